def matmul_kernel(
    a_ptr,
    b_ptr,
    c_ptr,
    M,
    N,
    K,
    stride_am,
    stride_ak,
    stride_bk,
    stride_bn,
    stride_cm,
    stride_cn,
    BLOCK_M: tl.constexpr,
    BLOCK_N: tl.constexpr,
    BLOCK_K: tl.constexpr,
    GROUP_M: tl.constexpr,
):
    pid = tl.program_id(axis=0)
    num_pid_m = tl.cdiv(M, BLOCK_M)
    num_pid_n = tl.cdiv(N, BLOCK_N)
    num_pid_in_group = GROUP_M * num_pid_n
    group_id = pid // num_pid_in_group
    first_pid_m = group_id * GROUP_M
    group_size_m = min(num_pid_m - first_pid_m, GROUP_M)
    pid_m = first_pid_m + ((pid % num_pid_in_group) % group_size_m)
    pid_n = (pid % num_pid_in_group) // group_size_m

    offs_am = (pid_m * BLOCK_M + tl.arange(0, BLOCK_M)) % M
    offs_bn = (pid_n * BLOCK_N + tl.arange(0, BLOCK_N)) % N
    offs_k = tl.arange(0, BLOCK_K)
    a_ptrs = a_ptr + offs_am[:, None] * stride_am + offs_k[None, :] * stride_ak
    b_ptrs = b_ptr + offs_k[:, None] * stride_bk + offs_bn[None, :] * stride_bn

    acc = tl.zeros((BLOCK_M, BLOCK_N), dtype=tl.float32)
    for kk in range(0, tl.cdiv(K, BLOCK_K)):
        a = tl.load(a_ptrs, mask=offs_k[None, :] < K - kk * BLOCK_K, other=0.0)
        b = tl.load(b_ptrs, mask=offs_k[:, None] < K - kk * BLOCK_K, other=0.0)
        acc = tl.dot(a, b, acc)
        a_ptrs += BLOCK_K * stride_ak
        b_ptrs += BLOCK_K * stride_bk

    c = acc.to(c_ptr.dtype.element_ty)
    offs_cm = pid_m * BLOCK_M + tl.arange(0, BLOCK_M)
    offs_cn = pid_n * BLOCK_N + tl.arange(0, BLOCK_N)
    c_ptrs = c_ptr + offs_cm[:, None] * stride_cm + offs_cn[None, :] * stride_cn
    mask = (offs_cm[:, None] < M) & (offs_cn[None, :] < N)
    tl.store(c_ptrs, c, mask=mask)

# config = {"BLOCK_K": 128, "BLOCK_M": 512, "BLOCK_N": 128, "GROUP_M": 8, "arch": "sm_90", "dtype": "fp32", "num_ctas": 1, "num_stages": 3, "num_warps": 1}
# arch = sm_90


// ===== COMPILED SASS (sm_90a) =====

	.target	sm_90a

	.elftype	@"ET_EXEC"


//--------------------- .note.nv.tkinfo           --------------------------
	.section	.note.nv.tkinfo,"",@"SHT_NOTE"
	.sectionflags	@"SHF_NOTE_NV_TKINFO"
	.tkinfo
        /*0018*/ 	.word	0x00000002
        /*0030*/ 	.string	""
        /*0030*/ 	.string	"ptxas"
        /*0030*/ 	.string	"Cuda compilation tools, release 13.0, V13.0.88"
        /*0030*/ 	.string	"Build cuda_13.0.r13.0/compiler.36424714_0"
        /*0030*/ 	.string	"-v  -suppress-debug-info  -lineinfo  -arch sm_90a "



//--------------------- .note.nv.cuinfo           --------------------------
	.section	.note.nv.cuinfo,"",@"SHT_NOTE"
	.sectionflags	@"SHF_NOTE_NV_CUINFO"
        /*0018*/ 	.short	0x0002
        /*001a*/ 	.short	0x005a
        /*001c*/ 	.short	0x0082
	.zero		2


//--------------------- .nv.info                  --------------------------
	.section	.nv.info,"",@"SHT_CUDA_INFO"
	.align	4


	//----- nvinfo : EIATTR_REGCOUNT
	.align		4
        /*0000*/ 	.byte	0x04, 0x2f
        /*0002*/ 	.short	(.L_1 - .L_0)
	.align		4
.L_0:
        /*0004*/ 	.word	index@(matmul_kernel)
        /*0008*/ 	.word	0x000000ff


	//----- nvinfo : EIATTR_FRAME_SIZE
	.align		4
.L_1:
        /*000c*/ 	.byte	0x04, 0x11
        /*000e*/ 	.short	(.L_3 - .L_2)
	.align		4
.L_2:
        /*0010*/ 	.word	index@(matmul_kernel)
        /*0014*/ 	.word	0x0000c670


	//----- nvinfo : EIATTR_MIN_STACK_SIZE
	.align		4
.L_3:
        /*0018*/ 	.byte	0x04, 0x12
        /*001a*/ 	.short	(.L_5 - .L_4)
	.align		4
.L_4:
        /*001c*/ 	.word	index@(matmul_kernel)
        /*0020*/ 	.word	0x0000c670
.L_5:


//--------------------- .nv.compat                --------------------------
	.section	.nv.compat,"",@"SHT_CUDA_COMPAT_INFO"
	.align	4
        /*0000*/ 	.byte	0x02, 0x09, 0x01, 0x00, 0x02, 0x02, 0x01, 0x00, 0x02, 0x05, 0x05, 0x00, 0x03, 0x07, 0x01, 0x01
        /*0010*/ 	.byte	0x02, 0x03, 0x00, 0x00, 0x02, 0x06, 0x01, 0x00, 0x04, 0x0b, 0x08, 0x00, 0x00, 0x00, 0x00, 0x00
        /*0020*/ 	.byte	0x00, 0x00, 0x00, 0x00


//--------------------- .nv.info.matmul_kernel    --------------------------
	.section	.nv.info.matmul_kernel,"",@"SHT_CUDA_INFO"
	.sectionflags	@""
	.align	4


	//----- nvinfo : EIATTR_CUDA_API_VERSION
	.align		4
        /*0000*/ 	.byte	0x04, 0x37
        /*0002*/ 	.short	(.L_7 - .L_6)
.L_6:
        /*0004*/ 	.word	0x00000082


	//----- nvinfo : EIATTR_KPARAM_INFO
	.align		4
.L_7:
        /*0008*/ 	.byte	0x04, 0x17
        /*000a*/ 	.short	(.L_9 - .L_8)
.L_8:
        /*000c*/ 	.word	0x00000000
        /*0010*/ 	.short	0x000d
        /*0012*/ 	.short	0x0048
        /*0014*/ 	.byte	0x00, 0xf4, 0x21, 0x00


	//----- nvinfo : EIATTR_KPARAM_INFO
	.align		4
.L_9:
        /*0018*/ 	.byte	0x04, 0x17
        /*001a*/ 	.short	(.L_11 - .L_10)
.L_10:
        /*001c*/ 	.word	0x00000000
        /*0020*/ 	.short	0x000c
        /*0022*/ 	.short	0x0040
        /*0024*/ 	.byte	0x00, 0xf4, 0x21, 0x00


	//----- nvinfo : EIATTR_KPARAM_INFO
	.align		4
.L_11:
        /*0028*/ 	.byte	0x04, 0x17
        /*002a*/ 	.short	(.L_13 - .L_12)
.L_12:
        /*002c*/ 	.word	0x00000000
        /*0030*/ 	.short	0x000b
        /*0032*/ 	.short	0x0038
        /*0034*/ 	.byte	0x00, 0xf0, 0x11, 0x00


	//----- nvinfo : EIATTR_KPARAM_INFO
	.align		4
.L_13:
        /*0038*/ 	.byte	0x04, 0x17
        /*003a*/ 	.short	(.L_15 - .L_14)
.L_14:
        /*003c*/ 	.word	0x00000000
        /*0040*/ 	.short	0x000a
        /*0042*/ 	.short	0x0034
        /*0044*/ 	.byte	0x00, 0xf0, 0x11, 0x00


	//----- nvinfo : EIATTR_KPARAM_INFO
	.align		4
.L_15:
        /*0048*/ 	.byte	0x04, 0x17
        /*004a*/ 	.short	(.L_17 - .L_16)
.L_16:
        /*004c*/ 	.word	0x00000000
        /*0050*/ 	.short	0x0009
        /*0052*/ 	.short	0x0030
        /*0054*/ 	.byte	0x00, 0xf0, 0x11, 0x00


	//----- nvinfo : EIATTR_KPARAM_INFO
	.align		4
.L_17:
        /*0058*/ 	.byte	0x04, 0x17
        /*005a*/ 	.short	(.L_19 - .L_18)
.L_18:
        /*005c*/ 	.word	0x00000000
        /*0060*/ 	.short	0x0008
        /*0062*/ 	.short	0x002c
        /*0064*/ 	.byte	0x00, 0xf0, 0x11, 0x00


	//----- nvinfo : EIATTR_KPARAM_INFO
	.align		4
.L_19:
        /*0068*/ 	.byte	0x04, 0x17
        /*006a*/ 	.short	(.L_21 - .L_20)
.L_20:
        /*006c*/ 	.word	0x00000000
        /*0070*/ 	.short	0x0007
        /*0072*/ 	.short	0x0028
        /*0074*/ 	.byte	0x00, 0xf0, 0x11, 0x00


	//----- nvinfo : EIATTR_KPARAM_INFO
	.align		4
.L_21:
        /*0078*/ 	.byte	0x04, 0x17
        /*007a*/ 	.short	(.L_23 - .L_22)
.L_22:
        /*007c*/ 	.word	0x00000000
        /*0080*/ 	.short	0x0006
        /*0082*/ 	.short	0x0024
        /*0084*/ 	.byte	0x00, 0xf0, 0x11, 0x00


	//----- nvinfo : EIATTR_KPARAM_INFO
	.align		4
.L_23:
        /*0088*/ 	.byte	0x04, 0x17
        /*008a*/ 	.short	(.L_25 - .L_24)
.L_24:
        /*008c*/ 	.word	0x00000000
        /*0090*/ 	.short	0x0005
        /*0092*/ 	.short	0x0020
        /*0094*/ 	.byte	0x00, 0xf0, 0x11, 0x00


	//----- nvinfo : EIATTR_KPARAM_INFO
	.align		4
.L_25:
        /*0098*/ 	.byte	0x04, 0x17
        /*009a*/ 	.short	(.L_27 - .L_26)
.L_26:
        /*009c*/ 	.word	0x00000000
        /*00a0*/ 	.short	0x0004
        /*00a2*/ 	.short	0x001c
        /*00a4*/ 	.byte	0x00, 0xf0, 0x11, 0x00


	//----- nvinfo : EIATTR_KPARAM_INFO
	.align		4
.L_27:
        /*00a8*/ 	.byte	0x04, 0x17
        /*00aa*/ 	.short	(.L_29 - .L_28)
.L_28:
        /*00ac*/ 	.word	0x00000000
        /*00b0*/ 	.short	0x0003
        /*00b2*/ 	.short	0x0018
        /*00b4*/ 	.byte	0x00, 0xf0, 0x11, 0x00


	//----- nvinfo : EIATTR_KPARAM_INFO
	.align		4
.L_29:
        /*00b8*/ 	.byte	0x04, 0x17
        /*00ba*/ 	.short	(.L_31 - .L_30)
.L_30:
        /*00bc*/ 	.word	0x00000000
        /*00c0*/ 	.short	0x0002
        /*00c2*/ 	.short	0x0010
        /*00c4*/ 	.byte	0x00, 0xf4, 0x21, 0x00


	//----- nvinfo : EIATTR_KPARAM_INFO
	.align		4
.L_31:
        /*00c8*/ 	.byte	0x04, 0x17
        /*00ca*/ 	.short	(.L_33 - .L_32)
.L_32:
        /*00cc*/ 	.word	0x00000000
        /*00d0*/ 	.short	0x0001
        /*00d2*/ 	.short	0x0008
        /*00d4*/ 	.byte	0x00, 0xf4, 0x21, 0x00


	//----- nvinfo : EIATTR_KPARAM_INFO
	.align		4
.L_33:
        /*00d8*/ 	.byte	0x04, 0x17
        /*00da*/ 	.short	(.L_35 - .L_34)
.L_34:
        /*00dc*/ 	.word	0x00000000
        /*00e0*/ 	.short	0x0000
        /*00e2*/ 	.short	0x0000
        /*00e4*/ 	.byte	0x00, 0xf4, 0x21, 0x00


	//----- nvinfo : EIATTR_SPARSE_MMA_MASK
	.align		4
.L_35:
        /*00e8*/ 	.byte	0x03, 0x50
        /*00ea*/ 	.short	0x0000


	//----- nvinfo : EIATTR_MAXREG_COUNT
	.align		4
        /*00ec*/ 	.byte	0x03, 0x1b
        /*00ee*/ 	.short	0x00ff


	//----- nvinfo : EIATTR_NUM_BARRIERS
	.align		4
        /*00f0*/ 	.byte	0x02, 0x4c
        /*00f2*/ 	.byte	0x01
	.zero		1


	//----- nvinfo : EIATTR_ANNOTATIONS
	.align		4
        /*00f4*/ 	.byte	0x04, 0x55
        /*00f6*/ 	.short	(.L_37 - .L_36)


	//   ....[0]....
.L_36:
        /*00f8*/ 	.word	0x00000001
        /*00fc*/ 	.byte	0xb0, 0x09, 0x00, 0x00, 0x01, 0x00, 0x00, 0x00, 0x40, 0x0a, 0x00, 0x00, 0x01, 0x00, 0x00, 0x00
        /* <DEDUP_REMOVED lines=798> */
        /*32ec*/ 	.byte	0xb0, 0xb0, 0x01, 0x00, 0x01, 0x00, 0x00, 0x00, 0xc0, 0xb0, 0x01, 0x00


	//----- nvinfo : EIATTR_MERCURY_ISA_VERSION
	.align		4
.L_37:
        /*32f8*/ 	.byte	0x03, 0x5f
        /*32fa*/ 	.short	0x0101


	//----- nvinfo : EIATTR_COOP_GROUP_MASK_REGIDS
	.align		4
        /*32fc*/ 	.byte	0x04, 0x29
        /*32fe*/ 	.short	(.L_39 - .L_38)


	//   ....[0]....
.L_38:
        /*3300*/ 	.word	0xffffffff


	//   ....[1]....
        /*3304*/ 	.word	0xffffffff


	//   ....[2]....
        /*3308*/ 	.word	0xffffffff


	//   ....[3]....
        /*330c*/ 	.word	0xffffffff


	//   ....[4]....
        /*3310*/ 	.word	0xffffffff


	//   ....[5]....
        /*3314*/ 	.word	0xffffffff


	//   ....[6]....
        /*3318*/ 	.word	0xffffffff


	//   ....[7]....
        /*331c*/ 	.word	0xffffffff


	//   ....[8]....
        /*3320*/ 	.word	0xffffffff


	//   ....[9]....
        /*3324*/ 	.word	0xffffffff


	//   ....[10]....
        /*3328*/ 	.word	0xffffffff


	//   ....[11]....
        /*332c*/ 	.word	0xffffffff


	//   ....[12]....
        /*3330*/ 	.word	0xffffffff


	//   ....[13]....
        /*3334*/ 	.word	0xffffffff


	//   ....[14]....
        /*3338*/ 	.word	0xffffffff


	//   ....[15]....
        /*333c*/ 	.word	0xffffffff


	//   ....[16]....
        /*3340*/ 	.word	0xffffffff


	//   ....[17]....
        /*3344*/ 	.word	0xffffffff


	//   ....[18]....
        /*3348*/ 	.word	0xffffffff


	//   ....[19]....
        /*334c*/ 	.word	0xffffffff


	//   ....[20]....
        /*3350*/ 	.word	0xffffffff


	//   ....[21]....
        /*3354*/ 	.word	0xffffffff


	//   ....[22]....
        /*3358*/ 	.word	0xffffffff


	//   ....[23]....
        /*335c*/ 	.word	0xffffffff


	//   ....[24]....
        /*3360*/ 	.word	0xffffffff


	//   ....[25]....
        /*3364*/ 	.word	0xffffffff


	//   ....[26]....
        /*3368*/ 	.word	0xffffffff


	//   ....[27]....
        /*336c*/ 	.word	0xffffffff


	//   ....[28]....
        /*3370*/ 	.word	0xffffffff


	//   ....[29]....
        /*3374*/ 	.word	0xffffffff


	//   ....[30]....
        /*3378*/ 	.word	0xffffffff


	//   ....[31]....
        /*337c*/ 	.word	0xffffffff


	//   ....[32]....
        /*3380*/ 	.word	0xffffffff


	//   ....[33]....
        /*3384*/ 	.word	0xffffffff


	//   ....[34]....
        /*3388*/ 	.word	0xffffffff


	//   ....[35]....
        /*338c*/ 	.word	0xffffffff


	//   ....[36]....
        /*3390*/ 	.word	0xffffffff


	//   ....[37]....
        /*3394*/ 	.word	0xffffffff


	//   ....[38]....
        /*3398*/ 	.word	0xffffffff


	//   ....[39]....
        /*339c*/ 	.word	0xffffffff


	//   ....[40]....
        /*33a0*/ 	.word	0xffffffff


	//   ....[41]....
        /*33a4*/ 	.word	0xffffffff


	//   ....[42]....
        /*33a8*/ 	.word	0xffffffff


	//   ....[43]....
        /*33ac*/ 	.word	0xffffffff


	//   ....[44]....
        /*33b0*/ 	.word	0xffffffff


	//   ....[45]....
        /*33b4*/ 	.word	0xffffffff


	//   ....[46]....
        /*33b8*/ 	.word	0xffffffff


	//   ....[47]....
        /*33bc*/ 	.word	0xffffffff


	//   ....[48]....
        /*33c0*/ 	.word	0xffffffff


	//   ....[49]....
        /*33c4*/ 	.word	0xffffffff


	//   ....[50]....
        /*33c8*/ 	.word	0xffffffff


	//   ....[51]....
        /*33cc*/ 	.word	0xffffffff


	//   ....[52]....
        /*33d0*/ 	.word	0xffffffff


	//   ....[53]....
        /*33d4*/ 	.word	0xffffffff


	//   ....[54]....
        /*33d8*/ 	.word	0xffffffff


	//   ....[55]....
        /*33dc*/ 	.word	0xffffffff


	//   ....[56]....
        /*33e0*/ 	.word	0xffffffff


	//   ....[57]....
        /*33e4*/ 	.word	0xffffffff


	//   ....[58]....
        /*33e8*/ 	.word	0xffffffff


	//   ....[59]....
        /*33ec*/ 	.word	0xffffffff


	//   ....[60]....
        /*33f0*/ 	.word	0xffffffff


	//   ....[61]....
        /*33f4*/ 	.word	0xffffffff


	//   ....[62]....
        /*33f8*/ 	.word	0xffffffff


	//   ....[63]....
        /*33fc*/ 	.word	0xffffffff


	//   ....[64]....
        /*3400*/ 	.word	0xffffffff


	//   ....[65]....
        /*3404*/ 	.word	0xffffffff


	//   ....[66]....
        /*3408*/ 	.word	0xffffffff


	//   ....[67]....
        /*340c*/ 	.word	0xffffffff


	//   ....[68]....
        /*3410*/ 	.word	0xffffffff


	//   ....[69]....
        /*3414*/ 	.word	0xffffffff


	//   ....[70]....
        /*3418*/ 	.word	0xffffffff


	//   ....[71]....
        /*341c*/ 	.word	0xffffffff


	//   ....[72]....
        /*3420*/ 	.word	0xffffffff


	//   ....[73]....
        /*3424*/ 	.word	0xffffffff


	//   ....[74]....
        /*3428*/ 	.word	0xffffffff


	//   ....[75]....
        /*342c*/ 	.word	0xffffffff


	//   ....[76]....
        /*3430*/ 	.word	0xffffffff


	//   ....[77]....
        /*3434*/ 	.word	0xffffffff


	//   ....[78]....
        /*3438*/ 	.word	0xffffffff


	//   ....[79]....
        /*343c*/ 	.word	0xffffffff


	//   ....[80]....
        /*3440*/ 	.word	0xffffffff


	//   ....[81]....
        /*3444*/ 	.word	0xffffffff


	//   ....[82]....
        /*3448*/ 	.word	0xffffffff


	//   ....[83]....
        /*344c*/ 	.word	0xffffffff


	//   ....[84]....
        /*3450*/ 	.word	0xffffffff


	//   ....[85]....
        /*3454*/ 	.word	0xffffffff


	//   ....[86]....
        /*3458*/ 	.word	0xffffffff


	//   ....[87]....
        /*345c*/ 	.word	0xffffffff


	//   ....[88]....
        /*3460*/ 	.word	0xffffffff


	//   ....[89]....
        /*3464*/ 	.word	0xffffffff


	//   ....[90]....
        /*3468*/ 	.word	0xffffffff


	//   ....[91]....
        /*346c*/ 	.word	0xffffffff


	//   ....[92]....
        /*3470*/ 	.word	0xffffffff


	//   ....[93]....
        /*3474*/ 	.word	0xffffffff


	//   ....[94]....
        /*3478*/ 	.word	0xffffffff


	//   ....[95]....
        /*347c*/ 	.word	0xffffffff


	//   ....[96]....
        /*3480*/ 	.word	0xffffffff


	//   ....[97]....
        /*3484*/ 	.word	0xffffffff


	//   ....[98]....
        /*3488*/ 	.word	0xffffffff


	//   ....[99]....
        /*348c*/ 	.word	0xffffffff


	//   ....[100]....
        /*3490*/ 	.word	0xffffffff


	//   ....[101]....
        /*3494*/ 	.word	0xffffffff


	//   ....[102]....
        /*3498*/ 	.word	0xffffffff


	//   ....[103]....
        /*349c*/ 	.word	0xffffffff


	//   ....[104]....
        /*34a0*/ 	.word	0xffffffff


	//   ....[105]....
        /*34a4*/ 	.word	0xffffffff


	//   ....[106]....
        /*34a8*/ 	.word	0xffffffff


	//   ....[107]....
        /*34ac*/ 	.word	0xffffffff


	//   ....[108]....
        /*34b0*/ 	.word	0xffffffff


	//   ....[109]....
        /*34b4*/ 	.word	0xffffffff


	//   ....[110]....
        /*34b8*/ 	.word	0xffffffff


	//   ....[111]....
        /*34bc*/ 	.word	0xffffffff


	//   ....[112]....
        /*34c0*/ 	.word	0xffffffff


	//   ....[113]....
        /*34c4*/ 	.word	0xffffffff


	//   ....[114]....
        /*34c8*/ 	.word	0xffffffff


	//   ....[115]....
        /*34cc*/ 	.word	0xffffffff


	//   ....[116]....
        /*34d0*/ 	.word	0xffffffff


	//   ....[117]....
        /*34d4*/ 	.word	0xffffffff


	//   ....[118]....
        /*34d8*/ 	.word	0xffffffff


	//   ....[119]....
        /*34dc*/ 	.word	0xffffffff


	//   ....[120]....
        /*34e0*/ 	.word	0xffffffff


	//   ....[121]....
        /*34e4*/ 	.word	0xffffffff


	//   ....[122]....
        /*34e8*/ 	.word	0xffffffff


	//   ....[123]....
        /*34ec*/ 	.word	0xffffffff


	//   ....[124]....
        /*34f0*/ 	.word	0xffffffff


	//   ....[125]....
        /*34f4*/ 	.word	0xffffffff


	//   ....[126]....
        /*34f8*/ 	.word	0xffffffff


	//   ....[127]....
        /*34fc*/ 	.word	0xffffffff


	//   ....[128]....
        /*3500*/ 	.word	0xffffffff


	//   ....[129]....
        /*3504*/ 	.word	0xffffffff


	//   ....[130]....
        /*3508*/ 	.word	0xffffffff


	//   ....[131]....
        /*350c*/ 	.word	0xffffffff


	//   ....[132]....
        /*3510*/ 	.word	0xffffffff


	//   ....[133]....
        /*3514*/ 	.word	0xffffffff


	//   ....[134]....
        /*3518*/ 	.word	0xffffffff


	//   ....[135]....
        /*351c*/ 	.word	0xffffffff


	//   ....[136]....
        /*3520*/ 	.word	0xffffffff


	//   ....[137]....
        /*3524*/ 	.word	0xffffffff


	//   ....[138]....
        /*3528*/ 	.word	0xffffffff


	//   ....[139]....
        /*352c*/ 	.word	0xffffffff


	//   ....[140]....
        /*3530*/ 	.word	0xffffffff


	//   ....[141]....
        /*3534*/ 	.word	0xffffffff


	//   ....[142]....
        /*3538*/ 	.word	0xffffffff


	//   ....[143]....
        /*353c*/ 	.word	0xffffffff


	//   ....[144]....
        /*3540*/ 	.word	0xffffffff


	//   ....[145]....
        /*3544*/ 	.word	0xffffffff


	//   ....[146]....
        /*3548*/ 	.word	0xffffffff


	//   ....[147]....
        /*354c*/ 	.word	0xffffffff


	//   ....[148]....
        /*3550*/ 	.word	0xffffffff


	//   ....[149]....
        /*3554*/ 	.word	0xffffffff


	//   ....[150]....
        /*3558*/ 	.word	0xffffffff


	//   ....[151]....
        /*355c*/ 	.word	0xffffffff


	//   ....[152]....
        /*3560*/ 	.word	0xffffffff


	//   ....[153]....
        /*3564*/ 	.word	0xffffffff


	//   ....[154]....
        /*3568*/ 	.word	0xffffffff


	//   ....[155]....
        /*356c*/ 	.word	0xffffffff


	//   ....[156]....
        /*3570*/ 	.word	0xffffffff


	//   ....[157]....
        /*3574*/ 	.word	0xffffffff


	//   ....[158]....
        /*3578*/ 	.word	0xffffffff


	//   ....[159]....
        /*357c*/ 	.word	0xffffffff


	//   ....[160]....
        /*3580*/ 	.word	0xffffffff


	//   ....[161]....
        /*3584*/ 	.word	0xffffffff


	//   ....[162]....
        /*3588*/ 	.word	0xffffffff


	//   ....[163]....
        /*358c*/ 	.word	0xffffffff


	//   ....[164]....
        /*3590*/ 	.word	0xffffffff


	//   ....[165]....
        /*3594*/ 	.word	0xffffffff


	//   ....[166]....
        /*3598*/ 	.word	0xffffffff


	//   ....[167]....
        /*359c*/ 	.word	0xffffffff


	//   ....[168]....
        /*35a0*/ 	.word	0xffffffff


	//   ....[169]....
        /*35a4*/ 	.word	0xffffffff


	//   ....[170]....
        /*35a8*/ 	.word	0xffffffff


	//   ....[171]....
        /*35ac*/ 	.word	0xffffffff


	//   ....[172]....
        /*35b0*/ 	.word	0xffffffff


	//   ....[173]....
        /*35b4*/ 	.word	0xffffffff


	//   ....[174]....
        /*35b8*/ 	.word	0xffffffff


	//   ....[175]....
        /*35bc*/ 	.word	0xffffffff


	//   ....[176]....
        /*35c0*/ 	.word	0xffffffff


	//   ....[177]....
        /*35c4*/ 	.word	0xffffffff


	//   ....[178]....
        /*35c8*/ 	.word	0xffffffff


	//   ....[179]....
        /*35cc*/ 	.word	0xffffffff


	//   ....[180]....
        /*35d0*/ 	.word	0xffffffff


	//   ....[181]....
        /*35d4*/ 	.word	0xffffffff


	//   ....[182]....
        /*35d8*/ 	.word	0xffffffff


	//   ....[183]....
        /*35dc*/ 	.word	0xffffffff


	//   ....[184]....
        /*35e0*/ 	.word	0xffffffff


	//   ....[185]....
        /*35e4*/ 	.word	0xffffffff


	//   ....[186]....
        /*35e8*/ 	.word	0xffffffff


	//   ....[187]....
        /*35ec*/ 	.word	0xffffffff


	//   ....[188]....
        /*35f0*/ 	.word	0xffffffff


	//   ....[189]....
        /*35f4*/ 	.word	0xffffffff


	//   ....[190]....
        /*35f8*/ 	.word	0xffffffff


	//   ....[191]....
        /*35fc*/ 	.word	0xffffffff


	//   ....[192]....
        /*3600*/ 	.word	0xffffffff


	//   ....[193]....
        /*3604*/ 	.word	0xffffffff


	//   ....[194]....
        /*3608*/ 	.word	0xffffffff


	//   ....[195]....
        /*360c*/ 	.word	0xffffffff


	//   ....[196]....
        /*3610*/ 	.word	0xffffffff


	//   ....[197]....
        /*3614*/ 	.word	0xffffffff


	//   ....[198]....
        /*3618*/ 	.word	0xffffffff


	//   ....[199]....
        /*361c*/ 	.word	0xffffffff


	//   ....[200]....
        /*3620*/ 	.word	0xffffffff


	//   ....[201]....
        /*3624*/ 	.word	0xffffffff


	//   ....[202]....
        /*3628*/ 	.word	0xffffffff


	//   ....[203]....
        /*362c*/ 	.word	0xffffffff


	//   ....[204]....
        /*3630*/ 	.word	0xffffffff


	//   ....[205]....
        /*3634*/ 	.word	0xffffffff


	//   ....[206]....
        /*3638*/ 	.word	0xffffffff


	//   ....[207]....
        /*363c*/ 	.word	0xffffffff


	//   ....[208]....
        /*3640*/ 	.word	0xffffffff


	//   ....[209]....
        /*3644*/ 	.word	0xffffffff


	//   ....[210]....
        /*3648*/ 	.word	0xffffffff


	//   ....[211]....
        /*364c*/ 	.word	0xffffffff


	//   ....[212]....
        /*3650*/ 	.word	0xffffffff


	//   ....[213]....
        /*3654*/ 	.word	0xffffffff


	//   ....[214]....
        /*3658*/ 	.word	0xffffffff


	//   ....[215]....
        /*365c*/ 	.word	0xffffffff


	//   ....[216]....
        /*3660*/ 	.word	0xffffffff


	//   ....[217]....
        /*3664*/ 	.word	0xffffffff


	//   ....[218]....
        /*3668*/ 	.word	0xffffffff


	//   ....[219]....
        /*366c*/ 	.word	0xffffffff


	//   ....[220]....
        /*3670*/ 	.word	0xffffffff


	//   ....[221]....
        /*3674*/ 	.word	0xffffffff


	//   ....[222]....
        /*3678*/ 	.word	0xffffffff


	//   ....[223]....
        /*367c*/ 	.word	0xffffffff


	//   ....[224]....
        /*3680*/ 	.word	0xffffffff


	//   ....[225]....
        /*3684*/ 	.word	0xffffffff


	//   ....[226]....
        /*3688*/ 	.word	0xffffffff


	//   ....[227]....
        /*368c*/ 	.word	0xffffffff


	//   ....[228]....
        /*3690*/ 	.word	0xffffffff


	//   ....[229]....
        /*3694*/ 	.word	0xffffffff


	//   ....[230]....
        /*3698*/ 	.word	0xffffffff


	//   ....[231]....
        /*369c*/ 	.word	0xffffffff


	//   ....[232]....
        /*36a0*/ 	.word	0xffffffff


	//   ....[233]....
        /*36a4*/ 	.word	0xffffffff


	//   ....[234]....
        /*36a8*/ 	.word	0xffffffff


	//   ....[235]....
        /*36ac*/ 	.word	0xffffffff


	//   ....[236]....
        /*36b0*/ 	.word	0xffffffff


	//   ....[237]....
        /*36b4*/ 	.word	0xffffffff


	//   ....[238]....
        /*36b8*/ 	.word	0xffffffff


	//   ....[239]....
        /*36bc*/ 	.word	0xffffffff


	//   ....[240]....
        /*36c0*/ 	.word	0xffffffff


	//   ....[241]....
        /*36c4*/ 	.word	0xffffffff


	//   ....[242]....
        /*36c8*/ 	.word	0xffffffff


	//   ....[243]....
        /*36cc*/ 	.word	0xffffffff


	//   ....[244]....
        /*36d0*/ 	.word	0xffffffff


	//   ....[245]....
        /*36d4*/ 	.word	0xffffffff


	//   ....[246]....
        /*36d8*/ 	.word	0xffffffff


	//   ....[247]....
        /*36dc*/ 	.word	0xffffffff


	//   ....[248]....
        /*36e0*/ 	.word	0xffffffff


	//   ....[249]....
        /*36e4*/ 	.word	0xffffffff


	//   ....[250]....
        /*36e8*/ 	.word	0xffffffff


	//   ....[251]....
        /*36ec*/ 	.word	0xffffffff


	//   ....[252]....
        /*36f0*/ 	.word	0xffffffff


	//   ....[253]....
        /*36f4*/ 	.word	0xffffffff


	//   ....[254]....
        /*36f8*/ 	.word	0xffffffff


	//   ....[255]....
        /*36fc*/ 	.word	0xffffffff


	//   ....[0]....
        /*3700*/ 	.word	0xffffffff


	//   ....[1]....
        /*3704*/ 	.word	0xffffffff


	//   ....[2]....
        /*3708*/ 	.word	0xffffffff


	//   ....[3]....
        /*370c*/ 	.word	0xffffffff


	//   ....[4]....
        /*3710*/ 	.word	0xffffffff


	//   ....[5]....
        /*3714*/ 	.word	0xffffffff


	//   ....[6]....
        /*3718*/ 	.word	0xffffffff


	//   ....[7]....
        /*371c*/ 	.word	0xffffffff


	//   ....[8]....
        /*3720*/ 	.word	0xffffffff


	//   ....[9]....
        /*3724*/ 	.word	0xffffffff


	//   ....[10]....
        /*3728*/ 	.word	0xffffffff


	//   ....[11]....
        /*372c*/ 	.word	0xffffffff


	//   ....[12]....
        /*3730*/ 	.word	0xffffffff


	//   ....[13]....
        /*3734*/ 	.word	0xffffffff


	//   ....[14]....
        /*3738*/ 	.word	0xffffffff


	//   ....[15]....
        /*373c*/ 	.word	0xffffffff


	//   ....[16]....
        /*3740*/ 	.word	0xffffffff


	//   ....[17]....
        /*3744*/ 	.word	0xffffffff


	//   ....[18]....
        /*3748*/ 	.word	0xffffffff


	//   ....[19]....
        /*374c*/ 	.word	0xffffffff


	//   ....[20]....
        /*3750*/ 	.word	0xffffffff


	//   ....[21]....
        /*3754*/ 	.word	0xffffffff


	//   ....[22]....
        /*3758*/ 	.word	0xffffffff


	//   ....[23]....
        /*375c*/ 	.word	0xffffffff


	//   ....[24]....
        /*3760*/ 	.word	0xffffffff


	//   ....[25]....
        /*3764*/ 	.word	0xffffffff


	//   ....[26]....
        /*3768*/ 	.word	0xffffffff


	//   ....[27]....
        /*376c*/ 	.word	0xffffffff


	//   ....[28]....
        /*3770*/ 	.word	0xffffffff


	//   ....[29]....
        /*3774*/ 	.word	0xffffffff


	//   ....[30]....
        /*3778*/ 	.word	0xffffffff


	//   ....[31]....
        /*377c*/ 	.word	0xffffffff


	//   ....[32]....
        /*3780*/ 	.word	0xffffffff


	//   ....[33]....
        /*3784*/ 	.word	0xffffffff


	//   ....[34]....
        /*3788*/ 	.word	0xffffffff


	//   ....[35]....
        /*378c*/ 	.word	0xffffffff


	//   ....[36]....
        /*3790*/ 	.word	0xffffffff


	//   ....[37]....
        /*3794*/ 	.word	0xffffffff


	//   ....[38]....
        /*3798*/ 	.word	0xffffffff


	//   ....[39]....
        /*379c*/ 	.word	0xffffffff


	//   ....[40]....
        /*37a0*/ 	.word	0xffffffff


	//   ....[41]....
        /*37a4*/ 	.word	0xffffffff


	//   ....[42]....
        /*37a8*/ 	.word	0xffffffff


	//   ....[43]....
        /*37ac*/ 	.word	0xffffffff


	//   ....[44]....
        /*37b0*/ 	.word	0xffffffff


	//   ....[45]....
        /*37b4*/ 	.word	0xffffffff


	//   ....[46]....
        /*37b8*/ 	.word	0xffffffff


	//   ....[47]....
        /*37bc*/ 	.word	0xffffffff


	//   ....[48]....
        /*37c0*/ 	.word	0xffffffff


	//   ....[49]....
        /*37c4*/ 	.word	0xffffffff


	//   ....[50]....
        /*37c8*/ 	.word	0xffffffff


	//   ....[51]....
        /*37cc*/ 	.word	0xffffffff


	//   ....[52]....
        /*37d0*/ 	.word	0xffffffff


	//   ....[53]....
        /*37d4*/ 	.word	0xffffffff


	//   ....[54]....
        /*37d8*/ 	.word	0xffffffff


	//   ....[55]....
        /*37dc*/ 	.word	0xffffffff


	//   ....[56]....
        /*37e0*/ 	.word	0xffffffff


	//   ....[57]....
        /*37e4*/ 	.word	0xffffffff


	//   ....[58]....
        /*37e8*/ 	.word	0xffffffff


	//   ....[59]....
        /*37ec*/ 	.word	0xffffffff


	//   ....[60]....
        /*37f0*/ 	.word	0xffffffff


	//   ....[61]....
        /*37f4*/ 	.word	0xffffffff


	//   ....[62]....
        /*37f8*/ 	.word	0xffffffff


	//   ....[63]....
        /*37fc*/ 	.word	0xffffffff


	//   ....[64]....
        /*3800*/ 	.word	0xffffffff


	//   ....[65]....
        /*3804*/ 	.word	0xffffffff


	//   ....[66]....
        /*3808*/ 	.word	0xffffffff


	//   ....[67]....
        /*380c*/ 	.word	0xffffffff


	//   ....[68]....
        /*3810*/ 	.word	0xffffffff


	//   ....[69]....
        /*3814*/ 	.word	0xffffffff


	//   ....[70]....
        /*3818*/ 	.word	0xffffffff


	//   ....[71]....
        /*381c*/ 	.word	0xffffffff


	//   ....[72]....
        /*3820*/ 	.word	0xffffffff


	//   ....[73]....
        /*3824*/ 	.word	0xffffffff


	//   ....[74]....
        /*3828*/ 	.word	0xffffffff


	//   ....[75]....
        /*382c*/ 	.word	0xffffffff


	//   ....[76]....
        /*3830*/ 	.word	0xffffffff


	//   ....[77]....
        /*3834*/ 	.word	0xffffffff


	//   ....[78]....
        /*3838*/ 	.word	0xffffffff


	//   ....[79]....
        /*383c*/ 	.word	0xffffffff


	//   ....[80]....
        /*3840*/ 	.word	0xffffffff


	//   ....[81]....
        /*3844*/ 	.word	0xffffffff


	//   ....[82]....
        /*3848*/ 	.word	0xffffffff


	//   ....[83]....
        /*384c*/ 	.word	0xffffffff


	//   ....[84]....
        /*3850*/ 	.word	0xffffffff


	//   ....[85]....
        /*3854*/ 	.word	0xffffffff


	//   ....[86]....
        /*3858*/ 	.word	0xffffffff


	//   ....[87]....
        /*385c*/ 	.word	0xffffffff


	//   ....[88]....
        /*3860*/ 	.word	0xffffffff


	//   ....[89]....
        /*3864*/ 	.word	0xffffffff


	//   ....[90]....
        /*3868*/ 	.word	0xffffffff


	//   ....[91]....
        /*386c*/ 	.word	0xffffffff


	//   ....[92]....
        /*3870*/ 	.word	0xffffffff


	//   ....[93]....
        /*3874*/ 	.word	0xffffffff


	//   ....[94]....
        /*3878*/ 	.word	0xffffffff


	//   ....[95]....
        /*387c*/ 	.word	0xffffffff


	//   ....[96]....
        /*3880*/ 	.word	0xffffffff


	//   ....[97]....
        /*3884*/ 	.word	0xffffffff


	//   ....[98]....
        /*3888*/ 	.word	0xffffffff


	//   ....[99]....
        /*388c*/ 	.word	0xffffffff


	//   ....[100]....
        /*3890*/ 	.word	0xffffffff


	//   ....[101]....
        /*3894*/ 	.word	0xffffffff


	//   ....[102]....
        /*3898*/ 	.word	0xffffffff


	//   ....[103]....
        /*389c*/ 	.word	0xffffffff


	//   ....[104]....
        /*38a0*/ 	.word	0xffffffff


	//   ....[105]....
        /*38a4*/ 	.word	0xffffffff


	//   ....[106]....
        /*38a8*/ 	.word	0xffffffff


	//   ....[107]....
        /*38ac*/ 	.word	0xffffffff


	//   ....[108]....
        /*38b0*/ 	.word	0xffffffff


	//   ....[109]....
        /*38b4*/ 	.word	0xffffffff


	//   ....[110]....
        /*38b8*/ 	.word	0xffffffff


	//   ....[111]....
        /*38bc*/ 	.word	0xffffffff


	//   ....[112]....
        /*38c0*/ 	.word	0xffffffff


	//   ....[113]....
        /*38c4*/ 	.word	0xffffffff


	//   ....[114]....
        /*38c8*/ 	.word	0xffffffff


	//   ....[115]....
        /*38cc*/ 	.word	0xffffffff


	//   ....[116]....
        /*38d0*/ 	.word	0xffffffff


	//   ....[117]....
        /*38d4*/ 	.word	0xffffffff


	//   ....[118]....
        /*38d8*/ 	.word	0xffffffff


	//   ....[119]....
        /*38dc*/ 	.word	0xffffffff


	//   ....[120]....
        /*38e0*/ 	.word	0xffffffff


	//   ....[121]....
        /*38e4*/ 	.word	0xffffffff


	//   ....[122]....
        /*38e8*/ 	.word	0xffffffff


	//   ....[123]....
        /*38ec*/ 	.word	0xffffffff


	//   ....[124]....
        /*38f0*/ 	.word	0xffffffff


	//   ....[125]....
        /*38f4*/ 	.word	0xffffffff


	//   ....[126]....
        /*38f8*/ 	.word	0xffffffff


	//   ....[127]....
        /*38fc*/ 	.word	0xffffffff


	//   ....[128]....
        /*3900*/ 	.word	0xffffffff


	//   ....[129]....
        /*3904*/ 	.word	0xffffffff


	//   ....[130]....
        /*3908*/ 	.word	0xffffffff


	//   ....[131]....
        /*390c*/ 	.word	0xffffffff


	//   ....[132]....
        /*3910*/ 	.word	0xffffffff


	//   ....[133]....
        /*3914*/ 	.word	0xffffffff


	//   ....[134]....
        /*3918*/ 	.word	0xffffffff


	//   ....[135]....
        /*391c*/ 	.word	0xffffffff


	//   ....[136]....
        /*3920*/ 	.word	0xffffffff


	//   ....[137]....
        /*3924*/ 	.word	0xffffffff


	//   ....[138]....
        /*3928*/ 	.word	0xffffffff


	//   ....[139]....
        /*392c*/ 	.word	0xffffffff


	//   ....[140]....
        /*3930*/ 	.word	0xffffffff


	//   ....[141]....
        /*3934*/ 	.word	0xffffffff


	//   ....[142]....
        /*3938*/ 	.word	0xffffffff


	//   ....[143]....
        /*393c*/ 	.word	0xffffffff


	//   ....[144]....
        /*3940*/ 	.word	0xffffffff


	//   ....[145]....
        /*3944*/ 	.word	0xffffffff


	//   ....[146]....
        /*3948*/ 	.word	0xffffffff


	//   ....[147]....
        /*394c*/ 	.word	0xffffffff


	//   ....[148]....
        /*3950*/ 	.word	0xffffffff


	//   ....[149]....
        /*3954*/ 	.word	0xffffffff


	//   ....[150]....
        /*3958*/ 	.word	0xffffffff


	//   ....[151]....
        /*395c*/ 	.word	0xffffffff


	//   ....[152]....
        /*3960*/ 	.word	0xffffffff


	//   ....[153]....
        /*3964*/ 	.word	0xffffffff


	//   ....[154]....
        /*3968*/ 	.word	0xffffffff


	//   ....[155]....
        /*396c*/ 	.word	0xffffffff


	//   ....[156]....
        /*3970*/ 	.word	0xffffffff


	//   ....[157]....
        /*3974*/ 	.word	0xffffffff


	//   ....[158]....
        /*3978*/ 	.word	0xffffffff


	//   ....[159]....
        /*397c*/ 	.word	0xffffffff


	//   ....[160]....
        /*3980*/ 	.word	0xffffffff


	//   ....[161]....
        /*3984*/ 	.word	0xffffffff


	//   ....[162]....
        /*3988*/ 	.word	0xffffffff


	//   ....[163]....
        /*398c*/ 	.word	0xffffffff


	//   ....[164]....
        /*3990*/ 	.word	0xffffffff


	//   ....[165]....
        /*3994*/ 	.word	0xffffffff


	//   ....[166]....
        /*3998*/ 	.word	0xffffffff


	//   ....[167]....
        /*399c*/ 	.word	0xffffffff


	//   ....[168]....
        /*39a0*/ 	.word	0xffffffff


	//   ....[169]....
        /*39a4*/ 	.word	0xffffffff


	//   ....[170]....
        /*39a8*/ 	.word	0xffffffff


	//   ....[171]....
        /*39ac*/ 	.word	0xffffffff


	//   ....[172]....
        /*39b0*/ 	.word	0xffffffff


	//   ....[173]....
        /*39b4*/ 	.word	0xffffffff


	//   ....[174]....
        /*39b8*/ 	.word	0xffffffff


	//   ....[175]....
        /*39bc*/ 	.word	0xffffffff


	//   ....[176]....
        /*39c0*/ 	.word	0xffffffff


	//   ....[177]....
        /*39c4*/ 	.word	0xffffffff


	//   ....[178]....
        /*39c8*/ 	.word	0xffffffff


	//   ....[179]....
        /*39cc*/ 	.word	0xffffffff


	//   ....[180]....
        /*39d0*/ 	.word	0xffffffff


	//   ....[181]....
        /*39d4*/ 	.word	0xffffffff


	//   ....[182]....
        /*39d8*/ 	.word	0xffffffff


	//   ....[183]....
        /*39dc*/ 	.word	0xffffffff


	//   ....[184]....
        /*39e0*/ 	.word	0xffffffff


	//   ....[185]....
        /*39e4*/ 	.word	0xffffffff


	//   ....[186]....
        /*39e8*/ 	.word	0xffffffff


	//   ....[187]....
        /*39ec*/ 	.word	0xffffffff


	//   ....[188]....
        /*39f0*/ 	.word	0xffffffff


	//   ....[189]....
        /*39f4*/ 	.word	0xffffffff


	//   ....[190]....
        /*39f8*/ 	.word	0xffffffff


	//   ....[191]....
        /*39fc*/ 	.word	0xffffffff


	//   ....[192]....
        /*3a00*/ 	.word	0xffffffff


	//   ....[193]....
        /*3a04*/ 	.word	0xffffffff


	//   ....[194]....
        /*3a08*/ 	.word	0xffffffff


	//   ....[195]....
        /*3a0c*/ 	.word	0xffffffff


	//   ....[196]....
        /*3a10*/ 	.word	0xffffffff


	//   ....[197]....
        /*3a14*/ 	.word	0xffffffff


	//   ....[198]....
        /*3a18*/ 	.word	0xffffffff


	//   ....[199]....
        /*3a1c*/ 	.word	0xffffffff


	//   ....[200]....
        /*3a20*/ 	.word	0xffffffff


	//   ....[201]....
        /*3a24*/ 	.word	0xffffffff


	//   ....[202]....
        /*3a28*/ 	.word	0xffffffff


	//   ....[203]....
        /*3a2c*/ 	.word	0xffffffff


	//   ....[204]....
        /*3a30*/ 	.word	0xffffffff


	//   ....[205]....
        /*3a34*/ 	.word	0xffffffff


	//   ....[206]....
        /*3a38*/ 	.word	0xffffffff


	//   ....[207]....
        /*3a3c*/ 	.word	0xffffffff


	//   ....[208]....
        /*3a40*/ 	.word	0xffffffff


	//   ....[209]....
        /*3a44*/ 	.word	0xffffffff


	//   ....[210]....
        /*3a48*/ 	.word	0xffffffff


	//   ....[211]....
        /*3a4c*/ 	.word	0xffffffff


	//   ....[212]....
        /*3a50*/ 	.word	0xffffffff


	//   ....[213]....
        /*3a54*/ 	.word	0xffffffff


	//   ....[214]....
        /*3a58*/ 	.word	0xffffffff


	//   ....[215]....
        /*3a5c*/ 	.word	0xffffffff


	//   ....[216]....
        /*3a60*/ 	.word	0xffffffff


	//   ....[217]....
        /*3a64*/ 	.word	0xffffffff


	//   ....[218]....
        /*3a68*/ 	.word	0xffffffff


	//   ....[219]....
        /*3a6c*/ 	.word	0xffffffff


	//   ....[220]....
        /*3a70*/ 	.word	0xffffffff


	//   ....[221]....
        /*3a74*/ 	.word	0xffffffff


	//   ....[222]....
        /*3a78*/ 	.word	0xffffffff


	//   ....[223]....
        /*3a7c*/ 	.word	0xffffffff


	//   ....[224]....
        /*3a80*/ 	.word	0xffffffff


	//   ....[225]....
        /*3a84*/ 	.word	0xffffffff


	//   ....[226]....
        /*3a88*/ 	.word	0xffffffff


	//   ....[227]....
        /*3a8c*/ 	.word	0xffffffff


	//   ....[228]....
        /*3a90*/ 	.word	0xffffffff


	//   ....[229]....
        /*3a94*/ 	.word	0xffffffff


	//   ....[230]....
        /*3a98*/ 	.word	0xffffffff


	//   ....[231]....
        /*3a9c*/ 	.word	0xffffffff


	//   ....[232]....
        /*3aa0*/ 	.word	0xffffffff


	//   ....[233]....
        /*3aa4*/ 	.word	0xffffffff


	//   ....[234]....
        /*3aa8*/ 	.word	0xffffffff


	//   ....[235]....
        /*3aac*/ 	.word	0xffffffff


	//   ....[236]....
        /*3ab0*/ 	.word	0xffffffff


	//   ....[237]....
        /*3ab4*/ 	.word	0xffffffff


	//   ....[238]....
        /*3ab8*/ 	.word	0xffffffff


	//   ....[239]....
        /*3abc*/ 	.word	0xffffffff


	//   ....[240]....
        /*3ac0*/ 	.word	0xffffffff


	//   ....[241]....
        /*3ac4*/ 	.word	0xffffffff


	//   ....[242]....
        /*3ac8*/ 	.word	0xffffffff


	//   ....[243]....
        /*3acc*/ 	.word	0xffffffff


	//   ....[244]....
        /*3ad0*/ 	.word	0xffffffff


	//   ....[245]....
        /*3ad4*/ 	.word	0xffffffff


	//   ....[246]....
        /*3ad8*/ 	.word	0xffffffff


	//   ....[247]....
        /*3adc*/ 	.word	0xffffffff


	//   ....[248]....
        /*3ae0*/ 	.word	0xffffffff


	//   ....[249]....
        /*3ae4*/ 	.word	0xffffffff


	//   ....[250]....
        /*3ae8*/ 	.word	0xffffffff


	//   ....[251]....
        /*3aec*/ 	.word	0xffffffff


	//   ....[252]....
        /*3af0*/ 	.word	0xffffffff


	//   ....[253]....
        /*3af4*/ 	.word	0xffffffff


	//   ....[254]....
        /*3af8*/ 	.word	0xffffffff


	//   ....[255]....
        /*3afc*/ 	.word	0xffffffff


	//   ....[0]....
        /*3b00*/ 	.word	0xffffffff


	//   ....[1]....
        /*3b04*/ 	.word	0xffffffff


	//   ....[2]....
        /*3b08*/ 	.word	0xffffffff


	//   ....[3]....
        /*3b0c*/ 	.word	0xffffffff


	//   ....[4]....
        /*3b10*/ 	.word	0xffffffff


	//   ....[5]....
        /*3b14*/ 	.word	0xffffffff


	//   ....[6]....
        /*3b18*/ 	.word	0xffffffff


	//   ....[7]....
        /*3b1c*/ 	.word	0xffffffff


	//   ....[8]....
        /*3b20*/ 	.word	0xffffffff


	//   ....[9]....
        /*3b24*/ 	.word	0xffffffff


	//   ....[10]....
        /*3b28*/ 	.word	0xffffffff


	//   ....[11]....
        /*3b2c*/ 	.word	0xffffffff


	//   ....[12]....
        /*3b30*/ 	.word	0xffffffff


	//   ....[13]....
        /*3b34*/ 	.word	0xffffffff


	//   ....[14]....
        /*3b38*/ 	.word	0xffffffff


	//   ....[15]....
        /*3b3c*/ 	.word	0xffffffff


	//   ....[16]....
        /*3b40*/ 	.word	0xffffffff


	//   ....[17]....
        /*3b44*/ 	.word	0xffffffff


	//   ....[18]....
        /*3b48*/ 	.word	0xffffffff


	//   ....[19]....
        /*3b4c*/ 	.word	0xffffffff


	//   ....[20]....
        /*3b50*/ 	.word	0xffffffff


	//   ....[21]....
        /*3b54*/ 	.word	0xffffffff


	//   ....[22]....
        /*3b58*/ 	.word	0xffffffff


	//   ....[23]....
        /*3b5c*/ 	.word	0xffffffff


	//   ....[24]....
        /*3b60*/ 	.word	0xffffffff


	//   ....[25]....
        /*3b64*/ 	.word	0xffffffff


	//   ....[26]....
        /*3b68*/ 	.word	0xffffffff


	//   ....[27]....
        /*3b6c*/ 	.word	0xffffffff


	//   ....[28]....
        /*3b70*/ 	.word	0xffffffff


	//   ....[29]....
        /*3b74*/ 	.word	0xffffffff


	//   ....[30]....
        /*3b78*/ 	.word	0xffffffff


	//   ....[31]....
        /*3b7c*/ 	.word	0xffffffff


	//   ....[32]....
        /*3b80*/ 	.word	0xffffffff


	//   ....[33]....
        /*3b84*/ 	.word	0xffffffff


	//   ....[34]....
        /*3b88*/ 	.word	0xffffffff


	//   ....[35]....
        /*3b8c*/ 	.word	0xffffffff


	//   ....[36]....
        /*3b90*/ 	.word	0xffffffff


	//   ....[37]....
        /*3b94*/ 	.word	0xffffffff


	//   ....[38]....
        /*3b98*/ 	.word	0xffffffff


	//   ....[39]....
        /*3b9c*/ 	.word	0xffffffff


	//   ....[40]....
        /*3ba0*/ 	.word	0xffffffff


	//   ....[41]....
        /*3ba4*/ 	.word	0xffffffff


	//   ....[42]....
        /*3ba8*/ 	.word	0xffffffff


	//   ....[43]....
        /*3bac*/ 	.word	0xffffffff


	//   ....[44]....
        /*3bb0*/ 	.word	0xffffffff


	//   ....[45]....
        /*3bb4*/ 	.word	0xffffffff


	//   ....[46]....
        /*3bb8*/ 	.word	0xffffffff


	//   ....[47]....
        /*3bbc*/ 	.word	0xffffffff


	//   ....[48]....
        /*3bc0*/ 	.word	0xffffffff


	//   ....[49]....
        /*3bc4*/ 	.word	0xffffffff


	//   ....[50]....
        /*3bc8*/ 	.word	0xffffffff


	//   ....[51]....
        /*3bcc*/ 	.word	0xffffffff


	//   ....[52]....
        /*3bd0*/ 	.word	0xffffffff


	//   ....[53]....
        /*3bd4*/ 	.word	0xffffffff


	//   ....[54]....
        /*3bd8*/ 	.word	0xffffffff


	//   ....[55]....
        /*3bdc*/ 	.word	0xffffffff


	//   ....[56]....
        /*3be0*/ 	.word	0xffffffff


	//   ....[57]....
        /*3be4*/ 	.word	0xffffffff


	//   ....[58]....
        /*3be8*/ 	.word	0xffffffff


	//   ....[59]....
        /*3bec*/ 	.word	0xffffffff


	//   ....[60]....
        /*3bf0*/ 	.word	0xffffffff


	//   ....[61]....
        /*3bf4*/ 	.word	0xffffffff


	//   ....[62]....
        /*3bf8*/ 	.word	0xffffffff


	//   ....[63]....
        /*3bfc*/ 	.word	0xffffffff


	//   ....[64]....
        /*3c00*/ 	.word	0xffffffff


	//   ....[65]....
        /*3c04*/ 	.word	0xffffffff


	//   ....[66]....
        /*3c08*/ 	.word	0xffffffff


	//   ....[67]....
        /*3c0c*/ 	.word	0xffffffff


	//   ....[68]....
        /*3c10*/ 	.word	0xffffffff


	//   ....[69]....
        /*3c14*/ 	.word	0xffffffff


	//   ....[70]....
        /*3c18*/ 	.word	0xffffffff


	//   ....[71]....
        /*3c1c*/ 	.word	0xffffffff


	//   ....[72]....
        /*3c20*/ 	.word	0xffffffff


	//   ....[73]....
        /*3c24*/ 	.word	0xffffffff


	//   ....[74]....
        /*3c28*/ 	.word	0xffffffff


	//   ....[75]....
        /*3c2c*/ 	.word	0xffffffff


	//   ....[76]....
        /*3c30*/ 	.word	0xffffffff


	//   ....[77]....
        /*3c34*/ 	.word	0xffffffff


	//   ....[78]....
        /*3c38*/ 	.word	0xffffffff


	//   ....[79]....
        /*3c3c*/ 	.word	0xffffffff


	//   ....[80]....
        /*3c40*/ 	.word	0xffffffff


	//   ....[81]....
        /*3c44*/ 	.word	0xffffffff


	//   ....[82]....
        /*3c48*/ 	.word	0xffffffff


	//   ....[83]....
        /*3c4c*/ 	.word	0xffffffff


	//   ....[84]....
        /*3c50*/ 	.word	0xffffffff


	//   ....[85]....
        /*3c54*/ 	.word	0xffffffff


	//   ....[86]....
        /*3c58*/ 	.word	0xffffffff


	//   ....[87]....
        /*3c5c*/ 	.word	0xffffffff


	//   ....[88]....
        /*3c60*/ 	.word	0xffffffff


	//   ....[89]....
        /*3c64*/ 	.word	0xffffffff


	//   ....[90]....
        /*3c68*/ 	.word	0xffffffff


	//   ....[91]....
        /*3c6c*/ 	.word	0xffffffff


	//   ....[92]....
        /*3c70*/ 	.word	0xffffffff


	//   ....[93]....
        /*3c74*/ 	.word	0xffffffff


	//   ....[94]....
        /*3c78*/ 	.word	0xffffffff


	//   ....[95]....
        /*3c7c*/ 	.word	0xffffffff


	//   ....[96]....
        /*3c80*/ 	.word	0xffffffff


	//   ....[97]....
        /*3c84*/ 	.word	0xffffffff


	//   ....[98]....
        /*3c88*/ 	.word	0xffffffff


	//   ....[99]....
        /*3c8c*/ 	.word	0xffffffff


	//   ....[100]....
        /*3c90*/ 	.word	0xffffffff


	//   ....[101]....
        /*3c94*/ 	.word	0xffffffff


	//   ....[102]....
        /*3c98*/ 	.word	0xffffffff


	//   ....[103]....
        /*3c9c*/ 	.word	0xffffffff


	//   ....[104]....
        /*3ca0*/ 	.word	0xffffffff


	//   ....[105]....
        /*3ca4*/ 	.word	0xffffffff


	//   ....[106]....
        /*3ca8*/ 	.word	0xffffffff


	//   ....[107]....
        /*3cac*/ 	.word	0xffffffff


	//   ....[108]....
        /*3cb0*/ 	.word	0xffffffff


	//   ....[109]....
        /*3cb4*/ 	.word	0xffffffff


	//   ....[110]....
        /*3cb8*/ 	.word	0xffffffff


	//   ....[111]....
        /*3cbc*/ 	.word	0xffffffff


	//   ....[112]....
        /*3cc0*/ 	.word	0xffffffff


	//   ....[113]....
        /*3cc4*/ 	.word	0xffffffff


	//   ....[114]....
        /*3cc8*/ 	.word	0xffffffff


	//   ....[115]....
        /*3ccc*/ 	.word	0xffffffff


	//   ....[116]....
        /*3cd0*/ 	.word	0xffffffff


	//   ....[117]....
        /*3cd4*/ 	.word	0xffffffff


	//   ....[118]....
        /*3cd8*/ 	.word	0xffffffff


	//   ....[119]....
        /*3cdc*/ 	.word	0xffffffff


	//   ....[120]....
        /*3ce0*/ 	.word	0xffffffff


	//   ....[121]....
        /*3ce4*/ 	.word	0xffffffff


	//   ....[122]....
        /*3ce8*/ 	.word	0xffffffff


	//   ....[123]....
        /*3cec*/ 	.word	0xffffffff


	//   ....[124]....
        /*3cf0*/ 	.word	0xffffffff


	//   ....[125]....
        /*3cf4*/ 	.word	0xffffffff


	//   ....[126]....
        /*3cf8*/ 	.word	0xffffffff


	//   ....[127]....
        /*3cfc*/ 	.word	0xffffffff


	//   ....[128]....
        /*3d00*/ 	.word	0xffffffff


	//   ....[129]....
        /*3d04*/ 	.word	0xffffffff


	//   ....[130]....
        /*3d08*/ 	.word	0xffffffff


	//   ....[131]....
        /*3d0c*/ 	.word	0xffffffff


	//   ....[132]....
        /*3d10*/ 	.word	0xffffffff


	//   ....[133]....
        /*3d14*/ 	.word	0xffffffff


	//   ....[134]....
        /*3d18*/ 	.word	0xffffffff


	//   ....[135]....
        /*3d1c*/ 	.word	0xffffffff


	//   ....[136]....
        /*3d20*/ 	.word	0xffffffff


	//   ....[137]....
        /*3d24*/ 	.word	0xffffffff


	//   ....[138]....
        /*3d28*/ 	.word	0xffffffff


	//   ....[139]....
        /*3d2c*/ 	.word	0xffffffff


	//   ....[140]....
        /*3d30*/ 	.word	0xffffffff


	//   ....[141]....
        /*3d34*/ 	.word	0xffffffff


	//   ....[142]....
        /*3d38*/ 	.word	0xffffffff


	//   ....[143]....
        /*3d3c*/ 	.word	0xffffffff


	//   ....[144]....
        /*3d40*/ 	.word	0xffffffff


	//   ....[145]....
        /*3d44*/ 	.word	0xffffffff


	//   ....[146]....
        /*3d48*/ 	.word	0xffffffff


	//   ....[147]....
        /*3d4c*/ 	.word	0xffffffff


	//   ....[148]....
        /*3d50*/ 	.word	0xffffffff


	//   ....[149]....
        /*3d54*/ 	.word	0xffffffff


	//   ....[150]....
        /*3d58*/ 	.word	0xffffffff


	//   ....[151]....
        /*3d5c*/ 	.word	0xffffffff


	//   ....[152]....
        /*3d60*/ 	.word	0xffffffff


	//   ....[153]....
        /*3d64*/ 	.word	0xffffffff


	//   ....[154]....
        /*3d68*/ 	.word	0xffffffff


	//   ....[155]....
        /*3d6c*/ 	.word	0xffffffff


	//   ....[156]....
        /*3d70*/ 	.word	0xffffffff


	//   ....[157]....
        /*3d74*/ 	.word	0xffffffff


	//   ....[158]....
        /*3d78*/ 	.word	0xffffffff


	//   ....[159]....
        /*3d7c*/ 	.word	0xffffffff


	//   ....[160]....
        /*3d80*/ 	.word	0xffffffff


	//   ....[161]....
        /*3d84*/ 	.word	0xffffffff


	//   ....[162]....
        /*3d88*/ 	.word	0xffffffff


	//   ....[163]....
        /*3d8c*/ 	.word	0xffffffff


	//   ....[164]....
        /*3d90*/ 	.word	0xffffffff


	//   ....[165]....
        /*3d94*/ 	.word	0xffffffff


	//   ....[166]....
        /*3d98*/ 	.word	0xffffffff


	//   ....[167]....
        /*3d9c*/ 	.word	0xffffffff


	//   ....[168]....
        /*3da0*/ 	.word	0xffffffff


	//   ....[169]....
        /*3da4*/ 	.word	0xffffffff


	//   ....[170]....
        /*3da8*/ 	.word	0xffffffff


	//   ....[171]....
        /*3dac*/ 	.word	0xffffffff


	//   ....[172]....
        /*3db0*/ 	.word	0xffffffff


	//   ....[173]....
        /*3db4*/ 	.word	0xffffffff


	//   ....[174]....
        /*3db8*/ 	.word	0xffffffff


	//   ....[175]....
        /*3dbc*/ 	.word	0xffffffff


	//   ....[176]....
        /*3dc0*/ 	.word	0xffffffff


	//   ....[177]....
        /*3dc4*/ 	.word	0xffffffff


	//   ....[178]....
        /*3dc8*/ 	.word	0xffffffff


	//   ....[179]....
        /*3dcc*/ 	.word	0xffffffff


	//   ....[180]....
        /*3dd0*/ 	.word	0xffffffff


	//   ....[181]....
        /*3dd4*/ 	.word	0xffffffff


	//   ....[182]....
        /*3dd8*/ 	.word	0xffffffff


	//   ....[183]....
        /*3ddc*/ 	.word	0xffffffff


	//   ....[184]....
        /*3de0*/ 	.word	0xffffffff


	//   ....[185]....
        /*3de4*/ 	.word	0xffffffff


	//   ....[186]....
        /*3de8*/ 	.word	0xffffffff


	//   ....[187]....
        /*3dec*/ 	.word	0xffffffff


	//   ....[188]....
        /*3df0*/ 	.word	0xffffffff


	//   ....[189]....
        /*3df4*/ 	.word	0xffffffff


	//   ....[190]....
        /*3df8*/ 	.word	0xffffffff


	//   ....[191]....
        /*3dfc*/ 	.word	0xffffffff


	//   ....[192]....
        /*3e00*/ 	.word	0xffffffff


	//   ....[193]....
        /*3e04*/ 	.word	0xffffffff


	//   ....[194]....
        /*3e08*/ 	.word	0xffffffff


	//   ....[195]....
        /*3e0c*/ 	.word	0xffffffff


	//   ....[196]....
        /*3e10*/ 	.word	0xffffffff


	//   ....[197]....
        /*3e14*/ 	.word	0xffffffff


	//   ....[198]....
        /*3e18*/ 	.word	0xffffffff


	//   ....[199]....
        /*3e1c*/ 	.word	0xffffffff


	//   ....[200]....
        /*3e20*/ 	.word	0xffffffff


	//   ....[201]....
        /*3e24*/ 	.word	0xffffffff


	//   ....[202]....
        /*3e28*/ 	.word	0xffffffff


	//   ....[203]....
        /*3e2c*/ 	.word	0xffffffff


	//   ....[204]....
        /*3e30*/ 	.word	0xffffffff


	//   ....[205]....
        /*3e34*/ 	.word	0xffffffff


	//   ....[206]....
        /*3e38*/ 	.word	0xffffffff


	//   ....[207]....
        /*3e3c*/ 	.word	0xffffffff


	//   ....[208]....
        /*3e40*/ 	.word	0xffffffff


	//   ....[209]....
        /*3e44*/ 	.word	0xffffffff


	//   ....[210]....
        /*3e48*/ 	.word	0xffffffff


	//   ....[211]....
        /*3e4c*/ 	.word	0xffffffff


	//   ....[212]....
        /*3e50*/ 	.word	0xffffffff


	//   ....[213]....
        /*3e54*/ 	.word	0xffffffff


	//   ....[214]....
        /*3e58*/ 	.word	0xffffffff


	//   ....[215]....
        /*3e5c*/ 	.word	0xffffffff


	//   ....[216]....
        /*3e60*/ 	.word	0xffffffff


	//   ....[217]....
        /*3e64*/ 	.word	0xffffffff


	//   ....[218]....
        /*3e68*/ 	.word	0xffffffff


	//   ....[219]....
        /*3e6c*/ 	.word	0xffffffff


	//   ....[220]....
        /*3e70*/ 	.word	0xffffffff


	//   ....[221]....
        /*3e74*/ 	.word	0xffffffff


	//   ....[222]....
        /*3e78*/ 	.word	0xffffffff


	//   ....[223]....
        /*3e7c*/ 	.word	0xffffffff


	//   ....[224]....
        /*3e80*/ 	.word	0xffffffff


	//   ....[225]....
        /*3e84*/ 	.word	0xffffffff


	//   ....[226]....
        /*3e88*/ 	.word	0xffffffff


	//   ....[227]....
        /*3e8c*/ 	.word	0xffffffff


	//   ....[228]....
        /*3e90*/ 	.word	0xffffffff


	//   ....[229]....
        /*3e94*/ 	.word	0xffffffff


	//   ....[230]....
        /*3e98*/ 	.word	0xffffffff


	//   ....[231]....
        /*3e9c*/ 	.word	0xffffffff


	//   ....[232]....
        /*3ea0*/ 	.word	0xffffffff


	//   ....[233]....
        /*3ea4*/ 	.word	0xffffffff


	//   ....[234]....
        /*3ea8*/ 	.word	0xffffffff


	//   ....[235]....
        /*3eac*/ 	.word	0xffffffff


	//   ....[236]....
        /*3eb0*/ 	.word	0xffffffff


	//   ....[237]....
        /*3eb4*/ 	.word	0xffffffff


	//   ....[238]....
        /*3eb8*/ 	.word	0xffffffff


	//   ....[239]....
        /*3ebc*/ 	.word	0xffffffff


	//   ....[240]....
        /*3ec0*/ 	.word	0xffffffff


	//   ....[241]....
        /*3ec4*/ 	.word	0xffffffff


	//   ....[242]....
        /*3ec8*/ 	.word	0xffffffff


	//   ....[243]....
        /*3ecc*/ 	.word	0xffffffff


	//   ....[244]....
        /*3ed0*/ 	.word	0xffffffff


	//   ....[245]....
        /*3ed4*/ 	.word	0xffffffff


	//   ....[246]....
        /*3ed8*/ 	.word	0xffffffff


	//   ....[247]....
        /*3edc*/ 	.word	0xffffffff


	//   ....[248]....
        /*3ee0*/ 	.word	0xffffffff


	//   ....[249]....
        /*3ee4*/ 	.word	0xffffffff


	//   ....[250]....
        /*3ee8*/ 	.word	0xffffffff


	//   ....[251]....
        /*3eec*/ 	.word	0xffffffff


	//   ....[252]....
        /*3ef0*/ 	.word	0xffffffff


	//   ....[253]....
        /*3ef4*/ 	.word	0xffffffff


	//   ....[254]....
        /*3ef8*/ 	.word	0xffffffff


	//   ....[255]....
        /*3efc*/ 	.word	0xffffffff


	//   ....[0]....
        /*3f00*/ 	.word	0xffffffff


	//   ....[1]....
        /*3f04*/ 	.word	0xffffffff


	//   ....[2]....
        /*3f08*/ 	.word	0xffffffff


	//   ....[3]....
        /*3f0c*/ 	.word	0xffffffff


	//   ....[4]....
        /*3f10*/ 	.word	0xffffffff


	//   ....[5]....
        /*3f14*/ 	.word	0xffffffff


	//   ....[6]....
        /*3f18*/ 	.word	0xffffffff


	//   ....[7]....
        /*3f1c*/ 	.word	0xffffffff


	//   ....[8]....
        /*3f20*/ 	.word	0xffffffff


	//   ....[9]....
        /*3f24*/ 	.word	0xffffffff


	//   ....[10]....
        /*3f28*/ 	.word	0xffffffff


	//   ....[11]....
        /*3f2c*/ 	.word	0xffffffff


	//   ....[12]....
        /*3f30*/ 	.word	0xffffffff


	//   ....[13]....
        /*3f34*/ 	.word	0xffffffff


	//   ....[14]....
        /*3f38*/ 	.word	0xffffffff


	//   ....[15]....
        /*3f3c*/ 	.word	0xffffffff


	//   ....[16]....
        /*3f40*/ 	.word	0xffffffff


	//   ....[17]....
        /*3f44*/ 	.word	0xffffffff


	//   ....[18]....
        /*3f48*/ 	.word	0xffffffff


	//   ....[19]....
        /*3f4c*/ 	.word	0xffffffff


	//   ....[20]....
        /*3f50*/ 	.word	0xffffffff


	//   ....[21]....
        /*3f54*/ 	.word	0xffffffff


	//   ....[22]....
        /*3f58*/ 	.word	0xffffffff


	//   ....[23]....
        /*3f5c*/ 	.word	0xffffffff


	//   ....[24]....
        /*3f60*/ 	.word	0xffffffff


	//   ....[25]....
        /*3f64*/ 	.word	0xffffffff


	//   ....[26]....
        /*3f68*/ 	.word	0xffffffff


	//   ....[27]....
        /*3f6c*/ 	.word	0xffffffff


	//   ....[28]....
        /*3f70*/ 	.word	0xffffffff


	//   ....[29]....
        /*3f74*/ 	.word	0xffffffff


	//   ....[30]....
        /*3f78*/ 	.word	0xffffffff


	//   ....[31]....
        /*3f7c*/ 	.word	0xffffffff


	//   ....[32]....
        /*3f80*/ 	.word	0xffffffff


	//   ....[33]....
        /*3f84*/ 	.word	0xffffffff


	//   ....[34]....
        /*3f88*/ 	.word	0xffffffff


	//   ....[35]....
        /*3f8c*/ 	.word	0xffffffff


	//   ....[36]....
        /*3f90*/ 	.word	0xffffffff


	//   ....[37]....
        /*3f94*/ 	.word	0xffffffff


	//   ....[38]....
        /*3f98*/ 	.word	0xffffffff


	//   ....[39]....
        /*3f9c*/ 	.word	0xffffffff


	//   ....[40]....
        /*3fa0*/ 	.word	0xffffffff


	//   ....[41]....
        /*3fa4*/ 	.word	0xffffffff


	//   ....[42]....
        /*3fa8*/ 	.word	0xffffffff


	//   ....[43]....
        /*3fac*/ 	.word	0xffffffff


	//   ....[44]....
        /*3fb0*/ 	.word	0xffffffff


	//   ....[45]....
        /*3fb4*/ 	.word	0xffffffff


	//   ....[46]....
        /*3fb8*/ 	.word	0xffffffff


	//   ....[47]....
        /*3fbc*/ 	.word	0xffffffff


	//   ....[48]....
        /*3fc0*/ 	.word	0xffffffff


	//   ....[49]....
        /*3fc4*/ 	.word	0xffffffff


	//   ....[50]....
        /*3fc8*/ 	.word	0xffffffff


	//   ....[51]....
        /*3fcc*/ 	.word	0xffffffff


	//   ....[52]....
        /*3fd0*/ 	.word	0xffffffff


	//   ....[53]....
        /*3fd4*/ 	.word	0xffffffff


	//   ....[54]....
        /*3fd8*/ 	.word	0xffffffff


	//   ....[55]....
        /*3fdc*/ 	.word	0xffffffff


	//   ....[56]....
        /*3fe0*/ 	.word	0xffffffff


	//   ....[57]....
        /*3fe4*/ 	.word	0xffffffff


	//   ....[58]....
        /*3fe8*/ 	.word	0xffffffff


	//   ....[59]....
        /*3fec*/ 	.word	0xffffffff


	//   ....[60]....
        /*3ff0*/ 	.word	0xffffffff


	//   ....[61]....
        /*3ff4*/ 	.word	0xffffffff


	//   ....[62]....
        /*3ff8*/ 	.word	0xffffffff


	//   ....[63]....
        /*3ffc*/ 	.word	0xffffffff


	//   ....[64]....
        /*4000*/ 	.word	0xffffffff


	//   ....[65]....
        /*4004*/ 	.word	0xffffffff


	//   ....[66]....
        /*4008*/ 	.word	0xffffffff


	//   ....[67]....
        /*400c*/ 	.word	0xffffffff


	//   ....[68]....
        /*4010*/ 	.word	0xffffffff


	//   ....[69]....
        /*4014*/ 	.word	0xffffffff


	//   ....[70]....
        /*4018*/ 	.word	0xffffffff


	//   ....[71]....
        /*401c*/ 	.word	0xffffffff


	//   ....[72]....
        /*4020*/ 	.word	0xffffffff


	//   ....[73]....
        /*4024*/ 	.word	0xffffffff


	//   ....[74]....
        /*4028*/ 	.word	0xffffffff


	//   ....[75]....
        /*402c*/ 	.word	0xffffffff


	//   ....[76]....
        /*4030*/ 	.word	0xffffffff


	//   ....[77]....
        /*4034*/ 	.word	0xffffffff


	//   ....[78]....
        /*4038*/ 	.word	0xffffffff


	//   ....[79]....
        /*403c*/ 	.word	0xffffffff


	//   ....[80]....
        /*4040*/ 	.word	0xffffffff


	//   ....[81]....
        /*4044*/ 	.word	0xffffffff


	//   ....[82]....
        /*4048*/ 	.word	0xffffffff


	//   ....[83]....
        /*404c*/ 	.word	0xffffffff


	//   ....[84]....
        /*4050*/ 	.word	0xffffffff


	//   ....[85]....
        /*4054*/ 	.word	0xffffffff


	//   ....[86]....
        /*4058*/ 	.word	0xffffffff


	//   ....[87]....
        /*405c*/ 	.word	0xffffffff


	//   ....[88]....
        /*4060*/ 	.word	0xffffffff


	//   ....[89]....
        /*4064*/ 	.word	0xffffffff


	//   ....[90]....
        /*4068*/ 	.word	0xffffffff


	//   ....[91]....
        /*406c*/ 	.word	0xffffffff


	//   ....[92]....
        /*4070*/ 	.word	0xffffffff


	//   ....[93]....
        /*4074*/ 	.word	0xffffffff


	//   ....[94]....
        /*4078*/ 	.word	0xffffffff


	//   ....[95]....
        /*407c*/ 	.word	0xffffffff


	//   ....[96]....
        /*4080*/ 	.word	0xffffffff


	//   ....[97]....
        /*4084*/ 	.word	0xffffffff


	//   ....[98]....
        /*4088*/ 	.word	0xffffffff


	//   ....[99]....
        /*408c*/ 	.word	0xffffffff


	//   ....[100]....
        /*4090*/ 	.word	0xffffffff


	//   ....[101]....
        /*4094*/ 	.word	0xffffffff


	//   ....[102]....
        /*4098*/ 	.word	0xffffffff


	//   ....[103]....
        /*409c*/ 	.word	0xffffffff


	//   ....[104]....
        /*40a0*/ 	.word	0xffffffff


	//   ....[105]....
        /*40a4*/ 	.word	0xffffffff


	//   ....[106]....
        /*40a8*/ 	.word	0xffffffff


	//   ....[107]....
        /*40ac*/ 	.word	0xffffffff


	//   ....[108]....
        /*40b0*/ 	.word	0xffffffff


	//   ....[109]....
        /*40b4*/ 	.word	0xffffffff


	//   ....[110]....
        /*40b8*/ 	.word	0xffffffff


	//   ....[111]....
        /*40bc*/ 	.word	0xffffffff


	//   ....[112]....
        /*40c0*/ 	.word	0xffffffff


	//   ....[113]....
        /*40c4*/ 	.word	0xffffffff


	//   ....[114]....
        /*40c8*/ 	.word	0xffffffff


	//   ....[115]....
        /*40cc*/ 	.word	0xffffffff


	//   ....[116]....
        /*40d0*/ 	.word	0xffffffff


	//   ....[117]....
        /*40d4*/ 	.word	0xffffffff


	//   ....[118]....
        /*40d8*/ 	.word	0xffffffff


	//   ....[119]....
        /*40dc*/ 	.word	0xffffffff


	//   ....[120]....
        /*40e0*/ 	.word	0xffffffff


	//   ....[121]....
        /*40e4*/ 	.word	0xffffffff


	//   ....[122]....
        /*40e8*/ 	.word	0xffffffff


	//   ....[123]....
        /*40ec*/ 	.word	0xffffffff


	//   ....[124]....
        /*40f0*/ 	.word	0xffffffff


	//   ....[125]....
        /*40f4*/ 	.word	0xffffffff


	//   ....[126]....
        /*40f8*/ 	.word	0xffffffff


	//   ....[127]....
        /*40fc*/ 	.word	0xffffffff


	//   ....[128]....
        /*4100*/ 	.word	0xffffffff


	//   ....[129]....
        /*4104*/ 	.word	0xffffffff


	//   ....[130]....
        /*4108*/ 	.word	0xffffffff


	//   ....[131]....
        /*410c*/ 	.word	0xffffffff


	//   ....[132]....
        /*4110*/ 	.word	0xffffffff


	//   ....[133]....
        /*4114*/ 	.word	0xffffffff


	//   ....[134]....
        /*4118*/ 	.word	0xffffffff


	//   ....[135]....
        /*411c*/ 	.word	0xffffffff


	//   ....[136]....
        /*4120*/ 	.word	0xffffffff


	//   ....[137]....
        /*4124*/ 	.word	0xffffffff


	//   ....[138]....
        /*4128*/ 	.word	0xffffffff


	//   ....[139]....
        /*412c*/ 	.word	0xffffffff


	//   ....[140]....
        /*4130*/ 	.word	0xffffffff


	//   ....[141]....
        /*4134*/ 	.word	0xffffffff


	//   ....[142]....
        /*4138*/ 	.word	0xffffffff


	//   ....[143]....
        /*413c*/ 	.word	0xffffffff


	//   ....[144]....
        /*4140*/ 	.word	0xffffffff


	//   ....[145]....
        /*4144*/ 	.word	0xffffffff


	//   ....[146]....
        /*4148*/ 	.word	0xffffffff


	//   ....[147]....
        /*414c*/ 	.word	0xffffffff


	//   ....[148]....
        /*4150*/ 	.word	0xffffffff


	//   ....[149]....
        /*4154*/ 	.word	0xffffffff


	//   ....[150]....
        /*4158*/ 	.word	0xffffffff


	//   ....[151]....
        /*415c*/ 	.word	0xffffffff


	//   ....[152]....
        /*4160*/ 	.word	0xffffffff


	//   ....[153]....
        /*4164*/ 	.word	0xffffffff


	//   ....[154]....
        /*4168*/ 	.word	0xffffffff


	//   ....[155]....
        /*416c*/ 	.word	0xffffffff


	//   ....[156]....
        /*4170*/ 	.word	0xffffffff


	//   ....[157]....
        /*4174*/ 	.word	0xffffffff


	//   ....[158]....
        /*4178*/ 	.word	0xffffffff


	//   ....[159]....
        /*417c*/ 	.word	0xffffffff


	//   ....[160]....
        /*4180*/ 	.word	0xffffffff


	//   ....[161]....
        /*4184*/ 	.word	0xffffffff


	//   ....[162]....
        /*4188*/ 	.word	0xffffffff


	//   ....[163]....
        /*418c*/ 	.word	0xffffffff


	//   ....[164]....
        /*4190*/ 	.word	0xffffffff


	//   ....[165]....
        /*4194*/ 	.word	0xffffffff


	//   ....[166]....
        /*4198*/ 	.word	0xffffffff


	//   ....[167]....
        /*419c*/ 	.word	0xffffffff


	//   ....[168]....
        /*41a0*/ 	.word	0xffffffff


	//   ....[169]....
        /*41a4*/ 	.word	0xffffffff


	//   ....[170]....
        /*41a8*/ 	.word	0xffffffff


	//   ....[171]....
        /*41ac*/ 	.word	0xffffffff


	//   ....[172]....
        /*41b0*/ 	.word	0xffffffff


	//   ....[173]....
        /*41b4*/ 	.word	0xffffffff


	//   ....[174]....
        /*41b8*/ 	.word	0xffffffff


	//   ....[175]....
        /*41bc*/ 	.word	0xffffffff


	//   ....[176]....
        /*41c0*/ 	.word	0xffffffff


	//   ....[177]....
        /*41c4*/ 	.word	0xffffffff


	//   ....[178]....
        /*41c8*/ 	.word	0xffffffff


	//   ....[179]....
        /*41cc*/ 	.word	0xffffffff


	//   ....[180]....
        /*41d0*/ 	.word	0xffffffff


	//   ....[181]....
        /*41d4*/ 	.word	0xffffffff


	//   ....[182]....
        /*41d8*/ 	.word	0xffffffff


	//   ....[183]....
        /*41dc*/ 	.word	0xffffffff


	//   ....[184]....
        /*41e0*/ 	.word	0xffffffff


	//   ....[185]....
        /*41e4*/ 	.word	0xffffffff


	//   ....[186]....
        /*41e8*/ 	.word	0xffffffff


	//   ....[187]....
        /*41ec*/ 	.word	0xffffffff


	//   ....[188]....
        /*41f0*/ 	.word	0xffffffff


	//   ....[189]....
        /*41f4*/ 	.word	0xffffffff


	//   ....[190]....
        /*41f8*/ 	.word	0xffffffff


	//   ....[191]....
        /*41fc*/ 	.word	0xffffffff


	//   ....[192]....
        /*4200*/ 	.word	0xffffffff


	//   ....[193]....
        /*4204*/ 	.word	0xffffffff


	//   ....[194]....
        /*4208*/ 	.word	0xffffffff


	//   ....[195]....
        /*420c*/ 	.word	0xffffffff


	//   ....[196]....
        /*4210*/ 	.word	0xffffffff


	//   ....[197]....
        /*4214*/ 	.word	0xffffffff


	//   ....[198]....
        /*4218*/ 	.word	0xffffffff


	//   ....[199]....
        /*421c*/ 	.word	0xffffffff


	//   ....[200]....
        /*4220*/ 	.word	0xffffffff


	//   ....[201]....
        /*4224*/ 	.word	0xffffffff


	//   ....[202]....
        /*4228*/ 	.word	0xffffffff


	//   ....[203]....
        /*422c*/ 	.word	0xffffffff


	//   ....[204]....
        /*4230*/ 	.word	0xffffffff


	//   ....[205]....
        /*4234*/ 	.word	0xffffffff


	//   ....[206]....
        /*4238*/ 	.word	0xffffffff


	//   ....[207]....
        /*423c*/ 	.word	0xffffffff


	//   ....[208]....
        /*4240*/ 	.word	0xffffffff


	//   ....[209]....
        /*4244*/ 	.word	0xffffffff


	//   ....[210]....
        /*4248*/ 	.word	0xffffffff


	//   ....[211]....
        /*424c*/ 	.word	0xffffffff


	//   ....[212]....
        /*4250*/ 	.word	0xffffffff


	//   ....[213]....
        /*4254*/ 	.word	0xffffffff


	//   ....[214]....
        /*4258*/ 	.word	0xffffffff


	//   ....[215]....
        /*425c*/ 	.word	0xffffffff


	//   ....[216]....
        /*4260*/ 	.word	0xffffffff


	//   ....[217]....
        /*4264*/ 	.word	0xffffffff


	//   ....[218]....
        /*4268*/ 	.word	0xffffffff


	//   ....[219]....
        /*426c*/ 	.word	0xffffffff


	//   ....[220]....
        /*4270*/ 	.word	0xffffffff


	//   ....[221]....
        /*4274*/ 	.word	0xffffffff


	//   ....[222]....
        /*4278*/ 	.word	0xffffffff


	//   ....[223]....
        /*427c*/ 	.word	0xffffffff


	//   ....[224]....
        /*4280*/ 	.word	0xffffffff


	//   ....[225]....
        /*4284*/ 	.word	0xffffffff


	//   ....[226]....
        /*4288*/ 	.word	0xffffffff


	//   ....[227]....
        /*428c*/ 	.word	0xffffffff


	//   ....[228]....
        /*4290*/ 	.word	0xffffffff


	//   ....[229]....
        /*4294*/ 	.word	0xffffffff


	//   ....[230]....
        /*4298*/ 	.word	0xffffffff


	//   ....[231]....
        /*429c*/ 	.word	0xffffffff


	//   ....[232]....
        /*42a0*/ 	.word	0xffffffff


	//   ....[233]....
        /*42a4*/ 	.word	0xffffffff


	//   ....[234]....
        /*42a8*/ 	.word	0xffffffff


	//   ....[235]....
        /*42ac*/ 	.word	0xffffffff


	//   ....[236]....
        /*42b0*/ 	.word	0xffffffff


	//   ....[237]....
        /*42b4*/ 	.word	0xffffffff


	//   ....[238]....
        /*42b8*/ 	.word	0xffffffff


	//   ....[239]....
        /*42bc*/ 	.word	0xffffffff


	//   ....[240]....
        /*42c0*/ 	.word	0xffffffff


	//   ....[241]....
        /*42c4*/ 	.word	0xffffffff


	//   ....[242]....
        /*42c8*/ 	.word	0xffffffff


	//   ....[243]....
        /*42cc*/ 	.word	0xffffffff


	//   ....[244]....
        /*42d0*/ 	.word	0xffffffff


	//   ....[245]....
        /*42d4*/ 	.word	0xffffffff


	//   ....[246]....
        /*42d8*/ 	.word	0xffffffff


	//   ....[247]....
        /*42dc*/ 	.word	0xffffffff


	//   ....[248]....
        /*42e0*/ 	.word	0xffffffff


	//   ....[249]....
        /*42e4*/ 	.word	0xffffffff


	//   ....[250]....
        /*42e8*/ 	.word	0xffffffff


	//   ....[251]....
        /*42ec*/ 	.word	0xffffffff


	//   ....[252]....
        /*42f0*/ 	.word	0xffffffff


	//   ....[253]....
        /*42f4*/ 	.word	0xffffffff


	//   ....[254]....
        /*42f8*/ 	.word	0xffffffff


	//----- nvinfo : EIATTR_COOP_GROUP_INSTR_OFFSETS
	.align		4
.L_39:
        /*42fc*/ 	.byte	0x04, 0x28
        /*42fe*/ 	.short	(.L_41 - .L_40)


	//   ....[0]....
.L_40:
        /*4300*/ 	.word	0x001acca0


	//   ....[1]....
        /*4304*/ 	.word	0x001accc0


	//   ....[2]....
        /*4308*/ 	.word	0x001ad010


	//   ....[3]....
        /*430c*/ 	.word	0x001ad030


	//   ....[4]....
        /*4310*/ 	.word	0x001ad0b0


	//   ....[5]....
        /*4314*/ 	.word	0x001ad0d0


	//   ....[6]....
        /*4318*/ 	.word	0x001ad150


	//   ....[7]....
        /*431c*/ 	.word	0x001ad170


	//   ....[8]....
        /*4320*/ 	.word	0x001ad1f0


	//   ....[9]....
        /*4324*/ 	.word	0x001ad210


	//   ....[10]....
        /*4328*/ 	.word	0x001ad290


	//   ....[11]....
        /*432c*/ 	.word	0x001ad2b0


	//   ....[12]....
        /*4330*/ 	.word	0x001ad330


	//   ....[13]....
        /*4334*/ 	.word	0x001ad350


	//   ....[14]....
        /*4338*/ 	.word	0x001ad3d0


	//   ....[15]....
        /*433c*/ 	.word	0x001ad3f0


	//   ....[16]....
        /*4340*/ 	.word	0x001ad470


	//   ....[17]....
        /*4344*/ 	.word	0x001ad490


	//   ....[18]....
        /*4348*/ 	.word	0x001ad510


	//   ....[19]....
        /*434c*/ 	.word	0x001ad530


	//   ....[20]....
        /*4350*/ 	.word	0x001ad5b0


	//   ....[21]....
        /*4354*/ 	.word	0x001ad5d0


	//   ....[22]....
        /*4358*/ 	.word	0x001ad650


	//   ....[23]....
        /*435c*/ 	.word	0x001ad670


	//   ....[24]....
        /*4360*/ 	.word	0x001ad6f0


	//   ....[25]....
        /*4364*/ 	.word	0x001ad710


	//   ....[26]....
        /*4368*/ 	.word	0x001ad770


	//   ....[27]....
        /*436c*/ 	.word	0x001ad7f0


	//   ....[28]....
        /*4370*/ 	.word	0x001ad810


	//   ....[29]....
        /*4374*/ 	.word	0x001ad860


	//   ....[30]....
        /*4378*/ 	.word	0x001ad8f0


	//   ....[31]....
        /*437c*/ 	.word	0x001ad910


	//   ....[32]....
        /*4380*/ 	.word	0x001ad970


	//   ....[33]....
        /*4384*/ 	.word	0x001ad990


	//   ....[34]....
        /*4388*/ 	.word	0x001ada10


	//   ....[35]....
        /*438c*/ 	.word	0x001ada30


	//   ....[36]....
        /*4390*/ 	.word	0x001adab0


	//   ....[37]....
        /*4394*/ 	.word	0x001adad0


	//   ....[38]....
        /*4398*/ 	.word	0x001adb50


	//   ....[39]....
        /*439c*/ 	.word	0x001adb70


	//   ....[40]....
        /*43a0*/ 	.word	0x001adbf0


	//   ....[41]....
        /*43a4*/ 	.word	0x001adc10


	//   ....[42]....
        /*43a8*/ 	.word	0x001adc90


	//   ....[43]....
        /*43ac*/ 	.word	0x001adcb0


	//   ....[44]....
        /*43b0*/ 	.word	0x001add30


	//   ....[45]....
        /*43b4*/ 	.word	0x001add50


	//   ....[46]....
        /*43b8*/ 	.word	0x001addd0


	//   ....[47]....
        /*43bc*/ 	.word	0x001addf0


	//   ....[48]....
        /*43c0*/ 	.word	0x001ade70


	//   ....[49]....
        /*43c4*/ 	.word	0x001ade90


	//   ....[50]....
        /*43c8*/ 	.word	0x001adf10


	//   ....[51]....
        /*43cc*/ 	.word	0x001adf30


	//   ....[52]....
        /*43d0*/ 	.word	0x001adfb0


	//   ....[53]....
        /*43d4*/ 	.word	0x001adfd0


	//   ....[54]....
        /*43d8*/ 	.word	0x001ae050


	//   ....[55]....
        /*43dc*/ 	.word	0x001ae070


	//   ....[56]....
        /*43e0*/ 	.word	0x001ae0f0


	//   ....[57]....
        /*43e4*/ 	.word	0x001ae110


	//   ....[58]....
        /*43e8*/ 	.word	0x001ae1b0


	//   ....[59]....
        /*43ec*/ 	.word	0x001ae1d0


	//   ....[60]....
        /*43f0*/ 	.word	0x001ae230


	//   ....[61]....
        /*43f4*/ 	.word	0x001ae250


	//   ....[62]....
        /*43f8*/ 	.word	0x001ae2b0


	//   ....[63]....
        /*43fc*/ 	.word	0x001ae2d0


	//   ....[64]....
        /*4400*/ 	.word	0x001ae330


	//   ....[65]....
        /*4404*/ 	.word	0x001ae350


	//   ....[66]....
        /*4408*/ 	.word	0x001ae3d0


	//   ....[67]....
        /*440c*/ 	.word	0x001ae3f0


	//   ....[68]....
        /*4410*/ 	.word	0x001ae470


	//   ....[69]....
        /*4414*/ 	.word	0x001ae490


	//   ....[70]....
        /*4418*/ 	.word	0x001ae510


	//   ....[71]....
        /*441c*/ 	.word	0x001ae530


	//   ....[72]....
        /*4420*/ 	.word	0x001ae5b0


	//   ....[73]....
        /*4424*/ 	.word	0x001ae5d0


	//   ....[74]....
        /*4428*/ 	.word	0x001ae650


	//   ....[75]....
        /*442c*/ 	.word	0x001ae670


	//   ....[76]....
        /*4430*/ 	.word	0x001ae6f0


	//   ....[77]....
        /*4434*/ 	.word	0x001ae710


	//   ....[78]....
        /*4438*/ 	.word	0x001ae790


	//   ....[79]....
        /*443c*/ 	.word	0x001ae7b0


	//   ....[80]....
        /*4440*/ 	.word	0x001ae830


	//   ....[81]....
        /*4444*/ 	.word	0x001ae850


	//   ....[82]....
        /*4448*/ 	.word	0x001ae8d0


	//   ....[83]....
        /*444c*/ 	.word	0x001ae8f0


	//   ....[84]....
        /*4450*/ 	.word	0x001ae970


	//   ....[85]....
        /*4454*/ 	.word	0x001ae990


	//   ....[86]....
        /*4458*/ 	.word	0x001aea10


	//   ....[87]....
        /*445c*/ 	.word	0x001aea30


	//   ....[88]....
        /*4460*/ 	.word	0x001aeab0


	//   ....[89]....
        /*4464*/ 	.word	0x001aead0


	//   ....[90]....
        /*4468*/ 	.word	0x001aeb30


	//   ....[91]....
        /*446c*/ 	.word	0x001aeb80


	//   ....[92]....
        /*4470*/ 	.word	0x001aebd0


	//   ....[93]....
        /*4474*/ 	.word	0x001aec10


	//   ....[94]....
        /*4478*/ 	.word	0x001aec90


	//   ....[95]....
        /*447c*/ 	.word	0x001aecb0


	//   ....[96]....
        /*4480*/ 	.word	0x001aed30


	//   ....[97]....
        /*4484*/ 	.word	0x001aed50


	//   ....[98]....
        /*4488*/ 	.word	0x001aedd0


	//   ....[99]....
        /*448c*/ 	.word	0x001aedf0


	//   ....[100]....
        /*4490*/ 	.word	0x001aee70


	//   ....[101]....
        /*4494*/ 	.word	0x001aee90


	//   ....[102]....
        /*4498*/ 	.word	0x001aef10


	//   ....[103]....
        /*449c*/ 	.word	0x001aef30


	//   ....[104]....
        /*44a0*/ 	.word	0x001aefb0


	//   ....[105]....
        /*44a4*/ 	.word	0x001aefd0


	//   ....[106]....
        /*44a8*/ 	.word	0x001af050


	//   ....[107]....
        /*44ac*/ 	.word	0x001af070


	//   ....[108]....
        /*44b0*/ 	.word	0x001af0f0


	//   ....[109]....
        /*44b4*/ 	.word	0x001af110


	//   ....[110]....
        /*44b8*/ 	.word	0x001af190


	//   ....[111]....
        /*44bc*/ 	.word	0x001af1b0


	//   ....[112]....
        /*44c0*/ 	.word	0x001af230


	//   ....[113]....
        /*44c4*/ 	.word	0x001af250


	//   ....[114]....
        /*44c8*/ 	.word	0x001af2d0


	//   ....[115]....
        /*44cc*/ 	.word	0x001af2f0


	//   ....[116]....
        /*44d0*/ 	.word	0x001af370


	//   ....[117]....
        /*44d4*/ 	.word	0x001af390


	//   ....[118]....
        /*44d8*/ 	.word	0x001af410


	//   ....[119]....
        /*44dc*/ 	.word	0x001af430


	//   ....[120]....
        /*44e0*/ 	.word	0x001af4d0


	//   ....[121]....
        /*44e4*/ 	.word	0x001af4f0


	//   ....[122]....
        /*44e8*/ 	.word	0x001af550


	//   ....[123]....
        /*44ec*/ 	.word	0x001af570


	//   ....[124]....
        /*44f0*/ 	.word	0x001af5d0


	//   ....[125]....
        /*44f4*/ 	.word	0x001af610


	//   ....[126]....
        /*44f8*/ 	.word	0x001af690


	//   ....[127]....
        /*44fc*/ 	.word	0x001af6b0


	//   ....[128]....
        /*4500*/ 	.word	0x001af730


	//   ....[129]....
        /*4504*/ 	.word	0x001af750


	//   ....[130]....
        /*4508*/ 	.word	0x001af7d0


	//   ....[131]....
        /*450c*/ 	.word	0x001af7f0


	//   ....[132]....
        /*4510*/ 	.word	0x001af870


	//   ....[133]....
        /*4514*/ 	.word	0x001af890


	//   ....[134]....
        /*4518*/ 	.word	0x001af910


	//   ....[135]....
        /*451c*/ 	.word	0x001af930


	//   ....[136]....
        /*4520*/ 	.word	0x001af9b0


	//   ....[137]....
        /*4524*/ 	.word	0x001af9d0


	//   ....[138]....
        /*4528*/ 	.word	0x001afa50


	//   ....[139]....
        /*452c*/ 	.word	0x001afa70


	//   ....[140]....
        /*4530*/ 	.word	0x001afaf0


	//   ....[141]....
        /*4534*/ 	.word	0x001afb10


	//   ....[142]....
        /*4538*/ 	.word	0x001afb90


	//   ....[143]....
        /*453c*/ 	.word	0x001afbb0


	//   ....[144]....
        /*4540*/ 	.word	0x001afc30


	//   ....[145]....
        /*4544*/ 	.word	0x001afc50


	//   ....[146]....
        /*4548*/ 	.word	0x001afcd0


	//   ....[147]....
        /*454c*/ 	.word	0x001afcf0


	//   ....[148]....
        /*4550*/ 	.word	0x001afd70


	//   ....[149]....
        /*4554*/ 	.word	0x001afd90


	//   ....[150]....
        /*4558*/ 	.word	0x001afe10


	//   ....[151]....
        /*455c*/ 	.word	0x001afe30


	//   ....[152]....
        /*4560*/ 	.word	0x001afeb0


	//   ....[153]....
        /*4564*/ 	.word	0x001afed0


	//   ....[154]....
        /*4568*/ 	.word	0x001aff30


	//   ....[155]....
        /*456c*/ 	.word	0x001aff90


	//   ....[156]....
        /*4570*/ 	.word	0x001affd0


	//   ....[157]....
        /*4574*/ 	.word	0x001b0010


	//   ....[158]....
        /*4578*/ 	.word	0x001b0090


	//   ....[159]....
        /*457c*/ 	.word	0x001b00b0


	//   ....[160]....
        /*4580*/ 	.word	0x001b0130


	//   ....[161]....
        /*4584*/ 	.word	0x001b0150


	//   ....[162]....
        /*4588*/ 	.word	0x001b01d0


	//   ....[163]....
        /*458c*/ 	.word	0x001b01f0


	//   ....[164]....
        /*4590*/ 	.word	0x001b0270


	//   ....[165]....
        /*4594*/ 	.word	0x001b0290


	//   ....[166]....
        /*4598*/ 	.word	0x001b0310


	//   ....[167]....
        /*459c*/ 	.word	0x001b0330


	//   ....[168]....
        /*45a0*/ 	.word	0x001b03b0


	//   ....[169]....
        /*45a4*/ 	.word	0x001b03d0


	//   ....[170]....
        /*45a8*/ 	.word	0x001b0450


	//   ....[171]....
        /*45ac*/ 	.word	0x001b0470


	//   ....[172]....
        /*45b0*/ 	.word	0x001b04f0


	//   ....[173]....
        /*45b4*/ 	.word	0x001b0510


	//   ....[174]....
        /*45b8*/ 	.word	0x001b0590


	//   ....[175]....
        /*45bc*/ 	.word	0x001b05b0


	//   ....[176]....
        /*45c0*/ 	.word	0x001b0630


	//   ....[177]....
        /*45c4*/ 	.word	0x001b0650


	//   ....[178]....
        /*45c8*/ 	.word	0x001b06d0


	//   ....[179]....
        /*45cc*/ 	.word	0x001b06f0


	//   ....[180]....
        /*45d0*/ 	.word	0x001b0770


	//   ....[181]....
        /*45d4*/ 	.word	0x001b0790


	//   ....[182]....
        /*45d8*/ 	.word	0x001b0810


	//   ....[183]....
        /*45dc*/ 	.word	0x001b0830


	//   ....[184]....
        /*45e0*/ 	.word	0x001b08b0


	//   ....[185]....
        /*45e4*/ 	.word	0x001b08d0


	//   ....[186]....
        /*45e8*/ 	.word	0x001b0930


	//   ....[187]....
        /*45ec*/ 	.word	0x001b0980


	//   ....[188]....
        /*45f0*/ 	.word	0x001b09d0


	//   ....[189]....
        /*45f4*/ 	.word	0x001b0a10


	//   ....[190]....
        /*45f8*/ 	.word	0x001b0a90


	//   ....[191]....
        /*45fc*/ 	.word	0x001b0ab0


	//   ....[192]....
        /*4600*/ 	.word	0x001b0b30


	//   ....[193]....
        /*4604*/ 	.word	0x001b0b50


	//   ....[194]....
        /*4608*/ 	.word	0x001b0bd0


	//   ....[195]....
        /*460c*/ 	.word	0x001b0bf0


	//   ....[196]....
        /*4610*/ 	.word	0x001b0c70


	//   ....[197]....
        /*4614*/ 	.word	0x001b0c90


	//   ....[198]....
        /*4618*/ 	.word	0x001b0d10


	//   ....[199]....
        /*461c*/ 	.word	0x001b0d30


	//   ....[200]....
        /*4620*/ 	.word	0x001b0db0


	//   ....[201]....
        /*4624*/ 	.word	0x001b0dd0


	//   ....[202]....
        /*4628*/ 	.word	0x001b0e50


	//   ....[203]....
        /*462c*/ 	.word	0x001b0e70


	//   ....[204]....
        /*4630*/ 	.word	0x001b0ef0


	//   ....[205]....
        /*4634*/ 	.word	0x001b0f10


	//   ....[206]....
        /*4638*/ 	.word	0x001b0f90


	//   ....[207]....
        /*463c*/ 	.word	0x001b0fb0


	//   ....[208]....
        /*4640*/ 	.word	0x001b1030


	//   ....[209]....
        /*4644*/ 	.word	0x001b1050


	//   ....[210]....
        /*4648*/ 	.word	0x001b10d0


	//   ....[211]....
        /*464c*/ 	.word	0x001b10f0


	//   ....[212]....
        /*4650*/ 	.word	0x001b1170


	//   ....[213]....
        /*4654*/ 	.word	0x001b1190


	//   ....[214]....
        /*4658*/ 	.word	0x001b1210


	//   ....[215]....
        /*465c*/ 	.word	0x001b1230


	//   ....[216]....
        /*4660*/ 	.word	0x001b12b0


	//   ....[217]....
        /*4664*/ 	.word	0x001b12d0


	//   ....[218]....
        /*4668*/ 	.word	0x001b1330


	//   ....[219]....
        /*466c*/ 	.word	0x001b1390


	//   ....[220]....
        /*4670*/ 	.word	0x001b13d0


	//   ....[221]....
        /*4674*/ 	.word	0x001b1410


	//   ....[222]....
        /*4678*/ 	.word	0x001b1490


	//   ....[223]....
        /*467c*/ 	.word	0x001b14b0


	//   ....[224]....
        /*4680*/ 	.word	0x001b1530


	//   ....[225]....
        /*4684*/ 	.word	0x001b1550


	//   ....[226]....
        /*4688*/ 	.word	0x001b15d0


	//   ....[227]....
        /*468c*/ 	.word	0x001b15f0


	//   ....[228]....
        /*4690*/ 	.word	0x001b1670


	//   ....[229]....
        /*4694*/ 	.word	0x001b1690


	//   ....[230]....
        /*4698*/ 	.word	0x001b1710


	//   ....[231]....
        /*469c*/ 	.word	0x001b1730


	//   ....[232]....
        /*46a0*/ 	.word	0x001b17b0


	//   ....[233]....
        /*46a4*/ 	.word	0x001b17d0


	//   ....[234]....
        /*46a8*/ 	.word	0x001b1850


	//   ....[235]....
        /*46ac*/ 	.word	0x001b1870


	//   ....[236]....
        /*46b0*/ 	.word	0x001b18f0


	//   ....[237]....
        /*46b4*/ 	.word	0x001b1910


	//   ....[238]....
        /*46b8*/ 	.word	0x001b1990


	//   ....[239]....
        /*46bc*/ 	.word	0x001b19b0


	//   ....[240]....
        /*46c0*/ 	.word	0x001b1a30


	//   ....[241]....
        /*46c4*/ 	.word	0x001b1a50


	//   ....[242]....
        /*46c8*/ 	.word	0x001b1ad0


	//   ....[243]....
        /*46cc*/ 	.word	0x001b1af0


	//   ....[244]....
        /*46d0*/ 	.word	0x001b1b70


	//   ....[245]....
        /*46d4*/ 	.word	0x001b1b90


	//   ....[246]....
        /*46d8*/ 	.word	0x001b1c10


	//   ....[247]....
        /*46dc*/ 	.word	0x001b1c30


	//   ....[248]....
        /*46e0*/ 	.word	0x001b1cd0


	//   ....[249]....
        /*46e4*/ 	.word	0x001b1cf0


	//   ....[250]....
        /*46e8*/ 	.word	0x001b1d50


	//   ....[251]....
        /*46ec*/ 	.word	0x001b1d70


	//   ....[252]....
        /*46f0*/ 	.word	0x001b1dd0


	//   ....[253]....
        /*46f4*/ 	.word	0x001b1e10


	//   ....[254]....
        /*46f8*/ 	.word	0x001b1e90


	//   ....[255]....
        /*46fc*/ 	.word	0x001b1eb0


	//   ....[0]....
        /*4700*/ 	.word	0x001b1f30


	//   ....[1]....
        /*4704*/ 	.word	0x001b1f50


	//   ....[2]....
        /*4708*/ 	.word	0x001b1fd0


	//   ....[3]....
        /*470c*/ 	.word	0x001b1ff0


	//   ....[4]....
        /*4710*/ 	.word	0x001b2070


	//   ....[5]....
        /*4714*/ 	.word	0x001b2090


	//   ....[6]....
        /*4718*/ 	.word	0x001b2110


	//   ....[7]....
        /*471c*/ 	.word	0x001b2130


	//   ....[8]....
        /*4720*/ 	.word	0x001b21b0


	//   ....[9]....
        /*4724*/ 	.word	0x001b21d0


	//   ....[10]....
        /*4728*/ 	.word	0x001b2250


	//   ....[11]....
        /*472c*/ 	.word	0x001b2270


	//   ....[12]....
        /*4730*/ 	.word	0x001b22f0


	//   ....[13]....
        /*4734*/ 	.word	0x001b2310


	//   ....[14]....
        /*4738*/ 	.word	0x001b2390


	//   ....[15]....
        /*473c*/ 	.word	0x001b23b0


	//   ....[16]....
        /*4740*/ 	.word	0x001b2430


	//   ....[17]....
        /*4744*/ 	.word	0x001b2450


	//   ....[18]....
        /*4748*/ 	.word	0x001b24d0


	//   ....[19]....
        /*474c*/ 	.word	0x001b24f0


	//   ....[20]....
        /*4750*/ 	.word	0x001b2570


	//   ....[21]....
        /*4754*/ 	.word	0x001b2590


	//   ....[22]....
        /*4758*/ 	.word	0x001b2610


	//   ....[23]....
        /*475c*/ 	.word	0x001b2630


	//   ....[24]....
        /*4760*/ 	.word	0x001b26b0


	//   ....[25]....
        /*4764*/ 	.word	0x001b26d0


	//   ....[26]....
        /*4768*/ 	.word	0x001b2750


	//   ....[27]....
        /*476c*/ 	.word	0x001b2770


	//   ....[28]....
        /*4770*/ 	.word	0x001b27d0


	//   ....[29]....
        /*4774*/ 	.word	0x001b2810


	//   ....[30]....
        /*4778*/ 	.word	0x001b2890


	//   ....[31]....
        /*477c*/ 	.word	0x001b28b0


	//   ....[32]....
        /*4780*/ 	.word	0x001b2930


	//   ....[33]....
        /*4784*/ 	.word	0x001b2950


	//   ....[34]....
        /*4788*/ 	.word	0x001b29d0


	//   ....[35]....
        /*478c*/ 	.word	0x001b29f0


	//   ....[36]....
        /*4790*/ 	.word	0x001b2a70


	//   ....[37]....
        /*4794*/ 	.word	0x001b2a90


	//   ....[38]....
        /*4798*/ 	.word	0x001b2b10


	//   ....[39]....
        /*479c*/ 	.word	0x001b2b30


	//   ....[40]....
        /*47a0*/ 	.word	0x001b2bb0


	//   ....[41]....
        /*47a4*/ 	.word	0x001b2bd0


	//   ....[42]....
        /*47a8*/ 	.word	0x001b2c50


	//   ....[43]....
        /*47ac*/ 	.word	0x001b2c70


	//   ....[44]....
        /*47b0*/ 	.word	0x001b2cf0


	//   ....[45]....
        /*47b4*/ 	.word	0x001b2d10


	//   ....[46]....
        /*47b8*/ 	.word	0x001b2d90


	//   ....[47]....
        /*47bc*/ 	.word	0x001b2db0


	//   ....[48]....
        /*47c0*/ 	.word	0x001b2e30


	//   ....[49]....
        /*47c4*/ 	.word	0x001b2e50


	//   ....[50]....
        /*47c8*/ 	.word	0x001b2ed0


	//   ....[51]....
        /*47cc*/ 	.word	0x001b2ef0


	//   ....[52]....
        /*47d0*/ 	.word	0x001b2f70


	//   ....[53]....
        /*47d4*/ 	.word	0x001b2f90


	//   ....[54]....
        /*47d8*/ 	.word	0x001b3010


	//   ....[55]....
        /*47dc*/ 	.word	0x001b3030


	//   ....[56]....
        /*47e0*/ 	.word	0x001b30b0


	//   ....[57]....
        /*47e4*/ 	.word	0x001b30d0


	//   ....[58]....
        /*47e8*/ 	.word	0x001b3150


	//   ....[59]....
        /*47ec*/ 	.word	0x001b3170


	//   ....[60]....
        /*47f0*/ 	.word	0x001b31d0


	//   ....[61]....
        /*47f4*/ 	.word	0x001b3210


	//   ....[62]....
        /*47f8*/ 	.word	0x001b3290


	//   ....[63]....
        /*47fc*/ 	.word	0x001b32b0


	//   ....[64]....
        /*4800*/ 	.word	0x001b3330


	//   ....[65]....
        /*4804*/ 	.word	0x001b3350


	//   ....[66]....
        /*4808*/ 	.word	0x001b33d0


	//   ....[67]....
        /*480c*/ 	.word	0x001b33f0


	//   ....[68]....
        /*4810*/ 	.word	0x001b3470


	//   ....[69]....
        /*4814*/ 	.word	0x001b3490


	//   ....[70]....
        /*4818*/ 	.word	0x001b3510


	//   ....[71]....
        /*481c*/ 	.word	0x001b3530


	//   ....[72]....
        /*4820*/ 	.word	0x001b35b0


	//   ....[73]....
        /*4824*/ 	.word	0x001b35d0


	//   ....[74]....
        /*4828*/ 	.word	0x001b3650


	//   ....[75]....
        /*482c*/ 	.word	0x001b3670


	//   ....[76]....
        /*4830*/ 	.word	0x001b36f0


	//   ....[77]....
        /*4834*/ 	.word	0x001b3710


	//   ....[78]....
        /*4838*/ 	.word	0x001b3790


	//   ....[79]....
        /*483c*/ 	.word	0x001b37b0


	//   ....[80]....
        /*4840*/ 	.word	0x001b3830


	//   ....[81]....
        /*4844*/ 	.word	0x001b3850


	//   ....[82]....
        /*4848*/ 	.word	0x001b38d0


	//   ....[83]....
        /*484c*/ 	.word	0x001b38f0


	//   ....[84]....
        /*4850*/ 	.word	0x001b3970


	//   ....[85]....
        /*4854*/ 	.word	0x001b3990


	//   ....[86]....
        /*4858*/ 	.word	0x001b3a10


	//   ....[87]....
        /*485c*/ 	.word	0x001b3a30


	//   ....[88]....
        /*4860*/ 	.word	0x001b3ab0


	//   ....[89]....
        /*4864*/ 	.word	0x001b3ad0


	//   ....[90]....
        /*4868*/ 	.word	0x001b3b50


	//   ....[91]....
        /*486c*/ 	.word	0x001b3b70


	//   ....[92]....
        /*4870*/ 	.word	0x001b3bd0


	//   ....[93]....
        /*4874*/ 	.word	0x001b3c10


	//   ....[94]....
        /*4878*/ 	.word	0x001b3c90


	//   ....[95]....
        /*487c*/ 	.word	0x001b3cb0


	//   ....[96]....
        /*4880*/ 	.word	0x001b3d30


	//   ....[97]....
        /*4884*/ 	.word	0x001b3d50


	//   ....[98]....
        /*4888*/ 	.word	0x001b3dd0


	//   ....[99]....
        /*488c*/ 	.word	0x001b3df0


	//   ....[100]....
        /*4890*/ 	.word	0x001b3e70


	//   ....[101]....
        /*4894*/ 	.word	0x001b3e90


	//   ....[102]....
        /*4898*/ 	.word	0x001b3f10


	//   ....[103]....
        /*489c*/ 	.word	0x001b3f30


	//   ....[104]....
        /*48a0*/ 	.word	0x001b3fb0


	//   ....[105]....
        /*48a4*/ 	.word	0x001b3fd0


	//   ....[106]....
        /*48a8*/ 	.word	0x001b4050


	//   ....[107]....
        /*48ac*/ 	.word	0x001b4070


	//   ....[108]....
        /*48b0*/ 	.word	0x001b40f0


	//   ....[109]....
        /*48b4*/ 	.word	0x001b4110


	//   ....[110]....
        /*48b8*/ 	.word	0x001b4190


	//   ....[111]....
        /*48bc*/ 	.word	0x001b41b0


	//   ....[112]....
        /*48c0*/ 	.word	0x001b4230


	//   ....[113]....
        /*48c4*/ 	.word	0x001b4250


	//   ....[114]....
        /*48c8*/ 	.word	0x001b42d0


	//   ....[115]....
        /*48cc*/ 	.word	0x001b42f0


	//   ....[116]....
        /*48d0*/ 	.word	0x001b4370


	//   ....[117]....
        /*48d4*/ 	.word	0x001b4390


	//   ....[118]....
        /*48d8*/ 	.word	0x001b4410


	//   ....[119]....
        /*48dc*/ 	.word	0x001b4430


	//   ....[120]....
        /*48e0*/ 	.word	0x001b44b0


	//   ....[121]....
        /*48e4*/ 	.word	0x001b44d0


	//   ....[122]....
        /*48e8*/ 	.word	0x001b4550


	//   ....[123]....
        /*48ec*/ 	.word	0x001b4570


	//   ....[124]....
        /*48f0*/ 	.word	0x001b45d0


	//   ....[125]....
        /*48f4*/ 	.word	0x001b4610


	//   ....[126]....
        /*48f8*/ 	.word	0x001b4690


	//   ....[127]....
        /*48fc*/ 	.word	0x001b46b0


	//   ....[128]....
        /*4900*/ 	.word	0x001b4730


	//   ....[129]....
        /*4904*/ 	.word	0x001b4750


	//   ....[130]....
        /*4908*/ 	.word	0x001b47d0


	//   ....[131]....
        /*490c*/ 	.word	0x001b47f0


	//   ....[132]....
        /*4910*/ 	.word	0x001b4870


	//   ....[133]....
        /*4914*/ 	.word	0x001b4890


	//   ....[134]....
        /*4918*/ 	.word	0x001b4910


	//   ....[135]....
        /*491c*/ 	.word	0x001b4930


	//   ....[136]....
        /*4920*/ 	.word	0x001b49b0


	//   ....[137]....
        /*4924*/ 	.word	0x001b49d0


	//   ....[138]....
        /*4928*/ 	.word	0x001b4a50


	//   ....[139]....
        /*492c*/ 	.word	0x001b4a70


	//   ....[140]....
        /*4930*/ 	.word	0x001b4af0


	//   ....[141]....
        /*4934*/ 	.word	0x001b4b10


	//   ....[142]....
        /*4938*/ 	.word	0x001b4b90


	//   ....[143]....
        /*493c*/ 	.word	0x001b4bb0


	//   ....[144]....
        /*4940*/ 	.word	0x001b4c30


	//   ....[145]....
        /*4944*/ 	.word	0x001b4c50


	//   ....[146]....
        /*4948*/ 	.word	0x001b4cd0


	//   ....[147]....
        /*494c*/ 	.word	0x001b4cf0


	//   ....[148]....
        /*4950*/ 	.word	0x001b4d70


	//   ....[149]....
        /*4954*/ 	.word	0x001b4d90


	//   ....[150]....
        /*4958*/ 	.word	0x001b4e10


	//   ....[151]....
        /*495c*/ 	.word	0x001b4e30


	//   ....[152]....
        /*4960*/ 	.word	0x001b4eb0


	//   ....[153]....
        /*4964*/ 	.word	0x001b4ed0


	//   ....[154]....
        /*4968*/ 	.word	0x001b4f50


	//   ....[155]....
        /*496c*/ 	.word	0x001b4f70


	//   ....[156]....
        /*4970*/ 	.word	0x001b4fd0


	//   ....[157]....
        /*4974*/ 	.word	0x001b5010


	//   ....[158]....
        /*4978*/ 	.word	0x001b5090


	//   ....[159]....
        /*497c*/ 	.word	0x001b50b0


	//   ....[160]....
        /*4980*/ 	.word	0x001b5130


	//   ....[161]....
        /*4984*/ 	.word	0x001b5150


	//   ....[162]....
        /*4988*/ 	.word	0x001b51d0


	//   ....[163]....
        /*498c*/ 	.word	0x001b51f0


	//   ....[164]....
        /*4990*/ 	.word	0x001b5270


	//   ....[165]....
        /*4994*/ 	.word	0x001b5290


	//   ....[166]....
        /*4998*/ 	.word	0x001b5310


	//   ....[167]....
        /*499c*/ 	.word	0x001b5330


	//   ....[168]....
        /*49a0*/ 	.word	0x001b53b0


	//   ....[169]....
        /*49a4*/ 	.word	0x001b53d0


	//   ....[170]....
        /*49a8*/ 	.word	0x001b5450


	//   ....[171]....
        /*49ac*/ 	.word	0x001b5470


	//   ....[172]....
        /*49b0*/ 	.word	0x001b54f0


	//   ....[173]....
        /*49b4*/ 	.word	0x001b5510


	//   ....[174]....
        /*49b8*/ 	.word	0x001b5590


	//   ....[175]....
        /*49bc*/ 	.word	0x001b55b0


	//   ....[176]....
        /*49c0*/ 	.word	0x001b5630


	//   ....[177]....
        /*49c4*/ 	.word	0x001b5650


	//   ....[178]....
        /*49c8*/ 	.word	0x001b56d0


	//   ....[179]....
        /*49cc*/ 	.word	0x001b56f0


	//   ....[180]....
        /*49d0*/ 	.word	0x001b5770


	//   ....[181]....
        /*49d4*/ 	.word	0x001b5790


	//   ....[182]....
        /*49d8*/ 	.word	0x001b5810


	//   ....[183]....
        /*49dc*/ 	.word	0x001b5830


	//   ....[184]....
        /*49e0*/ 	.word	0x001b58b0


	//   ....[185]....
        /*49e4*/ 	.word	0x001b58d0


	//   ....[186]....
        /*49e8*/ 	.word	0x001b5950


	//   ....[187]....
        /*49ec*/ 	.word	0x001b5970


	//   ....[188]....
        /*49f0*/ 	.word	0x001b59d0


	//   ....[189]....
        /*49f4*/ 	.word	0x001b5a10


	//   ....[190]....
        /*49f8*/ 	.word	0x001b5a90


	//   ....[191]....
        /*49fc*/ 	.word	0x001b5ab0


	//   ....[192]....
        /*4a00*/ 	.word	0x001b5b30


	//   ....[193]....
        /*4a04*/ 	.word	0x001b5b50


	//   ....[194]....
        /*4a08*/ 	.word	0x001b5bd0


	//   ....[195]....
        /*4a0c*/ 	.word	0x001b5bf0


	//   ....[196]....
        /*4a10*/ 	.word	0x001b5c70


	//   ....[197]....
        /*4a14*/ 	.word	0x001b5c90


	//   ....[198]....
        /*4a18*/ 	.word	0x001b5d10


	//   ....[199]....
        /*4a1c*/ 	.word	0x001b5d30


	//   ....[200]....
        /*4a20*/ 	.word	0x001b5db0


	//   ....[201]....
        /*4a24*/ 	.word	0x001b5dd0


	//   ....[202]....
        /*4a28*/ 	.word	0x001b5e50


	//   ....[203]....
        /*4a2c*/ 	.word	0x001b5e70


	//   ....[204]....
        /*4a30*/ 	.word	0x001b5ef0


	//   ....[205]....
        /*4a34*/ 	.word	0x001b5f10


	//   ....[206]....
        /*4a38*/ 	.word	0x001b5f90


	//   ....[207]....
        /*4a3c*/ 	.word	0x001b5fb0


	//   ....[208]....
        /*4a40*/ 	.word	0x001b6030


	//   ....[209]....
        /*4a44*/ 	.word	0x001b6050


	//   ....[210]....
        /*4a48*/ 	.word	0x001b60d0


	//   ....[211]....
        /*4a4c*/ 	.word	0x001b60f0


	//   ....[212]....
        /*4a50*/ 	.word	0x001b6170


	//   ....[213]....
        /*4a54*/ 	.word	0x001b6190


	//   ....[214]....
        /*4a58*/ 	.word	0x001b6210


	//   ....[215]....
        /*4a5c*/ 	.word	0x001b6230


	//   ....[216]....
        /*4a60*/ 	.word	0x001b62b0


	//   ....[217]....
        /*4a64*/ 	.word	0x001b62d0


	//   ....[218]....
        /*4a68*/ 	.word	0x001b6330


	//   ....[219]....
        /*4a6c*/ 	.word	0x001b6380


	//   ....[220]....
        /*4a70*/ 	.word	0x001b63d0


	//   ....[221]....
        /*4a74*/ 	.word	0x001b6410


	//   ....[222]....
        /*4a78*/ 	.word	0x001b6490


	//   ....[223]....
        /*4a7c*/ 	.word	0x001b64b0


	//   ....[224]....
        /*4a80*/ 	.word	0x001b6530


	//   ....[225]....
        /*4a84*/ 	.word	0x001b6550


	//   ....[226]....
        /*4a88*/ 	.word	0x001b65d0


	//   ....[227]....
        /*4a8c*/ 	.word	0x001b65f0


	//   ....[228]....
        /*4a90*/ 	.word	0x001b6670


	//   ....[229]....
        /*4a94*/ 	.word	0x001b6690


	//   ....[230]....
        /*4a98*/ 	.word	0x001b6710


	//   ....[231]....
        /*4a9c*/ 	.word	0x001b6730


	//   ....[232]....
        /*4aa0*/ 	.word	0x001b67b0


	//   ....[233]....
        /*4aa4*/ 	.word	0x001b67d0


	//   ....[234]....
        /*4aa8*/ 	.word	0x001b6850


	//   ....[235]....
        /*4aac*/ 	.word	0x001b6870


	//   ....[236]....
        /*4ab0*/ 	.word	0x001b68f0


	//   ....[237]....
        /*4ab4*/ 	.word	0x001b6910


	//   ....[238]....
        /*4ab8*/ 	.word	0x001b6990


	//   ....[239]....
        /*4abc*/ 	.word	0x001b69b0


	//   ....[240]....
        /*4ac0*/ 	.word	0x001b6a30


	//   ....[241]....
        /*4ac4*/ 	.word	0x001b6a50


	//   ....[242]....
        /*4ac8*/ 	.word	0x001b6ad0


	//   ....[243]....
        /*4acc*/ 	.word	0x001b6af0


	//   ....[244]....
        /*4ad0*/ 	.word	0x001b6b70


	//   ....[245]....
        /*4ad4*/ 	.word	0x001b6b90


	//   ....[246]....
        /*4ad8*/ 	.word	0x001b6c10


	//   ....[247]....
        /*4adc*/ 	.word	0x001b6c30


	//   ....[248]....
        /*4ae0*/ 	.word	0x001b6cb0


	//   ....[249]....
        /*4ae4*/ 	.word	0x001b6cd0


	//   ....[250]....
        /*4ae8*/ 	.word	0x001b6d30


	//   ....[251]....
        /*4aec*/ 	.word	0x001b6d90


	//   ....[252]....
        /*4af0*/ 	.word	0x001b6dd0


	//   ....[253]....
        /*4af4*/ 	.word	0x001b6e10


	//   ....[254]....
        /*4af8*/ 	.word	0x001b6e90


	//   ....[255]....
        /*4afc*/ 	.word	0x001b6eb0


	//   ....[0]....
        /*4b00*/ 	.word	0x001b6f30


	//   ....[1]....
        /*4b04*/ 	.word	0x001b6f50


	//   ....[2]....
        /*4b08*/ 	.word	0x001b6fd0


	//   ....[3]....
        /*4b0c*/ 	.word	0x001b6ff0


	//   ....[4]....
        /*4b10*/ 	.word	0x001b7070


	//   ....[5]....
        /*4b14*/ 	.word	0x001b7090


	//   ....[6]....
        /*4b18*/ 	.word	0x001b7110


	//   ....[7]....
        /*4b1c*/ 	.word	0x001b7130


	//   ....[8]....
        /*4b20*/ 	.word	0x001b71b0


	//   ....[9]....
        /*4b24*/ 	.word	0x001b71d0


	//   ....[10]....
        /*4b28*/ 	.word	0x001b7250


	//   ....[11]....
        /*4b2c*/ 	.word	0x001b7270


	//   ....[12]....
        /*4b30*/ 	.word	0x001b72f0


	//   ....[13]....
        /*4b34*/ 	.word	0x001b7310


	//   ....[14]....
        /*4b38*/ 	.word	0x001b7390


	//   ....[15]....
        /*4b3c*/ 	.word	0x001b73b0


	//   ....[16]....
        /*4b40*/ 	.word	0x001b7430


	//   ....[17]....
        /*4b44*/ 	.word	0x001b7450


	//   ....[18]....
        /*4b48*/ 	.word	0x001b74d0


	//   ....[19]....
        /*4b4c*/ 	.word	0x001b74f0


	//   ....[20]....
        /*4b50*/ 	.word	0x001b7570


	//   ....[21]....
        /*4b54*/ 	.word	0x001b7590


	//   ....[22]....
        /*4b58*/ 	.word	0x001b7610


	//   ....[23]....
        /*4b5c*/ 	.word	0x001b7630


	//   ....[24]....
        /*4b60*/ 	.word	0x001b76b0


	//   ....[25]....
        /*4b64*/ 	.word	0x001b76d0


	//   ....[26]....
        /*4b68*/ 	.word	0x001b7730


	//   ....[27]....
        /*4b6c*/ 	.word	0x001b7790


	//   ....[28]....
        /*4b70*/ 	.word	0x001b77d0


	//   ....[29]....
        /*4b74*/ 	.word	0x001b7810


	//   ....[30]....
        /*4b78*/ 	.word	0x001b7890


	//   ....[31]....
        /*4b7c*/ 	.word	0x001b78b0


	//   ....[32]....
        /*4b80*/ 	.word	0x001b7930


	//   ....[33]....
        /*4b84*/ 	.word	0x001b7950


	//   ....[34]....
        /*4b88*/ 	.word	0x001b79d0


	//   ....[35]....
        /*4b8c*/ 	.word	0x001b79f0


	//   ....[36]....
        /*4b90*/ 	.word	0x001b7a70


	//   ....[37]....
        /*4b94*/ 	.word	0x001b7a90


	//   ....[38]....
        /*4b98*/ 	.word	0x001b7b10


	//   ....[39]....
        /*4b9c*/ 	.word	0x001b7b30


	//   ....[40]....
        /*4ba0*/ 	.word	0x001b7bb0


	//   ....[41]....
        /*4ba4*/ 	.word	0x001b7bd0


	//   ....[42]....
        /*4ba8*/ 	.word	0x001b7c50


	//   ....[43]....
        /*4bac*/ 	.word	0x001b7c70


	//   ....[44]....
        /*4bb0*/ 	.word	0x001b7cf0


	//   ....[45]....
        /*4bb4*/ 	.word	0x001b7d10


	//   ....[46]....
        /*4bb8*/ 	.word	0x001b7d90


	//   ....[47]....
        /*4bbc*/ 	.word	0x001b7db0


	//   ....[48]....
        /*4bc0*/ 	.word	0x001b7e30


	//   ....[49]....
        /*4bc4*/ 	.word	0x001b7e50


	//   ....[50]....
        /*4bc8*/ 	.word	0x001b7ed0


	//   ....[51]....
        /*4bcc*/ 	.word	0x001b7ef0


	//   ....[52]....
        /*4bd0*/ 	.word	0x001b7f70


	//   ....[53]....
        /*4bd4*/ 	.word	0x001b7f90


	//   ....[54]....
        /*4bd8*/ 	.word	0x001b8010


	//   ....[55]....
        /*4bdc*/ 	.word	0x001b8030


	//   ....[56]....
        /*4be0*/ 	.word	0x001b80b0


	//   ....[57]....
        /*4be4*/ 	.word	0x001b80d0


	//   ....[58]....
        /*4be8*/ 	.word	0x001b8130


	//   ....[59]....
        /*4bec*/ 	.word	0x001b8180


	//   ....[60]....
        /*4bf0*/ 	.word	0x001b81d0


	//   ....[61]....
        /*4bf4*/ 	.word	0x001b8210


	//   ....[62]....
        /*4bf8*/ 	.word	0x001b8290


	//   ....[63]....
        /*4bfc*/ 	.word	0x001b82b0


	//   ....[64]....
        /*4c00*/ 	.word	0x001b8330


	//   ....[65]....
        /*4c04*/ 	.word	0x001b8350


	//   ....[66]....
        /*4c08*/ 	.word	0x001b83d0


	//   ....[67]....
        /*4c0c*/ 	.word	0x001b83f0


	//   ....[68]....
        /*4c10*/ 	.word	0x001b8470


	//   ....[69]....
        /*4c14*/ 	.word	0x001b8490


	//   ....[70]....
        /*4c18*/ 	.word	0x001b8510


	//   ....[71]....
        /*4c1c*/ 	.word	0x001b8530


	//   ....[72]....
        /*4c20*/ 	.word	0x001b85b0


	//   ....[73]....
        /*4c24*/ 	.word	0x001b85d0


	//   ....[74]....
        /*4c28*/ 	.word	0x001b8650


	//   ....[75]....
        /*4c2c*/ 	.word	0x001b8670


	//   ....[76]....
        /*4c30*/ 	.word	0x001b86f0


	//   ....[77]....
        /*4c34*/ 	.word	0x001b8710


	//   ....[78]....
        /*4c38*/ 	.word	0x001b8790


	//   ....[79]....
        /*4c3c*/ 	.word	0x001b87b0


	//   ....[80]....
        /*4c40*/ 	.word	0x001b8830


	//   ....[81]....
        /*4c44*/ 	.word	0x001b8850


	//   ....[82]....
        /*4c48*/ 	.word	0x001b88d0


	//   ....[83]....
        /*4c4c*/ 	.word	0x001b88f0


	//   ....[84]....
        /*4c50*/ 	.word	0x001b8970


	//   ....[85]....
        /*4c54*/ 	.word	0x001b8990


	//   ....[86]....
        /*4c58*/ 	.word	0x001b8a10


	//   ....[87]....
        /*4c5c*/ 	.word	0x001b8a30


	//   ....[88]....
        /*4c60*/ 	.word	0x001b8ab0


	//   ....[89]....
        /*4c64*/ 	.word	0x001b8ad0


	//   ....[90]....
        /*4c68*/ 	.word	0x001b8b30


	//   ....[91]....
        /*4c6c*/ 	.word	0x001b8b90


	//   ....[92]....
        /*4c70*/ 	.word	0x001b8bd0


	//   ....[93]....
        /*4c74*/ 	.word	0x001b8c10


	//   ....[94]....
        /*4c78*/ 	.word	0x001b8c90


	//   ....[95]....
        /*4c7c*/ 	.word	0x001b8cb0


	//   ....[96]....
        /*4c80*/ 	.word	0x001b8d30


	//   ....[97]....
        /*4c84*/ 	.word	0x001b8d50


	//   ....[98]....
        /*4c88*/ 	.word	0x001b8dd0


	//   ....[99]....
        /*4c8c*/ 	.word	0x001b8df0


	//   ....[100]....
        /*4c90*/ 	.word	0x001b8e70


	//   ....[101]....
        /*4c94*/ 	.word	0x001b8e90


	//   ....[102]....
        /*4c98*/ 	.word	0x001b8f10


	//   ....[103]....
        /*4c9c*/ 	.word	0x001b8f30


	//   ....[104]....
        /*4ca0*/ 	.word	0x001b8fb0


	//   ....[105]....
        /*4ca4*/ 	.word	0x001b8fd0


	//   ....[106]....
        /*4ca8*/ 	.word	0x001b9050


	//   ....[107]....
        /*4cac*/ 	.word	0x001b9070


	//   ....[108]....
        /*4cb0*/ 	.word	0x001b90f0


	//   ....[109]....
        /*4cb4*/ 	.word	0x001b9110


	//   ....[110]....
        /*4cb8*/ 	.word	0x001b9190


	//   ....[111]....
        /*4cbc*/ 	.word	0x001b91b0


	//   ....[112]....
        /*4cc0*/ 	.word	0x001b9230


	//   ....[113]....
        /*4cc4*/ 	.word	0x001b9250


	//   ....[114]....
        /*4cc8*/ 	.word	0x001b92d0


	//   ....[115]....
        /*4ccc*/ 	.word	0x001b92f0


	//   ....[116]....
        /*4cd0*/ 	.word	0x001b9370


	//   ....[117]....
        /*4cd4*/ 	.word	0x001b9390


	//   ....[118]....
        /*4cd8*/ 	.word	0x001b9410


	//   ....[119]....
        /*4cdc*/ 	.word	0x001b9430


	//   ....[120]....
        /*4ce0*/ 	.word	0x001b94b0


	//   ....[121]....
        /*4ce4*/ 	.word	0x001b94d0


	//   ....[122]....
        /*4ce8*/ 	.word	0x001b9530


	//   ....[123]....
        /*4cec*/ 	.word	0x001b9590


	//   ....[124]....
        /*4cf0*/ 	.word	0x001b95d0


	//   ....[125]....
        /*4cf4*/ 	.word	0x001b9610


	//   ....[126]....
        /*4cf8*/ 	.word	0x001b9690


	//   ....[127]....
        /*4cfc*/ 	.word	0x001b96b0


	//   ....[128]....
        /*4d00*/ 	.word	0x001b9730


	//   ....[129]....
        /*4d04*/ 	.word	0x001b9750


	//   ....[130]....
        /*4d08*/ 	.word	0x001b97d0


	//   ....[131]....
        /*4d0c*/ 	.word	0x001b97f0


	//   ....[132]....
        /*4d10*/ 	.word	0x001b9870


	//   ....[133]....
        /*4d14*/ 	.word	0x001b9890


	//   ....[134]....
        /*4d18*/ 	.word	0x001b9910


	//   ....[135]....
        /*4d1c*/ 	.word	0x001b9930


	//   ....[136]....
        /*4d20*/ 	.word	0x001b99b0


	//   ....[137]....
        /*4d24*/ 	.word	0x001b99d0


	//   ....[138]....
        /*4d28*/ 	.word	0x001b9a50


	//   ....[139]....
        /*4d2c*/ 	.word	0x001b9a70


	//   ....[140]....
        /*4d30*/ 	.word	0x001b9af0


	//   ....[141]....
        /*4d34*/ 	.word	0x001b9b10


	//   ....[142]....
        /*4d38*/ 	.word	0x001b9b90


	//   ....[143]....
        /*4d3c*/ 	.word	0x001b9bb0


	//   ....[144]....
        /*4d40*/ 	.word	0x001b9c30


	//   ....[145]....
        /*4d44*/ 	.word	0x001b9c50


	//   ....[146]....
        /*4d48*/ 	.word	0x001b9cd0


	//   ....[147]....
        /*4d4c*/ 	.word	0x001b9cf0


	//   ....[148]....
        /*4d50*/ 	.word	0x001b9d70


	//   ....[149]....
        /*4d54*/ 	.word	0x001b9d90


	//   ....[150]....
        /*4d58*/ 	.word	0x001b9e10


	//   ....[151]....
        /*4d5c*/ 	.word	0x001b9e30


	//   ....[152]....
        /*4d60*/ 	.word	0x001b9eb0


	//   ....[153]....
        /*4d64*/ 	.word	0x001b9ed0


	//   ....[154]....
        /*4d68*/ 	.word	0x001b9f30


	//   ....[155]....
        /*4d6c*/ 	.word	0x001b9f80


	//   ....[156]....
        /*4d70*/ 	.word	0x001b9fd0


	//   ....[157]....
        /*4d74*/ 	.word	0x001ba010


	//   ....[158]....
        /*4d78*/ 	.word	0x001ba090


	//   ....[159]....
        /*4d7c*/ 	.word	0x001ba0b0


	//   ....[160]....
        /*4d80*/ 	.word	0x001ba130


	//   ....[161]....
        /*4d84*/ 	.word	0x001ba150


	//   ....[162]....
        /*4d88*/ 	.word	0x001ba1d0


	//   ....[163]....
        /*4d8c*/ 	.word	0x001ba1f0


	//   ....[164]....
        /*4d90*/ 	.word	0x001ba270


	//   ....[165]....
        /*4d94*/ 	.word	0x001ba290


	//   ....[166]....
        /*4d98*/ 	.word	0x001ba310


	//   ....[167]....
        /*4d9c*/ 	.word	0x001ba330


	//   ....[168]....
        /*4da0*/ 	.word	0x001ba3b0


	//   ....[169]....
        /*4da4*/ 	.word	0x001ba3d0


	//   ....[170]....
        /*4da8*/ 	.word	0x001ba450


	//   ....[171]....
        /*4dac*/ 	.word	0x001ba470


	//   ....[172]....
        /*4db0*/ 	.word	0x001ba4f0


	//   ....[173]....
        /*4db4*/ 	.word	0x001ba510


	//   ....[174]....
        /*4db8*/ 	.word	0x001ba590


	//   ....[175]....
        /*4dbc*/ 	.word	0x001ba5b0


	//   ....[176]....
        /*4dc0*/ 	.word	0x001ba630


	//   ....[177]....
        /*4dc4*/ 	.word	0x001ba650


	//   ....[178]....
        /*4dc8*/ 	.word	0x001ba6d0


	//   ....[179]....
        /*4dcc*/ 	.word	0x001ba6f0


	//   ....[180]....
        /*4dd0*/ 	.word	0x001ba770


	//   ....[181]....
        /*4dd4*/ 	.word	0x001ba790


	//   ....[182]....
        /*4dd8*/ 	.word	0x001ba810


	//   ....[183]....
        /*4ddc*/ 	.word	0x001ba830


	//   ....[184]....
        /*4de0*/ 	.word	0x001ba8b0


	//   ....[185]....
        /*4de4*/ 	.word	0x001ba8d0


	//   ....[186]....
        /*4de8*/ 	.word	0x001ba930


	//   ....[187]....
        /*4dec*/ 	.word	0x001ba990


	//   ....[188]....
        /*4df0*/ 	.word	0x001ba9d0


	//   ....[189]....
        /*4df4*/ 	.word	0x001baa10


	//   ....[190]....
        /*4df8*/ 	.word	0x001baa90


	//   ....[191]....
        /*4dfc*/ 	.word	0x001baab0


	//   ....[192]....
        /*4e00*/ 	.word	0x001bab30


	//   ....[193]....
        /*4e04*/ 	.word	0x001bab50


	//   ....[194]....
        /*4e08*/ 	.word	0x001babd0


	//   ....[195]....
        /*4e0c*/ 	.word	0x001babf0


	//   ....[196]....
        /*4e10*/ 	.word	0x001bac70


	//   ....[197]....
        /*4e14*/ 	.word	0x001bac90


	//   ....[198]....
        /*4e18*/ 	.word	0x001bad10


	//   ....[199]....
        /*4e1c*/ 	.word	0x001bad30


	//   ....[200]....
        /*4e20*/ 	.word	0x001badb0


	//   ....[201]....
        /*4e24*/ 	.word	0x001badd0


	//   ....[202]....
        /*4e28*/ 	.word	0x001bae50


	//   ....[203]....
        /*4e2c*/ 	.word	0x001bae70


	//   ....[204]....
        /*4e30*/ 	.word	0x001baef0


	//   ....[205]....
        /*4e34*/ 	.word	0x001baf10


	//   ....[206]....
        /*4e38*/ 	.word	0x001baf90


	//   ....[207]....
        /*4e3c*/ 	.word	0x001bafb0


	//   ....[208]....
        /*4e40*/ 	.word	0x001bb030


	//   ....[209]....
        /*4e44*/ 	.word	0x001bb050


	//   ....[210]....
        /*4e48*/ 	.word	0x001bb0d0


	//   ....[211]....
        /*4e4c*/ 	.word	0x001bb0f0


	//   ....[212]....
        /*4e50*/ 	.word	0x001bb170


	//   ....[213]....
        /*4e54*/ 	.word	0x001bb190


	//   ....[214]....
        /*4e58*/ 	.word	0x001bb210


	//   ....[215]....
        /*4e5c*/ 	.word	0x001bb230


	//   ....[216]....
        /*4e60*/ 	.word	0x001bb2b0


	//   ....[217]....
        /*4e64*/ 	.word	0x001bb2d0


	//   ....[218]....
        /*4e68*/ 	.word	0x001bb330


	//   ....[219]....
        /*4e6c*/ 	.word	0x001bb390


	//   ....[220]....
        /*4e70*/ 	.word	0x001bb3d0


	//   ....[221]....
        /*4e74*/ 	.word	0x001bb410


	//   ....[222]....
        /*4e78*/ 	.word	0x001bb490


	//   ....[223]....
        /*4e7c*/ 	.word	0x001bb4b0


	//   ....[224]....
        /*4e80*/ 	.word	0x001bb530


	//   ....[225]....
        /*4e84*/ 	.word	0x001bb550


	//   ....[226]....
        /*4e88*/ 	.word	0x001bb5d0


	//   ....[227]....
        /*4e8c*/ 	.word	0x001bb5f0


	//   ....[228]....
        /*4e90*/ 	.word	0x001bb670


	//   ....[229]....
        /*4e94*/ 	.word	0x001bb690


	//   ....[230]....
        /*4e98*/ 	.word	0x001bb710


	//   ....[231]....
        /*4e9c*/ 	.word	0x001bb730


	//   ....[232]....
        /*4ea0*/ 	.word	0x001bb7b0


	//   ....[233]....
        /*4ea4*/ 	.word	0x001bb7d0


	//   ....[234]....
        /*4ea8*/ 	.word	0x001bb850


	//   ....[235]....
        /*4eac*/ 	.word	0x001bb870


	//   ....[236]....
        /*4eb0*/ 	.word	0x001bb8f0


	//   ....[237]....
        /*4eb4*/ 	.word	0x001bb910


	//   ....[238]....
        /*4eb8*/ 	.word	0x001bb990


	//   ....[239]....
        /*4ebc*/ 	.word	0x001bb9b0


	//   ....[240]....
        /*4ec0*/ 	.word	0x001bba30


	//   ....[241]....
        /*4ec4*/ 	.word	0x001bba50


	//   ....[242]....
        /*4ec8*/ 	.word	0x001bbad0


	//   ....[243]....
        /*4ecc*/ 	.word	0x001bbaf0


	//   ....[244]....
        /*4ed0*/ 	.word	0x001bbb70


	//   ....[245]....
        /*4ed4*/ 	.word	0x001bbb90


	//   ....[246]....
        /*4ed8*/ 	.word	0x001bbc10


	//   ....[247]....
        /*4edc*/ 	.word	0x001bbc30


	//   ....[248]....
        /*4ee0*/ 	.word	0x001bbcb0


	//   ....[249]....
        /*4ee4*/ 	.word	0x001bbcd0


	//   ....[250]....
        /*4ee8*/ 	.word	0x001bbd30


	//   ....[251]....
        /*4eec*/ 	.word	0x001bbd80


	//   ....[252]....
        /*4ef0*/ 	.word	0x001bbdd0


	//   ....[253]....
        /*4ef4*/ 	.word	0x001bbe10


	//   ....[254]....
        /*4ef8*/ 	.word	0x001bbe90


	//   ....[255]....
        /*4efc*/ 	.word	0x001bbeb0


	//   ....[0]....
        /*4f00*/ 	.word	0x001bbf30


	//   ....[1]....
        /*4f04*/ 	.word	0x001bbf50


	//   ....[2]....
        /*4f08*/ 	.word	0x001bbfd0


	//   ....[3]....
        /*4f0c*/ 	.word	0x001bbff0


	//   ....[4]....
        /*4f10*/ 	.word	0x001bc070


	//   ....[5]....
        /*4f14*/ 	.word	0x001bc090


	//   ....[6]....
        /*4f18*/ 	.word	0x001bc110


	//   ....[7]....
        /*4f1c*/ 	.word	0x001bc130


	//   ....[8]....
        /*4f20*/ 	.word	0x001bc1b0


	//   ....[9]....
        /*4f24*/ 	.word	0x001bc1d0


	//   ....[10]....
        /*4f28*/ 	.word	0x001bc250


	//   ....[11]....
        /*4f2c*/ 	.word	0x001bc270


	//   ....[12]....
        /*4f30*/ 	.word	0x001bc2f0


	//   ....[13]....
        /*4f34*/ 	.word	0x001bc310


	//   ....[14]....
        /*4f38*/ 	.word	0x001bc390


	//   ....[15]....
        /*4f3c*/ 	.word	0x001bc3b0


	//   ....[16]....
        /*4f40*/ 	.word	0x001bc430


	//   ....[17]....
        /*4f44*/ 	.word	0x001bc450


	//   ....[18]....
        /*4f48*/ 	.word	0x001bc4d0


	//   ....[19]....
        /*4f4c*/ 	.word	0x001bc4f0


	//   ....[20]....
        /*4f50*/ 	.word	0x001bc570


	//   ....[21]....
        /*4f54*/ 	.word	0x001bc590


	//   ....[22]....
        /*4f58*/ 	.word	0x001bc610


	//   ....[23]....
        /*4f5c*/ 	.word	0x001bc630


	//   ....[24]....
        /*4f60*/ 	.word	0x001bc6b0


	//   ....[25]....
        /*4f64*/ 	.word	0x001bc6d0


	//   ....[26]....
        /*4f68*/ 	.word	0x001bc730


	//   ....[27]....
        /*4f6c*/ 	.word	0x001bc7b0


	//   ....[28]....
        /*4f70*/ 	.word	0x001bc7d0


	//   ....[29]....
        /*4f74*/ 	.word	0x001bc820


	//   ....[30]....
        /*4f78*/ 	.word	0x001bc8b0


	//   ....[31]....
        /*4f7c*/ 	.word	0x001bc8d0


	//   ....[32]....
        /*4f80*/ 	.word	0x001bc930


	//   ....[33]....
        /*4f84*/ 	.word	0x001bc950


	//   ....[34]....
        /*4f88*/ 	.word	0x001bc9d0


	//   ....[35]....
        /*4f8c*/ 	.word	0x001bc9f0


	//   ....[36]....
        /*4f90*/ 	.word	0x001bca70


	//   ....[37]....
        /*4f94*/ 	.word	0x001bca90


	//   ....[38]....
        /*4f98*/ 	.word	0x001bcb10


	//   ....[39]....
        /*4f9c*/ 	.word	0x001bcb30


	//   ....[40]....
        /*4fa0*/ 	.word	0x001bcbb0


	//   ....[41]....
        /*4fa4*/ 	.word	0x001bcbd0


	//   ....[42]....
        /*4fa8*/ 	.word	0x001bcc50


	//   ....[43]....
        /*4fac*/ 	.word	0x001bcc70


	//   ....[44]....
        /*4fb0*/ 	.word	0x001bccf0


	//   ....[45]....
        /*4fb4*/ 	.word	0x001bcd10


	//   ....[46]....
        /*4fb8*/ 	.word	0x001bcd90


	//   ....[47]....
        /*4fbc*/ 	.word	0x001bcdb0


	//   ....[48]....
        /*4fc0*/ 	.word	0x001bce30


	//   ....[49]....
        /*4fc4*/ 	.word	0x001bce50


	//   ....[50]....
        /*4fc8*/ 	.word	0x001bced0


	//   ....[51]....
        /*4fcc*/ 	.word	0x001bcef0


	//   ....[52]....
        /*4fd0*/ 	.word	0x001bcf70


	//   ....[53]....
        /*4fd4*/ 	.word	0x001bcf90


	//   ....[54]....
        /*4fd8*/ 	.word	0x001bd010


	//   ....[55]....
        /*4fdc*/ 	.word	0x001bd030


	//   ....[56]....
        /*4fe0*/ 	.word	0x001bd0b0


	//   ....[57]....
        /*4fe4*/ 	.word	0x001bd0d0


	//   ....[58]....
        /*4fe8*/ 	.word	0x001bd130


	//   ....[59]....
        /*4fec*/ 	.word	0x001bd190


	//   ....[60]....
        /*4ff0*/ 	.word	0x001bd1d0


	//   ....[61]....
        /*4ff4*/ 	.word	0x001bd210


	//   ....[62]....
        /*4ff8*/ 	.word	0x001bd290


	//   ....[63]....
        /*4ffc*/ 	.word	0x001bd2b0


	//   ....[64]....
        /*5000*/ 	.word	0x001bd330


	//   ....[65]....
        /*5004*/ 	.word	0x001bd350


	//   ....[66]....
        /*5008*/ 	.word	0x001bd3d0


	//   ....[67]....
        /*500c*/ 	.word	0x001bd3f0


	//   ....[68]....
        /*5010*/ 	.word	0x001bd470


	//   ....[69]....
        /*5014*/ 	.word	0x001bd490


	//   ....[70]....
        /*5018*/ 	.word	0x001bd510


	//   ....[71]....
        /*501c*/ 	.word	0x001bd530


	//   ....[72]....
        /*5020*/ 	.word	0x001bd5b0


	//   ....[73]....
        /*5024*/ 	.word	0x001bd5d0


	//   ....[74]....
        /*5028*/ 	.word	0x001bd650


	//   ....[75]....
        /*502c*/ 	.word	0x001bd670


	//   ....[76]....
        /*5030*/ 	.word	0x001bd6f0


	//   ....[77]....
        /*5034*/ 	.word	0x001bd710


	//   ....[78]....
        /*5038*/ 	.word	0x001bd790


	//   ....[79]....
        /*503c*/ 	.word	0x001bd7b0


	//   ....[80]....
        /*5040*/ 	.word	0x001bd830


	//   ....[81]....
        /*5044*/ 	.word	0x001bd850


	//   ....[82]....
        /*5048*/ 	.word	0x001bd8d0


	//   ....[83]....
        /*504c*/ 	.word	0x001bd8f0


	//   ....[84]....
        /*5050*/ 	.word	0x001bd970


	//   ....[85]....
        /*5054*/ 	.word	0x001bd990


	//   ....[86]....
        /*5058*/ 	.word	0x001bda20


	//   ....[87]....
        /*505c*/ 	.word	0x001bda40


	//   ....[88]....
        /*5060*/ 	.word	0x001bdac0


	//   ....[89]....
        /*5064*/ 	.word	0x001bdae0


	//   ....[90]....
        /*5068*/ 	.word	0x001bdb40


	//   ....[91]....
        /*506c*/ 	.word	0x001bdce0


	//   ....[92]....
        /*5070*/ 	.word	0x001bfe30


	//   ....[93]....
        /*5074*/ 	.word	0x001c29c0


	//   ....[94]....
        /*5078*/ 	.word	0x001c2ab0


	//   ....[95]....
        /*507c*/ 	.word	0x001c2ad0


	//   ....[96]....
        /*5080*/ 	.word	0x001c2b70


	//   ....[97]....
        /*5084*/ 	.word	0x001c2b90


	//   ....[98]....
        /*5088*/ 	.word	0x001c2bf0


	//   ....[99]....
        /*508c*/ 	.word	0x001c2c10


	//   ....[100]....
        /*5090*/ 	.word	0x001c2c90


	//   ....[101]....
        /*5094*/ 	.word	0x001c2cb0


	//   ....[102]....
        /*5098*/ 	.word	0x001c2d30


	//   ....[103]....
        /*509c*/ 	.word	0x001c2d50


	//   ....[104]....
        /*50a0*/ 	.word	0x001c2dd0


	//   ....[105]....
        /*50a4*/ 	.word	0x001c2df0


	//   ....[106]....
        /*50a8*/ 	.word	0x001c2e70


	//   ....[107]....
        /*50ac*/ 	.word	0x001c2e90


	//   ....[108]....
        /*50b0*/ 	.word	0x001c2f10


	//   ....[109]....
        /*50b4*/ 	.word	0x001c2f30


	//   ....[110]....
        /*50b8*/ 	.word	0x001c2fb0


	//   ....[111]....
        /*50bc*/ 	.word	0x001c2fd0


	//   ....[112]....
        /*50c0*/ 	.word	0x001c3050


	//   ....[113]....
        /*50c4*/ 	.word	0x001c3070


	//   ....[114]....
        /*50c8*/ 	.word	0x001c30f0


	//   ....[115]....
        /*50cc*/ 	.word	0x001c3110


	//   ....[116]....
        /*50d0*/ 	.word	0x001c3190


	//   ....[117]....
        /*50d4*/ 	.word	0x001c31b0


	//   ....[118]....
        /*50d8*/ 	.word	0x001c3230


	//   ....[119]....
        /*50dc*/ 	.word	0x001c3250


	//   ....[120]....
        /*50e0*/ 	.word	0x001c32d0


	//   ....[121]....
        /*50e4*/ 	.word	0x001c32f0


	//   ....[122]....
        /*50e8*/ 	.word	0x001c3350


	//   ....[123]....
        /*50ec*/ 	.word	0x001c3390


	//   ....[124]....
        /*50f0*/ 	.word	0x001c33f0


	//   ....[125]....
        /*50f4*/ 	.word	0x001c3460


	//   ....[126]....
        /*50f8*/ 	.word	0x001c34b0


	//   ....[127]....
        /*50fc*/ 	.word	0x001c34d0


	//   ....[128]....
        /*5100*/ 	.word	0x001c3550


	//   ....[129]....
        /*5104*/ 	.word	0x001c3570


	//   ....[130]....
        /*5108*/ 	.word	0x001c35f0


	//   ....[131]....
        /*510c*/ 	.word	0x001c3610


	//   ....[132]....
        /*5110*/ 	.word	0x001c3690


	//   ....[133]....
        /*5114*/ 	.word	0x001c36b0


	//   ....[134]....
        /*5118*/ 	.word	0x001c3730


	//   ....[135]....
        /*511c*/ 	.word	0x001c3750


	//   ....[136]....
        /*5120*/ 	.word	0x001c37d0


	//   ....[137]....
        /*5124*/ 	.word	0x001c37f0


	//   ....[138]....
        /*5128*/ 	.word	0x001c3870


	//   ....[139]....
        /*512c*/ 	.word	0x001c3890


	//   ....[140]....
        /*5130*/ 	.word	0x001c3910


	//   ....[141]....
        /*5134*/ 	.word	0x001c3930


	//   ....[142]....
        /*5138*/ 	.word	0x001c39b0


	//   ....[143]....
        /*513c*/ 	.word	0x001c39d0


	//   ....[144]....
        /*5140*/ 	.word	0x001c3a50


	//   ....[145]....
        /*5144*/ 	.word	0x001c3a70


	//   ....[146]....
        /*5148*/ 	.word	0x001c3af0


	//   ....[147]....
        /*514c*/ 	.word	0x001c3b10


	//   ....[148]....
        /*5150*/ 	.word	0x001c3b90


	//   ....[149]....
        /*5154*/ 	.word	0x001c3bb0


	//   ....[150]....
        /*5158*/ 	.word	0x001c3c30


	//   ....[151]....
        /*515c*/ 	.word	0x001c3c50


	//   ....[152]....
        /*5160*/ 	.word	0x001c3cd0


	//   ....[153]....
        /*5164*/ 	.word	0x001c3cf0


	//   ....[154]....
        /*5168*/ 	.word	0x001c3d70


	//   ....[155]....
        /*516c*/ 	.word	0x001c3d90


	//   ....[156]....
        /*5170*/ 	.word	0x001c3df0


	//   ....[157]....
        /*5174*/ 	.word	0x001c3e70


	//   ....[158]....
        /*5178*/ 	.word	0x001c3eb0


	//   ....[159]....
        /*517c*/ 	.word	0x001c3ed0


	//   ....[160]....
        /*5180*/ 	.word	0x001c3f50


	//   ....[161]....
        /*5184*/ 	.word	0x001c3f70


	//   ....[162]....
        /*5188*/ 	.word	0x001c3ff0


	//   ....[163]....
        /*518c*/ 	.word	0x001c4010


	//   ....[164]....
        /*5190*/ 	.word	0x001c4090


	//   ....[165]....
        /*5194*/ 	.word	0x001c40b0


	//   ....[166]....
        /*5198*/ 	.word	0x001c4130


	//   ....[167]....
        /*519c*/ 	.word	0x001c4150


	//   ....[168]....
        /*51a0*/ 	.word	0x001c41d0


	//   ....[169]....
        /*51a4*/ 	.word	0x001c41f0


	//   ....[170]....
        /*51a8*/ 	.word	0x001c4270


	//   ....[171]....
        /*51ac*/ 	.word	0x001c4290


	//   ....[172]....
        /*51b0*/ 	.word	0x001c4310


	//   ....[173]....
        /*51b4*/ 	.word	0x001c4330


	//   ....[174]....
        /*51b8*/ 	.word	0x001c43b0


	//   ....[175]....
        /*51bc*/ 	.word	0x001c43d0


	//   ....[176]....
        /*51c0*/ 	.word	0x001c4450


	//   ....[177]....
        /*51c4*/ 	.word	0x001c4470


	//   ....[178]....
        /*51c8*/ 	.word	0x001c44f0


	//   ....[179]....
        /*51cc*/ 	.word	0x001c4510


	//   ....[180]....
        /*51d0*/ 	.word	0x001c4590


	//   ....[181]....
        /*51d4*/ 	.word	0x001c45b0


	//   ....[182]....
        /*51d8*/ 	.word	0x001c4630


	//   ....[183]....
        /*51dc*/ 	.word	0x001c4650


	//   ....[184]....
        /*51e0*/ 	.word	0x001c46d0


	//   ....[185]....
        /*51e4*/ 	.word	0x001c46f0


	//   ....[186]....
        /*51e8*/ 	.word	0x001c4770


	//   ....[187]....
        /*51ec*/ 	.word	0x001c4790


	//   ....[188]....
        /*51f0*/ 	.word	0x001c47f0


	//   ....[189]....
        /*51f4*/ 	.word	0x001c4870


	//   ....[190]....
        /*51f8*/ 	.word	0x001c48b0


	//   ....[191]....
        /*51fc*/ 	.word	0x001c48d0


	//   ....[192]....
        /*5200*/ 	.word	0x001c4950


	//   ....[193]....
        /*5204*/ 	.word	0x001c4970


	//   ....[194]....
        /*5208*/ 	.word	0x001c49f0


	//   ....[195]....
        /*520c*/ 	.word	0x001c4a10


	//   ....[196]....
        /*5210*/ 	.word	0x001c4a90


	//   ....[197]....
        /*5214*/ 	.word	0x001c4ab0


	//   ....[198]....
        /*5218*/ 	.word	0x001c4b30


	//   ....[199]....
        /*521c*/ 	.word	0x001c4b50


	//   ....[200]....
        /*5220*/ 	.word	0x001c4bd0


	//   ....[201]....
        /*5224*/ 	.word	0x001c4bf0


	//   ....[202]....
        /*5228*/ 	.word	0x001c4c70


	//   ....[203]....
        /*522c*/ 	.word	0x001c4c90


	//   ....[204]....
        /*5230*/ 	.word	0x001c4d10


	//   ....[205]....
        /*5234*/ 	.word	0x001c4d30


	//   ....[206]....
        /*5238*/ 	.word	0x001c4db0


	//   ....[207]....
        /*523c*/ 	.word	0x001c4dd0


	//   ....[208]....
        /*5240*/ 	.word	0x001c4e30


	//   ....[209]....
        /*5244*/ 	.word	0x001c4e50


	//   ....[210]....
        /*5248*/ 	.word	0x001c4eb0


	//   ....[211]....
        /*524c*/ 	.word	0x001c4ed0


	//   ....[212]....
        /*5250*/ 	.word	0x001c4f30


	//   ....[213]....
        /*5254*/ 	.word	0x001c4f50


	//   ....[214]....
        /*5258*/ 	.word	0x001c4fb0


	//   ....[215]....
        /*525c*/ 	.word	0x001c4fd0


	//   ....[216]....
        /*5260*/ 	.word	0x001c5030


	//   ....[217]....
        /*5264*/ 	.word	0x001c5050


	//   ....[218]....
        /*5268*/ 	.word	0x001c50b0


	//   ....[219]....
        /*526c*/ 	.word	0x001c50d0


	//   ....[220]....
        /*5270*/ 	.word	0x001c5160


	//   ....[221]....
        /*5274*/ 	.word	0x001c5190


	//   ....[222]....
        /*5278*/ 	.word	0x001c51f0


	//   ....[223]....
        /*527c*/ 	.word	0x001c5210


	//   ....[224]....
        /*5280*/ 	.word	0x001c5270


	//   ....[225]....
        /*5284*/ 	.word	0x001c5290


	//   ....[226]....
        /*5288*/ 	.word	0x001c52b0


	//   ....[227]....
        /*528c*/ 	.word	0x001c52d0


	//   ....[228]....
        /*5290*/ 	.word	0x001c5330


	//   ....[229]....
        /*5294*/ 	.word	0x001c5350


	//   ....[230]....
        /*5298*/ 	.word	0x001c53b0


	//   ....[231]....
        /*529c*/ 	.word	0x001c53d0


	//   ....[232]....
        /*52a0*/ 	.word	0x001c5430


	//   ....[233]....
        /*52a4*/ 	.word	0x001c5450


	//   ....[234]....
        /*52a8*/ 	.word	0x001c54b0


	//   ....[235]....
        /*52ac*/ 	.word	0x001c54d0


	//   ....[236]....
        /*52b0*/ 	.word	0x001c5530


	//   ....[237]....
        /*52b4*/ 	.word	0x001c5550


	//   ....[238]....
        /*52b8*/ 	.word	0x001c55b0


	//   ....[239]....
        /*52bc*/ 	.word	0x001c55d0


	//   ....[240]....
        /*52c0*/ 	.word	0x001c5630


	//   ....[241]....
        /*52c4*/ 	.word	0x001c5650


	//   ....[242]....
        /*52c8*/ 	.word	0x001c56b0


	//   ....[243]....
        /*52cc*/ 	.word	0x001c56d0


	//   ....[244]....
        /*52d0*/ 	.word	0x001c5730


	//   ....[245]....
        /*52d4*/ 	.word	0x001c5750


	//   ....[246]....
        /*52d8*/ 	.word	0x001c57c0


	//   ....[247]....
        /*52dc*/ 	.word	0x001c57e0


	//   ....[248]....
        /*52e0*/ 	.word	0x001c5840


	//   ....[249]....
        /*52e4*/ 	.word	0x001c5860


	//   ....[250]....
        /*52e8*/ 	.word	0x001c5930


	//   ....[251]....
        /*52ec*/ 	.word	0x001c5950


	//   ....[252]....
        /*52f0*/ 	.word	0x001c59e0


	//   ....[253]....
        /*52f4*/ 	.word	0x001c5a00


	//   ....[254]....
        /*52f8*/ 	.word	0x001c5a30


	//----- nvinfo : EIATTR_EXIT_INSTR_OFFSETS
	.align		4
.L_41:
        /*52fc*/ 	.byte	0x04, 0x1c
        /*52fe*/ 	.short	(.L_43 - .L_42)


	//   ....[0]....
.L_42:
        /*5300*/ 	.word	0x001ed5c0


	//   ....[1]....
        /*5304*/ 	.word	0x001ed5e0


	//----- nvinfo : EIATTR_REQNTID
	.align		4
.L_43:
        /*5308*/ 	.byte	0x04, 0x10
        /*530a*/ 	.short	(.L_45 - .L_44)
.L_44:
        /*530c*/ 	.word	0x00000020
        /*5310*/ 	.word	0x00000001
        /*5314*/ 	.word	0x00000001


	//----- nvinfo : EIATTR_CBANK_PARAM_SIZE
	.align		4
.L_45:
        /*5318*/ 	.byte	0x03, 0x19
        /*531a*/ 	.short	0x0050


	//----- nvinfo : EIATTR_PARAM_CBANK
	.align		4
        /*531c*/ 	.byte	0x04, 0x0a
        /*531e*/ 	.short	(.L_47 - .L_46)
	.align		4
.L_46:
        /*5320*/ 	.word	index@(.nv.constant0.matmul_kernel)
        /*5324*/ 	.short	0x0210
        /*5326*/ 	.short	0x0050


	//----- nvinfo : EIATTR_SW_WAR
	.align		4
.L_47:
        /*5328*/ 	.byte	0x04, 0x36
        /*532a*/ 	.short	(.L_49 - .L_48)
.L_48:
        /*532c*/ 	.word	0x00000008
.L_49:


//--------------------- .nv.callgraph             --------------------------
	.section	.nv.callgraph,"",@"SHT_CUDA_CALLGRAPH"
	.align	4
	.sectionentsize	8
	.align		4
        /*0000*/ 	.word	0x00000000
	.align		4
        /*0004*/ 	.word	0xffffffff
	.align		4
        /*0008*/ 	.word	0x00000000
	.align		4
        /*000c*/ 	.word	0xfffffffe
	.align		4
        /*0010*/ 	.word	0x00000000
	.align		4
        /*0014*/ 	.word	0xfffffffd
	.align		4
        /*0018*/ 	.word	0x00000000
	.align		4
        /*001c*/ 	.word	0xfffffffc


//--------------------- .text.matmul_kernel       --------------------------
	.section	.text.matmul_kernel,"ax",@progbits
	.align	128
        .global         matmul_kernel
        .type           matmul_kernel,@function
        .size           matmul_kernel,(.L_x_3 - matmul_kernel)
        .other          matmul_kernel,@"STO_CUDA_ENTRY STV_DEFAULT"
matmul_kernel:
.text.matmul_kernel:
[----:B------:R-:W1:Y:S08]  /*0000*/  LDC R1, c[0x0][0x28] ;  /* 0x00000a00ff017b82 */ /* 0x000e700000000800 */
[----:B------:R-:W2:Y:S01]  /*0010*/  LDC.64 R26, c[0x0][0x228] ;  /* 0x00008a00ff1a7b82 */ /* 0x000ea20000000a00 */
[----:B------:R-:W3:Y:S01]  /*0020*/  S2R R5, SR_CTAID.X ;  /* 0x0000000000057919 */ /* 0x000ee20000002500 */
[----:B------:R-:W-:Y:S01]  /*0030*/  UMOV UR4, 0x400 ;  /* 0x0000040000047882 */ /* 0x000fe20000000000 */
[----:B------:R-:W-:Y:S01]  /*0040*/  ULDC UR7, c[0x0][0x230] ;  /* 0x00008c0000077ab9 */ /* 0x000fe20000000800 */
[----:B-1----:R-:W-:Y:S01]  /*0050*/  VIADD R1, R1, 0xffff3990 ;  /* 0xffff399001017836 */ /* 0x002fe20000000000 */
[----:B------:R-:W-:Y:S01]  /*0060*/  UIADD3 UR7, UR7, 0x7f, URZ ;  /* 0x0000007f07077890 */ /* 0x000fe2000fffe03f */
[----:B------:R-:W-:-:S02]  /*0070*/  ULDC UR6, c[0x0][0x230] ;  /* 0x00008c0000067ab9 */ /* 0x000fc40000000800 */
[----:B------:R-:W1:Y:S01]  /*0080*/  S2UR UR5, SR_CgaCtaId ;  /* 0x00000000000579c3 */ /* 0x000e620000008800 */
[----:B------:R-:W-:Y:S01]  /*0090*/  UISETP.GT.AND UP0, UPT, UR7, 0x7f, UPT ;  /* 0x0000007f0700788c */ /* 0x000fe2000bf04270 */
[----:B------:R-:W-:Y:S01]  /*00a0*/  ULDC.64 UR8, c[0x0][0x210] ;  /* 0x0000840000087ab9 */ /* 0x000fe20000000a00 */
[----:B------:R-:W-:Y:S01]  /*00b0*/  ULDC.64 UR32, c[0x0][0x208] ;  /* 0x0000820000207ab9 */ /* 0x000fe20000000a00 */
[----:B------:R-:W-:Y:S01]  /*00c0*/  ULDC.64 UR10, c[0x0][0x218] ;  /* 0x00008600000a7ab9 */ /* 0x000fe20000000a00 */
[----:B------:R-:W-:Y:S01]  /*00d0*/  ULDC UR23, c[0x0][0x240] ;  /* 0x0000900000177ab9 */ /* 0x000fe20000000800 */
[----:B------:R-:W-:Y:S02]  /*00e0*/  ULDC UR24, c[0x0][0x240] ;  /* 0x0000900000187ab9 */ /* 0x000fe40000000800 */
[----:B------:R-:W4:Y:S01]  /*00f0*/  LDC R245, c[0x0][0x230] ;  /* 0x00008c00fff57b82 */ /* 0x000f220000000800 */
[----:B------:R-:W-:Y:S01]  /*0100*/  ULDC UR25, c[0x0][0x240] ;  /* 0x0000900000197ab9 */ /* 0x000fe20000000800 */
[----:B------:R-:W-:Y:S01]  /*0110*/  ULDC UR26, c[0x0][0x240] ;  /* 0x00009000001a7ab9 */ /* 0x000fe20000000800 */
[----:B------:R-:W-:Y:S01]  /*0120*/  ULDC UR27, c[0x0][0x240] ;  /* 0x00009000001b7ab9 */ /* 0x000fe20000000800 */
[----:B------:R-:W-:Y:S01]  /*0130*/  ULDC UR28, c[0x0][0x240] ;  /* 0x00009000001c7ab9 */ /* 0x000fe20000000800 */
[----:B------:R-:W-:Y:S01]  /*0140*/  ULDC UR29, c[0x0][0x240] ;  /* 0x00009000001d7ab9 */ /* 0x000fe20000000800 */
[----:B------:R-:W-:Y:S01]  /*0150*/  ULDC UR30, c[0x0][0x240] ;  /* 0x00009000001e7ab9 */ /* 0x000fe20000000800 */
[----:B------:R-:W-:Y:S01]  /*0160*/  ULDC UR31, c[0x0][0x240] ;  /* 0x00009000001f7ab9 */ /* 0x000fe20000000800 */
[----:B--2---:R-:W-:Y:S01]  /*0170*/  VIADD R0, R27, 0x7f ;  /* 0x0000007f1b007836 */ /* 0x004fe20000000000 */
[----:B------:R-:W-:Y:S01]  /*0180*/  IABS R20, R27 ;  /* 0x0000001b00147213 */ /* 0x000fe20000000000 */
[----:B------:R-:W-:Y:S01]  /*0190*/  ULDC UR34, c[0x0][0x240] ;  /* 0x0000900000227ab9 */ /* 0x000fe20000000800 */
[----:B------:R-:W-:Y:S01]  /*01a0*/  IABS R25, R26 ;  /* 0x0000001a00197213 */ /* 0x000fe20000000000 */
[----:B------:R-:W-:Y:S01]  /*01b0*/  ULDC UR35, c[0x0][0x240] ;  /* 0x0000900000237ab9 */ /* 0x000fe20000000800 */
[----:B------:R-:W-:Y:S01]  /*01c0*/  SHF.R.S32.HI R3, RZ, 0x1f, R0 ;  /* 0x0000001fff037819 */ /* 0x000fe20000011400 */
[----:B------:R-:W-:Y:S01]  /*01d0*/  ULDC UR36, c[0x0][0x240] ;  /* 0x0000900000247ab9 */ /* 0x000fe20000000800 */
[----:B------:R-:W-:Y:S01]  /*01e0*/  ULDC UR37, c[0x0][0x240] ;  /* 0x0000900000257ab9 */ /* 0x000fe20000000800 */
[----:B-1----:R-:W-:Y:S01]  /*01f0*/  ULEA UR4, UR5, UR4, 0x18 ;  /* 0x0000000405047291 */ /* 0x002fe2000f8ec03f */
[----:B------:R-:W-:Y:S01]  /*0200*/  LEA.HI R3, R3, R0, RZ, 0x7 ;  /* 0x0000000003037211 */ /* 0x000fe200078f38ff */
[----:B------:R-:W-:Y:S01]  /*0210*/  ULDC UR38, c[0x0][0x240] ;  /* 0x0000900000267ab9 */ /* 0x000fe20000000800 */
[----:B---3--:R-:W-:Y:S01]  /*0220*/  IABS R8, R5 ;  /* 0x0000000500087213 */ /* 0x008fe20000000000 */
[----:B------:R-:W-:Y:S01]  /*0230*/  ULDC UR5, c[0x0][0x230] ;  /* 0x00008c0000057ab9 */ /* 0x000fe20000000800 */
[----:B------:R-:W-:Y:S01]  /*0240*/  SHF.R.S32.HI R3, RZ, 0x7, R3 ;  /* 0x00000007ff037819 */ /* 0x000fe20000011403 */
[----:B------:R-:W-:Y:S01]  /*0250*/  ULDC UR39, c[0x0][0x240] ;  /* 0x0000900000277ab9 */ /* 0x000fe20000000800 */
[----:B------:R-:W-:Y:S01]  /*0260*/  ULDC UR40, c[0x0][0x240] ;  /* 0x0000900000287ab9 */ /* 0x000fe20000000800 */
[----:B----4-:R-:W-:Y:S01]  /*0270*/  IADD3 R245, R245, -0x7, RZ ;  /* 0xfffffff9f5f57810 */ /* 0x010fe20007ffe0ff */
[----:B------:R-:W-:Y:S01]  /*0280*/  ULDC UR41, c[0x0][0x240] ;  /* 0x0000900000297ab9 */ /* 0x000fe20000000800 */
[----:B------:R-:W-:Y:S01]  /*0290*/  IMAD.SHL.U32 R4, R3, 0x8, RZ ;  /* 0x0000000803047824 */ /* 0x000fe200078e00ff */
[----:B------:R-:W-:Y:S01]  /*02a0*/  ULDC UR42, c[0x0][0x240] ;  /* 0x00009000002a7ab9 */ /* 0x000fe20000000800 */
[----:B------:R-:W-:Y:S01]  /*02b0*/  ULDC UR43, c[0x0][0x240] ;  /* 0x00009000002b7ab9 */ /* 0x000fe20000000800 */
[----:B------:R-:W-:Y:S01]  /*02c0*/  ULDC UR44, c[0x0][0x240] ;  /* 0x00009000002c7ab9 */ /* 0x000fe20000000800 */
[----:B------:R-:W-:Y:S01]  /*02d0*/  ULDC UR45, c[0x0][0x240] ;  /* 0x00009000002d7ab9 */ /* 0x000fe20000000800 */
[-C--:B------:R-:W-:Y:S01]  /*02e0*/  IABS R7, R4.reuse ;  /* 0x0000000400077213 */ /* 0x080fe20000000000 */
[----:B------:R-:W-:Y:S01]  /*02f0*/  ULDC UR46, c[0x0][0x240] ;  /* 0x00009000002e7ab9 */ /* 0x000fe20000000800 */
[----:B------:R-:W-:Y:S01]  /*0300*/  IABS R10, R4 ;  /* 0x00000004000a7213 */ /* 0x000fe20000000000 */
[----:B------:R-:W-:Y:S01]  /*0310*/  ULDC UR47, c[0x0][0x240] ;  /* 0x00009000002f7ab9 */ /* 0x000fe20000000800 */
[----:B------:R-:W1:Y:S01]  /*0320*/  I2F.RP R0, R7 ;  /* 0x0000000700007306 */ /* 0x000e620000209400 */
[----:B------:R-:W-:Y:S01]  /*0330*/  ULDC UR48, c[0x0][0x240] ;  /* 0x0000900000307ab9 */ /* 0x000fe20000000800 */
        /* <DEDUP_REMOVED lines=13> */
[----:B-1----:R-:W1:Y:S01]  /*0410*/  MUFU.RCP R0, R0 ;  /* 0x0000000000007308 */ /* 0x002e620000001000 */
        /* <DEDUP_REMOVED lines=11> */
[----:B-1----:R-:W-:-:S02]  /*04d0*/  IADD3 R2, R0, 0xffffffe, RZ ;  /* 0x0ffffffe00027810 */ /* 0x002fc40007ffe0ff */
[----:B------:R-:W-:Y:S02]  /*04e0*/  IADD3 R0, RZ, -R10, RZ ;  /* 0x8000000aff007210 */ /* 0x000fe40007ffe0ff */
[----:B------:R1:W2:Y:S01]  /*04f0*/  F2I.FTZ.U32.TRUNC.NTZ R3, R2 ;  /* 0x0000000200037305 */ /* 0x0002a2000021f000 */
[----:B------:R-:W3:Y:S01]  /*0500*/  S2R R10, SR_TID.X ;  /* 0x00000000000a7919 */ /* 0x000ee20000002100 */
[----:B-1----:R-:W-:Y:S02]  /*0510*/  IMAD.MOV.U32 R2, RZ, RZ, RZ ;  /* 0x000000ffff027224 */ /* 0x002fe400078e00ff */
[----:B--2---:R-:W-:-:S04]  /*0520*/  IMAD.MOV R6, RZ, RZ, -R3 ;  /* 0x000000ffff067224 */ /* 0x004fc800078e0a03 */
[----:B------:R-:W-:Y:S02]  /*0530*/  IMAD R9, R6, R7, RZ ;  /* 0x0000000706097224 */ /* 0x000fe400078e02ff */
[----:B------:R-:W-:Y:S02]  /*0540*/  IMAD.MOV.U32 R6, RZ, RZ, R8 ;  /* 0x000000ffff067224 */ /* 0x000fe400078e0008 */
[----:B------:R-:W-:-:S06]  /*0550*/  IMAD.HI.U32 R3, R3, R9, R2 ;  /* 0x0000000903037227 */ /* 0x000fcc00078e0002 */
[----:B------:R-:W-:-:S04]  /*0560*/  IMAD.HI.U32 R3, R3, R6, RZ ;  /* 0x0000000603037227 */ /* 0x000fc800078e00ff */
[----:B------:R-:W-:Y:S01]  /*0570*/  IMAD R0, R3, R0, R6 ;  /* 0x0000000003007224 */ /* 0x000fe200078e0206 */
[----:B---3--:R-:W-:-:S04]  /*0580*/  LOP3.LUT R67, R10, 0x1f, RZ, 0xc0, !PT ;  /* 0x0000001f0a437812 */ /* 0x008fc800078ec0ff */
[----:B------:R-:W-:-:S13]  /*0590*/  ISETP.GT.U32.AND P1, PT, R7, R0, PT ;  /* 0x000000000700720c */ /* 0x000fda0003f24070 */
[----:B------:R-:W-:Y:S02]  /*05a0*/  @!P1 IMAD.IADD R0, R0, 0x1, -R7 ;  /* 0x0000000100009824 */ /* 0x000fe400078e0a07 */
[----:B------:R-:W-:Y:S01]  /*05b0*/  @!P1 VIADD R3, R3, 0x1 ;  /* 0x0000000103039836 */ /* 0x000fe20000000000 */
[----:B------:R-:W-:Y:S02]  /*05c0*/  ISETP.NE.AND P1, PT, R4, RZ, PT ;  /* 0x000000ff0400720c */ /* 0x000fe40003f25270 */
[----:B------:R-:W-:Y:S02]  /*05d0*/  ISETP.GE.U32.AND P0, PT, R0, R7, PT ;  /* 0x000000070000720c */ /* 0x000fe40003f06070 */
[----:B------:R-:W-:-:S04]  /*05e0*/  LOP3.LUT R0, R5, R4, RZ, 0x3c, !PT ;  /* 0x0000000405007212 */ /* 0x000fc800078e3cff */
[----:B------:R-:W-:Y:S01]  /*05f0*/  ISETP.GE.AND P2, PT, R0, RZ, PT ;  /* 0x000000ff0000720c */ /* 0x000fe20003f46270 */
[----:B------:R-:W-:-:S06]  /*0600*/  VIADD R0, R26, 0x1ff ;  /* 0x000001ff1a007836 */ /* 0x000fcc0000000000 */
[----:B------:R-:W-:-:S05]  /*0610*/  @P0 VIADD R3, R3, 0x1 ;  /* 0x0000000103030836 */ /* 0x000fca0000000000 */
[----:B------:R-:W-:Y:S02]  /*0620*/  MOV R2, R3 ;  /* 0x0000000300027202 */ /* 0x000fe40000000f00 */
[----:B------:R-:W-:-:S03]  /*0630*/  SHF.R.S32.HI R3, RZ, 0x1f, R0 ;  /* 0x0000001fff037819 */ /* 0x000fc60000011400 */
[----:B------:R-:W-:Y:S01]  /*0640*/  @!P2 IMAD.MOV R2, RZ, RZ, -R2 ;  /* 0x000000ffff02a224 */ /* 0x000fe200078e0a02 */
[----:B------:R-:W-:Y:S02]  /*0650*/  @!P1 LOP3.LUT R2, RZ, R4, RZ, 0x33, !PT ;  /* 0x00000004ff029212 */ /* 0x000fe400078e33ff */
[----:B------:R-:W-:-:S03]  /*0660*/  LEA.HI R3, R3, R0, RZ, 0x9 ;  /* 0x0000000003037211 */ /* 0x000fc600078f48ff */
[----:B------:R-:W-:Y:S02]  /*0670*/  IMAD.SHL.U32 R12, R2, 0x8, RZ ;  /* 0x00000008020c7824 */ /* 0x000fe400078e00ff */
[----:B------:R-:W-:-:S03]  /*0680*/  IMAD.MOV R2, RZ, RZ, -R2 ;  /* 0x000000ffff027224 */ /* 0x000fc600078e0a02 */
[----:B------:R-:W-:Y:S01]  /*0690*/  LEA.HI.SX32 R3, R3, -R12, 0x17 ;  /* 0x8000000c03037211 */ /* 0x000fe200078fbaff */
[----:B------:R-:W-:Y:S02]  /*06a0*/  IMAD R11, R4, R2, R5 ;  /* 0x00000002040b7224 */ /* 0x000fe400078e0205 */
[----:B------:R-:W-:Y:S01]  /*06b0*/  IMAD.MOV.U32 R2, RZ, RZ, RZ ;  /* 0x000000ffff027224 */ /* 0x000fe200078e00ff */
[----:B------:R-:W-:Y:S01]  /*06c0*/  VIMNMX R14, R3, 0x8, PT ;  /* 0x00000008030e7848 */ /* 0x000fe20003fe0100 */
[----:B------:R-:W1:Y:S03]  /*06d0*/  I2F.RP R4, R20 ;  /* 0x0000001400047306 */ /* 0x000e660000209400 */
[----:B------:R-:W-:-:S05]  /*06e0*/  IABS R7, R14 ;  /* 0x0000000e00077213 */ /* 0x000fca0000000000 */
[----:B------:R-:W2:Y:S08]  /*06f0*/  I2F.RP R0, R7 ;  /* 0x0000000700007306 */ /* 0x000eb00000209400 */
[----:B-1----:R-:W1:Y:S08]  /*0700*/  MUFU.RCP R4, R4 ;  /* 0x0000000400047308 */ /* 0x002e700000001000 */
[----:B--2---:R-:W2:Y:S01]  /*0710*/  MUFU.RCP R0, R0 ;  /* 0x0000000000007308 */ /* 0x004ea20000001000 */
[----:B-1----:R-:W-:-:S07]  /*0720*/  VIADD R8, R4, 0xffffffe ;  /* 0x0ffffffe04087836 */ /* 0x002fce0000000000 */
[----:B------:R1:W3:Y:S01]  /*0730*/  F2I.FTZ.U32.TRUNC.NTZ R9, R8 ;  /* 0x0000000800097305 */ /* 0x0002e2000021f000 */
[----:B--2---:R-:W-:Y:S02]  /*0740*/  IADD3 R3, R0, 0xffffffe, RZ ;  /* 0x0ffffffe00037810 */ /* 0x004fe40007ffe0ff */
[----:B------:R-:W-:Y:S01]  /*0750*/  IABS R0, R11 ;  /* 0x0000000b00007213 */ /* 0x000fe20000000000 */
[----:B-1----:R-:W-:-:S04]  /*0760*/  IMAD.U32 R8, RZ, RZ, UR4 ;  /* 0x00000004ff087e24 */ /* 0x002fc8000f8e00ff */
[----:B------:R-:W1:Y:S01]  /*0770*/  F2I.FTZ.U32.TRUNC.NTZ R3, R3 ;  /* 0x0000000300037305 */ /* 0x000e62000021f000 */
[----:B---3--:R-:W-:-:S04]  /*0780*/  IMAD.MOV R13, RZ, RZ, -R9 ;  /* 0x000000ffff0d7224 */ /* 0x008fc800078e0a09 */
[----:B------:R-:W-:Y:S02]  /*0790*/  IMAD R13, R13, R20, RZ ;  /* 0x000000140d0d7224 */ /* 0x000fe400078e02ff */
[----:B-1----:R-:W-:-:S04]  /*07a0*/  IMAD.MOV R6, RZ, RZ, -R3 ;  /* 0x000000ffff067224 */ /* 0x002fc800078e0a03 */
[----:B------:R-:W-:Y:S01]  /*07b0*/  IMAD R5, R6, R7, RZ ;  /* 0x0000000706057224 */ /* 0x000fe200078e02ff */
[----:B------:R-:W-:-:S03]  /*07c0*/  IABS R6, R14 ;  /* 0x0000000e00067213 */ /* 0x000fc60000000000 */
[----:B------:R-:W-:Y:S01]  /*07d0*/  IMAD.HI.U32 R2, R3, R5, R2 ;  /* 0x0000000503027227 */ /* 0x000fe200078e0002 */
[----:B------:R-:W-:Y:S01]  /*07e0*/  MOV R5, R0 ;  /* 0x0000000000057202 */ /* 0x000fe20000000f00 */
[----:B------:R-:W1:Y:S02]  /*07f0*/  I2F.RP R3, R25 ;  /* 0x0000001900037306 */ /* 0x000e640000209400 */
[----:B------:R-:W-:Y:S02]  /*0800*/  IMAD.MOV R6, RZ, RZ, -R6 ;  /* 0x000000ffff067224 */ /* 0x000fe400078e0a06 */
[----:B------:R-:W-:-:S04]  /*0810*/  IMAD.HI.U32 R0, R2, R5, RZ ;  /* 0x0000000502007227 */ /* 0x000fc800078e00ff */
[----:B------:R-:W-:-:S05]  /*0820*/  IMAD R2, R0, R6, R5 ;  /* 0x0000000600027224 */ /* 0x000fca00078e0205 */
[----:B------:R-:W-:Y:S01]  /*0830*/  ISETP.GT.U32.AND P1, PT, R7, R2, PT ;  /* 0x000000020700720c */ /* 0x000fe20003f24070 */
[----:B-1----:R-:W1:-:S12]  /*0840*/  MUFU.RCP R3, R3 ;  /* 0x0000000300037308 */ /* 0x002e580000001000 */
[----:B------:R-:W-:Y:S02]  /*0850*/  @!P1 IMAD.IADD R2, R2, 0x1, -R7 ;  /* 0x0000000102029824 */ /* 0x000fe400078e0a07 */
[----:B------:R-:W-:Y:S01]  /*0860*/  @!P1 VIADD R0, R0, 0x1 ;  /* 0x0000000100009836 */ /* 0x000fe20000000000 */
[----:B------:R-:W-:Y:S02]  /*0870*/  ISETP.NE.AND P1, PT, R14, RZ, PT ;  /* 0x000000ff0e00720c */ /* 0x000fe40003f25270 */
[----:B------:R-:W-:Y:S02]  /*0880*/  ISETP.GE.U32.AND P0, PT, R2, R7, PT ;  /* 0x000000070200720c */ /* 0x000fe40003f06070 */
[----:B------:R-:W-:Y:S02]  /*0890*/  LOP3.LUT R2, R11, R14, RZ, 0x3c, !PT ;  /* 0x0000000e0b027212 */ /* 0x000fe400078e3cff */
[----:B-1----:R-:W-:Y:S02]  /*08a0*/  IADD3 R6, R3, 0xffffffe, RZ ;  /* 0x0ffffffe03067810 */ /* 0x002fe40007ffe0ff */
[----:B------:R-:W-:Y:S01]  /*08b0*/  ISETP.GE.AND P2, PT, R2, RZ, PT ;  /* 0x000000ff0200720c */ /* 0x000fe20003f46270 */
[----:B------:R-:W-:Y:S01]  /*08c0*/  IMAD.SHL.U32 R2, R67, 0x4, RZ ;  /* 0x0000000443027824 */ /* 0x000fe200078e00ff */
[----:B------:R-:W1:Y:S04]  /*08d0*/  F2I.FTZ.U32.TRUNC.NTZ R7, R6 ;  /* 0x0000000600077305 */ /* 0x000e68000021f000 */
[----:B------:R-:W-:-:S02]  /*08e0*/  LOP3.LUT R249, R2, 0x10, RZ, 0x3c, !PT ;  /* 0x0000001002f97812 */ /* 0x000fc400078e3cff */
[----:B------:R-:W-:Y:S02]  /*08f0*/  @P0 IADD3 R0, R0, 0x1, RZ ;  /* 0x0000000100000810 */ /* 0x000fe40007ffe0ff */
[C---:B------:R-:W-:Y:S02]  /*0900*/  LOP3.LUT R248, R2.reuse, 0x30, RZ, 0x3c, !PT ;  /* 0x0000003002f87812 */ /* 0x040fe400078e3cff */
[C---:B------:R-:W-:Y:S01]  /*0910*/  LOP3.LUT R5, R2.reuse, 0x50, RZ, 0x3c, !PT ;  /* 0x0000005002057812 */ /* 0x040fe200078e3cff */
[----:B------:R-:W-:Y:S01]  /*0920*/  IMAD.MOV.U32 R4, RZ, RZ, R0 ;  /* 0x000000ffff047224 */ /* 0x000fe200078e0000 */
[----:B------:R-:W-:Y:S02]  /*0930*/  LOP3.LUT R0, R2, 0x70, RZ, 0x3c, !PT ;  /* 0x0000007002007812 */ /* 0x000fe400078e3cff */
[----:B------:R-:W-:Y:S01]  /*0940*/  IADD3 R249, R8, 0x100000, R249 ;  /* 0x0010000008f97810 */ /* 0x000fe20007ffe0f9 */
[----:B------:R-:W-:Y:S01]  /*0950*/  @!P2 IMAD.MOV R4, RZ, RZ, -R4 ;  /* 0x000000ffff04a224 */ /* 0x000fe200078e0a04 */
[----:B------:R-:W-:-:S02]  /*0960*/  @!P1 LOP3.LUT R4, RZ, R14, RZ, 0x33, !PT ;  /* 0x0000000eff049212 */ /* 0x000fc400078e33ff */
[----:B------:R-:W-:Y:S02]  /*0970*/  IADD3 R248, R8, 0x100000, R248 ;  /* 0x0010000008f87810 */ /* 0x000fe40007ffe0f8 */
[----:B------:R-:W-:Y:S01]  /*0980*/  SHF.L.U32 R89, R4, 0x7, RZ ;  /* 0x0000000704597819 */ /* 0x000fe200000006ff */
[----:B------:R-:W-:Y:S01]  /*0990*/  IMAD.MOV R3, RZ, RZ, -R4 ;  /* 0x000000ffff037224 */ /* 0x000fe200078e0a04 */
[C---:B------:R-:W-:Y:S01]  /*09a0*/  IADD3 R5, R8.reuse, 0x100000, R5 ;  /* 0x0010000008057810 */ /* 0x040fe20007ffe005 */
[----:B------:R2:W-:Y:S01]  /*09b0*/  STL.64 [R1+0xa080], R248 ;  /* 0x00a080f801007387 */ /* 0x0005e20000100a00 */
[----:B------:R-:W-:Y:S01]  /*09c0*/  IADD3 R0, R8, 0x100000, R0 ;  /* 0x0010000008007810 */ /* 0x000fe20007ffe000 */
[----:B------:R-:W-:Y:S01]  /*09d0*/  IMAD R3, R14, R3, R11 ;  /* 0x000000030e037224 */ /* 0x000fe200078e020b */
[----:B-1----:R-:W-:Y:S01]  /*09e0*/  IADD3 R6, RZ, -R7, RZ ;  /* 0x80000007ff067210 */ /* 0x002fe20007ffe0ff */
[----:B------:R-:W-:Y:S01]  /*09f0*/  IMAD.MOV.U32 R8, RZ, RZ, RZ ;  /* 0x000000ffff087224 */ /* 0x000fe200078e00ff */
[----:B------:R-:W-:Y:S01]  /*0a00*/  ISETP.GE.AND P0, PT, R67, UR5, PT ;  /* 0x0000000543007c0c */ /* 0x000fe2000bf06270 */
[----:B------:R-:W-:Y:S01]  /*0a10*/  IMAD.IADD R3, R12, 0x1, R3 ;  /* 0x000000010c037824 */ /* 0x000fe200078e0203 */
[----:B------:R-:W-:Y:S01]  /*0a20*/  USEL UR5, URZ, 0x4, !UP0 ;  /* 0x000000043f057887 */ /* 0x000fe2000c000000 */
[----:B------:R-:W-:Y:S01]  /*0a30*/  VIADD R34, R89, 0x7f ;  /* 0x0000007f59227836 */ /* 0x000fe20000000000 */
[----:B------:R-:W-:Y:S01]  /*0a40*/  STL [R1+0xa11c], R0 ;  /* 0x00a11c0001007387 */ /* 0x000fe20000100800 */
[----:B------:R-:W-:Y:S01]  /*0a50*/  IMAD.HI.U32 R13, R9, R13, R8 ;  /* 0x0000000d090d7227 */ /* 0x000fe200078e0008 */
[----:B------:R-:W-:-:S02]  /*0a60*/  SHF.L.U32 R3, R3, 0x9, RZ ;  /* 0x0000000903037819 */ /* 0x000fc400000006ff */
[----:B------:R-:W-:Y:S01]  /*0a70*/  IABS R238, R34 ;  /* 0x0000002200ee7213 */ /* 0x000fe20000000000 */
[----:B------:R-:W-:Y:S01]  /*0a80*/  IMAD R9, R6, R25, RZ ;  /* 0x0000001906097224 */ /* 0x000fe200078e02ff */
[C---:B------:R-:W-:Y:S01]  /*0a90*/  LOP3.LUT R81, R3.reuse, 0x1f, R10, 0xf8, !PT ;  /* 0x0000001f03517812 */ /* 0x040fe200078ef80a */
[----:B------:R-:W-:Y:S01]  /*0aa0*/  IMAD.MOV.U32 R6, RZ, RZ, RZ ;  /* 0x000000ffff067224 */ /* 0x000fe200078e00ff */
[--C-:B------:R-:W-:Y:S01]  /*0ab0*/  LOP3.LUT R109, R3, 0x20, R67.reuse, 0xfe, !PT ;  /* 0x00000020036d7812 */ /* 0x100fe200078efe43 */
[----:B------:R-:W-:Y:S01]  /*0ac0*/  IMAD.HI.U32 R4, R13, R238, RZ ;  /* 0x000000ee0d047227 */ /* 0x000fe200078e00ff */
[----:B------:R-:W-:Y:S01]  /*0ad0*/  IABS R8, R81 ;  /* 0x0000005100087213 */ /* 0x000fe20000000000 */
[----:B------:R-:W-:Y:S01]  /*0ae0*/  STL [R1+0x3190], R89 ;  /* 0x0031905901007387 */ /* 0x000fe20000100800 */
[----:B------:R-:W-:Y:S01]  /*0af0*/  LOP3.LUT R105, R3, 0x40, R67, 0xfe, !PT ;  /* 0x0000004003697812 */ /* 0x000fe200078efe43 */
[----:B------:R-:W-:Y:S01]  /*0b00*/  IMAD.HI.U32 R16, R7, R9, R6 ;  /* 0x0000000907107227 */ /* 0x000fe200078e0006 */
[----:B------:R-:W-:Y:S01]  /*0b10*/  IABS R9, R109 ;  /* 0x0000006d00097213 */ /* 0x000fe20000000000 */
[----:B------:R1:W-:Y:S01]  /*0b20*/  STL [R1+0xa064], R34 ;  /* 0x00a0642201007387 */ /* 0x0003e20000100800 */
[----:B------:R-:W-:Y:S01]  /*0b30*/  LOP3.LUT R77, R3, 0x60, R67, 0xfe, !PT ;  /* 0x00000060034d7812 */ /* 0x000fe200078efe43 */
[----:B------:R-:W-:Y:S01]  /*0b40*/  IMAD.MOV R11, RZ, RZ, -R4 ;  /* 0x000000ffff0b7224 */ /* 0x000fe200078e0a04 */
[C---:B------:R-:W-:Y:S01]  /*0b50*/  LOP3.LUT R97, R81.reuse, 0xa0, RZ, 0xfc, !PT ;  /* 0x000000a051617812 */ /* 0x040fe200078efcff */
[----:B------:R-:W-:Y:S01]  /*0b60*/  IMAD.HI.U32 R4, R16, R8, RZ ;  /* 0x0000000810047227 */ /* 0x000fe200078e00ff */
[----:B------:R-:W-:Y:S01]  /*0b70*/  LOP3.LUT R99, R81, 0x80, RZ, 0xfc, !PT ;  /* 0x0000008051637812 */ /* 0x000fe200078efcff */
[----:B------:R-:W-:Y:S01]  /*0b80*/  STL [R1+0x5610], R81 ;  /* 0x0056105101007387 */ /* 0x000fe20000100800 */
[----:B------:R-:W-:Y:S01]  /*0b90*/  IABS R12, R77 ;  /* 0x0000004d000c7213 */ /* 0x000fe20000000000 */
[----:B------:R-:W-:Y:S01]  /*0ba0*/  VIADD R33, R89, 0x1 ;  /* 0x0000000159217836 */ /* 0x000fe20000000000 */
[----:B------:R-:W-:Y:S01]  /*0bb0*/  IADD3 R4, -R4, RZ, RZ ;  /* 0x000000ff04047210 */ /* 0x000fe20007ffe1ff */
[----:B------:R-:W-:Y:S01]  /*0bc0*/  IMAD.HI.U32 R6, R16, R9, RZ ;  /* 0x0000000910067227 */ /* 0x000fe200078e00ff */
[----:B------:R-:W-:Y:S01]  /*0bd0*/  IABS R15, R97 ;  /* 0x00000061000f7213 */ /* 0x000fe20000000000 */
[----:B------:R-:W-:Y:S01]  /*0be0*/  STL [R1+0x5e1c], R109 ;  /* 0x005e1c6d01007387 */ /* 0x000fe20000100800 */
[----:B------:R-:W-:Y:S01]  /*0bf0*/  IABS R236, R33 ;  /* 0x0000002100ec7213 */ /* 0x000fe20000000000 */
[----:B------:R-:W-:Y:S01]  /*0c00*/  IMAD.MOV R6, RZ, RZ, -R6 ;  /* 0x000000ffff067224 */ /* 0x000fe200078e0a06 */
[----:B------:R-:W-:Y:S01]  /*0c10*/  IABS R14, R99 ;  /* 0x00000063000e7213 */ /* 0x000fe20000000000 */
[----:B------:R-:W-:Y:S01]  /*0c20*/  IMAD R3, R25, R4, R8 ;  /* 0x0000000419037224 */ /* 0x000fe200078e0208 */
[----:B------:R-:W-:Y:S01]  /*0c30*/  LOP3.LUT R83, R81, 0x100, RZ, 0xfc, !PT ;  /* 0x0000010051537812 */ /* 0x000fe200078efcff */
[----:B------:R-:W-:Y:S01]  /*0c40*/  IMAD.HI.U32 R7, R13, R236, RZ ;  /* 0x000000ec0d077227 */ /* 0x000fe200078e00ff */
[----:B------:R-:W-:Y:S01]  /*0c50*/  LOP3.LUT R87, R81, 0xe0, RZ, 0xfc, !PT ;  /* 0x000000e051577812 */ /* 0x000fe200078efcff */
[----:B------:R-:W-:Y:S01]  /*0c60*/  STL [R1+0x5e18], R105 ;  /* 0x005e186901007387 */ /* 0x000fe20000100800 */
[----:B------:R-:W-:Y:S01]  /*0c70*/  IABS R19, R83 ;  /* 0x0000005300137213 */ /* 0x000fe20000000000 */
[C---:B------:R-:W-:Y:S01]  /*0c80*/  IMAD R4, R25.reuse, R6, R9 ;  /* 0x0000000619047224 */ /* 0x040fe200078e0209 */
[----:B------:R-:W-:Y:S01]  /*0c90*/  ISETP.GT.U32.AND P2, PT, R25, R3, PT ;  /* 0x000000031900720c */ /* 0x000fe20003f44070 */
[----:B------:R-:W-:Y:S01]  /*0ca0*/  IMAD.MOV R7, RZ, RZ, -R7 ;  /* 0x000000ffff077224 */ /* 0x000fe200078e0a07 */
[----:B------:R-:W-:Y:S01]  /*0cb0*/  LOP3.LUT R79, R81, 0x120, RZ, 0xfc, !PT ;  /* 0x00000120514f7812 */ /* 0x000fe200078efcff */
[C---:B------:R-:W-:Y:S01]  /*0cc0*/  IMAD R238, R20.reuse, R11, R238 ;  /* 0x0000000b14ee7224 */ /* 0x040fe200078e02ee */
[----:B------:R-:W-:Y:S01]  /*0cd0*/  ISETP.GT.U32.AND P3, PT, R25, R4, PT ;  /* 0x000000041900720c */ /* 0x000fe20003f64070 */
[----:B------:R-:W-:Y:S01]  /*0ce0*/  IMAD R236, R20, R7, R236 ;  /* 0x0000000714ec7224 */ /* 0x000fe200078e02ec */
[----:B------:R-:W-:Y:S01]  /*0cf0*/  IABS R11, R105 ;  /* 0x00000069000b7213 */ /* 0x000fe20000000000 */
[----:B------:R-:W-:Y:S01]  /*0d00*/  IMAD.HI.U32 R7, R16, R12, RZ ;  /* 0x0000000c10077227 */ /* 0x000fe200078e00ff */
[----:B------:R-:W-:Y:S01]  /*0d10*/  ISETP.GT.U32.AND P1, PT, R20, R238, PT ;  /* 0x000000ee1400720c */ /* 0x000fe20003f24070 */
[----:B------:R-:W-:Y:S01]  /*0d20*/  STL [R1+0x5614], R77 ;  /* 0x0056144d01007387 */ /* 0x000fe20000100800 */
[----:B------:R-:W-:Y:S01]  /*0d30*/  IABS R22, R79 ;  /* 0x0000004f00167213 */ /* 0x000fe20000000000 */
[C---:B------:R-:W-:Y:S01]  /*0d40*/  IMAD.HI.U32 R9, R16.reuse, R15, RZ ;  /* 0x0000000f10097227 */ /* 0x040fe200078e00ff */
[C---:B------:R-:W-:Y:S01]  /*0d50*/  LOP3.LUT R91, R81.reuse, 0xc0, RZ, 0xfc, !PT ;  /* 0x000000c0515b7812 */ /* 0x040fe200078efcff */
[----:B------:R-:W-:Y:S01]  /*0d60*/  STL [R1+0x5e34], R99 ;  /* 0x005e346301007387 */ /* 0x000fe20000100800 */
[----:B------:R-:W-:Y:S01]  /*0d70*/  LOP3.LUT R73, R81, 0x140, RZ, 0xfc, !PT ;  /* 0x0000014051497812 */ /* 0x000fe200078efcff */
[----:B------:R-:W-:Y:S01]  /*0d80*/  IMAD.HI.U32 R8, R16, R14, RZ ;  /* 0x0000000e10087227 */ /* 0x000fe200078e00ff */
[----:B------:R-:W-:Y:S01]  /*0d90*/  IABS R17, R91 ;  /* 0x0000005b00117213 */ /* 0x000fe20000000000 */
[----:B------:R-:W-:Y:S01]  /*0da0*/  STL [R1+0x5e30], R97 ;  /* 0x005e306101007387 */ /* 0x000fe20000100800 */
[----:B------:R-:W-:Y:S01]  /*0db0*/  @!P3 IADD3 R4, R4, -R25, RZ ;  /* 0x800000190404b210 */ /* 0x000fe20007ffe0ff */
[----:B------:R-:W-:Y:S01]  /*0dc0*/  IMAD.MOV R7, RZ, RZ, -R7 ;  /* 0x000000ffff077224 */ /* 0x000fe200078e0a07 */
[----:B------:R-:W-:Y:S01]  /*0dd0*/  IADD3 R8, -R8, RZ, RZ ;  /* 0x000000ff08087210 */ /* 0x000fe20007ffe1ff */
[----:B------:R-:W-:Y:S01]  /*0de0*/  IMAD.MOV R18, RZ, RZ, -R9 ;  /* 0x000000ffff127224 */ /* 0x000fe200078e0a09 */
[----:B------:R-:W-:Y:S01]  /*0df0*/  ISETP.GT.U32.AND P3, PT, R25, R4, PT ;  /* 0x000000041900720c */ /* 0x000fe20003f64070 */
[C---:B------:R-:W-:Y:S01]  /*0e00*/  IMAD.HI.U32 R6, R16.reuse, R11, RZ ;  /* 0x0000000b10067227 */ /* 0x040fe200078e00ff */
[----:B------:R-:W-:Y:S01]  /*0e10*/  LOP3.LUT R71, R81, 0x160, RZ, 0xfc, !PT ;  /* 0x0000016051477812 */ /* 0x000fe200078efcff */
[----:B------:R-:W-:Y:S01]  /*0e20*/  STL [R1+0x5e2c], R91 ;  /* 0x005e2c5b01007387 */ /* 0x000fe20000100800 */
[----:B------:R-:W-:Y:S01]  /*0e30*/  IABS R23, R73 ;  /* 0x0000004900177213 */ /* 0x000fe20000000000 */
[C---:B------:R-:W-:Y:S01]  /*0e40*/  IMAD R7, R25.reuse, R7, R12 ;  /* 0x0000000719077224 */ /* 0x040fe200078e020c */
[----:B------:R-:W-:Y:S01]  /*0e50*/  IABS R28, R71 ;  /* 0x00000047001c7213 */ /* 0x000fe20000000000 */
[C---:B------:R-:W-:Y:S01]  /*0e60*/  IMAD R9, R25.reuse, R18, R15 ;  /* 0x0000001219097224 */ /* 0x040fe200078e020f */
[----:B------:R-:W-:Y:S01]  /*0e70*/  IABS R18, R87 ;  /* 0x0000005700127213 */ /* 0x000fe20000000000 */
[----:B------:R-:W-:Y:S01]  /*0e80*/  IMAD.MOV R6, RZ, RZ, -R6 ;  /* 0x000000ffff067224 */ /* 0x000fe200078e0a06 */
[C---:B------:R-:W-:Y:S01]  /*0e90*/  ISETP.GT.U32.AND P4, PT, R25.reuse, R7, PT ;  /* 0x000000071900720c */ /* 0x040fe20003f84070 */
[C---:B------:R-:W-:Y:S01]  /*0ea0*/  IMAD R8, R25.reuse, R8, R14 ;  /* 0x0000000819087224 */ /* 0x040fe200078e020e */
[----:B------:R-:W-:Y:S01]  /*0eb0*/  ISETP.GT.U32.AND P6, PT, R25, R9, PT ;  /* 0x000000091900720c */ /* 0x000fe20003fc4070 */
[----:B------:R-:W-:Y:S01]  /*0ec0*/  IMAD.HI.U32 R12, R16, R19, RZ ;  /* 0x00000013100c7227 */ /* 0x000fe200078e00ff */
[C---:B------:R-:W-:Y:S01]  /*0ed0*/  LOP3.LUT R65, R81.reuse, 0x1a0, RZ, 0xfc, !PT ;  /* 0x000001a051417812 */ /* 0x040fe200078efcff */
[----:B------:R-:W-:Y:S01]  /*0ee0*/  STL [R1+0x5e28], R87 ;  /* 0x005e285701007387 */ /* 0x000fe20000100800 */
[----:B------:R-:W-:Y:S01]  /*0ef0*/  LOP3.LUT R69, R81, 0x180, RZ, 0xfc, !PT ;  /* 0x0000018051457812 */ /* 0x000fe200078efcff */
[----:B------:R-:W-:Y:S01]  /*0f00*/  IMAD.U32 R21, RZ, RZ, UR5 ;  /* 0x00000005ff157e24 */ /* 0x000fe2000f8e00ff */
[----:B------:R-:W-:Y:S01]  /*0f10*/  IADD3 R12, -R12, RZ, RZ ;  /* 0x000000ff0c0c7210 */ /* 0x000fe20007ffe1ff */
[----:B------:R-:W-:Y:S01]  /*0f20*/  IMAD R6, R25, R6, R11 ;  /* 0x0000000619067224 */ /* 0x000fe200078e020b */
[----:B------:R-:W-:Y:S01]  /*0f30*/  LOP3.LUT R63, R81, 0x1c0, RZ, 0xfc, !PT ;  /* 0x000001c0513f7812 */ /* 0x000fe200078efcff */
[----:B------:R-:W-:Y:S01]  /*0f40*/  IMAD.HI.U32 R11, R16, R18, RZ ;  /* 0x00000012100b7227 */ /* 0x000fe200078e00ff */
[----:B------:R-:W-:Y:S01]  /*0f50*/  SEL R10, R21, RZ, !P0 ;  /* 0x000000ff150a7207 */ /* 0x000fe20004000000 */
[----:B------:R-:W-:Y:S01]  /*0f60*/  ULDC UR5, c[0x0][0x230] ;  /* 0x00008c0000057ab9 */ /* 0x000fe20000000800 */
[----:B------:R-:W-:Y:S01]  /*0f70*/  @!P4 IADD3 R7, R7, -R25, RZ ;  /* 0x800000190707c210 */ /* 0x000fe20007ffe0ff */
[----:B------:R-:W-:Y:S01]  /*0f80*/  @!P1 IMAD.IADD R238, R238, 0x1, -R20 ;  /* 0x00000001eeee9824 */ /* 0x000fe200078e0a14 */
[C---:B------:R-:W-:Y:S01]  /*0f90*/  ISETP.GT.U32.AND P1, PT, R25.reuse, R8, PT ;  /* 0x000000081900720c */ /* 0x040fe20003f24070 */
[----:B------:R-:W-:Y:S01]  /*0fa0*/  IMAD.HI.U32 R14, R16, R22, RZ ;  /* 0x00000016100e7227 */ /* 0x000fe200078e00ff */
[----:B------:R-:W-:Y:S01]  /*0fb0*/  ISETP.NE.U32.AND P0, PT, R10, RZ, PT ;  /* 0x000000ff0a00720c */ /* 0x000fe20003f05070 */
[----:B------:R-:W-:Y:S01]  /*0fc0*/  STL [R1+0x5e24], R83 ;  /* 0x005e245301007387 */ /* 0x000fe20000100800 */
[----:B------:R-:W-:Y:S01]  /*0fd0*/  ISETP.GT.U32.AND P5, PT, R25, R6, PT ;  /* 0x000000061900720c */ /* 0x000fe20003fa4070 */
[----:B------:R-:W-:Y:S01]  /*0fe0*/  IMAD.MOV R11, RZ, RZ, -R11 ;  /* 0x000000ffff0b7224 */ /* 0x000fe200078e0a0b */
[----:B------:R-:W-:Y:S01]  /*0ff0*/  IABS R29, R63 ;  /* 0x0000003f001d7213 */ /* 0x000fe20000000000 */
[----:B------:R-:W-:Y:S01]  /*1000*/  @!P2 IMAD.IADD R3, R3, 0x1, -R25 ;  /* 0x000000010303a824 */ /* 0x000fe200078e0a19 */
[----:B------:R-:W-:Y:S01]  /*1010*/  LOP3.LUT R61, R81, 0x1e0, RZ, 0xfc, !PT ;  /* 0x000001e0513d7812 */ /* 0x000fe200078efcff */
[----:B------:R-:W-:Y:S01]  /*1020*/  IMAD.MOV R14, RZ, RZ, -R14 ;  /* 0x000000ffff0e7224 */ /* 0x000fe200078e0a0e */
[----:B------:R-:W-:Y:S01]  /*1030*/  IADD3 R36, R89, 0xc, RZ ;  /* 0x0000000c59247810 */ /* 0x000fe20007ffe0ff */
[C---:B------:R-:W-:Y:S01]  /*1040*/  IMAD R11, R25.reuse, R11, R18 ;  /* 0x0000000b190b7224 */ /* 0x040fe200078e0212 */
[C---:B------:R-:W-:Y:S01]  /*1050*/  ISETP.GT.U32.AND P2, PT, R25.reuse, R3, PT ;  /* 0x000000031900720c */ /* 0x040fe20003f44070 */
[----:B------:R-:W-:Y:S01]  /*1060*/  IMAD R12, R25, R12, R19 ;  /* 0x0000000c190c7224 */ /* 0x000fe200078e0213 */
[----:B------:R-:W-:Y:S01]  /*1070*/  IABS R31, R61 ;  /* 0x0000003d001f7213 */ /* 0x000fe20000000000 */
[----:B------:R-:W-:Y:S01]  /*1080*/  IMAD.HI.U32 R10, R16, R17, RZ ;  /* 0x00000011100a7227 */ /* 0x000fe200078e00ff */
[----:B------:R-:W-:Y:S01]  /*1090*/  IADD3 R40, R89, 0xf, RZ ;  /* 0x0000000f59287810 */ /* 0x000fe20007ffe0ff */
[----:B------:R-:W-:Y:S01]  /*10a0*/  STL [R1+0x5e20], R79 ;  /* 0x005e204f01007387 */ /* 0x000fe20000100800 */
[C---:B------:R-:W-:Y:S01]  /*10b0*/  ISETP.GT.U32.AND P4, PT, R25.reuse, R12, PT ;  /* 0x0000000c1900720c */ /* 0x040fe20003f84070 */
[C---:B------:R-:W-:Y:S01]  /*10c0*/  IMAD R22, R25.reuse, R14, R22 ;  /* 0x0000000e19167224 */ /* 0x040fe200078e0216 */
[----:B------:R-:W-:Y:S01]  /*10d0*/  IABS R39, R40 ;  /* 0x0000002800277213 */ /* 0x000fe20000000000 */
[--C-:B------:R-:W-:Y:S01]  /*10e0*/  @!P3 IMAD.IADD R4, R4, 0x1, -R25.reuse ;  /* 0x000000010404b824 */ /* 0x100fe200078e0a19 */
[----:B------:R-:W-:Y:S01]  /*10f0*/  ISETP.GT.U32.AND P3, PT, R25, R11, PT ;  /* 0x0000000b1900720c */ /* 0x000fe20003f64070 */
[----:B------:R-:W-:Y:S01]  /*1100*/  IMAD.MOV R10, RZ, RZ, -R10 ;  /* 0x000000ffff0a7224 */ /* 0x000fe200078e0a0a */
[----:B------:R-:W-:Y:S01]  /*1110*/  IADD3 R42, R89, 0x41, RZ ;  /* 0x00000041592a7810 */ /* 0x000fe20007ffe0ff */
[----:B------:R-:W-:Y:S01]  /*1120*/  IMAD.HI.U32 R15, R16, R23, RZ ;  /* 0x00000017100f7227 */ /* 0x000fe200078e00ff */
[----:B------:R-:W-:Y:S01]  /*1130*/  @!P2 IADD3 R3, R3, -R25, RZ ;  /* 0x800000190303a210 */ /* 0x000fe20007ffe0ff */
[----:B------:R-:W-:Y:S01]  /*1140*/  STL [R1+0x5e38], R73 ;  /* 0x005e384901007387 */ /* 0x000fe20000100800 */
[----:B------:R-:W-:Y:S01]  /*1150*/  IABS R144, R42 ;  /* 0x0000002a00907213 */ /* 0x000fe20000000000 */
[----:B------:R-:W-:Y:S01]  /*1160*/  @!P1 IMAD.IADD R8, R8, 0x1, -R25 ;  /* 0x0000000108089824 */ /* 0x000fe200078e0a19 */
[C---:B------:R-:W-:Y:S01]  /*1170*/  ISETP.GT.U32.AND P1, PT, R25.reuse, R22, PT ;  /* 0x000000161900720c */ /* 0x040fe20003f24070 */
[----:B------:R-:W-:Y:S01]  /*1180*/  IMAD R10, R25, R10, R17 ;  /* 0x0000000a190a7224 */ /* 0x000fe200078e0211 */
[----:B--2---:R-:W-:Y:S01]  /*1190*/  LOP3.LUT R248, R67, 0x20, RZ, 0xfc, !PT ;  /* 0x0000002043f87812 */ /* 0x004fe200078efcff */
[----:B------:R-:W-:Y:S01]  /*11a0*/  IMAD.HI.U32 R17, R16, R28, RZ ;  /* 0x0000001c10117227 */ /* 0x000fe200078e00ff */
[----:B------:R-:W-:Y:S01]  /*11b0*/  IADD3 R129, R89, 0x63, RZ ;  /* 0x0000006359817810 */ /* 0x000fe20007ffe0ff */
[----:B------:R-:W-:Y:S01]  /*11c0*/  STL [R1+0x5e40], R71 ;  /* 0x005e404701007387 */ /* 0x000fe20000100800 */
[----:B------:R-:W-:Y:S01]  /*11d0*/  ISETP.GT.U32.AND P2, PT, R25, R10, PT ;  /* 0x0000000a1900720c */ /* 0x000fe20003f44070 */
[----:B------:R-:W-:Y:S01]  /*11e0*/  IMAD.MOV R24, RZ, RZ, -R15 ;  /* 0x000000ffff187224 */ /* 0x000fe200078e0a0f */
[----:B------:R-:W-:Y:S01]  /*11f0*/  IABS R76, R129 ;  /* 0x00000081004c7213 */ /* 0x000fe20000000000 */
[----:B------:R-:W-:Y:S01]  /*1200*/  @!P6 IMAD.IADD R9, R9, 0x1, -R25 ;  /* 0x000000010909e824 */ /* 0x000fe200078e0a19 */
[----:B------:R-:W-:Y:S01]  /*1210*/  ISETP.GT.U32.AND P6, PT, R25, R7, PT ;  /* 0x000000071900720c */ /* 0x000fe20003fc4070 */
[----:B------:R-:W-:Y:S01]  /*1220*/  IMAD.MOV R17, RZ, RZ, -R17 ;  /* 0x000000ffff117224 */ /* 0x000fe200078e0a11 */
[----:B------:R-:W-:Y:S01]  /*1230*/  IADD3 R121, R89, 0x68, RZ ;  /* 0x0000006859797810 */ /* 0x000fe20007ffe0ff */
[C---:B------:R-:W-:Y:S01]  /*1240*/  IMAD R14, R25.reuse, R24, R23 ;  /* 0x00000018190e7224 */ /* 0x040fe200078e0217 */
[----:B------:R-:W-:Y:S01]  /*1250*/  IABS R23, R69 ;  /* 0x0000004500177213 */ /* 0x000fe20000000000 */
[----:B------:R-:W-:Y:S01]  /*1260*/  IMAD R15, R25, R17, R28 ;  /* 0x00000011190f7224 */ /* 0x000fe200078e021c */
[----:B------:R-:W-:Y:S01]  /*1270*/  IABS R28, R65 ;  /* 0x00000041001c7213 */ /* 0x000fe20000000000 */
[--C-:B------:R-:W-:Y:S01]  /*1280*/  @!P3 IMAD.IADD R11, R11, 0x1, -R25.reuse ;  /* 0x000000010b0bb824 */ /* 0x100fe200078e0a19 */
[----:B------:R-:W-:Y:S01]  /*1290*/  @!P1 IADD3 R22, R22, -R25, RZ ;  /* 0x8000001916169210 */ /* 0x000fe20007ffe0ff */
[--C-:B------:R-:W-:Y:S01]  /*12a0*/  @!P4 IMAD.IADD R12, R12, 0x1, -R25.reuse ;  /* 0x000000010c0cc824 */ /* 0x100fe200078e0a19 */
[C---:B------:R-:W-:Y:S01]  /*12b0*/  ISETP.GT.U32.AND P4, PT, R25.reuse, R14, PT ;  /* 0x0000000e1900720c */ /* 0x040fe20003f84070 */
[--C-:B------:R-:W-:Y:S01]  /*12c0*/  @!P5 IMAD.IADD R6, R6, 0x1, -R25.reuse ;  /* 0x000000010606d824 */ /* 0x100fe200078e0a19 */
[C---:B------:R-:W-:Y:S01]  /*12d0*/  ISETP.GT.U32.AND P1, PT, R25.reuse, R11, PT ;  /* 0x0000000b1900720c */ /* 0x040fe20003f24070 */
[C---:B------:R-:W-:Y:S01]  /*12e0*/  IMAD.HI.U32 R18, R16.reuse, R28, RZ ;  /* 0x0000001c10127227 */ /* 0x040fe200078e00ff */
[----:B------:R-:W-:Y:S01]  /*12f0*/  IABS R66, R121 ;  /* 0x0000007900427213 */ /* 0x000fe20000000000 */
[----:B------:R-:W-:Y:S01]  /*1300*/  STL [R1+0x5e3c], R69 ;  /* 0x005e3c4501007387 */ /* 0x000fe20000100800 */
[----:B------:R-:W-:Y:S01]  /*1310*/  ISETP.GT.U32.AND P5, PT, R25, R6, PT ;  /* 0x000000061900720c */ /* 0x000fe20003fa4070 */
[C---:B------:R-:W-:Y:S01]  /*1320*/  IMAD.HI.U32 R17, R16.reuse, R23, RZ ;  /* 0x0000001710117227 */ /* 0x040fe200078e00ff */
[C---:B------:R-:W-:Y:S01]  /*1330*/  IADD3 R113, R89.reuse, 0x6d, RZ ;  /* 0x0000006d59717810 */ /* 0x040fe20007ffe0ff */
[----:B------:R-:W-:Y:S01]  /*1340*/  STL [R1+0x5e4c], R65 ;  /* 0x005e4c4101007387 */ /* 0x000fe20000100800 */
[----:B------:R-:W-:Y:S01]  /*1350*/  IADD3 R103, R89, 0x70, RZ ;  /* 0x0000007059677810 */ /* 0x000fe20007ffe0ff */
[--C-:B------:R-:W-:Y:S01]  /*1360*/  @!P6 IMAD.IADD R7, R7, 0x1, -R25.reuse ;  /* 0x000000010707e824 */ /* 0x100fe200078e0a19 */
[----:B------:R-:W-:Y:S01]  /*1370*/  ISETP.GT.U32.AND P6, PT, R25, R12, PT ;  /* 0x0000000c1900720c */ /* 0x000fe20003fc4070 */
[----:B------:R-:W-:Y:S01]  /*1380*/  IMAD.HI.U32 R19, R16, R29, RZ ;  /* 0x0000001d10137227 */ /* 0x000fe200078e00ff */
[----:B------:R-:W-:Y:S01]  /*1390*/  IADD3 R24, -R17, RZ, RZ ;  /* 0x000000ff11187210 */ /* 0x000fe20007ffe1ff */
[----:B------:R-:W-:Y:S01]  /*13a0*/  STL [R1+0x5e48], R63 ;  /* 0x005e483f01007387 */ /* 0x000fe20000100800 */
[----:B------:R-:W-:Y:S01]  /*13b0*/  IABS R56, R113 ;  /* 0x0000007100387213 */ /* 0x000fe20000000000 */
[----:B------:R-:W-:Y:S01]  /*13c0*/  IMAD.MOV R18, RZ, RZ, -R18 ;  /* 0x000000ffff127224 */ /* 0x000fe200078e0a12 */
[----:B------:R-:W-:Y:S01]  /*13d0*/  IABS R50, R103 ;  /* 0x0000006700327213 */ /* 0x000fe20000000000 */
[----:B------:R-:W-:Y:S01]  /*13e0*/  @!P2 IMAD.IADD R10, R10, 0x1, -R25 ;  /* 0x000000010a0aa824 */ /* 0x000fe200078e0a19 */
[C---:B------:R-:W-:Y:S01]  /*13f0*/  ISETP.GT.U32.AND P2, PT, R25.reuse, R9, PT ;  /* 0x000000091900720c */ /* 0x040fe20003f44070 */
[----:B------:R-:W-:Y:S01]  /*1400*/  IMAD.MOV R30, RZ, RZ, -R19 ;  /* 0x000000ffff1e7224 */ /* 0x000fe200078e0a13 */
[-C--:B------:R-:W-:Y:S01]  /*1410*/  @!P5 IADD3 R6, R6, -R25.reuse, RZ ;  /* 0x800000190606d210 */ /* 0x080fe20007ffe0ff */
[C---:B------:R-:W-:Y:S01]  /*1420*/  IMAD R17, R25.reuse, R18, R28 ;  /* 0x0000001219117224 */ /* 0x040fe200078e021c */
[C---:B------:R-:W-:Y:S01]  /*1430*/  ISETP.GT.U32.AND P3, PT, R25.reuse, R10, PT ;  /* 0x0000000a1900720c */ /* 0x040fe20003f64070 */
[----:B------:R-:W-:Y:S01]  /*1440*/  @!P4 IMAD.IADD R14, R14, 0x1, -R25 ;  /* 0x000000010e0ec824 */ /* 0x000fe200078e0a19 */
[C---:B------:R-:W-:Y:S01]  /*1450*/  ISETP.GT.U32.AND P5, PT, R25.reuse, R8, PT ;  /* 0x000000081900720c */ /* 0x040fe20003fa4070 */
[----:B------:R-:W-:Y:S01]  /*1460*/  IMAD R18, R25, R30, R29 ;  /* 0x0000001e19127224 */ /* 0x000fe200078e021d */
[----:B------:R-:W-:Y:S01]  /*1470*/  @!P6 IADD3 R12, R12, -R25, RZ ;  /* 0x800000190c0ce210 */ /* 0x000fe20007ffe0ff */
[----:B------:R-:W-:Y:S01]  /*1480*/  @!P1 IMAD.IADD R11, R11, 0x1, -R25 ;  /* 0x000000010b0b9824 */ /* 0x000fe200078e0a19 */
[C---:B------:R-:W-:Y:S01]  /*1490*/  ISETP.GT.U32.AND P4, PT, R25.reuse, R14, PT ;  /* 0x0000000e1900720c */ /* 0x040fe20003f84070 */
[----:B------:R-:W-:Y:S01]  /*14a0*/  IMAD.HI.U32 R16, R16, R31, RZ ;  /* 0x0000001f10107227 */ /* 0x000fe200078e00ff */
[C---:B------:R-:W-:Y:S01]  /*14b0*/  ISETP.GT.U32.AND P1, PT, R25.reuse, R17, PT ;  /* 0x000000111900720c */ /* 0x040fe20003f24070 */
[----:B------:R-:W-:Y:S01]  /*14c0*/  STL [R1+0x5e44], R61 ;  /* 0x005e443d01007387 */ /* 0x000fe20000100800 */
[----:B------:R-:W-:Y:S01]  /*14d0*/  ISETP.GT.U32.AND P6, PT, R25, R18, PT ;  /* 0x000000121900720c */ /* 0x000fe20003fc4070 */
[----:B------:R-:W-:Y:S01]  /*14e0*/  IMAD.MOV R32, RZ, RZ, -R16 ;  /* 0x000000ffff207224 */ /* 0x000fe200078e0a10 */
[----:B------:R-:W-:Y:S01]  /*14f0*/  IADD3 R93, R89, 0x74, RZ ;  /* 0x00000074595d7810 */ /* 0x000fe20007ffe0ff */
[----:B------:R-:W-:Y:S01]  /*1500*/  IMAD R16, R25, R24, R23 ;  /* 0x0000001819107224 */ /* 0x000fe200078e0217 */
[----:B------:R-:W-:Y:S01]  /*1510*/  @!P3 IADD3 R10, R10, -R25, RZ ;  /* 0x800000190a0ab210 */ /* 0x000fe20007ffe0ff */
[--C-:B------:R-:W-:Y:S01]  /*1520*/  @!P2 IMAD.IADD R9, R9, 0x1, -R25.reuse ;  /* 0x000000010909a824 */ /* 0x100fe200078e0a19 */
[----:B------:R-:W-:Y:S01]  /*1530*/  ISETP.GT.U32.AND P2, PT, R25, R15, PT ;  /* 0x0000000f1900720c */ /* 0x000fe20003f44070 */
[----:B------:R-:W-:Y:S01]  /*1540*/  VIADD R28, R89, 0x2 ;  /* 0x00000002591c7836 */ /* 0x000fe20000000000 */
[----:B------:R-:W-:Y:S01]  /*1550*/  ISETP.GT.U32.AND P3, PT, R25, R16, PT ;  /* 0x000000101900720c */ /* 0x000fe20003f64070 */
[--C-:B------:R-:W-:Y:S01]  /*1560*/  @!P5 IMAD.IADD R8, R8, 0x1, -R25.reuse ;  /* 0x000000010808d824 */ /* 0x100fe200078e0a19 */
[----:B------:R-:W-:Y:S01]  /*1570*/  @!P4 IADD3 R14, R14, -R25, RZ ;  /* 0x800000190e0ec210 */ /* 0x000fe20007ffe0ff */
[----:B------:R-:W-:Y:S01]  /*1580*/  @!P1 IMAD.IADD R17, R17, 0x1, -R25 ;  /* 0x0000000111119824 */ /* 0x000fe200078e0a19 */
[----:B------:R-:W-:Y:S01]  /*1590*/  IABS R234, R28 ;  /* 0x0000001c00ea7213 */ /* 0x000fe20000000000 */
[C---:B------:R-:W-:Y:S01]  /*15a0*/  IMAD R19, R25.reuse, R32, R31 ;  /* 0x0000002019137224 */ /* 0x040fe200078e021f */
[----:B------:R-:W-:Y:S01]  /*15b0*/  ISETP.GT.U32.AND P4, PT, R20, R236, PT ;  /* 0x000000ec1400720c */ /* 0x000fe20003f84070 */
[----:B------:R-:W-:Y:S01]  /*15c0*/  @!P6 IMAD.IADD R18, R18, 0x1, -R25 ;  /* 0x000000011212e824 */ /* 0x000fe200078e0a19 */
[----:B------:R-:W-:Y:S01]  /*15d0*/  ISETP.GT.U32.AND P5, PT, R25, R22, PT ;  /* 0x000000161900720c */ /* 0x000fe20003fa4070 */
[----:B------:R-:W-:Y:S01]  /*15e0*/  VIADD R29, R89, 0x3 ;  /* 0x00000003591d7836 */ /* 0x000fe20000000000 */
[----:B------:R-:W-:Y:S01]  /*15f0*/  ISETP.GT.U32.AND P6, PT, R25, R17, PT ;  /* 0x000000111900720c */ /* 0x000fe20003fc4070 */
[----:B------:R-:W-:Y:S01]  /*1600*/  IMAD.HI.U32 R23, R13, R234, RZ ;  /* 0x000000ea0d177227 */ /* 0x000fe200078e00ff */
[----:B------:R-:W-:-:S02]  /*1610*/  IADD3 R31, R89, 0x7, RZ ;  /* 0x00000007591f7810 */ /* 0x000fc40007ffe0ff */
[----:B------:R-:W-:Y:S01]  /*1620*/  IABS R240, R29 ;  /* 0x0000001d00f07213 */ /* 0x000fe20000000000 */
[----:B------:R-:W-:Y:S01]  /*1630*/  @!P2 IMAD.IADD R15, R15, 0x1, -R25 ;  /* 0x000000010f0fa824 */ /* 0x000fe200078e0a19 */
[----:B------:R-:W-:Y:S01]  /*1640*/  ISETP.GT.U32.AND P2, PT, R25, R19, PT ;  /* 0x000000131900720c */ /* 0x000fe20003f44070 */
[----:B------:R-:W-:Y:S01]  /*1650*/  VIADD R30, R89, 0x4 ;  /* 0x00000004591e7836 */ /* 0x000fe20000000000 */
[----:B------:R-:W-:Y:S01]  /*1660*/  IABS R250, R31 ;  /* 0x0000001f00fa7213 */ /* 0x000fe20000000000 */
[----:B------:R-:W-:Y:S01]  /*1670*/  IMAD.MOV R23, RZ, RZ, -R23 ;  /* 0x000000ffff177224 */ /* 0x000fe200078e0a17 */
[----:B------:R-:W-:Y:S01]  /*1680*/  LOP3.LUT R249, R67, 0x60, RZ, 0xfc, !PT ;  /* 0x0000006043f97812 */ /* 0x000fe200078efcff */
[----:B------:R-:W-:Y:S01]  /*1690*/  @!P3 IMAD.IADD R16, R16, 0x1, -R25 ;  /* 0x000000011010b824 */ /* 0x000fe200078e0a19 */
[----:B------:R-:W-:Y:S01]  /*16a0*/  ISETP.GT.U32.AND P3, PT, R25, R15, PT ;  /* 0x0000000f1900720c */ /* 0x000fe20003f64070 */
[----:B------:R-:W-:Y:S01]  /*16b0*/  IMAD R234, R20, R23, R234 ;  /* 0x0000001714ea7224 */ /* 0x000fe200078e02ea */
[----:B------:R-:W-:Y:S01]  /*16c0*/  IABS R242, R30 ;  /* 0x0000001e00f27213 */ /* 0x000fe20000000000 */
[----:B------:R-:W-:Y:S01]  /*16d0*/  @!P4 IMAD.IADD R236, R236, 0x1, -R20 ;  /* 0x00000001ececc824 */ /* 0x000fe200078e0a14 */
[----:B------:R-:W-:Y:S01]  /*16e0*/  ISETP.GE.AND P4, PT, R33, RZ, PT ;  /* 0x000000ff2100720c */ /* 0x000fe20003f86270 */
[----:B------:R-:W-:Y:S01]  /*16f0*/  IMAD.HI.U32 R23, R13, R240, RZ ;  /* 0x000000f00d177227 */ /* 0x000fe200078e00ff */
[----:B------:R-:W-:-:S03]  /*1700*/  ISETP.GT.U32.AND P1, PT, R20, R234, PT ;  /* 0x000000ea1400720c */ /* 0x000fc60003f24070 */
[--C-:B------:R-:W-:Y:S01]  /*1710*/  @!P5 IMAD.IADD R22, R22, 0x1, -R25.reuse ;  /* 0x000000011616d824 */ /* 0x100fe200078e0a19 */
[----:B------:R-:W-:Y:S01]  /*1720*/  ISETP.GT.U32.AND P5, PT, R25, R16, PT ;  /* 0x000000101900720c */ /* 0x000fe20003fa4070 */
[----:B------:R-:W-:Y:S01]  /*1730*/  @!P6 IMAD.IADD R17, R17, 0x1, -R25 ;  /* 0x000000011111e824 */ /* 0x000fe200078e0a19 */
[----:B------:R-:W-:Y:S01]  /*1740*/  ISETP.GT.U32.AND P6, PT, R20, R236, PT ;  /* 0x000000ec1400720c */ /* 0x000fe20003fc4070 */
[----:B------:R-:W-:Y:S01]  /*1750*/  IMAD.MOV R23, RZ, RZ, -R23 ;  /* 0x000000ffff177224 */ /* 0x000fe200078e0a17 */
[----:B------:R-:W-:Y:S01]  /*1760*/  @!P3 IADD3 R15, R15, -R25, RZ ;  /* 0x800000190f0fb210 */ /* 0x000fe20007ffe0ff */
[----:B------:R-:W-:-:S04]  /*1770*/  IMAD.HI.U32 R24, R13, R242, RZ ;  /* 0x000000f20d187227 */ /* 0x000fc800078e00ff */
[--C-:B------:R-:W-:Y:S01]  /*1780*/  @!P2 IMAD.IADD R19, R19, 0x1, -R25.reuse ;  /* 0x000000011313a824 */ /* 0x100fe200078e0a19 */
[C---:B------:R-:W-:Y:S01]  /*1790*/  ISETP.GT.U32.AND P2, PT, R25.reuse, R18, PT ;  /* 0x000000121900720c */ /* 0x040fe20003f44070 */
[----:B------:R-:W-:Y:S01]  /*17a0*/  IMAD R240, R20, R23, R240 ;  /* 0x0000001714f07224 */ /* 0x000fe200078e02f0 */
[----:B------:R-:W-:Y:S01]  /*17b0*/  @!P1 IADD3 R234, R234, -R20, RZ ;  /* 0x80000014eaea9210 */ /* 0x000fe20007ffe0ff */
[----:B------:R-:W-:Y:S01]  /*17c0*/  IMAD.MOV R23, RZ, RZ, -R24 ;  /* 0x000000ffff177224 */ /* 0x000fe200078e0a18 */
[----:B------:R-:W-:Y:S01]  /*17d0*/  ISETP.GT.U32.AND P3, PT, R25, R19, PT ;  /* 0x000000131900720c */ /* 0x000fe20003f64070 */
[----:B------:R-:W-:Y:S01]  /*17e0*/  @!P5 IMAD.IADD R16, R16, 0x1, -R25 ;  /* 0x000000011010d824 */ /* 0x000fe200078e0a19 */
[C---:B------:R-:W-:Y:S01]  /*17f0*/  ISETP.GT.U32.AND P5, PT, R20.reuse, R238, PT ;  /* 0x000000ee1400720c */ /* 0x040fe20003fa4070 */
[C---:B------:R-:W-:Y:S01]  /*1800*/  IMAD R242, R20.reuse, R23, R242 ;  /* 0x0000001714f27224 */ /* 0x040fe200078e02f2 */
[----:B------:R-:W-:Y:S01]  /*1810*/  ISETP.GT.U32.AND P1, PT, R20, R234, PT ;  /* 0x000000ea1400720c */ /* 0x000fe20003f24070 */
[----:B------:R-:W-:-:S02]  /*1820*/  @!P6 IMAD.IADD R236, R236, 0x1, -R20 ;  /* 0x00000001ecece824 */ /* 0x000fc400078e0a14 */
[C---:B------:R-:W-:Y:S01]  /*1830*/  VIADD R24, R89.reuse, 0x5 ;  /* 0x0000000559187836 */ /* 0x040fe20000000000 */
[----:B------:R-:W-:Y:S01]  /*1840*/  ISETP.GT.U32.AND P6, PT, R20, R242, PT ;  /* 0x000000f21400720c */ /* 0x000fe20003fc4070 */
[----:B------:R-:W-:Y:S01]  /*1850*/  @!P2 IMAD.IADD R18, R18, 0x1, -R25 ;  /* 0x000000011212a824 */ /* 0x000fe200078e0a19 */
[----:B------:R-:W-:Y:S01]  /*1860*/  ISETP.GE.AND P2, PT, R28, RZ, PT ;  /* 0x000000ff1c00720c */ /* 0x000fe20003f46270 */
[----:B------:R-:W-:Y:S01]  /*1870*/  VIADD R28, R89, 0x6 ;  /* 0x00000006591c7836 */ /* 0x000fe20000000000 */
[----:B------:R-:W-:Y:S01]  /*1880*/  IABS R246, R24 ;  /* 0x0000001800f67213 */ /* 0x000fe20000000000 */
[----:B------:R-:W-:Y:S01]  /*1890*/  @!P4 IMAD.MOV R236, RZ, RZ, -R236 ;  /* 0x000000ffffecc224 */ /* 0x000fe200078e0aec */
[----:B------:R-:W-:Y:S01]  /*18a0*/  @!P3 IADD3 R19, R19, -R25, RZ ;  /* 0x800000191313b210 */ /* 0x000fe20007ffe0ff */
[----:B------:R-:W-:Y:S01]  /*18b0*/  @!P5 IMAD.IADD R238, R238, 0x1, -R20 ;  /* 0x00000001eeeed824 */ /* 0x000fe200078e0a14 */
[----:B------:R-:W-:Y:S01]  /*18c0*/  ISETP.GT.U32.AND P3, PT, R20, R240, PT ;  /* 0x000000f01400720c */ /* 0x000fe20003f64070 */
[----:B------:R-:W-:Y:S01]  /*18d0*/  IMAD.HI.U32 R23, R13, R246, RZ ;  /* 0x000000f60d177227 */ /* 0x000fe200078e00ff */
[----:B------:R-:W-:-:S02]  /*18e0*/  ISETP.GE.AND P5, PT, R34, RZ, PT ;  /* 0x000000ff2200720c */ /* 0x000fc40003fa6270 */
[----:B------:R-:W-:Y:S01]  /*18f0*/  IABS R244, R28 ;  /* 0x0000001c00f47213 */ /* 0x000fe20000000000 */
[----:B------:R-:W-:Y:S01]  /*1900*/  IMAD.MOV R25, RZ, RZ, -R23 ;  /* 0x000000ffff197224 */ /* 0x000fe200078e0a17 */
[----:B------:R-:W-:Y:S01]  /*1910*/  @!P6 IADD3 R242, R242, -R20, RZ ;  /* 0x80000014f2f2e210 */ /* 0x000fe20007ffe0ff */
[----:B------:R-:W-:Y:S01]  /*1920*/  @!P1 IMAD.IADD R234, R234, 0x1, -R20 ;  /* 0x00000001eaea9824 */ /* 0x000fe200078e0a14 */
[----:B------:R-:W-:Y:S01]  /*1930*/  ISETP.GE.AND P1, PT, R29, RZ, PT ;  /* 0x000000ff1d00720c */ /* 0x000fe20003f26270 */
[C---:B------:R-:W-:Y:S01]  /*1940*/  IMAD R246, R20.reuse, R25, R246 ;  /* 0x0000001914f67224 */ /* 0x040fe200078e02f6 */
[----:B------:R-:W-:Y:S01]  /*1950*/  ISETP.GT.U32.AND P6, PT, R20, R242, PT ;  /* 0x000000f21400720c */ /* 0x000fe20003fc4070 */
[C---:B------:R-:W-:Y:S01]  /*1960*/  IMAD.HI.U32 R23, R13.reuse, R244, RZ ;  /* 0x000000f40d177227 */ /* 0x040fe200078e00ff */
[----:B------:R-:W-:Y:S02]  /*1970*/  ISETP.GE.AND P4, PT, R24, RZ, PT ;  /* 0x000000ff1800720c */ /* 0x000fe40003f86270 */
[----:B------:R-:W-:Y:S01]  /*1980*/  @!P2 IADD3 R234, -R234, RZ, RZ ;  /* 0x000000ffeaeaa210 */ /* 0x000fe20007ffe1ff */
[----:B------:R-:W-:Y:S01]  /*1990*/  @!P3 IMAD.IADD R240, R240, 0x1, -R20 ;  /* 0x00000001f0f0b824 */ /* 0x000fe200078e0a14 */
[----:B------:R-:W-:Y:S01]  /*19a0*/  ISETP.GE.AND P3, PT, R30, RZ, PT ;  /* 0x000000ff1e00720c */ /* 0x000fe20003f66270 */
[----:B------:R-:W-:Y:S01]  /*19b0*/  @!P5 IMAD.MOV R238, RZ, RZ, -R238 ;  /* 0x000000ffffeed224 */ /* 0x000fe200078e0aee */
[----:B------:R-:W-:Y:S01]  /*19c0*/  ISETP.GE.AND P2, PT, R28, RZ, PT ;  /* 0x000000ff1c00720c */ /* 0x000fe20003f46270 */
[----:B------:R-:W-:Y:S01]  /*19d0*/  IMAD.MOV R23, RZ, RZ, -R23 ;  /* 0x000000ffff177224 */ /* 0x000fe200078e0a17 */
[----:B------:R-:W-:Y:S01]  /*19e0*/  ISETP.GT.U32.AND P5, PT, R20, R240, PT ;  /* 0x000000f01400720c */ /* 0x000fe20003fa4070 */
[----:B------:R-:W-:-:S02]  /*19f0*/  IMAD.HI.U32 R24, R13, R250, RZ ;  /* 0x000000fa0d187227 */ /* 0x000fc400078e00ff */
[----:B------:R-:W-:Y:S02]  /*1a00*/  @!P6 IADD3 R242, R242, -R20, RZ ;  /* 0x80000014f2f2e210 */ /* 0x000fe40007ffe0ff */
[C---:B------:R-:W-:Y:S01]  /*1a10*/  ISETP.GT.U32.AND P6, PT, R20.reuse, R246, PT ;  /* 0x000000f61400720c */ /* 0x040fe20003fc4070 */
[----:B------:R-:W-:Y:S02]  /*1a20*/  IMAD R244, R20, R23, R244 ;  /* 0x0000001714f47224 */ /* 0x000fe400078e02f4 */
[----:B------:R-:W-:Y:S02]  /*1a30*/  IMAD.MOV R25, RZ, RZ, -R24 ;  /* 0x000000ffff197224 */ /* 0x000fe400078e0a18 */
[C---:B------:R-:W-:Y:S02]  /*1a40*/  VIADD R23, R89.reuse, 0x8 ;  /* 0x0000000859177836 */ /* 0x040fe40000000000 */
[----:B------:R-:W-:Y:S02]  /*1a50*/  VIADD R30, R89, 0x9 ;  /* 0x00000009591e7836 */ /* 0x000fe40000000000 */
[----:B------:R-:W-:Y:S01]  /*1a60*/  @!P5 IMAD.IADD R240, R240, 0x1, -R20 ;  /* 0x00000001f0f0d824 */ /* 0x000fe200078e0a14 */
[----:B------:R-:W-:Y:S01]  /*1a70*/  IABS R252, R23 ;  /* 0x0000001700fc7213 */ /* 0x000fe20000000000 */
[----:B------:R-:W-:Y:S01]  /*1a80*/  IMAD R250, R20, R25, R250 ;  /* 0x0000001914fa7224 */ /* 0x000fe200078e02fa */
[----:B------:R-:W-:Y:S01]  /*1a90*/  IABS R25, R30 ;  /* 0x0000001e00197213 */ /* 0x000fe20000000000 */
[----:B------:R-:W-:Y:S01]  /*1aa0*/  @!P6 IMAD.IADD R246, R246, 0x1, -R20 ;  /* 0x00000001f6f6e824 */ /* 0x000fe200078e0a14 */
[----:B------:R-:W-:Y:S01]  /*1ab0*/  @!P1 IADD3 R240, -R240, RZ, RZ ;  /* 0x000000fff0f09210 */ /* 0x000fe20007ffe1ff */
[----:B------:R-:W-:Y:S01]  /*1ac0*/  @!P3 IMAD.MOV R242, RZ, RZ, -R242 ;  /* 0x000000fffff2b224 */ /* 0x000fe200078e0af2 */
[C---:B------:R-:W-:Y:S01]  /*1ad0*/  ISETP.GT.U32.AND P1, PT, R20.reuse, R244, PT ;  /* 0x000000f41400720c */ /* 0x040fe20003f24070 */
[----:B------:R-:W-:Y:S01]  /*1ae0*/  IMAD.HI.U32 R24, R13, R25, RZ ;  /* 0x000000190d187227 */ /* 0x000fe200078e00ff */
[----:B------:R-:W-:-:S02]  /*1af0*/  ISETP.GT.U32.AND P6, PT, R20, R246, PT ;  /* 0x000000f61400720c */ /* 0x000fc40003fc4070 */
[----:B------:R-:W-:Y:S01]  /*1b00*/  ISETP.GE.AND P3, PT, R23, RZ, PT ;  /* 0x000000ff1700720c */ /* 0x000fe20003f66270 */
[----:B------:R-:W-:Y:S01]  /*1b10*/  IMAD.HI.U32 R23, R13, R252, RZ ;  /* 0x000000fc0d177227 */ /* 0x000fe200078e00ff */
[----:B------:R-:W-:Y:S02]  /*1b20*/  ISETP.GE.AND P5, PT, R31, RZ, PT ;  /* 0x000000ff1f00720c */ /* 0x000fe40003fa6270 */
[----:B------:R-:W-:Y:S01]  /*1b30*/  IABS R31, R36 ;  /* 0x00000024001f7213 */ /* 0x000fe20000000000 */
[----:B------:R-:W-:Y:S02]  /*1b40*/  IMAD.MOV R23, RZ, RZ, -R23 ;  /* 0x000000ffff177224 */ /* 0x000fe400078e0a17 */
[----:B------:R-:W-:Y:S02]  /*1b50*/  IMAD.MOV R24, RZ, RZ, -R24 ;  /* 0x000000ffff187224 */ /* 0x000fe400078e0a18 */
[----:B------:R-:W-:Y:S02]  /*1b60*/  @!P1 IMAD.IADD R244, R244, 0x1, -R20 ;  /* 0x00000001f4f49824 */ /* 0x000fe400078e0a14 */
[----:B------:R-:W-:Y:S01]  /*1b70*/  @!P6 IADD3 R246, R246, -R20, RZ ;  /* 0x80000014f6f6e210 */ /* 0x000fe20007ffe0ff */
[C---:B------:R-:W-:Y:S01]  /*1b80*/  IMAD R252, R20.reuse, R23, R252 ;  /* 0x0000001714fc7224 */ /* 0x040fe200078e02fc */
[C---:B------:R-:W-:Y:S01]  /*1b90*/  ISETP.GT.U32.AND P6, PT, R20.reuse, R250, PT ;  /* 0x000000fa1400720c */ /* 0x040fe20003fc4070 */
[C---:B------:R-:W-:Y:S01]  /*1ba0*/  IMAD R25, R20.reuse, R24, R25 ;  /* 0x0000001814197224 */ /* 0x040fe200078e0219 */
[----:B------:R-:W-:Y:S01]  /*1bb0*/  ISETP.GT.U32.AND P1, PT, R20, R244, PT ;  /* 0x000000f41400720c */ /* 0x000fe20003f24070 */
[----:B------:R-:W-:-:S02]  /*1bc0*/  VIADD R32, R89, 0xa ;  /* 0x0000000a59207836 */ /* 0x000fc40000000000 */
[C---:B-1----:R-:W-:Y:S02]  /*1bd0*/  VIADD R34, R89.reuse, 0xb ;  /* 0x0000000b59227836 */ /* 0x042fe40000000000 */
[----:B------:R-:W-:Y:S01]  /*1be0*/  VIADD R38, R89, 0xd ;  /* 0x0000000d59267836 */ /* 0x000fe20000000000 */
[----:B------:R-:W-:Y:S01]  /*1bf0*/  IABS R35, R32 ;  /* 0x0000002000237213 */ /* 0x000fe20000000000 */
[C---:B------:R-:W-:Y:S01]  /*1c00*/  IMAD.HI.U32 R28, R13.reuse, R31, RZ ;  /* 0x0000001f0d1c7227 */ /* 0x040fe200078e00ff */
[----:B------:R-:W-:Y:S02]  /*1c10*/  IABS R33, R34 ;  /* 0x0000002200217213 */ /* 0x000fe40000000000 */
[----:B------:R-:W-:Y:S01]  /*1c20*/  IABS R29, R38 ;  /* 0x00000026001d7213 */ /* 0x000fe20000000000 */
[--C-:B------:R-:W-:Y:S01]  /*1c30*/  @!P6 IMAD.IADD R250, R250, 0x1, -R20.reuse ;  /* 0x00000001fafae824 */ /* 0x100fe200078e0a14 */
[----:B------:R-:W-:Y:S01]  /*1c40*/  ISETP.GT.U32.AND P6, PT, R20, R25, PT ;  /* 0x000000191400720c */ /* 0x000fe20003fc4070 */
[----:B------:R-:W-:Y:S01]  /*1c50*/  @!P1 IMAD.IADD R244, R244, 0x1, -R20 ;  /* 0x00000001f4f49824 */ /* 0x000fe200078e0a14 */
[----:B------:R-:W-:Y:S01]  /*1c60*/  ISETP.GT.U32.AND P1, PT, R20, R252, PT ;  /* 0x000000fc1400720c */ /* 0x000fe20003f24070 */
[----:B------:R-:W-:Y:S01]  /*1c70*/  IMAD.HI.U32 R23, R13, R35, RZ ;  /* 0x000000230d177227 */ /* 0x000fe200078e00ff */
[----:B------:R-:W-:-:S02]  /*1c80*/  IADD3 R28, -R28, RZ, RZ ;  /* 0x000000ff1c1c7210 */ /* 0x000fc40007ffe1ff */
[----:B------:R-:W-:Y:S01]  /*1c90*/  @!P2 IADD3 R244, -R244, RZ, RZ ;  /* 0x000000fff4f4a210 */ /* 0x000fe20007ffe1ff */
[----:B------:R-:W-:-:S04]  /*1ca0*/  IMAD.HI.U32 R24, R13, R33, RZ ;  /* 0x000000210d187227 */ /* 0x000fc800078e00ff */
[----:B------:R-:W-:Y:S02]  /*1cb0*/  IMAD.MOV R23, RZ, RZ, -R23 ;  /* 0x000000ffff177224 */ /* 0x000fe400078e0a17 */
[--C-:B------:R-:W-:Y:S02]  /*1cc0*/  @!P6 IMAD.IADD R25, R25, 0x1, -R20.reuse ;  /* 0x000000011919e824 */ /* 0x100fe400078e0a14 */
[----:B------:R-:W-:Y:S01]  /*1cd0*/  @!P1 IMAD.IADD R252, R252, 0x1, -R20 ;  /* 0x00000001fcfc9824 */ /* 0x000fe200078e0a14 */
[C---:B------:R-:W-:Y:S01]  /*1ce0*/  ISETP.GT.U32.AND P1, PT, R20.reuse, R250, PT ;  /* 0x000000fa1400720c */ /* 0x040fe20003f24070 */
[----:B------:R-:W-:Y:S01]  /*1cf0*/  IMAD.MOV R24, RZ, RZ, -R24 ;  /* 0x000000ffff187224 */ /* 0x000fe200078e0a18 */
[C---:B------:R-:W-:Y:S01]  /*1d00*/  ISETP.GT.U32.AND P6, PT, R20.reuse, R25, PT ;  /* 0x000000191400720c */ /* 0x040fe20003fc4070 */
[----:B------:R-:W-:Y:S02]  /*1d10*/  IMAD R35, R20, R23, R35 ;  /* 0x0000001714237224 */ /* 0x000fe400078e0223 */
[----:B------:R-:W-:-:S03]  /*1d20*/  IMAD.HI.U32 R23, R13, R29, RZ ;  /* 0x0000001d0d177227 */ /* 0x000fc600078e00ff */
[C---:B------:R-:W-:Y:S01]  /*1d30*/  ISETP.GT.U32.AND P2, PT, R20.reuse, R35, PT ;  /* 0x000000231400720c */ /* 0x040fe20003f44070 */
[----:B------:R-:W-:Y:S01]  /*1d40*/  @!P4 IMAD.MOV R246, RZ, RZ, -R246 ;  /* 0x000000fffff6c224 */ /* 0x000fe200078e0af6 */
[C---:B------:R-:W-:Y:S01]  /*1d50*/  ISETP.GT.U32.AND P4, PT, R20.reuse, R252, PT ;  /* 0x000000fc1400720c */ /* 0x040fe20003f84070 */
[----:B------:R-:W-:Y:S02]  /*1d60*/  IMAD R33, R20, R24, R33 ;  /* 0x0000001814217224 */ /* 0x000fe400078e0221 */
[----:B------:R-:W-:Y:S02]  /*1d70*/  IMAD.MOV R24, RZ, RZ, -R23 ;  /* 0x000000ffff187224 */ /* 0x000fe400078e0a17 */
[----:B------:R-:W-:Y:S01]  /*1d80*/  @!P1 IMAD.IADD R250, R250, 0x1, -R20 ;  /* 0x00000001fafa9824 */ /* 0x000fe200078e0a14 */
[C---:B------:R-:W-:Y:S01]  /*1d90*/  ISETP.GT.U32.AND P1, PT, R20.reuse, R33, PT ;  /* 0x000000211400720c */ /* 0x040fe20003f24070 */
[C---:B------:R-:W-:Y:S02]  /*1da0*/  IMAD R29, R20.reuse, R24, R29 ;  /* 0x00000018141d7224 */ /* 0x040fe400078e021d */
[----:B------:R-:W-:Y:S01]  /*1db0*/  IMAD R31, R20, R28, R31 ;  /* 0x0000001c141f7224 */ /* 0x000fe200078e021f */
[----:B------:R-:W-:Y:S01]  /*1dc0*/  @!P5 IADD3 R250, -R250, RZ, RZ ;  /* 0x000000fffafad210 */ /* 0x000fe20007ffe1ff */
[----:B------:R-:W-:-:S02]  /*1dd0*/  VIADD R28, R89, 0xe ;  /* 0x0000000e591c7836 */ /* 0x000fc40000000000 */
[--C-:B------:R-:W-:Y:S01]  /*1de0*/  @!P6 IMAD.IADD R25, R25, 0x1, -R20.reuse ;  /* 0x000000011919e824 */ /* 0x100fe200078e0a14 */
[----:B------:R-:W-:Y:S01]  /*1df0*/  ISETP.GT.U32.AND P6, PT, R20, R29, PT ;  /* 0x0000001d1400720c */ /* 0x000fe20003fc4070 */
[--C-:B------:R-:W-:Y:S01]  /*1e00*/  @!P4 IMAD.IADD R252, R252, 0x1, -R20.reuse ;  /* 0x00000001fcfcc824 */ /* 0x100fe200078e0a14 */
[----:B------:R-:W-:Y:S01]  /*1e10*/  IABS R37, R28 ;  /* 0x0000001c00257213 */ /* 0x000fe20000000000 */
[--C-:B------:R-:W-:Y:S01]  /*1e20*/  @!P2 IMAD.IADD R35, R35, 0x1, -R20.reuse ;  /* 0x000000012323a824 */ /* 0x100fe200078e0a14 */
[----:B------:R-:W-:Y:S01]  /*1e30*/  ISETP.GT.U32.AND P4, PT, R20, R31, PT ;  /* 0x0000001f1400720c */ /* 0x000fe20003f84070 */
[----:B------:R-:W-:Y:S01]  /*1e40*/  @!P1 IMAD.IADD R33, R33, 0x1, -R20 ;  /* 0x0000000121219824 */ /* 0x000fe200078e0a14 */
[----:B------:R-:W-:Y:S01]  /*1e50*/  ISETP.GE.AND P2, PT, R30, RZ, PT ;  /* 0x000000ff1e00720c */ /* 0x000fe20003f46270 */
[----:B------:R-:W-:Y:S01]  /*1e60*/  IMAD.HI.U32 R23, R13, R37, RZ ;  /* 0x000000250d177227 */ /* 0x000fe200078e00ff */
[----:B------:R-:W-:-:S03]  /*1e70*/  ISETP.GE.AND P1, PT, R32, RZ, PT ;  /* 0x000000ff2000720c */ /* 0x000fc60003f26270 */
[----:B------:R-:W-:Y:S01]  /*1e80*/  VIADD R30, R89, 0x11 ;  /* 0x00000011591e7836 */ /* 0x000fe20000000000 */
[----:B------:R-:W-:Y:S01]  /*1e90*/  IADD3 R24, -R23, RZ, RZ ;  /* 0x000000ff17187210 */ /* 0x000fe20007ffe1ff */
[--C-:B------:R-:W-:Y:S01]  /*1ea0*/  @!P6 IMAD.IADD R29, R29, 0x1, -R20.reuse ;  /* 0x000000011d1de824 */ /* 0x100fe200078e0a14 */
[C---:B------:R-:W-:Y:S01]  /*1eb0*/  ISETP.GT.U32.AND P6, PT, R20.reuse, R33, PT ;  /* 0x000000211400720c */ /* 0x040fe20003fc4070 */
[----:B------:R-:W-:Y:S01]  /*1ec0*/  IMAD.HI.U32 R23, R13, R39, RZ ;  /* 0x000000270d177227 */ /* 0x000fe200078e00ff */
[----:B------:R-:W-:Y:S02]  /*1ed0*/  IABS R43, R30 ;  /* 0x0000001e002b7213 */ /* 0x000fe40000000000 */
[C---:B------:R-:W-:Y:S01]  /*1ee0*/  ISETP.GT.U32.AND P5, PT, R20.reuse, R29, PT ;  /* 0x0000001d1400720c */ /* 0x040fe20003fa4070 */
[----:B------:R-:W-:Y:S01]  /*1ef0*/  @!P4 IMAD.IADD R31, R31, 0x1, -R20 ;  /* 0x000000011f1fc824 */ /* 0x000fe200078e0a14 */
[----:B------:R-:W-:Y:S01]  /*1f00*/  ISETP.GT.U32.AND P4, PT, R20, R35, PT ;  /* 0x000000231400720c */ /* 0x000fe20003f84070 */
[----:B------:R-:W-:-:S02]  /*1f10*/  IMAD.MOV R23, RZ, RZ, -R23 ;  /* 0x000000ffff177224 */ /* 0x000fc400078e0a17 */
[C---:B------:R-:W-:Y:S01]  /*1f20*/  IMAD R37, R20.reuse, R24, R37 ;  /* 0x0000001814257224 */ /* 0x040fe200078e0225 */
[----:B------:R-:W-:Y:S01]  /*1f30*/  IADD3 R24, R89, 0x10, RZ ;  /* 0x0000001059187810 */ /* 0x000fe20007ffe0ff */
[C---:B------:R-:W-:Y:S02]  /*1f40*/  IMAD R39, R20.reuse, R23, R39 ;  /* 0x0000001714277224 */ /* 0x040fe400078e0227 */
[----:B------:R-:W-:Y:S01]  /*1f50*/  @!P6 IADD3 R33, R33, -R20, RZ ;  /* 0x800000142121e210 */ /* 0x000fe20007ffe0ff */
[----:B------:R-:W-:Y:S01]  /*1f60*/  @!P3 IMAD.MOV R252, RZ, RZ, -R252 ;  /* 0x000000fffffcb224 */ /* 0x000fe200078e0afc */
[----:B------:R-:W-:Y:S01]  /*1f70*/  IABS R41, R24 ;  /* 0x0000001800297213 */ /* 0x000fe20000000000 */
[----:B------:R-:W-:Y:S01]  /*1f80*/  @!P2 IMAD.MOV R25, RZ, RZ, -R25 ;  /* 0x000000ffff19a224 */ /* 0x000fe200078e0a19 */
[C---:B------:R-:W-:Y:S01]  /*1f90*/  ISETP.GT.U32.AND P6, PT, R20.reuse, R39, PT ;  /* 0x000000271400720c */ /* 0x040fe20003fc4070 */
[----:B------:R-:W-:Y:S01]  /*1fa0*/  VIADD R32, R89, 0x15 ;  /* 0x0000001559207836 */ /* 0x000fe20000000000 */
[----:B------:R-:W-:Y:S01]  /*1fb0*/  ISETP.GT.U32.AND P3, PT, R20, R31, PT ;  /* 0x0000001f1400720c */ /* 0x000fe20003f64070 */
[----:B------:R-:W-:Y:S01]  /*1fc0*/  @!P4 IMAD.IADD R35, R35, 0x1, -R20 ;  /* 0x000000012323c824 */ /* 0x000fe200078e0a14 */
[----:B------:R-:W-:Y:S01]  /*1fd0*/  ISETP.GE.AND P4, PT, R34, RZ, PT ;  /* 0x000000ff2200720c */ /* 0x000fe20003f86270 */
[----:B------:R-:W-:Y:S01]  /*1fe0*/  IMAD.HI.U32 R23, R13, R41, RZ ;  /* 0x000000290d177227 */ /* 0x000fe200078e00ff */
[----:B------:R-:W-:-:S02]  /*1ff0*/  @!P5 IADD3 R29, R29, -R20, RZ ;  /* 0x800000141d1dd210 */ /* 0x000fc40007ffe0ff */
[----:B------:R-:W-:Y:S01]  /*2000*/  ISETP.GT.U32.AND P2, PT, R20, R37, PT ;  /* 0x000000251400720c */ /* 0x000fe20003f44070 */
[----:B------:R-:W-:Y:S01]  /*2010*/  IMAD.MOV R23, RZ, RZ, -R23 ;  /* 0x000000ffff177224 */ /* 0x000fe200078e0a17 */
[----:B------:R-:W-:Y:S01]  /*2020*/  ISETP.GE.AND P5, PT, R38, RZ, PT ;  /* 0x000000ff2600720c */ /* 0x000fe20003fa6270 */
[----:B------:R-:W-:Y:S01]  /*2030*/  @!P1 IMAD.MOV R35, RZ, RZ, -R35 ;  /* 0x000000ffff239224 */ /* 0x000fe200078e0a23 */
[----:B------:R-:W-:Y:S01]  /*2040*/  IABS R232, R32 ;  /* 0x0000002000e87213 */ /* 0x000fe20000000000 */
[----:B------:R-:W-:Y:S01]  /*2050*/  @!P6 IMAD.IADD R39, R39, 0x1, -R20 ;  /* 0x000000012727e824 */ /* 0x000fe200078e0a14 */
[----:B------:R-:W-:Y:S01]  /*2060*/  IADD3 R34, R89, 0x17, RZ ;  /* 0x0000001759227810 */ /* 0x000fe20007ffe0ff */
[C---:B------:R-:W-:Y:S02]  /*2070*/  IMAD R41, R20.reuse, R23, R41 ;  /* 0x0000001714297224 */ /* 0x040fe400078e0229 */
[----:B------:R-:W-:Y:S01]  /*2080*/  @!P4 IADD3 R33, -R33, RZ, RZ ;  /* 0x000000ff2121c210 */ /* 0x000fe20007ffe1ff */
[----:B------:R-:W-:Y:S01]  /*2090*/  IMAD.HI.U32 R23, R13, R43, RZ ;  /* 0x0000002b0d177227 */ /* 0x000fe200078e00ff */
[----:B------:R-:W-:-:S02]  /*20a0*/  ISETP.GT.U32.AND P4, PT, R20, R39, PT ;  /* 0x000000271400720c */ /* 0x000fc40003f84070 */
[----:B------:R-:W-:Y:S01]  /*20b0*/  ISETP.GT.U32.AND P6, PT, R20, R41, PT ;  /* 0x000000291400720c */ /* 0x000fe20003fc4070 */
[----:B------:R-:W-:Y:S01]  /*20c0*/  IMAD.MOV R23, RZ, RZ, -R23 ;  /* 0x000000ffff177224 */ /* 0x000fe200078e0a17 */
[----:B------:R-:W-:Y:S01]  /*20d0*/  IABS R228, R34 ;  /* 0x0000002200e47213 */ /* 0x000fe20000000000 */
[--C-:B------:R-:W-:Y:S01]  /*20e0*/  @!P3 IMAD.IADD R31, R31, 0x1, -R20.reuse ;  /* 0x000000011f1fb824 */ /* 0x100fe200078e0a14 */
[----:B------:R-:W-:Y:S01]  /*20f0*/  ISETP.GE.AND P3, PT, R36, RZ, PT ;  /* 0x000000ff2400720c */ /* 0x000fe20003f66270 */
[----:B------:R-:W-:Y:S02]  /*2100*/  IMAD R43, R20, R23, R43 ;  /* 0x00000017142b7224 */ /* 0x000fe400078e022b */
[----:B------:R-:W-:Y:S02]  /*2110*/  VIADD R23, R89, 0x12 ;  /* 0x0000001259177836 */ /* 0x000fe40000000000 */
[--C-:B------:R-:W-:Y:S01]  /*2120*/  @!P2 IMAD.IADD R37, R37, 0x1, -R20.reuse ;  /* 0x000000012525a824 */ /* 0x100fe200078e0a14 */
[----:B------:R-:W-:Y:S01]  /*2130*/  ISETP.GE.AND P2, PT, R28, RZ, PT ;  /* 0x000000ff1c00720c */ /* 0x000fe20003f46270 */
[--C-:B------:R-:W-:Y:S01]  /*2140*/  @!P4 IMAD.IADD R39, R39, 0x1, -R20.reuse ;  /* 0x000000012727c824 */ /* 0x100fe200078e0a14 */
[----:B------:R-:W-:Y:S01]  /*2150*/  ISETP.GT.U32.AND P4, PT, R20, R43, PT ;  /* 0x0000002b1400720c */ /* 0x000fe20003f84070 */
[----:B------:R-:W-:Y:S01]  /*2160*/  @!P6 IMAD.IADD R41, R41, 0x1, -R20 ;  /* 0x000000012929e824 */ /* 0x000fe200078e0a14 */
[----:B------:R-:W-:Y:S01]  /*2170*/  IABS R45, R23 ;  /* 0x00000017002d7213 */ /* 0x000fe20000000000 */
[----:B------:R-:W-:Y:S01]  /*2180*/  @!P5 IMAD.MOV R29, RZ, RZ, -R29 ;  /* 0x000000ffff1dd224 */ /* 0x000fe200078e0a1d */
[----:B------:R-:W-:Y:S01]  /*2190*/  ISETP.GE.AND P6, PT, R23, RZ, PT ;  /* 0x000000ff1700720c */ /* 0x000fe20003fc6270 */
[----:B------:R-:W-:Y:S01]  /*21a0*/  @!P3 IMAD.MOV R31, RZ, RZ, -R31 ;  /* 0x000000ffff1fb224 */ /* 0x000fe200078e0a1f */
[----:B------:R-:W-:Y:S01]  /*21b0*/  ISETP.GE.AND P5, PT, R24, RZ, PT ;  /* 0x000000ff1800720c */ /* 0x000fe20003fa6270 */
[----:B------:R-:W-:Y:S01]  /*21c0*/  IMAD.HI.U32 R23, R13, R45, RZ ;  /* 0x0000002d0d177227 */ /* 0x000fe200078e00ff */
[----:B------:R-:W-:-:S02]  /*21d0*/  ISETP.GE.AND P3, PT, R40, RZ, PT ;  /* 0x000000ff2800720c */ /* 0x000fc40003f66270 */
[C---:B------:R-:W-:Y:S01]  /*21e0*/  ISETP.GT.U32.AND P1, PT, R20.reuse, R37, PT ;  /* 0x000000251400720c */ /* 0x040fe20003f24070 */
[----:B------:R-:W-:Y:S01]  /*21f0*/  IMAD.MOV R24, RZ, RZ, -R23 ;  /* 0x000000ffff187224 */ /* 0x000fe200078e0a17 */
[----:B------:R-:W-:Y:S01]  /*2200*/  IADD3 R28, R89, 0x13, RZ ;  /* 0x00000013591c7810 */ /* 0x000fe20007ffe0ff */
[----:B------:R-:W-:Y:S01]  /*2210*/  @!P4 IMAD.IADD R43, R43, 0x1, -R20 ;  /* 0x000000012b2bc824 */ /* 0x000fe200078e0a14 */
[C---:B------:R-:W-:Y:S01]  /*2220*/  ISETP.GT.U32.AND P4, PT, R20.reuse, R41, PT ;  /* 0x000000291400720c */ /* 0x040fe20003f84070 */
[----:B------:R-:W-:Y:S01]  /*2230*/  IMAD R45, R20, R24, R45 ;  /* 0x00000018142d7224 */ /* 0x000fe200078e022d */
[----:B------:R-:W-:Y:S01]  /*2240*/  IABS R47, R28 ;  /* 0x0000001c002f7213 */ /* 0x000fe20000000000 */
[C---:B------:R-:W-:Y:S02]  /*2250*/  VIADD R38, R89.reuse, 0x19 ;  /* 0x0000001959267836 */ /* 0x040fe40000000000 */
[----:B------:R-:W-:Y:S02]  /*2260*/  VIADD R36, R89, 0x18 ;  /* 0x0000001859247836 */ /* 0x000fe40000000000 */
[----:B------:R-:W-:Y:S01]  /*2270*/  IMAD.HI.U32 R23, R13, R47, RZ ;  /* 0x0000002f0d177227 */ /* 0x000fe200078e00ff */
[----:B------:R-:W-:-:S02]  /*2280*/  IABS R224, R38 ;  /* 0x0000002600e07213 */ /* 0x000fc40000000000 */
[-C--:B------:R-:W-:Y:S01]  /*2290*/  @!P1 IADD3 R37, R37, -R20.reuse, RZ ;  /* 0x8000001425259210 */ /* 0x080fe20007ffe0ff */
[----:B------:R-:W-:Y:S01]  /*22a0*/  @!P3 IMAD.MOV R39, RZ, RZ, -R39 ;  /* 0x000000ffff27b224 */ /* 0x000fe200078e0a27 */
[----:B------:R-:W-:Y:S01]  /*22b0*/  ISETP.GE.AND P3, PT, R28, RZ, PT ;  /* 0x000000ff1c00720c */ /* 0x000fe20003f66270 */
[----:B------:R-:W-:Y:S01]  /*22c0*/  IMAD.MOV R28, RZ, RZ, -R23 ;  /* 0x000000ffff1c7224 */ /* 0x000fe200078e0a17 */
[----:B------:R-:W-:Y:S01]  /*22d0*/  @!P4 IADD3 R41, R41, -R20, RZ ;  /* 0x800000142929c210 */ /* 0x000fe20007ffe0ff */
[----:B------:R-:W-:Y:S01]  /*22e0*/  IMAD.HI.U32 R23, R13, R232, RZ ;  /* 0x000000e80d177227 */ /* 0x000fe200078e00ff */
[----:B------:R-:W-:Y:S02]  /*22f0*/  ISETP.GT.U32.AND P4, PT, R20, R45, PT ;  /* 0x0000002d1400720c */ /* 0x000fe40003f84070 */
[----:B------:R-:W-:Y:S01]  /*2300*/  ISETP.GE.AND P1, PT, R30, RZ, PT ;  /* 0x000000ff1e00720c */ /* 0x000fe20003f26270 */
[----:B------:R-:W-:Y:S01]  /*2310*/  VIADD R30, R89, 0x14 ;  /* 0x00000014591e7836 */ /* 0x000fe20000000000 */
[----:B------:R-:W-:Y:S01]  /*2320*/  @!P2 IADD3 R37, -R37, RZ, RZ ;  /* 0x000000ff2525a210 */ /* 0x000fe20007ffe1ff */
[C---:B------:R-:W-:Y:S01]  /*2330*/  IMAD R47, R20.reuse, R28, R47 ;  /* 0x0000001c142f7224 */ /* 0x040fe200078e022f */
[C---:B------:R-:W-:Y:S01]  /*2340*/  ISETP.GT.U32.AND P2, PT, R20.reuse, R43, PT ;  /* 0x0000002b1400720c */ /* 0x040fe20003f44070 */
[----:B------:R-:W-:Y:S01]  /*2350*/  IMAD.MOV R23, RZ, RZ, -R23 ;  /* 0x000000ffff177224 */ /* 0x000fe200078e0a17 */
[----:B------:R-:W-:Y:S01]  /*2360*/  IABS R49, R30 ;  /* 0x0000001e00317213 */ /* 0x000fe20000000000 */
[----:B------:R-:W-:Y:S01]  /*2370*/  VIADD R40, R89, 0x1d ;  /* 0x0000001d59287836 */ /* 0x000fe20000000000 */
[----:B------:R-:W-:Y:S01]  /*2380*/  @!P5 IADD3 R41, -R41, RZ, RZ ;  /* 0x000000ff2929d210 */ /* 0x000fe20007ffe1ff */
[C---:B------:R-:W-:Y:S01]  /*2390*/  IMAD R232, R20.reuse, R23, R232 ;  /* 0x0000001714e87224 */ /* 0x040fe200078e02e8 */
[----:B------:R-:W-:Y:S01]  /*23a0*/  ISETP.GT.U32.AND P5, PT, R20, R47, PT ;  /* 0x0000002f1400720c */ /* 0x000fe20003fa4070 */
[----:B------:R-:W-:Y:S01]  /*23b0*/  @!P4 IMAD.IADD R45, R45, 0x1, -R20 ;  /* 0x000000012d2dc824 */ /* 0x000fe200078e0a14 */
[----:B------:R-:W-:Y:S01]  /*23c0*/  IABS R226, R36 ;  /* 0x0000002400e27213 */ /* 0x000fe20000000000 */
[----:B------:R-:W-:Y:S01]  /*23d0*/  IMAD.HI.U32 R24, R13, R49, RZ ;  /* 0x000000310d187227 */ /* 0x000fe200078e00ff */
[----:B------:R-:W-:-:S02]  /*23e0*/  IABS R216, R40 ;  /* 0x0000002800d87213 */ /* 0x000fc40000000000 */
[----:B------:R-:W-:Y:S01]  /*23f0*/  ISETP.GT.U32.AND P4, PT, R20, R45, PT ;  /* 0x0000002d1400720c */ /* 0x000fe20003f84070 */
[----:B------:R-:W-:Y:S02]  /*2400*/  IMAD.MOV R24, RZ, RZ, -R24 ;  /* 0x000000ffff187224 */ /* 0x000fe400078e0a18 */
[--C-:B------:R-:W-:Y:S01]  /*2410*/  @!P2 IMAD.IADD R43, R43, 0x1, -R20.reuse ;  /* 0x000000012b2ba824 */ /* 0x100fe200078e0a14 */
[----:B------:R-:W-:Y:S01]  /*2420*/  ISETP.GE.AND P2, PT, R30, RZ, PT ;  /* 0x000000ff1e00720c */ /* 0x000fe20003f46270 */
[----:B------:R-:W-:Y:S02]  /*2430*/  IMAD R49, R20, R24, R49 ;  /* 0x0000001814317224 */ /* 0x000fe400078e0231 */
[----:B------:R-:W-:Y:S01]  /*2440*/  @!P1 IMAD.MOV R43, RZ, RZ, -R43 ;  /* 0x000000ffff2b9224 */ /* 0x000fe200078e0a2b */
[----:B------:R-:W-:Y:S01]  /*2450*/  ISETP.GE.AND P1, PT, R32, RZ, PT ;  /* 0x000000ff2000720c */ /* 0x000fe20003f26270 */
[----:B------:R-:W-:Y:S02]  /*2460*/  @!P5 IMAD.IADD R47, R47, 0x1, -R20 ;  /* 0x000000012f2fd824 */ /* 0x000fe400078e0a14 */
[----:B------:R-:W-:-:S02]  /*2470*/  VIADD R32, R89, 0x16 ;  /* 0x0000001659207836 */ /* 0x000fc40000000000 */
[----:B------:R-:W-:Y:S01]  /*2480*/  @!P4 IADD3 R45, R45, -R20, RZ ;  /* 0x800000142d2dc210 */ /* 0x000fe20007ffe0ff */
[C---:B------:R-:W-:Y:S01]  /*2490*/  IMAD.HI.U32 R24, R13.reuse, R228, RZ ;  /* 0x000000e40d187227 */ /* 0x040fe200078e00ff */
[C---:B------:R-:W-:Y:S02]  /*24a0*/  ISETP.GT.U32.AND P4, PT, R20.reuse, R49, PT ;  /* 0x000000311400720c */ /* 0x040fe40003f84070 */
[C---:B------:R-:W-:Y:S01]  /*24b0*/  ISETP.GT.U32.AND P5, PT, R20.reuse, R47, PT ;  /* 0x0000002f1400720c */ /* 0x040fe20003fa4070 */
[----:B------:R-:W-:Y:S01]  /*24c0*/  @!P6 IMAD.MOV R45, RZ, RZ, -R45 ;  /* 0x000000ffff2de224 */ /* 0x000fe200078e0a2d */
[----:B------:R-:W-:Y:S01]  /*24d0*/  IABS R230, R32 ;  /* 0x0000002000e67213 */ /* 0x000fe20000000000 */
[C---:B------:R-:W-:Y:S01]  /*24e0*/  IMAD.HI.U32 R30, R13.reuse, R224, RZ ;  /* 0x000000e00d1e7227 */ /* 0x040fe200078e00ff */
[----:B------:R-:W-:Y:S02]  /*24f0*/  ISETP.GT.U32.AND P6, PT, R20, R232, PT ;  /* 0x000000e81400720c */ /* 0x000fe40003fc4070 */
[----:B------:R-:W-:Y:S01]  /*2500*/  IADD3 R51, -R24, RZ, RZ ;  /* 0x000000ff18337210 */ /* 0x000fe20007ffe1ff */
[----:B------:R-:W-:-:S04]  /*2510*/  IMAD.HI.U32 R23, R13, R230, RZ ;  /* 0x000000e60d177227 */ /* 0x000fc800078e00ff */
[----:B------:R-:W-:Y:S02]  /*2520*/  IMAD.MOV R23, RZ, RZ, -R23 ;  /* 0x000000ffff177224 */ /* 0x000fe400078e0a17 */
[--C-:B------:R-:W-:Y:S02]  /*2530*/  @!P4 IMAD.IADD R49, R49, 0x1, -R20.reuse ;  /* 0x000000013131c824 */ /* 0x100fe400078e0a14 */
[----:B------:R-:W-:Y:S01]  /*2540*/  @!P5 IMAD.IADD R47, R47, 0x1, -R20 ;  /* 0x000000012f2fd824 */ /* 0x000fe200078e0a14 */
[----:B------:R-:W-:Y:S01]  /*2550*/  ISETP.GE.AND P5, PT, R32, RZ, PT ;  /* 0x000000ff2000720c */ /* 0x000fe20003fa6270 */
[C---:B------:R-:W-:Y:S01]  /*2560*/  IMAD R230, R20.reuse, R23, R230 ;  /* 0x0000001714e67224 */ /* 0x040fe200078e02e6 */
[----:B------:R-:W-:Y:S01]  /*2570*/  ISETP.GT.U32.AND P4, PT, R20, R49, PT ;  /* 0x000000311400720c */ /* 0x000fe20003f84070 */
[----:B------:R-:W-:Y:S01]  /*2580*/  IMAD.HI.U32 R28, R13, R226, RZ ;  /* 0x000000e20d1c7227 */ /* 0x000fe200078e00ff */
[----:B------:R-:W-:Y:S02]  /*2590*/  @!P6 IADD3 R232, R232, -R20, RZ ;  /* 0x80000014e8e8e210 */ /* 0x000fe40007ffe0ff */
[----:B------:R-:W-:Y:S01]  /*25a0*/  @!P3 IADD3 R47, -R47, RZ, RZ ;  /* 0x000000ff2f2fb210 */ /* 0x000fe20007ffe1ff */
[----:B------:R-:W-:Y:S01]  /*25b0*/  IMAD.MOV R55, RZ, RZ, -R30 ;  /* 0x000000ffff377224 */ /* 0x000fe200078e0a1e */
[C---:B------:R-:W-:Y:S01]  /*25c0*/  ISETP.GT.U32.AND P3, PT, R20.reuse, R230, PT ;  /* 0x000000e61400720c */ /* 0x040fe20003f64070 */
[C---:B------:R-:W-:Y:S01]  /*25d0*/  IMAD R228, R20.reuse, R51, R228 ;  /* 0x0000003314e47224 */ /* 0x040fe200078e02e4 */
[----:B------:R-:W-:Y:S01]  /*25e0*/  ISETP.GT.U32.AND P6, PT, R20, R232, PT ;  /* 0x000000e81400720c */ /* 0x000fe20003fc4070 */
[----:B------:R-:W-:-:S02]  /*25f0*/  IMAD.MOV R53, RZ, RZ, -R28 ;  /* 0x000000ffff357224 */ /* 0x000fc400078e0a1c */
[C---:B------:R-:W-:Y:S02]  /*2600*/  IMAD R224, R20.reuse, R55, R224 ;  /* 0x0000003714e07224 */ /* 0x040fe400078e02e0 */
[----:B------:R-:W-:Y:S01]  /*2610*/  @!P4 IMAD.IADD R49, R49, 0x1, -R20 ;  /* 0x000000013131c824 */ /* 0x000fe200078e0a14 */
[C---:B------:R-:W-:Y:S01]  /*2620*/  ISETP.GT.U32.AND P4, PT, R20.reuse, R228, PT ;  /* 0x000000e41400720c */ /* 0x040fe20003f84070 */
[----:B------:R-:W-:Y:S02]  /*2630*/  IMAD R226, R20, R53, R226 ;  /* 0x0000003514e27224 */ /* 0x000fe400078e02e2 */
[C---:B------:R-:W-:Y:S02]  /*2640*/  VIADD R28, R89.reuse, 0x1a ;  /* 0x0000001a591c7836 */ /* 0x040fe40000000000 */
[--C-:B------:R-:W-:Y:S01]  /*2650*/  @!P3 IMAD.IADD R230, R230, 0x1, -R20.reuse ;  /* 0x00000001e6e6b824 */ /* 0x100fe200078e0a14 */
[----:B------:R-:W-:Y:S01]  /*2660*/  ISETP.GT.U32.AND P3, PT, R20, R224, PT ;  /* 0x000000e01400720c */ /* 0x000fe20003f64070 */
[----:B------:R-:W-:Y:S01]  /*2670*/  @!P6 IMAD.IADD R232, R232, 0x1, -R20 ;  /* 0x00000001e8e8e824 */ /* 0x000fe200078e0a14 */
[----:B------:R-:W-:Y:S01]  /*2680*/  ISETP.GT.U32.AND P6, PT, R20, R226, PT ;  /* 0x000000e21400720c */ /* 0x000fe20003fc4070 */
[C---:B------:R-:W-:Y:S01]  /*2690*/  VIADD R30, R89.reuse, 0x1b ;  /* 0x0000001b591e7836 */ /* 0x040fe20000000000 */
[----:B------:R-:W-:Y:S01]  /*26a0*/  IABS R222, R28 ;  /* 0x0000001c00de7213 */ /* 0x000fe20000000000 */
[----:B------:R-:W-:-:S02]  /*26b0*/  VIADD R32, R89, 0x1c ;  /* 0x0000001c59207836 */ /* 0x000fc40000000000 */
[--C-:B------:R-:W-:Y:S01]  /*26c0*/  @!P4 IMAD.IADD R228, R228, 0x1, -R20.reuse ;  /* 0x00000001e4e4c824 */ /* 0x100fe200078e0a14 */
[----:B------:R-:W-:Y:S01]  /*26d0*/  IABS R220, R30 ;  /* 0x0000001e00dc7213 */ /* 0x000fe20000000000 */
[----:B------:R-:W-:Y:S01]  /*26e0*/  IMAD.HI.U32 R23, R13, R222, RZ ;  /* 0x000000de0d177227 */ /* 0x000fe200078e00ff */
[----:B------:R-:W-:Y:S02]  /*26f0*/  IABS R218, R32 ;  /* 0x0000002000da7213 */ /* 0x000fe40000000000 */
[----:B------:R-:W-:Y:S01]  /*2700*/  ISETP.GE.AND P4, PT, R34, RZ, PT ;  /* 0x000000ff2200720c */ /* 0x000fe20003f86270 */
[----:B------:R-:W-:Y:S01]  /*2710*/  @!P3 IMAD.IADD R224, R224, 0x1, -R20 ;  /* 0x00000001e0e0b824 */ /* 0x000fe200078e0a14 */
[----:B------:R-:W-:Y:S01]  /*2720*/  IADD3 R51, -R23, RZ, RZ ;  /* 0x000000ff17337210 */ /* 0x000fe20007ffe1ff */
[C---:B------:R-:W-:Y:S01]  /*2730*/  IMAD.HI.U32 R23, R13.reuse, R220, RZ ;  /* 0x000000dc0d177227 */ /* 0x040fe200078e00ff */
[----:B------:R-:W-:Y:S02]  /*2740*/  ISETP.GT.U32.AND P3, PT, R20, R228, PT ;  /* 0x000000e41400720c */ /* 0x000fe40003f64070 */
[----:B------:R-:W-:Y:S01]  /*2750*/  @!P6 IADD3 R226, R226, -R20, RZ ;  /* 0x80000014e2e2e210 */ /* 0x000fe20007ffe0ff */
[----:B------:R-:W-:Y:S01]  /*2760*/  IMAD.MOV R23, RZ, RZ, -R23 ;  /* 0x000000ffff177224 */ /* 0x000fe200078e0a17 */
[----:B------:R-:W-:Y:S01]  /*2770*/  ISETP.GT.U32.AND P6, PT, R20, R230, PT ;  /* 0x000000e61400720c */ /* 0x000fe20003fc4070 */
[----:B------:R-:W-:-:S04]  /*2780*/  IMAD.HI.U32 R24, R13, R218, RZ ;  /* 0x000000da0d187227 */ /* 0x000fc800078e00ff */
[C---:B------:R-:W-:Y:S02]  /*2790*/  IMAD R220, R20.reuse, R23, R220 ;  /* 0x0000001714dc7224 */ /* 0x040fe400078e02dc */
[----:B------:R-:W-:Y:S01]  /*27a0*/  IMAD R222, R20, R51, R222 ;  /* 0x0000003314de7224 */ /* 0x000fe200078e02de */
[----:B------:R-:W-:Y:S01]  /*27b0*/  IADD3 R51, -R24, RZ, RZ ;  /* 0x000000ff18337210 */ /* 0x000fe20007ffe1ff */
[----:B------:R-:W-:Y:S01]  /*27c0*/  VIADD R24, R89, 0x1e ;  /* 0x0000001e59187836 */ /* 0x000fe20000000000 */
[----:B------:R-:W-:Y:S01]  /*27d0*/  @!P3 IADD3 R228, R228, -R20, RZ ;  /* 0x80000014e4e4b210 */ /* 0x000fe20007ffe0ff */
[----:B------:R-:W-:Y:S01]  /*27e0*/  IMAD.HI.U32 R23, R13, R216, RZ ;  /* 0x000000d80d177227 */ /* 0x000fe200078e00ff */
[----:B------:R-:W-:Y:S02]  /*27f0*/  ISETP.GT.U32.AND P3, PT, R20, R220, PT ;  /* 0x000000dc1400720c */ /* 0x000fe40003f64070 */
[----:B------:R-:W-:Y:S01]  /*2800*/  IABS R214, R24 ;  /* 0x0000001800d67213 */ /* 0x000fe20000000000 */
[----:B------:R-:W-:Y:S01]  /*2810*/  @!P6 IMAD.IADD R230, R230, 0x1, -R20 ;  /* 0x00000001e6e6e824 */ /* 0x000fe200078e0a14 */
[----:B------:R-:W-:Y:S01]  /*2820*/  ISETP.GT.U32.AND P6, PT, R20, R222, PT ;  /* 0x000000de1400720c */ /* 0x000fe20003fc4070 */
[----:B------:R-:W-:-:S02]  /*2830*/  IMAD.MOV R23, RZ, RZ, -R23 ;  /* 0x000000ffff177224 */ /* 0x000fc400078e0a17 */
[----:B------:R-:W-:Y:S02]  /*2840*/  VIADD R34, R89, 0x1f ;  /* 0x0000001f59227836 */ /* 0x000fe40000000000 */
[----:B------:R-:W-:Y:S02]  /*2850*/  IMAD R216, R20, R23, R216 ;  /* 0x0000001714d87224 */ /* 0x000fe400078e02d8 */
[----:B------:R-:W-:Y:S01]  /*2860*/  IMAD.HI.U32 R23, R13, R214, RZ ;  /* 0x000000d60d177227 */ /* 0x000fe200078e00ff */
[----:B------:R-:W-:-:S03]  /*2870*/  IABS R212, R34 ;  /* 0x0000002200d47213 */ /* 0x000fc60000000000 */
[----:B------:R-:W-:Y:S01]  /*2880*/  @!P2 IMAD.MOV R49, RZ, RZ, -R49 ;  /* 0x000000ffff31a224 */ /* 0x000fe200078e0a31 */
[----:B------:R-:W-:Y:S01]  /*2890*/  ISETP.GT.U32.AND P2, PT, R20, R224, PT ;  /* 0x000000e01400720c */ /* 0x000fe20003f44070 */
[----:B------:R-:W-:Y:S01]  /*28a0*/  @!P3 IMAD.IADD R220, R220, 0x1, -R20 ;  /* 0x00000001dcdcb824 */ /* 0x000fe200078e0a14 */
[----:B------:R-:W-:Y:S01]  /*28b0*/  ISETP.GE.AND P3, PT, R38, RZ, PT ;  /* 0x000000ff2600720c */ /* 0x000fe20003f66270 */
[----:B------:R-:W-:Y:S01]  /*28c0*/  IMAD.MOV R23, RZ, RZ, -R23 ;  /* 0x000000ffff177224 */ /* 0x000fe200078e0a17 */
[----:B------:R-:W-:Y:S01]  /*28d0*/  IADD3 R38, R89, 0x2a, RZ ;  /* 0x0000002a59267810 */ /* 0x000fe20007ffe0ff */
[----:B------:R-:W-:Y:S01]  /*28e0*/  @!P1 IMAD.MOV R232, RZ, RZ, -R232 ;  /* 0x000000ffffe89224 */ /* 0x000fe200078e0ae8 */
[----:B------:R-:W-:Y:S01]  /*28f0*/  ISETP.GT.U32.AND P1, PT, R20, R226, PT ;  /* 0x000000e21400720c */ /* 0x000fe20003f24070 */
[----:B------:R-:W-:Y:S01]  /*2900*/  @!P6 IMAD.IADD R222, R222, 0x1, -R20 ;  /* 0x00000001dedee824 */ /* 0x000fe200078e0a14 */
[C---:B------:R-:W-:Y:S01]  /*2910*/  ISETP.GT.U32.AND P6, PT, R20.reuse, R216, PT ;  /* 0x000000d81400720c */ /* 0x040fe20003fc4070 */
[----:B------:R-:W-:Y:S01]  /*2920*/  @!P4 IMAD.MOV R228, RZ, RZ, -R228 ;  /* 0x000000ffffe4c224 */ /* 0x000fe200078e0ae4 */
[C---:B------:R-:W-:Y:S01]  /*2930*/  ISETP.GT.U32.AND P4, PT, R20.reuse, R220, PT ;  /* 0x000000dc1400720c */ /* 0x040fe20003f84070 */
[----:B------:R-:W-:Y:S01]  /*2940*/  IMAD R214, R20, R23, R214 ;  /* 0x0000001714d67224 */ /* 0x000fe200078e02d6 */
[----:B------:R-:W-:Y:S01]  /*2950*/  IABS R190, R38 ;  /* 0x0000002600be7213 */ /* 0x000fe20000000000 */
[----:B------:R-:W-:-:S04]  /*2960*/  IMAD.HI.U32 R23, R13, R212, RZ ;  /* 0x000000d40d177227 */ /* 0x000fc800078e00ff */
[----:B------:R-:W-:Y:S02]  /*2970*/  IMAD R218, R20, R51, R218 ;  /* 0x0000003314da7224 */ /* 0x000fe400078e02da */
[----:B------:R-:W-:Y:S02]  /*2980*/  IMAD.MOV R51, RZ, RZ, -R23 ;  /* 0x000000ffff337224 */ /* 0x000fe400078e0a17 */
[----:B------:R-:W-:Y:S01]  /*2990*/  @!P2 IMAD.IADD R224, R224, 0x1, -R20 ;  /* 0x00000001e0e0a824 */ /* 0x000fe200078e0a14 */
[C---:B------:R-:W-:Y:S01]  /*29a0*/  ISETP.GT.U32.AND P2, PT, R20.reuse, R218, PT ;  /* 0x000000da1400720c */ /* 0x040fe20003f44070 */
[----:B------:R-:W-:Y:S02]  /*29b0*/  IMAD R212, R20, R51, R212 ;  /* 0x0000003314d47224 */ /* 0x000fe400078e02d4 */
[--C-:B------:R-:W-:Y:S01]  /*29c0*/  @!P1 IMAD.IADD R226, R226, 0x1, -R20.reuse ;  /* 0x00000001e2e29824 */ /* 0x100fe200078e0a14 */
[----:B------:R-:W-:Y:S01]  /*29d0*/  ISETP.GE.AND P1, PT, R36, RZ, PT ;  /* 0x000000ff2400720c */ /* 0x000fe20003f26270 */
[--C-:B------:R-:W-:Y:S01]  /*29e0*/  @!P6 IMAD.IADD R216, R216, 0x1, -R20.reuse ;  /* 0x00000001d8d8e824 */ /* 0x100fe200078e0a14 */
[----:B------:R-:W-:Y:S01]  /*29f0*/  ISETP.GT.U32.AND P6, PT, R20, R222, PT ;  /* 0x000000de1400720c */ /* 0x000fe20003fc4070 */
[----:B------:R-:W-:Y:S01]  /*2a00*/  @!P4 IMAD.IADD R220, R220, 0x1, -R20 ;  /* 0x00000001dcdcc824 */ /* 0x000fe200078e0a14 */
[C---:B------:R-:W-:Y:S01]  /*2a10*/  ISETP.GT.U32.AND P4, PT, R20.reuse, R212, PT ;  /* 0x000000d41400720c */ /* 0x040fe20003f84070 */
[----:B------:R-:W-:Y:S01]  /*2a20*/  @!P5 IMAD.MOV R230, RZ, RZ, -R230 ;  /* 0x000000ffffe6d224 */ /* 0x000fe200078e0ae6 */
[C---:B------:R-:W-:Y:S01]  /*2a30*/  IADD3 R36, R89.reuse, 0x20, RZ ;  /* 0x0000002059247810 */ /* 0x040fe20007ffe0ff */
[----:B------:R-:W-:Y:S01]  /*2a40*/  @!P3 IMAD.MOV R224, RZ, RZ, -R224 ;  /* 0x000000ffffe0b224 */ /* 0x000fe200078e0ae0 */
[----:B------:R-:W-:Y:S01]  /*2a50*/  ISETP.GT.U32.AND P5, PT, R20, R216, PT ;  /* 0x000000d81400720c */ /* 0x000fe20003fa4070 */
[C---:B------:R-:W-:Y:S01]  /*2a60*/  VIADD R44, R89.reuse, 0x50 ;  /* 0x00000050592c7836 */ /* 0x040fe20000000000 */
[----:B------:R-:W-:Y:S01]  /*2a70*/  IABS R210, R36 ;  /* 0x0000002400d27213 */ /* 0x000fe20000000000 */
[C---:B------:R-:W-:Y:S01]  /*2a80*/  VIADD R133, R89.reuse, 0x61 ;  /* 0x0000006159857836 */ /* 0x040fe20000000000 */
[----:B------:R-:W-:Y:S01]  /*2a90*/  @!P2 IADD3 R218, R218, -R20, RZ ;  /* 0x80000014dadaa210 */ /* 0x000fe20007ffe0ff */
[----:B------:R-:W-:Y:S01]  /*2aa0*/  VIADD R131, R89, 0x62 ;  /* 0x0000006259837836 */ /* 0x000fe20000000000 */
[----:B------:R-:W-:Y:S01]  /*2ab0*/  ISETP.GE.AND P2, PT, R28, RZ, PT ;  /* 0x000000ff1c00720c */ /* 0x000fe20003f46270 */
[----:B------:R-:W-:Y:S01]  /*2ac0*/  IMAD.HI.U32 R23, R13, R210, RZ ;  /* 0x000000d20d177227 */ /* 0x000fe200078e00ff */
[C---:B------:R-:W-:Y:S01]  /*2ad0*/  IADD3 R28, R89.reuse, 0x21, RZ ;  /* 0x00000021591c7810 */ /* 0x040fe20007ffe0ff */
[----:B------:R-:W-:Y:S01]  /*2ae0*/  STL [R1+0xa000], R133 ;  /* 0x00a0008501007387 */ /* 0x000fe20000100800 */
[----:B------:R-:W-:Y:S01]  /*2af0*/  @!P1 IADD3 R226, -R226, RZ, RZ ;  /* 0x000000ffe2e29210 */ /* 0x000fe20007ffe1ff */
[--C-:B------:R-:W-:Y:S01]  /*2b00*/  @!P6 IMAD.IADD R222, R222, 0x1, -R20.reuse ;  /* 0x00000001dedee824 */ /* 0x100fe200078e0a14 */
[----:B------:R-:W-:Y:S01]  /*2b10*/  ISETP.GT.U32.AND P1, PT, R20, R218, PT ;  /* 0x000000da1400720c */ /* 0x000fe20003f24070 */
[----:B------:R-:W-:Y:S01]  /*2b20*/  @!P4 IMAD.IADD R212, R212, 0x1, -R20 ;  /* 0x00000001d4d4c824 */ /* 0x000fe200078e0a14 */
[C---:B------:R-:W-:Y:S01]  /*2b30*/  ISETP.GT.U32.AND P6, PT, R20.reuse, R214, PT ;  /* 0x000000d61400720c */ /* 0x040fe20003fc4070 */
[----:B------:R-:W-:Y:S01]  /*2b40*/  IMAD.MOV R23, RZ, RZ, -R23 ;  /* 0x000000ffff177224 */ /* 0x000fe200078e0a17 */
[----:B------:R-:W-:Y:S01]  /*2b50*/  IABS R208, R28 ;  /* 0x0000001c00d07213 */ /* 0x000fe20000000000 */
[----:B------:R-:W-:Y:S01]  /*2b60*/  VIADD R127, R89, 0x64 ;  /* 0x00000064597f7836 */ /* 0x000fe20000000000 */
[C---:B------:R-:W-:Y:S01]  /*2b70*/  ISETP.GT.U32.AND P4, PT, R20.reuse, R212, PT ;  /* 0x000000d41400720c */ /* 0x040fe20003f84070 */
[----:B------:R-:W-:Y:S01]  /*2b80*/  IMAD R210, R20, R23, R210 ;  /* 0x0000001714d27224 */ /* 0x000fe200078e02d2 */
[----:B------:R-:W-:Y:S01]  /*2b90*/  ISETP.GE.AND P3, PT, R30, RZ, PT ;  /* 0x000000ff1e00720c */ /* 0x000fe20003f66270 */
[----:B------:R-:W-:Y:S01]  /*2ba0*/  IMAD.HI.U32 R23, R13, R208, RZ ;  /* 0x000000d00d177227 */ /* 0x000fe200078e00ff */
[----:B------:R-:W-:Y:S01]  /*2bb0*/  @!P5 IADD3 R216, R216, -R20, RZ ;  /* 0x80000014d8d8d210 */ /* 0x000fe20007ffe0ff */
[----:B------:R-:W-:Y:S01]  /*2bc0*/  STL [R1+0xa004], R131 ;  /* 0x00a0048301007387 */ /* 0x000fe20000100800 */
[----:B------:R-:W-:Y:S01]  /*2bd0*/  ISETP.GE.AND P5, PT, R40, RZ, PT ;  /* 0x000000ff2800720c */ /* 0x000fe20003fa6270 */
[----:B------:R-:W-:Y:S01]  /*2be0*/  IMAD.MOV R23, RZ, RZ, -R23 ;  /* 0x000000ffff177224 */ /* 0x000fe200078e0a17 */
[----:B------:R-:W-:Y:S01]  /*2bf0*/  IABS R114, R44 ;  /* 0x0000002c00727213 */ /* 0x000fe20000000000 */
[--C-:B------:R-:W-:Y:S01]  /*2c00*/  @!P1 IMAD.IADD R218, R218, 0x1, -R20.reuse ;  /* 0x00000001dada9824 */ /* 0x100fe200078e0a14 */
[----:B------:R-:W-:Y:S01]  /*2c10*/  ISETP.GE.AND P1, PT, R32, RZ, PT ;  /* 0x000000ff2000720c */ /* 0x000fe20003f26270 */
[----:B------:R-:W-:Y:S01]  /*2c20*/  @!P6 IMAD.IADD R214, R214, 0x1, -R20 ;  /* 0x00000001d6d6e824 */ /* 0x000fe200078e0a14 */
[----:B------:R-:W-:Y:S01]  /*2c30*/  IABS R80, R133 ;  /* 0x0000008500507213 */ /* 0x000fe20000000000 */
[----:B------:R-:W-:Y:S01]  /*2c40*/  IMAD R208, R20, R23, R208 ;  /* 0x0000001714d07224 */ /* 0x000fe200078e02d0 */
[----:B------:R-:W-:Y:S01]  /*2c50*/  @!P4 IADD3 R212, R212, -R20, RZ ;  /* 0x80000014d4d4c210 */ /* 0x000fe20007ffe0ff */
[----:B------:R-:W-:Y:S01]  /*2c60*/  @!P2 IMAD.MOV R222, RZ, RZ, -R222 ;  /* 0x000000ffffdea224 */ /* 0x000fe200078e0ade */
[C---:B------:R-:W-:Y:S01]  /*2c70*/  ISETP.GT.U32.AND P2, PT, R20.reuse, R210, PT ;  /* 0x000000d21400720c */ /* 0x040fe20003f44070 */
[C---:B------:R-:W-:Y:S01]  /*2c80*/  VIADD R23, R89.reuse, 0x22 ;  /* 0x0000002259177836 */ /* 0x040fe20000000000 */
[C---:B------:R-:W-:Y:S01]  /*2c90*/  ISETP.GT.U32.AND P6, PT, R20.reuse, R214, PT ;  /* 0x000000d61400720c */ /* 0x040fe20003fc4070 */
[----:B------:R-:W-:Y:S01]  /*2ca0*/  @!P5 IMAD.MOV R216, RZ, RZ, -R216 ;  /* 0x000000ffffd8d224 */ /* 0x000fe200078e0ad8 */
[----:B------:R-:W-:Y:S01]  /*2cb0*/  ISETP.GT.U32.AND P4, PT, R20, R208, PT ;  /* 0x000000d01400720c */ /* 0x000fe20003f84070 */
[C---:B------:R-:W-:Y:S01]  /*2cc0*/  VIADD R30, R89.reuse, 0x25 ;  /* 0x00000025591e7836 */ /* 0x040fe20000000000 */
[----:B------:R-:W-:Y:S01]  /*2cd0*/  @!P3 IADD3 R220, -R220, RZ, RZ ;  /* 0x000000ffdcdcb210 */ /* 0x000fe20007ffe1ff */
[----:B------:R-:W-:Y:S01]  /*2ce0*/  @!P1 IMAD.MOV R218, RZ, RZ, -R218 ;  /* 0x000000ffffda9224 */ /* 0x000fe200078e0ada */
[----:B------:R-:W-:Y:S01]  /*2cf0*/  ISETP.GE.AND P3, PT, R24, RZ, PT ;  /* 0x000000ff1800720c */ /* 0x000fe20003f66270 */
[C---:B------:R-:W-:Y:S01]  /*2d00*/  VIADD R24, R89.reuse, 0x23 ;  /* 0x0000002359187836 */ /* 0x040fe20000000000 */
[----:B------:R-:W-:Y:S01]  /*2d10*/  ISETP.GE.AND P1, PT, R34, RZ, PT ;  /* 0x000000ff2200720c */ /* 0x000fe20003f26270 */
[C---:B------:R-:W-:Y:S01]  /*2d20*/  VIADD R32, R89.reuse, 0x27 ;  /* 0x0000002759207836 */ /* 0x040fe20000000000 */
[----:B------:R-:W-:Y:S01]  /*2d30*/  IABS R206, R23 ;  /* 0x0000001700ce7213 */ /* 0x000fe20000000000 */
[--C-:B------:R-:W-:Y:S01]  /*2d40*/  @!P2 IMAD.IADD R210, R210, 0x1, -R20.reuse ;  /* 0x00000001d2d2a824 */ /* 0x100fe200078e0a14 */
[----:B------:R-:W-:Y:S01]  /*2d50*/  ISETP.GE.AND P5, PT, R36, RZ, PT ;  /* 0x000000ff2400720c */ /* 0x000fe20003fa6270 */
[C---:B------:R-:W-:Y:S01]  /*2d60*/  VIADD R34, R89.reuse, 0x28 ;  /* 0x0000002859227836 */ /* 0x040fe20000000000 */
[----:B------:R-:W-:Y:S01]  /*2d70*/  @!P6 IADD3 R214, R214, -R20, RZ ;  /* 0x80000014d6d6e210 */ /* 0x000fe20007ffe0ff */
[----:B------:R-:W-:Y:S01]  /*2d80*/  @!P4 IMAD.IADD R208, R208, 0x1, -R20 ;  /* 0x00000001d0d0c824 */ /* 0x000fe200078e0a14 */
[----:B------:R-:W-:Y:S01]  /*2d90*/  ISETP.GE.AND P6, PT, R28, RZ, PT ;  /* 0x000000ff1c00720c */ /* 0x000fe20003fc6270 */
[C---:B------:R-:W-:Y:S01]  /*2da0*/  VIADD R28, R89.reuse, 0x24 ;  /* 0x00000024591c7836 */ /* 0x040fe20000000000 */
[C---:B------:R-:W-:Y:S01]  /*2db0*/  ISETP.GT.U32.AND P2, PT, R20.reuse, R210, PT ;  /* 0x000000d21400720c */ /* 0x040fe20003f44070 */
[----:B------:R-:W-:Y:S01]  /*2dc0*/  @!P3 IMAD.MOV R214, RZ, RZ, -R214 ;  /* 0x000000ffffd6b224 */ /* 0x000fe200078e0ad6 */
[----:B------:R-:W-:Y:S01]  /*2dd0*/  ISETP.GT.U32.AND P4, PT, R20, R208, PT ;  /* 0x000000d01400720c */ /* 0x000fe20003f84070 */
[----:B------:R-:W-:Y:S01]  /*2de0*/  VIADD R36, R89, 0x29 ;  /* 0x0000002959247836 */ /* 0x000fe20000000000 */
[----:B------:R-:W-:Y:S01]  /*2df0*/  ISETP.GE.AND P3, PT, R23, RZ, PT ;  /* 0x000000ff1700720c */ /* 0x000fe20003f66270 */
[----:B------:R-:W-:Y:S01]  /*2e00*/  IMAD.HI.U32 R23, R13, R206, RZ ;  /* 0x000000ce0d177227 */ /* 0x000fe200078e00ff */
[----:B------:R-:W-:Y:S01]  /*2e10*/  IABS R202, R28 ;  /* 0x0000001c00ca7213 */ /* 0x000fe20000000000 */
[----:B------:R-:W-:Y:S01]  /*2e20*/  STL [R1+0xa008], R129 ;  /* 0x00a0088101007387 */ /* 0x000fe20000100800 */
[----:B------:R-:W-:Y:S01]  /*2e30*/  @!P1 IADD3 R212, -R212, RZ, RZ ;  /* 0x000000ffd4d49210 */ /* 0x000fe20007ffe1ff */
[----:B------:R-:W-:Y:S01]  /*2e40*/  IMAD.MOV R51, RZ, RZ, -R23 ;  /* 0x000000ffff337224 */ /* 0x000fe200078e0a17 */
[----:B------:R-:W-:Y:S01]  /*2e50*/  ISETP.GE.AND P1, PT, R24, RZ, PT ;  /* 0x000000ff1800720c */ /* 0x000fe20003f26270 */
[----:B------:R-:W-:Y:S01]  /*2e60*/  VIADD R40, R89, 0x3b ;  /* 0x0000003b59287836 */ /* 0x000fe20000000000 */
[----:B------:R-:W-:Y:S01]  /*2e70*/  IABS R204, R24 ;  /* 0x0000001800cc7213 */ /* 0x000fe20000000000 */
[C---:B------:R-:W-:Y:S01]  /*2e80*/  IMAD.HI.U32 R24, R13.reuse, R202, RZ ;  /* 0x000000ca0d187227 */ /* 0x040fe200078e00ff */
[----:B------:R-:W-:Y:S01]  /*2e90*/  IABS R200, R30 ;  /* 0x0000001e00c87213 */ /* 0x000fe20000000000 */
[----:B------:R-:W-:Y:S01]  /*2ea0*/  STL [R1+0xa00c], R127 ;  /* 0x00a00c7f01007387 */ /* 0x000fe20000100800 */
[----:B------:R-:W-:Y:S01]  /*2eb0*/  @!P4 IADD3 R208, R208, -R20, RZ ;  /* 0x80000014d0d0c210 */ /* 0x000fe20007ffe0ff */
[----:B------:R-:W-:Y:S01]  /*2ec0*/  @!P2 IMAD.IADD R210, R210, 0x1, -R20 ;  /* 0x00000001d2d2a824 */ /* 0x000fe200078e0a14 */
[----:B------:R-:W-:Y:S01]  /*2ed0*/  IABS R196, R32 ;  /* 0x0000002000c47213 */ /* 0x000fe20000000000 */
[----:B------:R-:W-:Y:S01]  /*2ee0*/  IMAD R206, R20, R51, R206 ;  /* 0x0000003314ce7224 */ /* 0x000fe200078e02ce */
[----:B------:R-:W-:Y:S01]  /*2ef0*/  ISETP.GE.AND P2, PT, R28, RZ, PT ;  /* 0x000000ff1c00720c */ /* 0x000fe20003f46270 */
[----:B------:R-:W-:Y:S01]  /*2f00*/  IMAD.MOV R53, RZ, RZ, -R24 ;  /* 0x000000ffff357224 */ /* 0x000fe200078e0a18 */
[----:B------:R-:W-:Y:S01]  /*2f10*/  IABS R194, R34 ;  /* 0x0000002200c27213 */ /* 0x000fe20000000000 */
[----:B------:R-:W-:Y:S01]  /*2f20*/  @!P5 IMAD.MOV R210, RZ, RZ, -R210 ;  /* 0x000000ffffd2d224 */ /* 0x000fe200078e0ad2 */
[C---:B------:R-:W-:Y:S01]  /*2f30*/  ISETP.GT.U32.AND P5, PT, R20.reuse, R206, PT ;  /* 0x000000ce1400720c */ /* 0x040fe20003fa4070 */
[----:B------:R-:W-:Y:S01]  /*2f40*/  IMAD R202, R20, R53, R202 ;  /* 0x0000003514ca7224 */ /* 0x000fe200078e02ca */
[----:B------:R-:W-:Y:S01]  /*2f50*/  IABS R192, R36 ;  /* 0x0000002400c07213 */ /* 0x000fe20000000000 */
[----:B------:R-:W-:Y:S01]  /*2f60*/  IMAD.HI.U32 R23, R13, R204, RZ ;  /* 0x000000cc0d177227 */ /* 0x000fe200078e00ff */
[----:B------:R-:W-:-:S02]  /*2f70*/  IABS R156, R40 ;  /* 0x00000028009c7213 */ /* 0x000fc40000000000 */
[----:B------:R-:W-:Y:S01]  /*2f80*/  IABS R78, R131 ;  /* 0x00000083004e7213 */ /* 0x000fe20000000000 */
[----:B------:R-:W-:Y:S01]  /*2f90*/  @!P6 IMAD.MOV R208, RZ, RZ, -R208 ;  /* 0x000000ffffd0e224 */ /* 0x000fe200078e0ad0 */
[----:B------:R-:W-:Y:S01]  /*2fa0*/  ISETP.GT.U32.AND P6, PT, R20, R202, PT ;  /* 0x000000ca1400720c */ /* 0x000fe20003fc4070 */
[----:B------:R-:W-:Y:S01]  /*2fb0*/  IMAD.HI.U32 R24, R13, R196, RZ ;  /* 0x000000c40d187227 */ /* 0x000fe200078e00ff */
[----:B------:R-:W-:Y:S02]  /*2fc0*/  IADD3 R51, -R23, RZ, RZ ;  /* 0x000000ff17337210 */ /* 0x000fe40007ffe1ff */
[----:B------:R-:W-:Y:S01]  /*2fd0*/  IABS R74, R127 ;  /* 0x0000007f004a7213 */ /* 0x000fe20000000000 */
[----:B------:R-:W-:Y:S01]  /*2fe0*/  IMAD.HI.U32 R23, R13, R200, RZ ;  /* 0x000000c80d177227 */ /* 0x000fe200078e00ff */
[----:B------:R-:W-:-:S03]  /*2ff0*/  @!P5 IADD3 R206, R206, -R20, RZ ;  /* 0x80000014ceced210 */ /* 0x000fc60007ffe0ff */
[C---:B------:R-:W-:Y:S01]  /*3000*/  IMAD R204, R20.reuse, R51, R204 ;  /* 0x0000003314cc7224 */ /* 0x040fe200078e02cc */
[----:B------:R-:W-:Y:S01]  /*3010*/  ISETP.GT.U32.AND P5, PT, R20, R206, PT ;  /* 0x000000ce1400720c */ /* 0x000fe20003fa4070 */
[----:B------:R-:W-:Y:S02]  /*3020*/  IMAD.MOV R23, RZ, RZ, -R23 ;  /* 0x000000ffff177224 */ /* 0x000fe400078e0a17 */
[----:B------:R-:W-:Y:S01]  /*3030*/  @!P6 IADD3 R202, R202, -R20, RZ ;  /* 0x80000014cacae210 */ /* 0x000fe20007ffe0ff */
[----:B------:R-:W-:Y:S01]  /*3040*/  VIADD R28, R89, 0x26 ;  /* 0x00000026591c7836 */ /* 0x000fe20000000000 */
[C---:B------:R-:W-:Y:S01]  /*3050*/  ISETP.GT.U32.AND P4, PT, R20.reuse, R204, PT ;  /* 0x000000cc1400720c */ /* 0x040fe20003f84070 */
[C---:B------:R-:W-:Y:S01]  /*3060*/  IMAD R200, R20.reuse, R23, R200 ;  /* 0x0000001714c87224 */ /* 0x040fe200078e02c8 */
[----:B------:R-:W-:Y:S01]  /*3070*/  ISETP.GT.U32.AND P6, PT, R20, R202, PT ;  /* 0x000000ca1400720c */ /* 0x000fe20003fc4070 */
[----:B------:R-:W-:Y:S01]  /*3080*/  IMAD.MOV R51, RZ, RZ, -R24 ;  /* 0x000000ffff337224 */ /* 0x000fe200078e0a18 */
[----:B------:R-:W-:Y:S01]  /*3090*/  IABS R198, R28 ;  /* 0x0000001c00c67213 */ /* 0x000fe20000000000 */
[----:B------:R-:W-:-:S04]  /*30a0*/  IMAD.HI.U32 R24, R13, R192, RZ ;  /* 0x000000c00d187227 */ /* 0x000fc800078e00ff */
[----:B------:R-:W-:Y:S01]  /*30b0*/  @!P5 IMAD.IADD R206, R206, 0x1, -R20 ;  /* 0x00000001ceced824 */ /* 0x000fe200078e0a14 */
[C---:B------:R-:W-:Y:S01]  /*30c0*/  ISETP.GT.U32.AND P5, PT, R20.reuse, R200, PT ;  /* 0x000000c81400720c */ /* 0x040fe20003fa4070 */
[----:B------:R-:W-:Y:S02]  /*30d0*/  IMAD R196, R20, R51, R196 ;  /* 0x0000003314c47224 */ /* 0x000fe400078e02c4 */
[--C-:B------:R-:W-:Y:S01]  /*30e0*/  @!P4 IMAD.IADD R204, R204, 0x1, -R20.reuse ;  /* 0x00000001ccccc824 */ /* 0x100fe200078e0a14 */
[----:B------:R-:W-:Y:S01]  /*30f0*/  @!P3 IADD3 R206, -R206, RZ, RZ ;  /* 0x000000ffceceb210 */ /* 0x000fe20007ffe1ff */
[--C-:B------:R-:W-:Y:S01]  /*3100*/  @!P6 IMAD.IADD R202, R202, 0x1, -R20.reuse ;  /* 0x00000001cacae824 */ /* 0x100fe200078e0a14 */
[C---:B------:R-:W-:Y:S01]  /*3110*/  ISETP.GT.U32.AND P6, PT, R20.reuse, R196, PT ;  /* 0x000000c41400720c */ /* 0x040fe20003fc4070 */
[----:B------:R-:W-:Y:S01]  /*3120*/  IMAD.HI.U32 R23, R13, R198, RZ ;  /* 0x000000c60d177227 */ /* 0x000fe200078e00ff */
[----:B------:R-:W-:Y:S02]  /*3130*/  ISETP.GT.U32.AND P4, PT, R20, R204, PT ;  /* 0x000000cc1400720c */ /* 0x000fe40003f84070 */
[----:B------:R-:W-:Y:S01]  /*3140*/  @!P2 IADD3 R202, -R202, RZ, RZ ;  /* 0x000000ffcacaa210 */ /* 0x000fe20007ffe1ff */
[----:B------:R-:W-:Y:S01]  /*3150*/  IMAD.MOV R23, RZ, RZ, -R23 ;  /* 0x000000ffff177224 */ /* 0x000fe200078e0a17 */
[----:B------:R-:W-:Y:S01]  /*3160*/  ISETP.GE.AND P2, PT, R32, RZ, PT ;  /* 0x000000ff2000720c */ /* 0x000fe20003f46270 */
[----:B------:R-:W-:Y:S01]  /*3170*/  @!P5 IMAD.IADD R200, R200, 0x1, -R20 ;  /* 0x00000001c8c8d824 */ /* 0x000fe200078e0a14 */
[----:B------:R-:W-:Y:S01]  /*3180*/  ISETP.GE.AND P5, PT, R30, RZ, PT ;  /* 0x000000ff1e00720c */ /* 0x000fe20003fa6270 */
[----:B------:R-:W-:-:S02]  /*3190*/  IMAD R198, R20, R23, R198 ;  /* 0x0000001714c67224 */ /* 0x000fc400078e02c6 */
[----:B------:R-:W-:Y:S01]  /*31a0*/  IMAD.HI.U32 R23, R13, R194, RZ ;  /* 0x000000c20d177227 */ /* 0x000fe200078e00ff */
[----:B------:R-:W-:Y:S02]  /*31b0*/  ISETP.GT.U32.AND P3, PT, R20, R200, PT ;  /* 0x000000c81400720c */ /* 0x000fe40003f64070 */
[----:B------:R-:W-:Y:S01]  /*31c0*/  @!P6 IADD3 R196, R196, -R20, RZ ;  /* 0x80000014c4c4e210 */ /* 0x000fe20007ffe0ff */
[----:B------:R-:W-:Y:S01]  /*31d0*/  @!P4 IMAD.IADD R204, R204, 0x1, -R20 ;  /* 0x00000001ccccc824 */ /* 0x000fe200078e0a14 */
[C---:B------:R-:W-:Y:S01]  /*31e0*/  ISETP.GT.U32.AND P4, PT, R20.reuse, R198, PT ;  /* 0x000000c61400720c */ /* 0x040fe20003f84070 */
[----:B------:R-:W-:Y:S01]  /*31f0*/  IMAD.MOV R23, RZ, RZ, -R23 ;  /* 0x000000ffff177224 */ /* 0x000fe200078e0a17 */
[C---:B------:R-:W-:Y:S01]  /*3200*/  ISETP.GT.U32.AND P6, PT, R20.reuse, R196, PT ;  /* 0x000000c41400720c */ /* 0x040fe20003fc4070 */
[----:B------:R-:W-:Y:S02]  /*3210*/  IMAD.MOV R51, RZ, RZ, -R24 ;  /* 0x000000ffff337224 */ /* 0x000fe400078e0a18 */
[----:B------:R-:W-:-:S02]  /*3220*/  IMAD R194, R20, R23, R194 ;  /* 0x0000001714c27224 */ /* 0x000fc400078e02c2 */
[----:B------:R-:W-:-:S04]  /*3230*/  IMAD.HI.U32 R23, R13, R190, RZ ;  /* 0x000000be0d177227 */ /* 0x000fc800078e00ff */
[----:B------:R-:W-:Y:S02]  /*3240*/  IMAD.MOV R23, RZ, RZ, -R23 ;  /* 0x000000ffff177224 */ /* 0x000fe400078e0a17 */
[----:B------:R-:W-:Y:S01]  /*3250*/  @!P4 IMAD.IADD R198, R198, 0x1, -R20 ;  /* 0x00000001c6c6c824 */ /* 0x000fe200078e0a14 */
[----:B------:R-:W-:Y:S01]  /*3260*/  ISETP.GE.AND P4, PT, R28, RZ, PT ;  /* 0x000000ff1c00720c */ /* 0x000fe20003f86270 */
[----:B------:R-:W-:Y:S01]  /*3270*/  IMAD R190, R20, R23, R190 ;  /* 0x0000001714be7224 */ /* 0x000fe200078e02be */
[----:B------:R-:W-:Y:S01]  /*3280*/  @!P6 IADD3 R196, R196, -R20, RZ ;  /* 0x80000014c4c4e210 */ /* 0x000fe20007ffe0ff */
[----:B------:R-:W-:Y:S02]  /*3290*/  IMAD R192, R20, R51, R192 ;  /* 0x0000003314c07224 */ /* 0x000fe400078e02c0 */
[----:B------:R-:W-:Y:S01]  /*32a0*/  @!P3 IMAD.IADD R200, R200, 0x1, -R20 ;  /* 0x00000001c8c8b824 */ /* 0x000fe200078e0a14 */
[C---:B------:R-:W-:Y:S01]  /*32b0*/  ISETP.GT.U32.AND P3, PT, R20.reuse, R194, PT ;  /* 0x000000c21400720c */ /* 0x040fe20003f64070 */
[----:B------:R-:W-:Y:S01]  /*32c0*/  @!P1 IMAD.MOV R204, RZ, RZ, -R204 ;  /* 0x000000ffffcc9224 */ /* 0x000fe200078e0acc */
[C---:B------:R-:W-:Y:S01]  /*32d0*/  ISETP.GT.U32.AND P1, PT, R20.reuse, R198, PT ;  /* 0x000000c61400720c */ /* 0x040fe20003f24070 */
[----:B------:R-:W-:Y:S01]  /*32e0*/  @!P5 IMAD.MOV R200, RZ, RZ, -R200 ;  /* 0x000000ffffc8d224 */ /* 0x000fe200078e0ac8 */
[C---:B------:R-:W-:Y:S01]  /*32f0*/  ISETP.GT.U32.AND P6, PT, R20.reuse, R190, PT ;  /* 0x000000be1400720c */ /* 0x040fe20003fc4070 */
[C---:B------:R-:W-:Y:S01]  /*3300*/  VIADD R28, R89.reuse, 0x2b ;  /* 0x0000002b591c7836 */ /* 0x040fe20000000000 */
[----:B------:R-:W-:Y:S01]  /*3310*/  ISETP.GT.U32.AND P5, PT, R20, R192, PT ;  /* 0x000000c01400720c */ /* 0x000fe20003fa4070 */
[----:B------:R-:W-:-:S02]  /*3320*/  VIADD R30, R89, 0x2c ;  /* 0x0000002c591e7836 */ /* 0x000fc40000000000 */
[----:B------:R-:W-:Y:S01]  /*3330*/  VIADD R32, R89, 0x2d ;  /* 0x0000002d59207836 */ /* 0x000fe20000000000 */
[----:B------:R-:W-:Y:S01]  /*3340*/  IABS R188, R28 ;  /* 0x0000001c00bc7213 */ /* 0x000fe20000000000 */
[----:B------:R-:W-:Y:S01]  /*3350*/  @!P2 IMAD.MOV R196, RZ, RZ, -R196 ;  /* 0x000000ffffc4a224 */ /* 0x000fe200078e0ac4 */
[----:B------:R-:W-:Y:S01]  /*3360*/  IABS R186, R30 ;  /* 0x0000001e00ba7213 */ /* 0x000fe20000000000 */
[--C-:B------:R-:W-:Y:S01]  /*3370*/  @!P3 IMAD.IADD R194, R194, 0x1, -R20.reuse ;  /* 0x00000001c2c2b824 */ /* 0x100fe200078e0a14 */
[----:B------:R-:W-:Y:S01]  /*3380*/  IABS R184, R32 ;  /* 0x0000002000b87213 */ /* 0x000fe20000000000 */
[--C-:B------:R-:W-:Y:S01]  /*3390*/  @!P1 IMAD.IADD R198, R198, 0x1, -R20.reuse ;  /* 0x00000001c6c69824 */ /* 0x100fe200078e0a14 */
[----:B------:R-:W-:Y:S01]  /*33a0*/  ISETP.GE.AND P3, PT, R36, RZ, PT ;  /* 0x000000ff2400720c */ /* 0x000fe20003f66270 */
[----:B------:R-:W-:Y:S01]  /*33b0*/  @!P6 IMAD.IADD R190, R190, 0x1, -R20 ;  /* 0x00000001bebee824 */ /* 0x000fe200078e0a14 */
[----:B------:R-:W-:Y:S01]  /*33c0*/  ISETP.GE.AND P1, PT, R34, RZ, PT ;  /* 0x000000ff2200720c */ /* 0x000fe20003f26270 */
[----:B------:R-:W-:Y:S01]  /*33d0*/  IMAD.HI.U32 R23, R13, R188, RZ ;  /* 0x000000bc0d177227 */ /* 0x000fe200078e00ff */
[----:B------:R-:W-:-:S02]  /*33e0*/  @!P5 IADD3 R192, R192, -R20, RZ ;  /* 0x80000014c0c0d210 */ /* 0x000fc40007ffe0ff */
[C---:B------:R-:W-:Y:S01]  /*33f0*/  ISETP.GT.U32.AND P5, PT, R20.reuse, R194, PT ;  /* 0x000000c21400720c */ /* 0x040fe20003fa4070 */
[----:B------:R-:W-:Y:S01]  /*3400*/  @!P4 IMAD.MOV R198, RZ, RZ, -R198 ;  /* 0x000000ffffc6c224 */ /* 0x000fe200078e0ac6 */
[C---:B------:R-:W-:Y:S01]  /*3410*/  ISETP.GT.U32.AND P4, PT, R20.reuse, R190, PT ;  /* 0x000000be1400720c */ /* 0x040fe20003f84070 */
[----:B------:R-:W-:Y:S01]  /*3420*/  IMAD.MOV R51, RZ, RZ, -R23 ;  /* 0x000000ffff337224 */ /* 0x000fe200078e0a17 */
[----:B------:R-:W-:Y:S01]  /*3430*/  ISETP.GT.U32.AND P6, PT, R20, R192, PT ;  /* 0x000000c01400720c */ /* 0x000fe20003fc4070 */
[----:B------:R-:W-:Y:S01]  /*3440*/  IMAD.HI.U32 R23, R13, R186, RZ ;  /* 0x000000ba0d177227 */ /* 0x000fe200078e00ff */
[----:B------:R-:W-:-:S03]  /*3450*/  IADD3 R34, R89, 0x2e, RZ ;  /* 0x0000002e59227810 */ /* 0x000fc60007ffe0ff */
[----:B------:R-:W-:Y:S01]  /*3460*/  IMAD.MOV R23, RZ, RZ, -R23 ;  /* 0x000000ffff177224 */ /* 0x000fe200078e0a17 */
[----:B------:R-:W-:Y:S01]  /*3470*/  IABS R182, R34 ;  /* 0x0000002200b67213 */ /* 0x000fe20000000000 */
[C---:B------:R-:W-:Y:S02]  /*3480*/  IMAD R188, R20.reuse, R51, R188 ;  /* 0x0000003314bc7224 */ /* 0x040fe400078e02bc */
[----:B------:R-:W-:Y:S02]  /*3490*/  IMAD R186, R20, R23, R186 ;  /* 0x0000001714ba7224 */ /* 0x000fe400078e02ba */
[----:B------:R-:W-:Y:S01]  /*34a0*/  @!P5 IMAD.IADD R194, R194, 0x1, -R20 ;  /* 0x00000001c2c2d824 */ /* 0x000fe200078e0a14 */
[----:B------:R-:W-:Y:S01]  /*34b0*/  ISETP.GT.U32.AND P5, PT, R20, R188, PT ;  /* 0x000000bc1400720c */ /* 0x000fe20003fa4070 */
[----:B------:R-:W-:Y:S01]  /*34c0*/  VIADD R36, R89, 0x2f ;  /* 0x0000002f59247836 */ /* 0x000fe20000000000 */
[----:B------:R-:W-:Y:S01]  /*34d0*/  @!P4 IADD3 R190, R190, -R20, RZ ;  /* 0x80000014bebec210 */ /* 0x000fe20007ffe0ff */
[----:B------:R-:W-:Y:S01]  /*34e0*/  IMAD.HI.U32 R23, R13, R184, RZ ;  /* 0x000000b80d177227 */ /* 0x000fe200078e00ff */
[----:B------:R-:W-:-:S02]  /*34f0*/  ISETP.GT.U32.AND P4, PT, R20, R186, PT ;  /* 0x000000ba1400720c */ /* 0x000fc40003f84070 */
[----:B------:R-:W-:Y:S01]  /*3500*/  IABS R180, R36 ;  /* 0x0000002400b47213 */ /* 0x000fe20000000000 */
[----:B------:R-:W-:Y:S01]  /*3510*/  IMAD.MOV R23, RZ, RZ, -R23 ;  /* 0x000000ffff177224 */ /* 0x000fe200078e0a17 */
[----:B------:R-:W-:Y:S01]  /*3520*/  @!P1 IADD3 R194, -R194, RZ, RZ ;  /* 0x000000ffc2c29210 */ /* 0x000fe20007ffe1ff */
[----:B------:R-:W-:Y:S01]  /*3530*/  @!P6 IMAD.IADD R192, R192, 0x1, -R20 ;  /* 0x00000001c0c0e824 */ /* 0x000fe200078e0a14 */
[----:B------:R-:W-:Y:S01]  /*3540*/  ISETP.GE.AND P6, PT, R38, RZ, PT ;  /* 0x000000ff2600720c */ /* 0x000fe20003fc6270 */
[----:B------:R-:W-:Y:S02]  /*3550*/  IMAD R184, R20, R23, R184 ;  /* 0x0000001714b87224 */ /* 0x000fe400078e02b8 */
[----:B------:R-:W-:Y:S01]  /*3560*/  @!P5 IADD3 R188, R188, -R20, RZ ;  /* 0x80000014bcbcd210 */ /* 0x000fe20007ffe0ff */
[C---:B------:R-:W-:Y:S01]  /*3570*/  IMAD.HI.U32 R23, R13.reuse, R180, RZ ;  /* 0x000000b40d177227 */ /* 0x040fe200078e00ff */
[----:B------:R-:W-:Y:S02]  /*3580*/  ISETP.GE.AND P5, PT, R28, RZ, PT ;  /* 0x000000ff1c00720c */ /* 0x000fe40003fa6270 */
[----:B------:R-:W-:Y:S01]  /*3590*/  ISETP.GT.U32.AND P1, PT, R20, R184, PT ;  /* 0x000000b81400720c */ /* 0x000fe20003f24070 */
[----:B------:R-:W-:Y:S01]  /*35a0*/  @!P4 IMAD.IADD R186, R186, 0x1, -R20 ;  /* 0x00000001babac824 */ /* 0x000fe200078e0a14 */
[----:B------:R-:W-:Y:S01]  /*35b0*/  ISETP.GT.U32.AND P4, PT, R20, R188, PT ;  /* 0x000000bc1400720c */ /* 0x000fe20003f84070 */
[----:B------:R-:W-:Y:S01]  /*35c0*/  IMAD.HI.U32 R24, R13, R182, RZ ;  /* 0x000000b60d187227 */ /* 0x000fe200078e00ff */
[----:B------:R-:W-:-:S02]  /*35d0*/  IADD3 R23, -R23, RZ, RZ ;  /* 0x000000ff17177210 */ /* 0x000fc40007ffe1ff */
[C---:B------:R-:W-:Y:S01]  /*35e0*/  ISETP.GT.U32.AND P2, PT, R20.reuse, R186, PT ;  /* 0x000000ba1400720c */ /* 0x040fe20003f44070 */
[----:B------:R-:W-:Y:S02]  /*35f0*/  IMAD.MOV R51, RZ, RZ, -R24 ;  /* 0x000000ffff337224 */ /* 0x000fe400078e0a18 */
[C---:B------:R-:W-:Y:S02]  /*3600*/  IMAD R180, R20.reuse, R23, R180 ;  /* 0x0000001714b47224 */ /* 0x040fe400078e02b4 */
[----:B------:R-:W-:Y:S02]  /*3610*/  IMAD R182, R20, R51, R182 ;  /* 0x0000003314b67224 */ /* 0x000fe400078e02b6 */
[C---:B------:R-:W-:Y:S02]  /*3620*/  VIADD R28, R89.reuse, 0x30 ;  /* 0x00000030591c7836 */ /* 0x040fe40000000000 */
[----:B------:R-:W-:Y:S01]  /*3630*/  @!P4 IMAD.IADD R188, R188, 0x1, -R20 ;  /* 0x00000001bcbcc824 */ /* 0x000fe200078e0a14 */
[----:B------:R-:W-:Y:S01]  /*3640*/  ISETP.GE.AND P4, PT, R32, RZ, PT ;  /* 0x000000ff2000720c */ /* 0x000fe20003f86270 */
[----:B------:R-:W-:Y:S01]  /*3650*/  @!P3 IMAD.MOV R192, RZ, RZ, -R192 ;  /* 0x000000ffffc0b224 */ /* 0x000fe200078e0ac0 */
[C---:B------:R-:W-:Y:S01]  /*3660*/  ISETP.GT.U32.AND P3, PT, R20.reuse, R182, PT ;  /* 0x000000b61400720c */ /* 0x040fe20003f64070 */
[----:B------:R-:W-:Y:S01]  /*3670*/  @!P5 IMAD.MOV R188, RZ, RZ, -R188 ;  /* 0x000000ffffbcd224 */ /* 0x000fe200078e0abc */
[----:B------:R-:W-:Y:S01]  /*3680*/  ISETP.GT.U32.AND P5, PT, R20, R180, PT ;  /* 0x000000b41400720c */ /* 0x000fe20003fa4070 */
[----:B------:R-:W-:Y:S01]  /*3690*/  @!P6 IMAD.MOV R190, RZ, RZ, -R190 ;  /* 0x000000ffffbee224 */ /* 0x000fe200078e0abe */
[----:B------:R-:W-:Y:S01]  /*36a0*/  ISETP.GE.AND P6, PT, R30, RZ, PT ;  /* 0x000000ff1e00720c */ /* 0x000fe20003fc6270 */
[--C-:B------:R-:W-:Y:S01]  /*36b0*/  @!P2 IMAD.IADD R186, R186, 0x1, -R20.reuse ;  /* 0x00000001babaa824 */ /* 0x100fe200078e0a14 */
[C---:B------:R-:W-:Y:S01]  /*36c0*/  IADD3 R30, R89.reuse, 0x31, RZ ;  /* 0x00000031591e7810 */ /* 0x040fe20007ffe0ff */
[C---:B------:R-:W-:Y:S01]  /*36d0*/  VIADD R32, R89.reuse, 0x32 ;  /* 0x0000003259207836 */ /* 0x040fe20000000000 */
[----:B------:R-:W-:Y:S01]  /*36e0*/  IABS R178, R28 ;  /* 0x0000001c00b27213 */ /* 0x000fe20000000000 */
[----:B------:R-:W-:Y:S01]  /*36f0*/  @!P1 IMAD.IADD R184, R184, 0x1, -R20 ;  /* 0x00000001b8b89824 */ /* 0x000fe200078e0a14 */
[----:B------:R-:W-:Y:S01]  /*3700*/  IABS R176, R30 ;  /* 0x0000001e00b07213 */ /* 0x000fe20000000000 */
[----:B------:R-:W-:Y:S01]  /*3710*/  VIADD R38, R89, 0x37 ;  /* 0x0000003759267836 */ /* 0x000fe20000000000 */
[----:B------:R-:W-:Y:S01]  /*3720*/  ISETP.GE.AND P2, PT, R34, RZ, PT ;  /* 0x000000ff2200720c */ /* 0x000fe20003f46270 */
[----:B------:R-:W-:Y:S01]  /*3730*/  IMAD.HI.U32 R24, R13, R178, RZ ;  /* 0x000000b20d187227 */ /* 0x000fe200078e00ff */
[----:B------:R-:W-:-:S02]  /*3740*/  IABS R174, R32 ;  /* 0x0000002000ae7213 */ /* 0x000fc40000000000 */
[----:B------:R-:W-:Y:S01]  /*3750*/  @!P5 IADD3 R180, R180, -R20, RZ ;  /* 0x80000014b4b4d210 */ /* 0x000fe20007ffe0ff */
[----:B------:R-:W-:Y:S01]  /*3760*/  IMAD.HI.U32 R23, R13, R176, RZ ;  /* 0x000000b00d177227 */ /* 0x000fe200078e00ff */
[----:B------:R-:W-:Y:S02]  /*3770*/  @!P6 IADD3 R186, -R186, RZ, RZ ;  /* 0x000000ffbabae210 */ /* 0x000fe40007ffe1ff */
[C---:B------:R-:W-:Y:S01]  /*3780*/  ISETP.GT.U32.AND P5, PT, R20.reuse, R180, PT ;  /* 0x000000b41400720c */ /* 0x040fe20003fa4070 */
[----:B------:R-:W-:Y:S01]  /*3790*/  IMAD.MOV R51, RZ, RZ, -R24 ;  /* 0x000000ffff337224 */ /* 0x000fe200078e0a18 */
[----:B------:R-:W-:Y:S01]  /*37a0*/  ISETP.GT.U32.AND P1, PT, R20, R184, PT ;  /* 0x000000b81400720c */ /* 0x000fe20003f24070 */
[----:B------:R-:W-:Y:S01]  /*37b0*/  @!P3 IMAD.IADD R182, R182, 0x1, -R20 ;  /* 0x00000001b6b6b824 */ /* 0x000fe200078e0a14 */
[----:B------:R-:W-:Y:S01]  /*37c0*/  IABS R164, R38 ;  /* 0x0000002600a47213 */ /* 0x000fe20000000000 */
[----:B------:R-:W-:Y:S02]  /*37d0*/  IMAD.MOV R23, RZ, RZ, -R23 ;  /* 0x000000ffff177224 */ /* 0x000fe400078e0a17 */
[C---:B------:R-:W-:Y:S01]  /*37e0*/  IMAD R178, R20.reuse, R51, R178 ;  /* 0x0000003314b27224 */ /* 0x040fe200078e02b2 */
[C---:B------:R-:W-:Y:S01]  /*37f0*/  ISETP.GT.U32.AND P3, PT, R20.reuse, R182, PT ;  /* 0x000000b61400720c */ /* 0x040fe20003f64070 */
[----:B------:R-:W-:-:S02]  /*3800*/  IMAD R176, R20, R23, R176 ;  /* 0x0000001714b07224 */ /* 0x000fc400078e02b0 */
[----:B------:R-:W-:Y:S01]  /*3810*/  VIADD R34, R89, 0x33 ;  /* 0x0000003359227836 */ /* 0x000fe20000000000 */
[----:B------:R-:W-:Y:S01]  /*3820*/  ISETP.GT.U32.AND P6, PT, R20, R178, PT ;  /* 0x000000b21400720c */ /* 0x000fe20003fc4070 */
[----:B------:R-:W-:Y:S01]  /*3830*/  IMAD.HI.U32 R24, R13, R174, RZ ;  /* 0x000000ae0d187227 */ /* 0x000fe200078e00ff */
[----:B------:R-:W-:Y:S02]  /*3840*/  @!P5 IADD3 R180, R180, -R20, RZ ;  /* 0x80000014b4b4d210 */ /* 0x000fe40007ffe0ff */
[----:B------:R-:W-:Y:S01]  /*3850*/  ISETP.GT.U32.AND P5, PT, R20, R176, PT ;  /* 0x000000b01400720c */ /* 0x000fe20003fa4070 */
[----:B------:R-:W-:Y:S01]  /*3860*/  IMAD.MOV R51, RZ, RZ, -R24 ;  /* 0x000000ffff337224 */ /* 0x000fe200078e0a18 */
[----:B------:R-:W-:Y:S01]  /*3870*/  IABS R172, R34 ;  /* 0x0000002200ac7213 */ /* 0x000fe20000000000 */
[--C-:B------:R-:W-:Y:S01]  /*3880*/  @!P1 IMAD.IADD R184, R184, 0x1, -R20.reuse ;  /* 0x00000001b8b89824 */ /* 0x100fe200078e0a14 */
[----:B------:R-:W-:Y:S01]  /*3890*/  ISETP.GE.AND P1, PT, R36, RZ, PT ;  /* 0x000000ff2400720c */ /* 0x000fe20003f26270 */
[----:B------:R-:W-:Y:S01]  /*38a0*/  @!P3 IMAD.IADD R182, R182, 0x1, -R20 ;  /* 0x00000001b6b6b824 */ /* 0x000fe200078e0a14 */
[----:B------:R-:W-:Y:S01]  /*38b0*/  ISETP.GE.AND P3, PT, R28, RZ, PT ;  /* 0x000000ff1c00720c */ /* 0x000fe20003f66270 */
[----:B------:R-:W-:Y:S01]  /*38c0*/  VIADD R28, R89, 0x34 ;  /* 0x00000034591c7836 */ /* 0x000fe20000000000 */
[----:B------:R-:W-:Y:S01]  /*38d0*/  @!P4 IADD3 R184, -R184, RZ, RZ ;  /* 0x000000ffb8b8c210 */ /* 0x000fe20007ffe1ff */
[----:B------:R-:W-:Y:S01]  /*38e0*/  IMAD.HI.U32 R23, R13, R172, RZ ;  /* 0x000000ac0d177227 */ /* 0x000fe200078e00ff */
[----:B------:R-:W-:-:S02]  /*38f0*/  @!P2 IADD3 R182, -R182, RZ, RZ ;  /* 0x000000ffb6b6a210 */ /* 0x000fc40007ffe1ff */
[----:B------:R-:W-:Y:S01]  /*3900*/  IABS R170, R28 ;  /* 0x0000001c00aa7213 */ /* 0x000fe20000000000 */
[----:B------:R-:W-:Y:S01]  /*3910*/  @!P6 IMAD.IADD R178, R178, 0x1, -R20 ;  /* 0x00000001b2b2e824 */ /* 0x000fe200078e0a14 */
[----:B------:R-:W-:Y:S01]  /*3920*/  ISETP.GE.AND P6, PT, R30, RZ, PT ;  /* 0x000000ff1e00720c */ /* 0x000fe20003fc6270 */
[----:B------:R-:W-:Y:S01]  /*3930*/  VIADD R30, R89, 0x35 ;  /* 0x00000035591e7836 */ /* 0x000fe20000000000 */
[----:B------:R-:W-:Y:S01]  /*3940*/  @!P5 IADD3 R176, R176, -R20, RZ ;  /* 0x80000014b0b0d210 */ /* 0x000fe20007ffe0ff */
[----:B------:R-:W-:Y:S01]  /*3950*/  IMAD.MOV R23, RZ, RZ, -R23 ;  /* 0x000000ffff177224 */ /* 0x000fe200078e0a17 */
[C---:B------:R-:W-:Y:S01]  /*3960*/  ISETP.GT.U32.AND P4, PT, R20.reuse, R178, PT ;  /* 0x000000b21400720c */ /* 0x040fe20003f84070 */
[C---:B------:R-:W-:Y:S01]  /*3970*/  IMAD R174, R20.reuse, R51, R174 ;  /* 0x0000003314ae7224 */ /* 0x040fe200078e02ae */
[----:B------:R-:W-:Y:S01]  /*3980*/  IABS R168, R30 ;  /* 0x0000001e00a87213 */ /* 0x000fe20000000000 */
[C---:B------:R-:W-:Y:S01]  /*3990*/  IMAD R172, R20.reuse, R23, R172 ;  /* 0x0000001714ac7224 */ /* 0x040fe200078e02ac */
[----:B------:R-:W-:Y:S01]  /*39a0*/  ISETP.GT.U32.AND P2, PT, R20, R176, PT ;  /* 0x000000b01400720c */ /* 0x000fe20003f44070 */
[----:B------:R-:W-:-:S03]  /*39b0*/  IMAD.HI.U32 R23, R13, R170, RZ ;  /* 0x000000aa0d177227 */ /* 0x000fc600078e00ff */
[----:B------:R-:W-:Y:S01]  /*39c0*/  ISETP.GT.U32.AND P5, PT, R20, R172, PT ;  /* 0x000000ac1400720c */ /* 0x000fe20003fa4070 */
[----:B------:R-:W-:-:S04]  /*39d0*/  IMAD.HI.U32 R24, R13, R168, RZ ;  /* 0x000000a80d187227 */ /* 0x000fc800078e00ff */
[----:B------:R-:W-:Y:S02]  /*39e0*/  IMAD.MOV R23, RZ, RZ, -R23 ;  /* 0x000000ffff177224 */ /* 0x000fe400078e0a17 */
[----:B------:R-:W-:Y:S02]  /*39f0*/  IMAD.MOV R51, RZ, RZ, -R24 ;  /* 0x000000ffff337224 */ /* 0x000fe400078e0a18 */
[C---:B------:R-:W-:Y:S02]  /*3a00*/  IMAD R170, R20.reuse, R23, R170 ;  /* 0x0000001714aa7224 */ /* 0x040fe400078e02aa */
[----:B------:R-:W-:Y:S02]  /*3a10*/  IMAD R168, R20, R51, R168 ;  /* 0x0000003314a87224 */ /* 0x000fe400078e02a8 */
[----:B------:R-:W-:Y:S01]  /*3a20*/  @!P2 IMAD.IADD R176, R176, 0x1, -R20 ;  /* 0x00000001b0b0a824 */ /* 0x000fe200078e0a14 */
[----:B------:R-:W-:Y:S01]  /*3a30*/  ISETP.GT.U32.AND P2, PT, R20, R170, PT ;  /* 0x000000aa1400720c */ /* 0x000fe20003f44070 */
[----:B------:R-:W-:-:S02]  /*3a40*/  VIADD R36, R89, 0x36 ;  /* 0x0000003659247836 */ /* 0x000fc40000000000 */
[----:B------:R-:W-:Y:S01]  /*3a50*/  @!P6 IMAD.MOV R176, RZ, RZ, -R176 ;  /* 0x000000ffffb0e224 */ /* 0x000fe200078e0ab0 */
[----:B------:R-:W-:Y:S01]  /*3a60*/  ISETP.GT.U32.AND P6, PT, R20, R168, PT ;  /* 0x000000a81400720c */ /* 0x000fe20003fc4070 */
[--C-:B------:R-:W-:Y:S01]  /*3a70*/  @!P4 IMAD.IADD R178, R178, 0x1, -R20.reuse ;  /* 0x00000001b2b2c824 */ /* 0x100fe200078e0a14 */
[----:B------:R-:W-:Y:S01]  /*3a80*/  IABS R166, R36 ;  /* 0x0000002400a67213 */ /* 0x000fe20000000000 */
[----:B------:R-:W-:Y:S01]  /*3a90*/  @!P5 IMAD.IADD R172, R172, 0x1, -R20 ;  /* 0x00000001acacd824 */ /* 0x000fe200078e0a14 */
[C---:B------:R-:W-:Y:S01]  /*3aa0*/  ISETP.GT.U32.AND P4, PT, R20.reuse, R174, PT ;  /* 0x000000ae1400720c */ /* 0x040fe20003f84070 */
[----:B------:R-:W-:Y:S02]  /*3ab0*/  @!P1 IMAD.MOV R180, RZ, RZ, -R180 ;  /* 0x000000ffffb49224 */ /* 0x000fe400078e0ab4 */
[----:B------:R-:W-:Y:S01]  /*3ac0*/  IMAD.HI.U32 R23, R13, R166, RZ ;  /* 0x000000a60d177227 */ /* 0x000fe200078e00ff */
[----:B------:R-:W-:-:S03]  /*3ad0*/  ISETP.GT.U32.AND P5, PT, R20, R172, PT ;  /* 0x000000ac1400720c */ /* 0x000fc60003fa4070 */
[----:B------:R-:W-:Y:S01]  /*3ae0*/  @!P2 IMAD.IADD R170, R170, 0x1, -R20 ;  /* 0x00000001aaaaa824 */ /* 0x000fe200078e0a14 */
[----:B------:R-:W-:Y:S01]  /*3af0*/  IADD3 R51, -R23, RZ, RZ ;  /* 0x000000ff17337210 */ /* 0x000fe20007ffe1ff */
[----:B------:R-:W-:Y:S01]  /*3b00*/  IMAD.HI.U32 R23, R13, R164, RZ ;  /* 0x000000a40d177227 */ /* 0x000fe200078e00ff */
[----:B------:R-:W-:-:S03]  /*3b10*/  ISETP.GE.AND P2, PT, R30, RZ, PT ;  /* 0x000000ff1e00720c */ /* 0x000fc60003f46270 */
[--C-:B------:R-:W-:Y:S01]  /*3b20*/  @!P6 IMAD.IADD R168, R168, 0x1, -R20.reuse ;  /* 0x00000001a8a8e824 */ /* 0x100fe200078e0a14 */
[----:B------:R-:W-:Y:S01]  /*3b30*/  ISETP.GT.U32.AND P6, PT, R20, R170, PT ;  /* 0x000000aa1400720c */ /* 0x000fe20003fc4070 */
[----:B------:R-:W-:Y:S01]  /*3b40*/  VIADD R30, R89, 0x38 ;  /* 0x00000038591e7836 */ /* 0x000fe20000000000 */
[----:B------:R-:W-:Y:S01]  /*3b50*/  IADD3 R23, -R23, RZ, RZ ;  /* 0x000000ff17177210 */ /* 0x000fe20007ffe1ff */
[----:B------:R-:W-:Y:S01]  /*3b60*/  @!P4 IMAD.IADD R174, R174, 0x1, -R20 ;  /* 0x00000001aeaec824 */ /* 0x000fe200078e0a14 */
[----:B------:R-:W-:Y:S01]  /*3b70*/  ISETP.GE.AND P4, PT, R32, RZ, PT ;  /* 0x000000ff2000720c */ /* 0x000fe20003f86270 */
[C---:B------:R-:W-:Y:S01]  /*3b80*/  IMAD R166, R20.reuse, R51, R166 ;  /* 0x0000003314a67224 */ /* 0x040fe200078e02a6 */
[----:B------:R-:W-:Y:S01]  /*3b90*/  IABS R162, R30 ;  /* 0x0000001e00a27213 */ /* 0x000fe20000000000 */
[C---:B------:R-:W-:Y:S01]  /*3ba0*/  IMAD R164, R20.reuse, R23, R164 ;  /* 0x0000001714a47224 */ /* 0x040fe200078e02a4 */
[----:B------:R-:W-:Y:S01]  /*3bb0*/  ISETP.GT.U32.AND P1, PT, R20, R174, PT ;  /* 0x000000ae1400720c */ /* 0x000fe20003f24070 */
[----:B------:R-:W-:Y:S01]  /*3bc0*/  @!P3 IMAD.MOV R178, RZ, RZ, -R178 ;  /* 0x000000ffffb2b224 */ /* 0x000fe200078e0ab2 */
[----:B------:R-:W-:Y:S01]  /*3bd0*/  ISETP.GE.AND P3, PT, R34, RZ, PT ;  /* 0x000000ff2200720c */ /* 0x000fe20003f66270 */
[----:B------:R-:W-:Y:S01]  /*3be0*/  IMAD.HI.U32 R23, R13, R162, RZ ;  /* 0x000000a20d177227 */ /* 0x000fe200078e00ff */
[----:B------:R-:W-:-:S03]  /*3bf0*/  IADD3 R32, R89, 0x39, RZ ;  /* 0x0000003959207810 */ /* 0x000fc60007ffe0ff */
[--C-:B------:R-:W-:Y:S01]  /*3c00*/  @!P6 IMAD.IADD R170, R170, 0x1, -R20.reuse ;  /* 0x00000001aaaae824 */ /* 0x100fe200078e0a14 */
[----:B------:R-:W-:Y:S01]  /*3c10*/  ISETP.GT.U32.AND P6, PT, R20, R164, PT ;  /* 0x000000a41400720c */ /* 0x000fe20003fc4070 */
[--C-:B------:R-:W-:Y:S01]  /*3c20*/  @!P5 IMAD.IADD R172, R172, 0x1, -R20.reuse ;  /* 0x00000001acacd824 */ /* 0x100fe200078e0a14 */
[----:B------:R-:W-:Y:S01]  /*3c30*/  IADD3 R51, -R23, RZ, RZ ;  /* 0x000000ff17337210 */ /* 0x000fe20007ffe1ff */
[----:B------:R-:W-:Y:S01]  /*3c40*/  VIADD R34, R89, 0x3a ;  /* 0x0000003a59227836 */ /* 0x000fe20000000000 */
[----:B------:R-:W-:Y:S01]  /*3c50*/  ISETP.GT.U32.AND P5, PT, R20, R166, PT ;  /* 0x000000a61400720c */ /* 0x000fe20003fa4070 */
[----:B------:R-:W-:Y:S01]  /*3c60*/  @!P1 IMAD.IADD R174, R174, 0x1, -R20 ;  /* 0x00000001aeae9824 */ /* 0x000fe200078e0a14 */
[----:B------:R-:W-:Y:S01]  /*3c70*/  IABS R160, R32 ;  /* 0x0000002000a07213 */ /* 0x000fe20000000000 */
[C---:B------:R-:W-:Y:S01]  /*3c80*/  IMAD R162, R20.reuse, R51, R162 ;  /* 0x0000003314a27224 */ /* 0x040fe200078e02a2 */
[----:B------:R-:W-:Y:S01]  /*3c90*/  IABS R158, R34 ;  /* 0x00000022009e7213 */ /* 0x000fe20000000000 */
[----:B------:R-:W-:Y:S01]  /*3ca0*/  @!P4 IMAD.MOV R174, RZ, RZ, -R174 ;  /* 0x000000ffffaec224 */ /* 0x000fe200078e0aae */
[----:B------:R-:W-:Y:S01]  /*3cb0*/  ISETP.GT.U32.AND P4, PT, R20, R168, PT ;  /* 0x000000a81400720c */ /* 0x000fe20003f84070 */
[----:B------:R-:W-:Y:S01]  /*3cc0*/  IMAD.HI.U32 R23, R13, R160, RZ ;  /* 0x000000a00d177227 */ /* 0x000fe200078e00ff */
[----:B------:R-:W-:-:S03]  /*3cd0*/  ISETP.GE.AND P1, PT, R28, RZ, PT ;  /* 0x000000ff1c00720c */ /* 0x000fc60003f26270 */
[----:B------:R-:W-:Y:S01]  /*3ce0*/  @!P6 IMAD.IADD R164, R164, 0x1, -R20 ;  /* 0x00000001a4a4e824 */ /* 0x000fe200078e0a14 */
[----:B------:R-:W-:Y:S01]  /*3cf0*/  ISETP.GT.U32.AND P6, PT, R20, R162, PT ;  /* 0x000000a21400720c */ /* 0x000fe20003fc4070 */
[----:B------:R-:W-:Y:S01]  /*3d00*/  IMAD.HI.U32 R24, R13, R158, RZ ;  /* 0x0000009e0d187227 */ /* 0x000fe200078e00ff */
[----:B------:R-:W-:-:S03]  /*3d10*/  @!P5 IADD3 R166, R166, -R20, RZ ;  /* 0x80000014a6a6d210 */ /* 0x000fc60007ffe0ff */
[----:B------:R-:W-:Y:S01]  /*3d20*/  IMAD.HI.U32 R28, R13, R156, RZ ;  /* 0x0000009c0d1c7227 */ /* 0x000fe200078e00ff */
[----:B------:R-:W-:-:S03]  /*3d30*/  ISETP.GT.U32.AND P5, PT, R20, R166, PT ;  /* 0x000000a61400720c */ /* 0x000fc60003fa4070 */
[----:B------:R-:W-:Y:S02]  /*3d40*/  IMAD.MOV R23, RZ, RZ, -R23 ;  /* 0x000000ffff177224 */ /* 0x000fe400078e0a17 */
[----:B------:R-:W-:Y:S02]  /*3d50*/  IMAD.MOV R51, RZ, RZ, -R24 ;  /* 0x000000ffff337224 */ /* 0x000fe400078e0a18 */
[----:B------:R-:W-:Y:S01]  /*3d60*/  @!P6 IADD3 R162, R162, -R20, RZ ;  /* 0x80000014a2a2e210 */ /* 0x000fe20007ffe0ff */
[----:B------:R-:W-:Y:S01]  /*3d70*/  @!P4 IMAD.IADD R168, R168, 0x1, -R20 ;  /* 0x00000001a8a8c824 */ /* 0x000fe200078e0a14 */
[----:B------:R-:W-:Y:S01]  /*3d80*/  ISETP.GT.U32.AND P6, PT, R20, R164, PT ;  /* 0x000000a41400720c */ /* 0x000fe20003fc4070 */
[----:B------:R-:W-:Y:S01]  /*3d90*/  IMAD.MOV R53, RZ, RZ, -R28 ;  /* 0x000000ffff357224 */ /* 0x000fe200078e0a1c */
[----:B------:R-:W-:Y:S01]  /*3da0*/  ISETP.GE.AND P4, PT, R36, RZ, PT ;  /* 0x000000ff2400720c */ /* 0x000fe20003f86270 */
[C---:B------:R-:W-:Y:S01]  /*3db0*/  IMAD R160, R20.reuse, R23, R160 ;  /* 0x0000001714a07224 */ /* 0x040fe200078e02a0 */
[----:B------:R-:W-:Y:S01]  /*3dc0*/  IADD3 R36, R89, 0x3c, RZ ;  /* 0x0000003c59247810 */ /* 0x000fe20007ffe0ff */
[----:B------:R-:W-:-:S02]  /*3dd0*/  IMAD R158, R20, R51, R158 ;  /* 0x00000033149e7224 */ /* 0x000fc400078e029e */
[C---:B------:R-:W-:Y:S01]  /*3de0*/  IMAD R156, R20.reuse, R53, R156 ;  /* 0x00000035149c7224 */ /* 0x040fe200078e029c */
[----:B------:R-:W-:Y:S01]  /*3df0*/  IABS R154, R36 ;  /* 0x00000024009a7213 */ /* 0x000fe20000000000 */
[----:B------:R-:W-:Y:S01]  /*3e00*/  @!P3 IMAD.MOV R172, RZ, RZ, -R172 ;  /* 0x000000ffffacb224 */ /* 0x000fe200078e0aac */
[C---:B------:R-:W-:Y:S01]  /*3e10*/  ISETP.GT.U32.AND P3, PT, R20.reuse, R160, PT ;  /* 0x000000a01400720c */ /* 0x040fe20003f64070 */
[----:B------:R-:W-:Y:S01]  /*3e20*/  @!P2 IMAD.MOV R168, RZ, RZ, -R168 ;  /* 0x000000ffffa8a224 */ /* 0x000fe200078e0aa8 */
[----:B------:R-:W-:Y:S01]  /*3e30*/  ISETP.GT.U32.AND P2, PT, R20, R158, PT ;  /* 0x0000009e1400720c */ /* 0x000fe20003f44070 */
[--C-:B------:R-:W-:Y:S01]  /*3e40*/  @!P6 IMAD.IADD R164, R164, 0x1, -R20.reuse ;  /* 0x00000001a4a4e824 */ /* 0x100fe200078e0a14 */
[----:B------:R-:W-:Y:S01]  /*3e50*/  ISETP.GT.U32.AND P6, PT, R20, R156, PT ;  /* 0x0000009c1400720c */ /* 0x000fe20003fc4070 */
[----:B------:R-:W-:Y:S01]  /*3e60*/  @!P5 IMAD.IADD R166, R166, 0x1, -R20 ;  /* 0x00000001a6a6d824 */ /* 0x000fe200078e0a14 */
[----:B------:R-:W-:Y:S01]  /*3e70*/  ISETP.GE.AND P5, PT, R38, RZ, PT ;  /* 0x000000ff2600720c */ /* 0x000fe20003fa6270 */
[----:B------:R-:W-:-:S02]  /*3e80*/  VIADD R38, R89, 0x3d ;  /* 0x0000003d59267836 */ /* 0x000fc40000000000 */
[C---:B------:R-:W-:Y:S01]  /*3e90*/  IMAD.HI.U32 R23, R13.reuse, R154, RZ ;  /* 0x0000009a0d177227 */ /* 0x040fe200078e00ff */
[----:B------:R-:W-:Y:S02]  /*3ea0*/  @!P4 IADD3 R166, -R166, RZ, RZ ;  /* 0x000000ffa6a6c210 */ /* 0x000fe40007ffe1ff */
[----:B------:R-:W-:Y:S01]  /*3eb0*/  IABS R152, R38 ;  /* 0x0000002600987213 */ /* 0x000fe20000000000 */
[--C-:B------:R-:W-:Y:S01]  /*3ec0*/  @!P3 IMAD.IADD R160, R160, 0x1, -R20.reuse ;  /* 0x00000001a0a0b824 */ /* 0x100fe200078e0a14 */
[----:B------:R-:W-:Y:S01]  /*3ed0*/  ISETP.GE.AND P4, PT, R30, RZ, PT ;  /* 0x000000ff1e00720c */ /* 0x000fe20003f86270 */
[--C-:B------:R-:W-:Y:S01]  /*3ee0*/  @!P2 IMAD.IADD R158, R158, 0x1, -R20.reuse ;  /* 0x000000019e9ea824 */ /* 0x100fe200078e0a14 */
[----:B------:R-:W-:Y:S01]  /*3ef0*/  ISETP.GE.AND P3, PT, R34, RZ, PT ;  /* 0x000000ff2200720c */ /* 0x000fe20003f66270 */
[----:B------:R-:W-:Y:S01]  /*3f00*/  @!P6 IMAD.IADD R156, R156, 0x1, -R20 ;  /* 0x000000019c9ce824 */ /* 0x000fe200078e0a14 */
[C---:B------:R-:W-:Y:S01]  /*3f10*/  ISETP.GT.U32.AND P2, PT, R20.reuse, R160, PT ;  /* 0x000000a01400720c */ /* 0x040fe20003f44070 */
[----:B------:R-:W-:Y:S01]  /*3f20*/  IMAD.HI.U32 R24, R13, R152, RZ ;  /* 0x000000980d187227 */ /* 0x000fe200078e00ff */
[----:B------:R-:W-:-:S03]  /*3f30*/  ISETP.GT.U32.AND P6, PT, R20, R158, PT ;  /* 0x0000009e1400720c */ /* 0x000fc60003fc4070 */
[----:B------:R-:W-:Y:S02]  /*3f40*/  VIADD R30, R89, 0x3e ;  /* 0x0000003e591e7836 */ /* 0x000fe40000000000 */
[----:B------:R-:W-:Y:S01]  /*3f50*/  @!P1 IMAD.MOV R170, RZ, RZ, -R170 ;  /* 0x000000ffffaa9224 */ /* 0x000fe200078e0aaa */
[C---:B------:R-:W-:Y:S01]  /*3f60*/  ISETP.GT.U32.AND P1, PT, R20.reuse, R162, PT ;  /* 0x000000a21400720c */ /* 0x040fe20003f24070 */
[----:B------:R-:W-:Y:S01]  /*3f70*/  IMAD.MOV R23, RZ, RZ, -R23 ;  /* 0x000000ffff177224 */ /* 0x000fe200078e0a17 */
[----:B------:R-:W-:Y:S01]  /*3f80*/  IABS R150, R30 ;  /* 0x0000001e00967213 */ /* 0x000fe20000000000 */
[----:B------:R-:W-:Y:S02]  /*3f90*/  IMAD.MOV R51, RZ, RZ, -R24 ;  /* 0x000000ffff337224 */ /* 0x000fe400078e0a18 */
[C---:B------:R-:W-:Y:S02]  /*3fa0*/  IMAD R154, R20.reuse, R23, R154 ;  /* 0x00000017149a7224 */ /* 0x040fe400078e029a */
[----:B------:R-:W-:-:S02]  /*3fb0*/  IMAD R152, R20, R51, R152 ;  /* 0x0000003314987224 */ /* 0x000fc400078e0298 */
[----:B------:R-:W-:Y:S01]  /*3fc0*/  @!P5 IMAD.MOV R164, RZ, RZ, -R164 ;  /* 0x000000ffffa4d224 */ /* 0x000fe200078e0aa4 */
[----:B------:R-:W-:Y:S01]  /*3fd0*/  ISETP.GT.U32.AND P5, PT, R20, R156, PT ;  /* 0x0000009c1400720c */ /* 0x000fe20003fa4070 */
[--C-:B------:R-:W-:Y:S01]  /*3fe0*/  @!P2 IMAD.IADD R160, R160, 0x1, -R20.reuse ;  /* 0x00000001a0a0a824 */ /* 0x100fe200078e0a14 */
[----:B------:R-:W-:Y:S01]  /*3ff0*/  ISETP.GT.U32.AND P2, PT, R20, R154, PT ;  /* 0x0000009a1400720c */ /* 0x000fe20003f44070 */
[----:B------:R-:W-:Y:S01]  /*4000*/  IMAD.HI.U32 R23, R13, R150, RZ ;  /* 0x000000960d177227 */ /* 0x000fe200078e00ff */
[----:B------:R-:W-:Y:S02]  /*4010*/  @!P1 IADD3 R162, R162, -R20, RZ ;  /* 0x80000014a2a29210 */ /* 0x000fe40007ffe0ff */
[----:B------:R-:W-:Y:S01]  /*4020*/  ISETP.GE.AND P1, PT, R32, RZ, PT ;  /* 0x000000ff2000720c */ /* 0x000fe20003f26270 */
[----:B------:R-:W-:Y:S01]  /*4030*/  @!P6 IMAD.IADD R158, R158, 0x1, -R20 ;  /* 0x000000019e9ee824 */ /* 0x000fe200078e0a14 */
[----:B------:R-:W-:Y:S01]  /*4040*/  ISETP.GT.U32.AND P6, PT, R20, R152, PT ;  /* 0x000000981400720c */ /* 0x000fe20003fc4070 */
[----:B------:R-:W-:Y:S01]  /*4050*/  VIADD R34, R89, 0x40 ;  /* 0x0000004059227836 */ /* 0x000fe20000000000 */
[----:B------:R-:W-:Y:S01]  /*4060*/  IADD3 R51, -R23, RZ, RZ ;  /* 0x000000ff17337210 */ /* 0x000fe20007ffe1ff */
[----:B------:R-:W-:Y:S01]  /*4070*/  @!P4 IMAD.MOV R162, RZ, RZ, -R162 ;  /* 0x000000ffffa2c224 */ /* 0x000fe200078e0aa2 */
[----:B------:R-:W-:Y:S01]  /*4080*/  IADD3 R32, R89, 0x3f, RZ ;  /* 0x0000003f59207810 */ /* 0x000fe20007ffe0ff */
[----:B------:R-:W-:Y:S01]  /*4090*/  @!P5 IMAD.IADD R156, R156, 0x1, -R20 ;  /* 0x000000019c9cd824 */ /* 0x000fe200078e0a14 */
[----:B------:R-:W-:Y:S01]  /*40a0*/  IABS R146, R34 ;  /* 0x0000002200927213 */ /* 0x000fe20000000000 */
[----:B------:R-:W-:Y:S01]  /*40b0*/  IMAD R150, R20, R51, R150 ;  /* 0x0000003314967224 */ /* 0x000fe200078e0296 */
[----:B------:R-:W-:Y:S01]  /*40c0*/  IABS R148, R32 ;  /* 0x0000002000947213 */ /* 0x000fe20000000000 */
[----:B------:R-:W-:Y:S01]  /*40d0*/  @!P2 IMAD.IADD R154, R154, 0x1, -R20 ;  /* 0x000000019a9aa824 */ /* 0x000fe200078e0a14 */
[----:B------:R-:W-:Y:S01]  /*40e0*/  ISETP.GE.AND P5, PT, R40, RZ, PT ;  /* 0x000000ff2800720c */ /* 0x000fe20003fa6270 */
[----:B------:R-:W-:Y:S01]  /*40f0*/  IMAD.HI.U32 R24, R13, R146, RZ ;  /* 0x000000920d187227 */ /* 0x000fe200078e00ff */
[----:B------:R-:W-:-:S02]  /*4100*/  ISETP.GE.AND P2, PT, R36, RZ, PT ;  /* 0x000000ff2400720c */ /* 0x000fc40003f46270 */
[----:B------:R-:W-:Y:S01]  /*4110*/  ISETP.GT.U32.AND P4, PT, R20, R154, PT ;  /* 0x0000009a1400720c */ /* 0x000fe20003f84070 */
[----:B------:R-:W-:Y:S01]  /*4120*/  @!P6 IMAD.IADD R152, R152, 0x1, -R20 ;  /* 0x000000019898e824 */ /* 0x000fe200078e0a14 */
[----:B------:R-:W-:Y:S01]  /*4130*/  ISETP.GT.U32.AND P6, PT, R20, R150, PT ;  /* 0x000000961400720c */ /* 0x000fe20003fc4070 */
[----:B------:R-:W-:Y:S01]  /*4140*/  IMAD.HI.U32 R23, R13, R148, RZ ;  /* 0x000000940d177227 */ /* 0x000fe200078e00ff */
[----:B------:R-:W-:-:S03]  /*4150*/  IADD3 R51, -R24, RZ, RZ ;  /* 0x000000ff18337210 */ /* 0x000fc60007ffe1ff */
[----:B------:R-:W-:Y:S02]  /*4160*/  IMAD.HI.U32 R28, R13, R144, RZ ;  /* 0x000000900d1c7227 */ /* 0x000fe400078e00ff */
[----:B------:R-:W-:Y:S02]  /*4170*/  @!P5 IADD3 R156, -R156, RZ, RZ ;  /* 0x000000ff9c9cd210 */ /* 0x000fe40007ffe1ff */
[----:B------:R-:W-:Y:S02]  /*4180*/  IMAD.MOV R23, RZ, RZ, -R23 ;  /* 0x000000ffff177224 */ /* 0x000fe400078e0a17 */
[----:B------:R-:W-:Y:S02]  /*4190*/  IMAD.MOV R53, RZ, RZ, -R28 ;  /* 0x000000ffff357224 */ /* 0x000fe400078e0a1c */
[----:B------:R-:W-:Y:S01]  /*41a0*/  IMAD R146, R20, R51, R146 ;  /* 0x0000003314927224 */ /* 0x000fe200078e0292 */
[----:B------:R-:W-:Y:S01]  /*41b0*/  @!P6 IADD3 R150, R150, -R20, RZ ;  /* 0x800000149696e210 */ /* 0x000fe20007ffe0ff */
[C---:B------:R-:W-:Y:S01]  /*41c0*/  IMAD R148, R20.reuse, R23, R148 ;  /* 0x0000001714947224 */ /* 0x040fe200078e0294 */
[C---:B------:R-:W-:Y:S01]  /*41d0*/  ISETP.GT.U32.AND P6, PT, R20.reuse, R152, PT ;  /* 0x000000981400720c */ /* 0x040fe20003fc4070 */
[C---:B------:R-:W-:Y:S01]  /*41e0*/  IMAD R144, R20.reuse, R53, R144 ;  /* 0x0000003514907224 */ /* 0x040fe200078e0290 */
[C---:B------:R-:W-:Y:S01]  /*41f0*/  ISETP.GT.U32.AND P5, PT, R20.reuse, R146, PT ;  /* 0x000000921400720c */ /* 0x040fe20003fa4070 */
[----:B------:R-:W-:Y:S01]  /*4200*/  @!P3 IMAD.MOV R158, RZ, RZ, -R158 ;  /* 0x000000ffff9eb224 */ /* 0x000fe200078e0a9e */
[----:B------:R-:W-:Y:S01]  /*4210*/  ISETP.GT.U32.AND P3, PT, R20, R148, PT ;  /* 0x000000941400720c */ /* 0x000fe20003f64070 */
[----:B------:R-:W-:Y:S01]  /*4220*/  @!P4 IMAD.IADD R154, R154, 0x1, -R20 ;  /* 0x000000019a9ac824 */ /* 0x000fe200078e0a14 */
[----:B------:R-:W-:Y:S01]  /*4230*/  ISETP.GT.U32.AND P4, PT, R20, R144, PT ;  /* 0x000000901400720c */ /* 0x000fe20003f84070 */
[----:B------:R-:W-:-:S02]  /*4240*/  VIADD R36, R89, 0x42 ;  /* 0x0000004259247836 */ /* 0x000fc40000000000 */
[----:B------:R-:W-:Y:S02]  /*4250*/  VIADD R28, R89, 0x43 ;  /* 0x00000043591c7836 */ /* 0x000fe40000000000 */
[----:B------:R-:W-:Y:S01]  /*4260*/  @!P1 IMAD.MOV R160, RZ, RZ, -R160 ;  /* 0x000000ffffa09224 */ /* 0x000fe200078e0aa0 */
[----:B------:R-:W-:Y:S01]  /*4270*/  IABS R142, R36 ;  /* 0x00000024008e7213 */ /* 0x000fe20000000000 */
[--C-:B------:R-:W-:Y:S01]  /*4280*/  @!P6 IMAD.IADD R152, R152, 0x1, -R20.reuse ;  /* 0x000000019898e824 */ /* 0x100fe200078e0a14 */
[----:B------:R-:W-:Y:S01]  /*4290*/  IABS R140, R28 ;  /* 0x0000001c008c7213 */ /* 0x000fe20000000000 */
[--C-:B------:R-:W-:Y:S01]  /*42a0*/  @!P5 IMAD.IADD R146, R146, 0x1, -R20.reuse ;  /* 0x000000019292d824 */ /* 0x100fe200078e0a14 */
[----:B------:R-:W-:Y:S01]  /*42b0*/  ISETP.GT.U32.AND P1, PT, R20, R150, PT ;  /* 0x000000961400720c */ /* 0x000fe20003f24070 */
[----:B------:R-:W-:Y:S01]  /*42c0*/  @!P3 IMAD.IADD R148, R148, 0x1, -R20 ;  /* 0x000000019494b824 */ /* 0x000fe200078e0a14 */
[----:B------:R-:W-:Y:S01]  /*42d0*/  ISETP.GE.AND P6, PT, R38, RZ, PT ;  /* 0x000000ff2600720c */ /* 0x000fe20003fc6270 */
[----:B------:R-:W-:Y:S01]  /*42e0*/  IMAD.HI.U32 R23, R13, R142, RZ ;  /* 0x0000008e0d177227 */ /* 0x000fe200078e00ff */
[----:B------:R-:W-:-:S02]  /*42f0*/  @!P4 IADD3 R144, R144, -R20, RZ ;  /* 0x800000149090c210 */ /* 0x000fc40007ffe0ff */
[C---:B------:R-:W-:Y:S01]  /*4300*/  ISETP.GT.U32.AND P4, PT, R20.reuse, R146, PT ;  /* 0x000000921400720c */ /* 0x040fe20003f84070 */
[----:B------:R-:W-:Y:S01]  /*4310*/  IMAD.HI.U32 R24, R13, R140, RZ ;  /* 0x0000008c0d187227 */ /* 0x000fe200078e00ff */
[----:B------:R-:W-:Y:S02]  /*4320*/  ISETP.GT.U32.AND P5, PT, R20, R148, PT ;  /* 0x000000941400720c */ /* 0x000fe40003fa4070 */
[----:B------:R-:W-:Y:S01]  /*4330*/  ISETP.GE.AND P3, PT, R32, RZ, PT ;  /* 0x000000ff2000720c */ /* 0x000fe20003f66270 */
[----:B------:R-:W-:Y:S01]  /*4340*/  IMAD.MOV R23, RZ, RZ, -R23 ;  /* 0x000000ffff177224 */ /* 0x000fe200078e0a17 */
[----:B------:R-:W-:Y:S01]  /*4350*/  IADD3 R51, -R24, RZ, RZ ;  /* 0x000000ff18337210 */ /* 0x000fe20007ffe1ff */
[----:B------:R-:W-:Y:S02]  /*4360*/  VIADD R24, R89, 0x44 ;  /* 0x0000004459187836 */ /* 0x000fe40000000000 */
[----:B------:R-:W-:Y:S02]  /*4370*/  IMAD R142, R20, R23, R142 ;  /* 0x00000017148e7224 */ /* 0x000fe400078e028e */
[----:B------:R-:W-:Y:S01]  /*4380*/  @!P1 IMAD.IADD R150, R150, 0x1, -R20 ;  /* 0x0000000196969824 */ /* 0x000fe200078e0a14 */
[----:B------:R-:W-:Y:S01]  /*4390*/  ISETP.GE.AND P1, PT, R30, RZ, PT ;  /* 0x000000ff1e00720c */ /* 0x000fe20003f26270 */
[----:B------:R-:W-:Y:S01]  /*43a0*/  @!P2 IMAD.MOV R154, RZ, RZ, -R154 ;  /* 0x000000ffff9aa224 */ /* 0x000fe200078e0a9a */
[C---:B------:R-:W-:Y:S01]  /*43b0*/  ISETP.GT.U32.AND P2, PT, R20.reuse, R144, PT ;  /* 0x000000901400720c */ /* 0x040fe20003f44070 */
[----:B------:R-:W-:Y:S01]  /*43c0*/  @!P6 IMAD.MOV R152, RZ, RZ, -R152 ;  /* 0x000000ffff98e224 */ /* 0x000fe200078e0a98 */
[C---:B------:R-:W-:Y:S01]  /*43d0*/  ISETP.GT.U32.AND P6, PT, R20.reuse, R142, PT ;  /* 0x0000008e1400720c */ /* 0x040fe20003fc4070 */
[----:B------:R-:W-:Y:S01]  /*43e0*/  IMAD R140, R20, R51, R140 ;  /* 0x00000033148c7224 */ /* 0x000fe200078e028c */
[----:B------:R-:W-:Y:S01]  /*43f0*/  IABS R138, R24 ;  /* 0x00000018008a7213 */ /* 0x000fe20000000000 */
[--C-:B------:R-:W-:Y:S01]  /*4400*/  @!P4 IMAD.IADD R146, R146, 0x1, -R20.reuse ;  /* 0x000000019292c824 */ /* 0x100fe200078e0a14 */
[----:B------:R-:W-:Y:S01]  /*4410*/  ISETP.GE.AND P4, PT, R42, RZ, PT ;  /* 0x000000ff2a00720c */ /* 0x000fe20003f86270 */
[----:B------:R-:W-:Y:S01]  /*4420*/  @!P5 IMAD.IADD R148, R148, 0x1, -R20 ;  /* 0x000000019494d824 */ /* 0x000fe200078e0a14 */
[----:B------:R-:W-:Y:S01]  /*4430*/  ISETP.GT.U32.AND P5, PT, R20, R140, PT ;  /* 0x0000008c1400720c */ /* 0x000fe20003fa4070 */
[----:B------:R-:W-:Y:S01]  /*4440*/  IMAD.HI.U32 R23, R13, R138, RZ ;  /* 0x0000008a0d177227 */ /* 0x000fe200078e00ff */
[----:B------:R-:W-:-:S02]  /*4450*/  IADD3 R30, R89, 0x45, RZ ;  /* 0x00000045591e7810 */ /* 0x000fc40007ffe0ff */
[----:B------:R-:W-:Y:S01]  /*4460*/  @!P1 IADD3 R150, -R150, RZ, RZ ;  /* 0x000000ff96969210 */ /* 0x000fe20007ffe1ff */
[----:B------:R-:W-:Y:S01]  /*4470*/  IMAD.MOV R23, RZ, RZ, -R23 ;  /* 0x000000ffff177224 */ /* 0x000fe200078e0a17 */
[----:B------:R-:W-:Y:S01]  /*4480*/  ISETP.GE.AND P1, PT, R34, RZ, PT ;  /* 0x000000ff2200720c */ /* 0x000fe20003f26270 */
[--C-:B------:R-:W-:Y:S01]  /*4490*/  @!P2 IMAD.IADD R144, R144, 0x1, -R20.reuse ;  /* 0x000000019090a824 */ /* 0x100fe200078e0a14 */
[----:B------:R-:W-:Y:S01]  /*44a0*/  @!P3 IADD3 R148, -R148, RZ, RZ ;  /* 0x000000ff9494b210 */ /* 0x000fe20007ffe1ff */
[----:B------:R-:W-:Y:S01]  /*44b0*/  @!P6 IMAD.IADD R142, R142, 0x1, -R20 ;  /* 0x000000018e8ee824 */ /* 0x000fe200078e0a14 */
[----:B------:R-:W-:Y:S01]  /*44c0*/  IABS R136, R30 ;  /* 0x0000001e00887213 */ /* 0x000fe20000000000 */
[----:B------:R-:W-:Y:S01]  /*44d0*/  IMAD R138, R20, R23, R138 ;  /* 0x00000017148a7224 */ /* 0x000fe200078e028a */
[----:B------:R-:W-:Y:S01]  /*44e0*/  ISETP.GE.AND P2, PT, R36, RZ, PT ;  /* 0x000000ff2400720c */ /* 0x000fe20003f46270 */
[----:B------:R-:W-:Y:S01]  /*44f0*/  @!P4 IMAD.MOV R144, RZ, RZ, -R144 ;  /* 0x000000ffff90c224 */ /* 0x000fe200078e0a90 */
[----:B------:R-:W-:Y:S01]  /*4500*/  ISETP.GT.U32.AND P3, PT, R20, R142, PT ;  /* 0x0000008e1400720c */ /* 0x000fe20003f64070 */
[----:B------:R-:W-:Y:S01]  /*4510*/  @!P5 IMAD.IADD R140, R140, 0x1, -R20 ;  /* 0x000000018c8cd824 */ /* 0x000fe200078e0a14 */
[----:B------:R-:W-:Y:S01]  /*4520*/  ISETP.GT.U32.AND P4, PT, R20, R138, PT ;  /* 0x0000008a1400720c */ /* 0x000fe20003f84070 */
[----:B------:R-:W-:Y:S01]  /*4530*/  IMAD.HI.U32 R23, R13, R136, RZ ;  /* 0x000000880d177227 */ /* 0x000fe200078e00ff */
[----:B------:R-:W-:-:S02]  /*4540*/  ISETP.GE.AND P6, PT, R28, RZ, PT ;  /* 0x000000ff1c00720c */ /* 0x000fc40003fc6270 */
[----:B------:R-:W-:Y:S01]  /*4550*/  ISETP.GT.U32.AND P5, PT, R20, R140, PT ;  /* 0x0000008c1400720c */ /* 0x000fe20003fa4070 */
[----:B------:R-:W-:Y:S01]  /*4560*/  @!P1 IMAD.MOV R146, RZ, RZ, -R146 ;  /* 0x000000ffff929224 */ /* 0x000fe200078e0a92 */
[----:B------:R-:W-:Y:S01]  /*4570*/  ISETP.GE.AND P1, PT, R24, RZ, PT ;  /* 0x000000ff1800720c */ /* 0x000fe20003f26270 */
[----:B------:R-:W-:Y:S01]  /*4580*/  VIADD R24, R89, 0x46 ;  /* 0x0000004659187836 */ /* 0x000fe20000000000 */
[----:B------:R-:W-:Y:S01]  /*4590*/  IADD3 R23, -R23, RZ, RZ ;  /* 0x000000ff17177210 */ /* 0x000fe20007ffe1ff */
[C---:B------:R-:W-:Y:S01]  /*45a0*/  VIADD R32, R89.reuse, 0x4a ;  /* 0x0000004a59207836 */ /* 0x040fe20000000000 */
[----:B------:R-:W-:Y:S01]  /*45b0*/  IADD3 R28, R89, 0x48, RZ ;  /* 0x00000048591c7810 */ /* 0x000fe20007ffe0ff */
[--C-:B------:R-:W-:Y:S01]  /*45c0*/  @!P3 IMAD.IADD R142, R142, 0x1, -R20.reuse ;  /* 0x000000018e8eb824 */ /* 0x100fe200078e0a14 */
[----:B------:R-:W-:Y:S01]  /*45d0*/  IABS R134, R24 ;  /* 0x0000001800867213 */ /* 0x000fe20000000000 */
[----:B------:R-:W-:Y:S01]  /*45e0*/  @!P4 IMAD.IADD R138, R138, 0x1, -R20 ;  /* 0x000000018a8ac824 */ /* 0x000fe200078e0a14 */
[----:B------:R-:W-:Y:S01]  /*45f0*/  IABS R130, R28 ;  /* 0x0000001c00827213 */ /* 0x000fe20000000000 */
[----:B------:R-:W-:Y:S01]  /*4600*/  @!P2 IMAD.MOV R142, RZ, RZ, -R142 ;  /* 0x000000ffff8ea224 */ /* 0x000fe200078e0a8e */
[----:B------:R-:W-:Y:S01]  /*4610*/  ISETP.GE.AND P3, PT, R30, RZ, PT ;  /* 0x000000ff1e00720c */ /* 0x000fe20003f66270 */
[----:B------:R-:W-:Y:S01]  /*4620*/  @!P5 IMAD.IADD R140, R140, 0x1, -R20 ;  /* 0x000000018c8cd824 */ /* 0x000fe200078e0a14 */
[C---:B------:R-:W-:Y:S01]  /*4630*/  ISETP.GT.U32.AND P2, PT, R20.reuse, R138, PT ;  /* 0x0000008a1400720c */ /* 0x040fe20003f44070 */
[----:B------:R-:W-:Y:S01]  /*4640*/  IMAD R136, R20, R23, R136 ;  /* 0x0000001714887224 */ /* 0x000fe200078e0288 */
[----:B------:R-:W-:Y:S01]  /*4650*/  ISETP.GE.AND P5, PT, R24, RZ, PT ;  /* 0x000000ff1800720c */ /* 0x000fe20003fa6270 */
[----:B------:R-:W-:Y:S01]  /*4660*/  IMAD.HI.U32 R23, R13, R134, RZ ;  /* 0x000000860d177227 */ /* 0x000fe200078e00ff */
[----:B------:R-:W-:-:S02]  /*4670*/  IADD3 R30, R89, 0x49, RZ ;  /* 0x00000049591e7810 */ /* 0x000fc40007ffe0ff */
[----:B------:R-:W-:Y:S01]  /*4680*/  IABS R126, R32 ;  /* 0x00000020007e7213 */ /* 0x000fe20000000000 */
[----:B------:R-:W-:Y:S01]  /*4690*/  @!P6 IMAD.MOV R140, RZ, RZ, -R140 ;  /* 0x000000ffff8ce224 */ /* 0x000fe200078e0a8c */
[C---:B------:R-:W-:Y:S01]  /*46a0*/  ISETP.GT.U32.AND P6, PT, R20.reuse, R136, PT ;  /* 0x000000881400720c */ /* 0x040fe20003fc4070 */
[----:B------:R-:W-:Y:S01]  /*46b0*/  IMAD.MOV R23, RZ, RZ, -R23 ;  /* 0x000000ffff177224 */ /* 0x000fe200078e0a17 */
[----:B------:R-:W-:Y:S01]  /*46c0*/  IABS R128, R30 ;  /* 0x0000001e00807213 */ /* 0x000fe20000000000 */
[C---:B------:R-:W-:Y:S01]  /*46d0*/  VIADD R24, R89.reuse, 0x47 ;  /* 0x0000004759187836 */ /* 0x040fe20000000000 */
[C---:B------:R-:W-:Y:S01]  /*46e0*/  IADD3 R42, R89.reuse, 0x4f, RZ ;  /* 0x0000004f592a7810 */ /* 0x040fe20007ffe0ff */
[----:B------:R-:W-:Y:S02]  /*46f0*/  IMAD R134, R20, R23, R134 ;  /* 0x0000001714867224 */ /* 0x000fe400078e0286 */
[--C-:B------:R-:W-:Y:S01]  /*4700*/  @!P2 IMAD.IADD R138, R138, 0x1, -R20.reuse ;  /* 0x000000018a8aa824 */ /* 0x100fe200078e0a14 */
[----:B------:R-:W-:Y:S01]  /*4710*/  IABS R132, R24 ;  /* 0x0000001800847213 */ /* 0x000fe20000000000 */
[C---:B------:R-:W-:Y:S01]  /*4720*/  VIADD R34, R89.reuse, 0x4b ;  /* 0x0000004b59227836 */ /* 0x040fe20000000000 */
[----:B------:R-:W-:Y:S01]  /*4730*/  ISETP.GT.U32.AND P2, PT, R20, R134, PT ;  /* 0x000000861400720c */ /* 0x000fe20003f44070 */
[----:B------:R-:W-:Y:S01]  /*4740*/  VIADD R36, R89, 0x4c ;  /* 0x0000004c59247836 */ /* 0x000fe20000000000 */
[----:B------:R-:W-:Y:S01]  /*4750*/  ISETP.GE.AND P4, PT, R24, RZ, PT ;  /* 0x000000ff1800720c */ /* 0x000fe20003f86270 */
[----:B------:R-:W-:Y:S01]  /*4760*/  @!P6 IMAD.IADD R136, R136, 0x1, -R20 ;  /* 0x000000018888e824 */ /* 0x000fe200078e0a14 */
[----:B------:R-:W-:Y:S01]  /*4770*/  IABS R124, R34 ;  /* 0x00000022007c7213 */ /* 0x000fe20000000000 */
[----:B------:R-:W-:Y:S01]  /*4780*/  IMAD.HI.U32 R23, R13, R132, RZ ;  /* 0x000000840d177227 */ /* 0x000fe200078e00ff */
[----:B------:R-:W-:-:S02]  /*4790*/  IABS R122, R36 ;  /* 0x00000024007a7213 */ /* 0x000fc40000000000 */
        /* <DEDUP_REMOVED lines=10> */
[----:B------:R-:W-:Y:S01]  /*4840*/  IMAD.MOV R53, RZ, RZ, -R24 ;  /* 0x000000ffff357224 */ /* 0x000fe200078e0a18 */
[C---:B------:R-:W-:Y:S01]  /*4850*/  ISETP.GT.U32.AND P6, PT, R20.reuse, R132, PT ;  /* 0x000000841400720c */ /* 0x040fe20003fc4070 */
[----:B------:R-:W-:Y:S02]  /*4860*/  IMAD R130, R20, R51, R130 ;  /* 0x0000003314827224 */ /* 0x000fe400078e0282 */
[----:B------:R-:W-:-:S04]  /*4870*/  IMAD.HI.U32 R23, R13, R126, RZ ;  /* 0x0000007e0d177227 */ /* 0x000fc800078e00ff */
[----:B------:R-:W-:Y:S02]  /*4880*/  IMAD R128, R20, R53, R128 ;  /* 0x0000003514807224 */ /* 0x000fe400078e0280 */
[--C-:B------:R-:W-:Y:S01]  /*4890*/  @!P2 IMAD.IADD R134, R134, 0x1, -R20.reuse ;  /* 0x000000018686a824 */ /* 0x100fe200078e0a14 */
[----:B------:R-:W-:Y:S01]  /*48a0*/  ISETP.GT.U32.AND P2, PT, R20, R130, PT ;  /* 0x000000821400720c */ /* 0x000fe20003f44070 */
[----:B------:R-:W-:Y:S02]  /*48b0*/  IMAD.MOV R23, RZ, RZ, -R23 ;  /* 0x000000ffff177224 */ /* 0x000fe400078e0a17 */
[----:B------:R-:W-:Y:S01]  /*48c0*/  @!P6 IMAD.IADD R132, R132, 0x1, -R20 ;  /* 0x000000018484e824 */ /* 0x000fe200078e0a14 */
[C---:B------:R-:W-:Y:S01]  /*48d0*/  ISETP.GT.U32.AND P6, PT, R20.reuse, R128, PT ;  /* 0x000000801400720c */ /* 0x040fe20003fc4070 */
[----:B------:R-:W-:Y:S01]  /*48e0*/  IMAD R126, R20, R23, R126 ;  /* 0x00000017147e7224 */ /* 0x000fe200078e027e */
[----:B------:R-:W-:Y:S01]  /*48f0*/  @!P5 IADD3 R134, -R134, RZ, RZ ;  /* 0x000000ff8686d210 */ /* 0x000fe20007ffe1ff */
[----:B------:R-:W-:-:S04]  /*4900*/  IMAD.HI.U32 R23, R13, R124, RZ ;  /* 0x0000007c0d177227 */ /* 0x000fc800078e00ff */
[----:B------:R-:W-:Y:S02]  /*4910*/  IMAD.MOV R23, RZ, RZ, -R23 ;  /* 0x000000ffff177224 */ /* 0x000fe400078e0a17 */
[----:B------:R-:W-:Y:S01]  /*4920*/  @!P2 IMAD.IADD R130, R130, 0x1, -R20 ;  /* 0x000000018282a824 */ /* 0x000fe200078e0a14 */
[C---:B------:R-:W-:Y:S01]  /*4930*/  ISETP.GT.U32.AND P2, PT, R20.reuse, R126, PT ;  /* 0x0000007e1400720c */ /* 0x040fe20003f44070 */
[----:B------:R-:W-:Y:S02]  /*4940*/  IMAD R124, R20, R23, R124 ;  /* 0x00000017147c7224 */ /* 0x000fe400078e027c */
[----:B------:R-:W-:Y:S02]  /*4950*/  @!P6 IMAD.IADD R128, R128, 0x1, -R20 ;  /* 0x000000018080e824 */ /* 0x000fe400078e0a14 */
[C---:B------:R-:W-:Y:S01]  /*4960*/  VIADD R38, R89.reuse, 0x4d ;  /* 0x0000004d59267836 */ /* 0x040fe20000000000 */
[----:B------:R-:W-:Y:S01]  /*4970*/  ISETP.GT.U32.AND P6, PT, R20, R124, PT ;  /* 0x0000007c1400720c */ /* 0x000fe20003fc4070 */
[----:B------:R-:W-:-:S02]  /*4980*/  VIADD R40, R89, 0x4e ;  /* 0x0000004e59287836 */ /* 0x000fc40000000000 */
[C---:B------:R-:W-:Y:S01]  /*4990*/  IMAD.HI.U32 R23, R13.reuse, R122, RZ ;  /* 0x0000007a0d177227 */ /* 0x040fe200078e00ff */
[----:B------:R-:W-:Y:S02]  /*49a0*/  IABS R120, R38 ;  /* 0x0000002600787213 */ /* 0x000fe40000000000 */
[----:B------:R-:W-:Y:S01]  /*49b0*/  IABS R118, R40 ;  /* 0x0000002800767213 */ /* 0x000fe20000000000 */
[----:B------:R-:W-:Y:S01]  /*49c0*/  @!P3 IMAD.MOV R136, RZ, RZ, -R136 ;  /* 0x000000ffff88b224 */ /* 0x000fe200078e0a88 */
[----:B------:R-:W-:Y:S01]  /*49d0*/  @!P2 IADD3 R126, R126, -R20, RZ ;  /* 0x800000147e7ea210 */ /* 0x000fe20007ffe0ff */
[----:B------:R-:W-:Y:S01]  /*49e0*/  IMAD.HI.U32 R24, R13, R120, RZ ;  /* 0x000000780d187227 */ /* 0x000fe200078e00ff */
[----:B------:R-:W-:Y:S02]  /*49f0*/  ISETP.GT.U32.AND P2, PT, R20, R132, PT ;  /* 0x000000841400720c */ /* 0x000fe40003f44070 */
[----:B------:R-:W-:Y:S01]  /*4a00*/  IADD3 R51, -R23, RZ, RZ ;  /* 0x000000ff17337210 */ /* 0x000fe20007ffe1ff */
[----:B------:R-:W-:Y:S01]  /*4a10*/  @!P6 IMAD.IADD R124, R124, 0x1, -R20 ;  /* 0x000000017c7ce824 */ /* 0x000fe200078e0a14 */
[C---:B------:R-:W-:Y:S01]  /*4a20*/  ISETP.GT.U32.AND P3, PT, R20.reuse, R128, PT ;  /* 0x000000801400720c */ /* 0x040fe20003f64070 */
[----:B------:R-:W-:Y:S01]  /*4a30*/  IMAD.HI.U32 R23, R13, R118, RZ ;  /* 0x000000760d177227 */ /* 0x000fe200078e00ff */
[----:B------:R-:W-:-:S02]  /*4a40*/  ISETP.GT.U32.AND P5, PT, R20, R126, PT ;  /* 0x0000007e1400720c */ /* 0x000fc40003fa4070 */
[C---:B------:R-:W-:Y:S01]  /*4a50*/  ISETP.GT.U32.AND P6, PT, R20.reuse, R124, PT ;  /* 0x0000007c1400720c */ /* 0x040fe20003fc4070 */
[----:B------:R-:W-:Y:S02]  /*4a60*/  IMAD R122, R20, R51, R122 ;  /* 0x00000033147a7224 */ /* 0x000fe400078e027a */
[----:B------:R-:W-:Y:S02]  /*4a70*/  IMAD.MOV R53, RZ, RZ, -R24 ;  /* 0x000000ffff357224 */ /* 0x000fe400078e0a18 */
[----:B------:R-:W-:Y:S02]  /*4a80*/  IMAD.MOV R23, RZ, RZ, -R23 ;  /* 0x000000ffff177224 */ /* 0x000fe400078e0a17 */
[----:B------:R-:W-:-:S04]  /*4a90*/  IMAD.HI.U32 R24, R13, R116, RZ ;  /* 0x000000740d187227 */ /* 0x000fc800078e00ff */
[----:B------:R-:W-:Y:S01]  /*4aa0*/  @!P1 IMAD.MOV R138, RZ, RZ, -R138 ;  /* 0x000000ffff8a9224 */ /* 0x000fe200078e0a8a */
[----:B------:R-:W-:Y:S01]  /*4ab0*/  ISETP.GT.U32.AND P1, PT, R20, R130, PT ;  /* 0x000000821400720c */ /* 0x000fe20003f24070 */
[----:B------:R-:W-:Y:S01]  /*4ac0*/  @!P2 IMAD.IADD R132, R132, 0x1, -R20 ;  /* 0x000000018484a824 */ /* 0x000fe200078e0a14 */
[C---:B------:R-:W-:Y:S01]  /*4ad0*/  ISETP.GT.U32.AND P2, PT, R20.reuse, R122, PT ;  /* 0x0000007a1400720c */ /* 0x040fe20003f44070 */
[----:B------:R-:W-:Y:S01]  /*4ae0*/  IMAD R118, R20, R23, R118 ;  /* 0x0000001714767224 */ /* 0x000fe200078e0276 */
[----:B------:R-:W-:Y:S01]  /*4af0*/  @!P6 IADD3 R124, R124, -R20, RZ ;  /* 0x800000147c7ce210 */ /* 0x000fe20007ffe0ff */
[----:B------:R-:W-:Y:S01]  /*4b00*/  IMAD.MOV R23, RZ, RZ, -R24 ;  /* 0x000000ffff177224 */ /* 0x000fe200078e0a18 */
[----:B------:R-:W-:Y:S01]  /*4b10*/  @!P4 IADD3 R132, -R132, RZ, RZ ;  /* 0x000000ff8484c210 */ /* 0x000fe20007ffe1ff */
[----:B------:R-:W-:Y:S01]  /*4b20*/  @!P3 IMAD.IADD R128, R128, 0x1, -R20 ;  /* 0x000000018080b824 */ /* 0x000fe200078e0a14 */
[C---:B------:R-:W-:Y:S01]  /*4b30*/  ISETP.GT.U32.AND P3, PT, R20.reuse, R118, PT ;  /* 0x000000761400720c */ /* 0x040fe20003f64070 */
[----:B------:R-:W-:-:S02]  /*4b40*/  IMAD R116, R20, R23, R116 ;  /* 0x0000001714747224 */ /* 0x000fc400078e0274 */
[----:B------:R-:W-:Y:S02]  /*4b50*/  IMAD R120, R20, R53, R120 ;  /* 0x0000003514787224 */ /* 0x000fe400078e0278 */
[----:B------:R-:W-:Y:S01]  /*4b60*/  @!P1 IADD3 R130, R130, -R20, RZ ;  /* 0x8000001482829210 */ /* 0x000fe20007ffe0ff */
[----:B------:R-:W-:Y:S01]  /*4b70*/  IMAD.HI.U32 R23, R13, R114, RZ ;  /* 0x000000720d177227 */ /* 0x000fe200078e00ff */
[C---:B------:R-:W-:Y:S02]  /*4b80*/  ISETP.GT.U32.AND P6, PT, R20.reuse, R116, PT ;  /* 0x000000741400720c */ /* 0x040fe40003fc4070 */
[----:B------:R-:W-:Y:S01]  /*4b90*/  ISETP.GT.U32.AND P1, PT, R20, R120, PT ;  /* 0x000000781400720c */ /* 0x000fe20003f24070 */
[--C-:B------:R-:W-:Y:S01]  /*4ba0*/  @!P2 IMAD.IADD R122, R122, 0x1, -R20.reuse ;  /* 0x000000017a7aa824 */ /* 0x100fe200078e0a14 */
[----:B------:R-:W-:Y:S01]  /*4bb0*/  ISETP.GE.AND P2, PT, R30, RZ, PT ;  /* 0x000000ff1e00720c */ /* 0x000fe20003f46270 */
[--C-:B------:R-:W-:Y:S01]  /*4bc0*/  @!P5 IMAD.IADD R126, R126, 0x1, -R20.reuse ;  /* 0x000000017e7ed824 */ /* 0x100fe200078e0a14 */
[----:B------:R-:W-:Y:S01]  /*4bd0*/  ISETP.GE.AND P5, PT, R28, RZ, PT ;  /* 0x000000ff1c00720c */ /* 0x000fe20003fa6270 */
[--C-:B------:R-:W-:Y:S01]  /*4be0*/  @!P3 IMAD.IADD R118, R118, 0x1, -R20.reuse ;  /* 0x000000017676b824 */ /* 0x100fe200078e0a14 */
[----:B------:R-:W-:Y:S01]  /*4bf0*/  ISETP.GE.AND P3, PT, R34, RZ, PT ;  /* 0x000000ff2200720c */ /* 0x000fe20003f66270 */
[----:B------:R-:W-:Y:S01]  /*4c00*/  VIADD R28, R89, 0x51 ;  /* 0x00000051591c7836 */ /* 0x000fe20000000000 */
[----:B------:R-:W-:Y:S01]  /*4c10*/  IADD3 R51, -R23, RZ, RZ ;  /* 0x000000ff17337210 */ /* 0x000fe20007ffe1ff */
[----:B------:R-:W-:Y:S01]  /*4c20*/  VIADD R30, R89, 0x52 ;  /* 0x00000052591e7836 */ /* 0x000fe20000000000 */
[----:B------:R-:W-:Y:S01]  /*4c30*/  ISETP.GT.U32.AND P4, PT, R20, R122, PT ;  /* 0x0000007a1400720c */ /* 0x000fe20003f84070 */
[--C-:B------:R-:W-:Y:S01]  /*4c40*/  @!P6 IMAD.IADD R116, R116, 0x1, -R20.reuse ;  /* 0x000000017474e824 */ /* 0x100fe200078e0a14 */
[----:B------:R-:W-:Y:S01]  /*4c50*/  ISETP.GE.AND P6, PT, R248, UR5, PT ;  /* 0x00000005f8007c0c */ /* 0x000fe2000bfc6270 */
[----:B------:R-:W-:Y:S01]  /*4c60*/  @!P1 IMAD.IADD R120, R120, 0x1, -R20 ;  /* 0x0000000178789824 */ /* 0x000fe200078e0a14 */
[----:B------:R-:W-:Y:S01]  /*4c70*/  IABS R112, R28 ;  /* 0x0000001c00707213 */ /* 0x000fe20000000000 */
[----:B------:R-:W-:Y:S01]  /*4c80*/  @!P2 IMAD.MOV R128, RZ, RZ, -R128 ;  /* 0x000000ffff80a224 */ /* 0x000fe200078e0a80 */
[C---:B------:R-:W-:Y:S01]  /*4c90*/  ISETP.GT.U32.AND P2, PT, R20.reuse, R116, PT ;  /* 0x000000741400720c */ /* 0x040fe20003f44070 */
[C---:B------:R-:W-:Y:S01]  /*4ca0*/  IMAD R114, R20.reuse, R51, R114 ;  /* 0x0000003314727224 */ /* 0x040fe200078e0272 */
[----:B------:R-:W-:Y:S01]  /*4cb0*/  SEL R24, R21, RZ, !P6 ;  /* 0x000000ff15187207 */ /* 0x000fe20007000000 */
[----:B------:R-:W-:Y:S01]  /*4cc0*/  IMAD.HI.U32 R23, R13, R112, RZ ;  /* 0x000000700d177227 */ /* 0x000fe200078e00ff */
[----:B------:R-:W-:Y:S01]  /*4cd0*/  ISETP.GT.U32.AND P6, PT, R20, R120, PT ;  /* 0x000000781400720c */ /* 0x000fe20003fc4070 */
[----:B------:R-:W-:Y:S01]  /*4ce0*/  ULDC UR5, c[0x0][0x230] ;  /* 0x00008c0000057ab9 */ /* 0x000fe20000000800 */
[----:B------:R-:W-:Y:S01]  /*4cf0*/  ISETP.GE.AND P1, PT, R32, RZ, PT ;  /* 0x000000ff2000720c */ /* 0x000fe20003f26270 */
[----:B------:R-:W-:Y:S01]  /*4d00*/  IMAD.MOV R23, RZ, RZ, -R23 ;  /* 0x000000ffff177224 */ /* 0x000fe200078e0a17 */
[----:B------:R-:W-:Y:S01]  /*4d10*/  @!P3 IADD3 R124, -R124, RZ, RZ ;  /* 0x000000ff7c7cb210 */ /* 0x000fe20007ffe1ff */
[----:B------:R-:W-:Y:S01]  /*4d20*/  @!P5 IMAD.MOV R130, RZ, RZ, -R130 ;  /* 0x000000ffff82d224 */ /* 0x000fe200078e0a82 */
[----:B------:R-:W-:Y:S01]  /*4d30*/  ISETP.GT.U32.AND P3, PT, R20, R114, PT ;  /* 0x000000721400720c */ /* 0x000fe20003f64070 */
[----:B------:R-:W-:Y:S01]  /*4d40*/  @!P4 IMAD.IADD R122, R122, 0x1, -R20 ;  /* 0x000000017a7ac824 */ /* 0x000fe200078e0a14 */
[C---:B------:R-:W-:Y:S01]  /*4d50*/  ISETP.GT.U32.AND P5, PT, R20.reuse, R118, PT ;  /* 0x000000761400720c */ /* 0x040fe20003fa4070 */
[----:B------:R-:W-:Y:S01]  /*4d60*/  IMAD R112, R20, R23, R112 ;  /* 0x0000001714707224 */ /* 0x000fe200078e0270 */
[----:B------:R-:W-:Y:S01]  /*4d70*/  ISETP.GE.AND P4, PT, R36, RZ, PT ;  /* 0x000000ff2400720c */ /* 0x000fe20003f86270 */
[C---:B------:R-:W-:Y:S01]  /*4d80*/  VIADD R36, R89.reuse, 0x5c ;  /* 0x0000005c59247836 */ /* 0x040fe20000000000 */
[----:B------:R-:W-:Y:S01]  /*4d90*/  @!P2 IADD3 R116, R116, -R20, RZ ;  /* 0x800000147474a210 */ /* 0x000fe20007ffe0ff */
[----:B------:R-:W-:Y:S01]  /*4da0*/  @!P6 IMAD.IADD R120, R120, 0x1, -R20 ;  /* 0x000000017878e824 */ /* 0x000fe200078e0a14 */
[----:B------:R-:W-:Y:S01]  /*4db0*/  ISETP.GE.AND P2, PT, R40, RZ, PT ;  /* 0x000000ff2800720c */ /* 0x000fe20003f46270 */
[----:B------:R-:W-:Y:S01]  /*4dc0*/  @!P1 IMAD.MOV R126, RZ, RZ, -R126 ;  /* 0x000000ffff7e9224 */ /* 0x000fe200078e0a7e */
[----:B------:R-:W-:Y:S01]  /*4dd0*/  IABS R110, R30 ;  /* 0x0000001e006e7213 */ /* 0x000fe20000000000 */
[C---:B------:R-:W-:Y:S01]  /*4de0*/  VIADD R125, R89.reuse, 0x65 ;  /* 0x00000065597d7836 */ /* 0x040fe20000000000 */
[----:B------:R-:W-:Y:S01]  /*4df0*/  ISETP.GT.U32.AND P6, PT, R20, R112, PT ;  /* 0x000000701400720c */ /* 0x000fe20003fc4070 */
[--C-:B------:R-:W-:Y:S01]  /*4e00*/  @!P3 IMAD.IADD R114, R114, 0x1, -R20.reuse ;  /* 0x000000017272b824 */ /* 0x100fe200078e0a14 */
[----:B------:R-:W-:Y:S01]  /*4e10*/  ISETP.NE.U32.AND P1, PT, R24, RZ, PT ;  /* 0x000000ff1800720c */ /* 0x000fe20003f25070 */
[C---:B------:R-:W-:Y:S01]  /*4e20*/  VIADD R24, R89.reuse, 0x53 ;  /* 0x0000005359187836 */ /* 0x040fe20000000000 */
[----:B------:R-:W-:Y:S01]  /*4e30*/  IADD3 R32, R89, 0x54, RZ ;  /* 0x0000005459207810 */ /* 0x000fe20007ffe0ff */
[C---:B------:R-:W-:Y:S01]  /*4e40*/  IMAD.HI.U32 R23, R13.reuse, R110, RZ ;  /* 0x0000006e0d177227 */ /* 0x040fe200078e00ff */
[----:B------:R-:W-:Y:S01]  /*4e50*/  ISETP.GE.AND P3, PT, R42, RZ, PT ;  /* 0x000000ff2a00720c */ /* 0x000fe20003f66270 */
[----:B------:R-:W-:Y:S01]  /*4e60*/  STL [R1+0xa010], R125 ;  /* 0x00a0107d01007387 */ /* 0x000fe20000100800 */
[----:B------:R-:W-:Y:S01]  /*4e70*/  IABS R108, R24 ;  /* 0x00000018006c7213 */ /* 0x000fe20000000000 */
[----:B------:R-:W-:Y:S01]  /*4e80*/  @!P5 IMAD.IADD R118, R118, 0x1, -R20 ;  /* 0x000000017676d824 */ /* 0x000fe200078e0a14 */
[----:B------:R-:W-:Y:S01]  /*4e90*/  ISETP.GE.AND P5, PT, R38, RZ, PT ;  /* 0x000000ff2600720c */ /* 0x000fe20003fa6270 */
[----:B------:R-:W-:Y:S01]  /*4ea0*/  @!P4 IMAD.MOV R122, RZ, RZ, -R122 ;  /* 0x000000ffff7ac224 */ /* 0x000fe200078e0a7a */
[----:B------:R-:W-:Y:S01]  /*4eb0*/  ISETP.GT.U32.AND P4, PT, R20, R114, PT ;  /* 0x000000721400720c */ /* 0x000fe20003f84070 */
[----:B------:R-:W-:Y:S01]  /*4ec0*/  IMAD.MOV R23, RZ, RZ, -R23 ;  /* 0x000000ffff177224 */ /* 0x000fe200078e0a17 */
[----:B------:R-:W-:Y:S01]  /*4ed0*/  @!P2 IADD3 R118, -R118, RZ, RZ ;  /* 0x000000ff7676a210 */ /* 0x000fe20007ffe1ff */
[----:B------:R-:W-:Y:S01]  /*4ee0*/  @!P6 IMAD.IADD R112, R112, 0x1, -R20 ;  /* 0x000000017070e824 */ /* 0x000fe200078e0a14 */
[----:B------:R-:W-:Y:S01]  /*4ef0*/  ISETP.GE.AND P2, PT, R44, RZ, PT ;  /* 0x000000ff2c00720c */ /* 0x000fe20003f46270 */
[C---:B------:R-:W-:Y:S01]  /*4f00*/  IMAD R110, R20.reuse, R23, R110 ;  /* 0x00000017146e7224 */ /* 0x040fe200078e026e */
[----:B------:R-:W-:Y:S01]  /*4f10*/  IABS R106, R32 ;  /* 0x00000020006a7213 */ /* 0x000fe20000000000 */
[----:B------:R-:W-:Y:S01]  /*4f20*/  IMAD.HI.U32 R23, R13, R108, RZ ;  /* 0x0000006c0d177227 */ /* 0x000fe200078e00ff */
[----:B------:R-:W-:-:S02]  /*4f30*/  ISETP.GT.U32.AND P6, PT, R20, R112, PT ;  /* 0x000000701400720c */ /* 0x000fc40003fc4070 */
[----:B------:R-:W-:Y:S01]  /*4f40*/  IADD3 R34, R89, 0x59, RZ ;  /* 0x0000005959227810 */ /* 0x000fe20007ffe0ff */
[----:B------:R-:W-:Y:S01]  /*4f50*/  IMAD.MOV R51, RZ, RZ, -R23 ;  /* 0x000000ffff337224 */ /* 0x000fe200078e0a17 */
[----:B------:R-:W-:Y:S01]  /*4f60*/  IABS R90, R36 ;  /* 0x00000024005a7213 */ /* 0x000fe20000000000 */
[----:B------:R-:W-:Y:S01]  /*4f70*/  @!P5 IMAD.MOV R120, RZ, RZ, -R120 ;  /* 0x000000ffff78d224 */ /* 0x000fe200078e0a78 */
[----:B------:R-:W-:Y:S01]  /*4f80*/  ISETP.GT.U32.AND P5, PT, R20, R110, PT ;  /* 0x0000006e1400720c */ /* 0x000fe20003fa4070 */
[----:B------:R-:W-:Y:S01]  /*4f90*/  @!P4 IMAD.IADD R114, R114, 0x1, -R20 ;  /* 0x000000017272c824 */ /* 0x000fe200078e0a14 */
[----:B------:R-:W-:Y:S01]  /*4fa0*/  ISETP.GE.AND P4, PT, R30, RZ, PT ;  /* 0x000000ff1e00720c */ /* 0x000fe20003f86270 */
[C---:B------:R-:W-:Y:S01]  /*4fb0*/  IMAD R108, R20.reuse, R51, R108 ;  /* 0x00000033146c7224 */ /* 0x040fe200078e026c */
[----:B------:R-:W-:Y:S01]  /*4fc0*/  IABS R96, R34 ;  /* 0x0000002200607213 */ /* 0x000fe20000000000 */
[----:B------:R-:W-:Y:S01]  /*4fd0*/  @!P2 IMAD.MOV R114, RZ, RZ, -R114 ;  /* 0x000000ffff72a224 */ /* 0x000fe200078e0a72 */
[----:B------:R-:W-:Y:S01]  /*4fe0*/  IABS R72, R125 ;  /* 0x0000007d00487213 */ /* 0x000fe20000000000 */
[----:B------:R-:W-:Y:S01]  /*4ff0*/  IMAD.HI.U32 R23, R13, R106, RZ ;  /* 0x0000006a0d177227 */ /* 0x000fe200078e00ff */
[----:B------:R-:W-:-:S02]  /*5000*/  ISETP.GT.U32.AND P2, PT, R20, R108, PT ;  /* 0x0000006c1400720c */ /* 0x000fc40003f44070 */
[----:B------:R-:W-:Y:S01]  /*5010*/  @!P6 IADD3 R112, R112, -R20, RZ ;  /* 0x800000147070e210 */ /* 0x000fe20007ffe0ff */
[----:B------:R-:W-:Y:S01]  /*5020*/  IMAD.MOV R23, RZ, RZ, -R23 ;  /* 0x000000ffff177224 */ /* 0x000fe200078e0a17 */
[----:B------:R-:W-:Y:S01]  /*5030*/  ISETP.GE.AND P6, PT, R24, RZ, PT ;  /* 0x000000ff1800720c */ /* 0x000fe20003fc6270 */
[----:B------:R-:W-:Y:S01]  /*5040*/  @!P5 IMAD.IADD R110, R110, 0x1, -R20 ;  /* 0x000000016e6ed824 */ /* 0x000fe200078e0a14 */
[C---:B------:R-:W-:Y:S01]  /*5050*/  IADD3 R24, R89.reuse, 0x55, RZ ;  /* 0x0000005559187810 */ /* 0x040fe20007ffe0ff */
[C---:B------:R-:W-:Y:S01]  /*5060*/  IMAD R106, R20.reuse, R23, R106 ;  /* 0x00000017146a7224 */ /* 0x040fe200078e026a */
[----:B------:R-:W-:Y:S01]  /*5070*/  IABS R42, R93 ;  /* 0x0000005d002a7213 */ /* 0x000fe20000000000 */
[----:B------:R-:W-:Y:S01]  /*5080*/  @!P3 IMAD.MOV R116, RZ, RZ, -R116 ;  /* 0x000000ffff74b224 */ /* 0x000fe200078e0a74 */
[----:B------:R-:W-:Y:S01]  /*5090*/  IABS R104, R24 ;  /* 0x0000001800687213 */ /* 0x000fe20000000000 */
[----:B------:R-:W-:Y:S01]  /*50a0*/  VIADD R30, R89, 0x57 ;  /* 0x00000057591e7836 */ /* 0x000fe20000000000 */
[----:B------:R-:W-:Y:S01]  /*50b0*/  ISETP.GT.U32.AND P5, PT, R20, R110, PT ;  /* 0x0000006e1400720c */ /* 0x000fe20003fa4070 */
[----:B------:R-:W-:Y:S01]  /*50c0*/  @!P2 IMAD.IADD R108, R108, 0x1, -R20 ;  /* 0x000000016c6ca824 */ /* 0x000fe200078e0a14 */
[----:B------:R-:W-:Y:S01]  /*50d0*/  ISETP.GE.AND P3, PT, R28, RZ, PT ;  /* 0x000000ff1c00720c */ /* 0x000fe20003f66270 */
[----:B------:R-:W-:Y:S01]  /*50e0*/  IMAD.HI.U32 R23, R13, R104, RZ ;  /* 0x000000680d177227 */ /* 0x000fe200078e00ff */
[----:B------:R-:W-:-:S02]  /*50f0*/  IABS R100, R30 ;  /* 0x0000001e00647213 */ /* 0x000fc40000000000 */
[----:B------:R-:W-:Y:S01]  /*5100*/  ISETP.GT.U32.AND P2, PT, R20, R108, PT ;  /* 0x0000006c1400720c */ /* 0x000fe20003f44070 */
[----:B------:R-:W-:Y:S01]  /*5110*/  VIADD R28, R89, 0x56 ;  /* 0x00000056591c7836 */ /* 0x000fe20000000000 */
[----:B------:R-:W-:Y:S01]  /*5120*/  IADD3 R51, -R23, RZ, RZ ;  /* 0x000000ff17337210 */ /* 0x000fe20007ffe1ff */
[C---:B------:R-:W-:Y:S02]  /*5130*/  VIADD R0, R89.reuse, 0x66 ;  /* 0x0000006659007836 */ /* 0x040fe40000000000 */
[----:B------:R-:W-:Y:S01]  /*5140*/  VIADD R123, R89, 0x67 ;  /* 0x00000067597b7836 */ /* 0x000fe20000000000 */
[----:B------:R-:W-:Y:S01]  /*5150*/  IABS R102, R28 ;  /* 0x0000001c00667213 */ /* 0x000fe20000000000 */
[----:B------:R-:W-:Y:S01]  /*5160*/  @!P5 IMAD.IADD R110, R110, 0x1, -R20 ;  /* 0x000000016e6ed824 */ /* 0x000fe200078e0a14 */
[C---:B------:R-:W-:Y:S01]  /*5170*/  ISETP.GT.U32.AND P5, PT, R20.reuse, R106, PT ;  /* 0x0000006a1400720c */ /* 0x040fe20003fa4070 */
[----:B------:R-:W-:Y:S01]  /*5180*/  IMAD R104, R20, R51, R104 ;  /* 0x0000003314687224 */ /* 0x000fe200078e0268 */
[----:B------:R-:W-:Y:S01]  /*5190*/  IABS R70, R0 ;  /* 0x0000000000467213 */ /* 0x000fe20000000000 */
[----:B------:R-:W-:Y:S01]  /*51a0*/  IMAD.HI.U32 R23, R13, R102, RZ ;  /* 0x000000660d177227 */ /* 0x000fe200078e00ff */
[----:B------:R-:W-:Y:S01]  /*51b0*/  IABS R68, R123 ;  /* 0x0000007b00447213 */ /* 0x000fe20000000000 */
[----:B------:R1:W-:Y:S02]  /*51c0*/  STL [R1+0xa014], R0 ;  /* 0x00a0140001007387 */ /* 0x0003e40000100800 */
[----:B------:R-:W-:Y:S01]  /*51d0*/  @!P2 IMAD.IADD R108, R108, 0x1, -R20 ;  /* 0x000000016c6ca824 */ /* 0x000fe200078e0a14 */
[----:B------:R-:W-:Y:S01]  /*51e0*/  ISETP.GT.U32.AND P2, PT, R20, R104, PT ;  /* 0x000000681400720c */ /* 0x000fe20003f44070 */
[----:B------:R-:W-:Y:S01]  /*51f0*/  IMAD.MOV R51, RZ, RZ, -R23 ;  /* 0x000000ffff337224 */ /* 0x000fe200078e0a17 */
[----:B------:R-:W-:Y:S01]  /*5200*/  STL [R1+0xa018], R123 ;  /* 0x00a0187b01007387 */ /* 0x000fe20000100800 */
[----:B------:R-:W-:Y:S01]  /*5210*/  @!P3 IMAD.MOV R112, RZ, RZ, -R112 ;  /* 0x000000ffff70b224 */ /* 0x000fe200078e0a70 */
[----:B------:R-:W-:Y:S01]  /*5220*/  ISETP.GE.AND P3, PT, R32, RZ, PT ;  /* 0x000000ff2000720c */ /* 0x000fe20003f66270 */
[----:B------:R-:W-:Y:S01]  /*5230*/  IMAD R102, R20, R51, R102 ;  /* 0x0000003314667224 */ /* 0x000fe200078e0266 */
[----:B------:R-:W-:Y:S01]  /*5240*/  IADD3 R32, R89, 0x58, RZ ;  /* 0x0000005859207810 */ /* 0x000fe20007ffe0ff */
[----:B------:R-:W-:Y:S01]  /*5250*/  @!P5 IMAD.IADD R106, R106, 0x1, -R20 ;  /* 0x000000016a6ad824 */ /* 0x000fe200078e0a14 */
[----:B------:R-:W-:Y:S01]  /*5260*/  STL [R1+0xa01c], R121 ;  /* 0x00a01c7901007387 */ /* 0x000fe20000100800 */
[----:B------:R-:W-:Y:S01]  /*5270*/  @!P6 IMAD.MOV R108, RZ, RZ, -R108 ;  /* 0x000000ffff6ce224 */ /* 0x000fe200078e0a6c */
[C---:B------:R-:W-:Y:S01]  /*5280*/  ISETP.GT.U32.AND P6, PT, R20.reuse, R102, PT ;  /* 0x000000661400720c */ /* 0x040fe20003fc4070 */
[----:B------:R-:W-:Y:S01]  /*5290*/  @!P4 IMAD.MOV R110, RZ, RZ, -R110 ;  /* 0x000000ffff6ec224 */ /* 0x000fe200078e0a6e */
[----:B------:R-:W-:Y:S01]  /*52a0*/  ISETP.GT.U32.AND P5, PT, R20, R106, PT ;  /* 0x0000006a1400720c */ /* 0x000fe20003fa4070 */
[----:B------:R-:W-:Y:S01]  /*52b0*/  @!P2 IMAD.IADD R104, R104, 0x1, -R20 ;  /* 0x000000016868a824 */ /* 0x000fe200078e0a14 */
[----:B------:R-:W-:Y:S01]  /*52c0*/  IABS R98, R32 ;  /* 0x0000002000627213 */ /* 0x000fe20000000000 */
[----:B------:R-:W-:Y:S01]  /*52d0*/  IMAD.HI.U32 R23, R13, R100, RZ ;  /* 0x000000640d177227 */ /* 0x000fe200078e00ff */
[----:B------:R-:W-:-:S02]  /*52e0*/  ISETP.GE.AND P4, PT, R24, RZ, PT ;  /* 0x000000ff1800720c */ /* 0x000fc40003f86270 */
[----:B------:R-:W-:Y:S01]  /*52f0*/  ISETP.GT.U32.AND P2, PT, R20, R104, PT ;  /* 0x000000681400720c */ /* 0x000fe20003f44070 */
[----:B------:R-:W-:-:S04]  /*5300*/  IMAD.HI.U32 R24, R13, R98, RZ ;  /* 0x000000620d187227 */ /* 0x000fc800078e00ff */
[----:B------:R-:W-:Y:S01]  /*5310*/  IMAD.MOV R23, RZ, RZ, -R23 ;  /* 0x000000ffff177224 */ /* 0x000fe200078e0a17 */
[-C--:B------:R-:W-:Y:S01]  /*5320*/  @!P6 IADD3 R102, R102, -R20.reuse, RZ ;  /* 0x800000146666e210 */ /* 0x080fe20007ffe0ff */
[----:B------:R-:W-:Y:S01]  /*5330*/  IMAD.MOV R51, RZ, RZ, -R24 ;  /* 0x000000ffff337224 */ /* 0x000fe200078e0a18 */
[----:B------:R-:W-:Y:S01]  /*5340*/  @!P5 IADD3 R106, R106, -R20, RZ ;  /* 0x800000146a6ad210 */ /* 0x000fe20007ffe0ff */
[C---:B------:R-:W-:Y:S01]  /*5350*/  IMAD R100, R20.reuse, R23, R100 ;  /* 0x0000001714647224 */ /* 0x040fe200078e0264 */
[C---:B------:R-:W-:Y:S01]  /*5360*/  ISETP.GT.U32.AND P6, PT, R20.reuse, R102, PT ;  /* 0x000000661400720c */ /* 0x040fe20003fc4070 */
[----:B------:R-:W-:Y:S01]  /*5370*/  IMAD R98, R20, R51, R98 ;  /* 0x0000003314627224 */ /* 0x000fe200078e0262 */
[----:B------:R-:W-:Y:S01]  /*5380*/  ISETP.GE.AND P5, PT, R28, RZ, PT ;  /* 0x000000ff1c00720c */ /* 0x000fe20003fa6270 */
[----:B------:R-:W-:Y:S01]  /*5390*/  IMAD.HI.U32 R23, R13, R96, RZ ;  /* 0x000000600d177227 */ /* 0x000fe200078e00ff */
[----:B------:R-:W-:Y:S02]  /*53a0*/  @!P2 IADD3 R104, R104, -R20, RZ ;  /* 0x800000146868a210 */ /* 0x000fe40007ffe0ff */
[C---:B------:R-:W-:Y:S01]  /*53b0*/  ISETP.GT.U32.AND P2, PT, R20.reuse, R98, PT ;  /* 0x000000621400720c */ /* 0x040fe20003f44070 */
[----:B------:R-:W-:Y:S01]  /*53c0*/  @!P3 IMAD.MOV R106, RZ, RZ, -R106 ;  /* 0x000000ffff6ab224 */ /* 0x000fe200078e0a6a */
[----:B------:R-:W-:Y:S01]  /*53d0*/  ISETP.GT.U32.AND P3, PT, R20, R100, PT ;  /* 0x000000641400720c */ /* 0x000fe20003f64070 */
[----:B------:R-:W-:-:S02]  /*53e0*/  IMAD.MOV R23, RZ, RZ, -R23 ;  /* 0x000000ffff177224 */ /* 0x000fc400078e0a17 */
[C---:B------:R-:W-:Y:S02]  /*53f0*/  VIADD R24, R89.reuse, 0x5a ;  /* 0x0000005a59187836 */ /* 0x040fe40000000000 */
[----:B------:R-:W-:Y:S02]  /*5400*/  IMAD R96, R20, R23, R96 ;  /* 0x0000001714607224 */ /* 0x000fe400078e0260 */
[----:B------:R-:W-:Y:S01]  /*5410*/  VIADD R28, R89, 0x5b ;  /* 0x0000005b591c7836 */ /* 0x000fe20000000000 */
[----:B------:R-:W-:Y:S01]  /*5420*/  IABS R94, R24 ;  /* 0x00000018005e7213 */ /* 0x000fe20000000000 */
[----:B------:R-:W-:Y:S01]  /*5430*/  @!P6 IMAD.IADD R102, R102, 0x1, -R20 ;  /* 0x000000016666e824 */ /* 0x000fe200078e0a14 */
[----:B------:R-:W-:Y:S01]  /*5440*/  ISETP.GT.U32.AND P6, PT, R20, R96, PT ;  /* 0x000000601400720c */ /* 0x000fe20003fc4070 */
[----:B------:R-:W-:Y:S01]  /*5450*/  @!P4 IMAD.MOV R104, RZ, RZ, -R104 ;  /* 0x000000ffff68c224 */ /* 0x000fe200078e0a68 */
[----:B------:R-:W-:Y:S01]  /*5460*/  IABS R92, R28 ;  /* 0x0000001c005c7213 */ /* 0x000fe20000000000 */
[----:B------:R-:W-:Y:S01]  /*5470*/  @!P3 IMAD.IADD R100, R100, 0x1, -R20 ;  /* 0x000000016464b824 */ /* 0x000fe200078e0a14 */
[----:B------:R-:W-:Y:S01]  /*5480*/  @!P2 IADD3 R98, R98, -R20, RZ ;  /* 0x800000146262a210 */ /* 0x000fe20007ffe0ff */
[----:B------:R-:W-:Y:S01]  /*5490*/  IMAD.HI.U32 R23, R13, R94, RZ ;  /* 0x0000005e0d177227 */ /* 0x000fe200078e00ff */
[----:B------:R-:W-:-:S02]  /*54a0*/  ISETP.GE.AND P2, PT, R30, RZ, PT ;  /* 0x000000ff1e00720c */ /* 0x000fc40003f46270 */
[C---:B------:R-:W-:Y:S01]  /*54b0*/  ISETP.GT.U32.AND P4, PT, R20.reuse, R98, PT ;  /* 0x000000621400720c */ /* 0x040fe20003f84070 */
[----:B------:R-:W-:Y:S01]  /*54c0*/  IMAD.MOV R51, RZ, RZ, -R23 ;  /* 0x000000ffff337224 */ /* 0x000fe200078e0a17 */
[----:B------:R-:W-:Y:S01]  /*54d0*/  ISETP.GT.U32.AND P3, PT, R20, R100, PT ;  /* 0x000000641400720c */ /* 0x000fe20003f64070 */
[----:B------:R-:W-:Y:S01]  /*54e0*/  IMAD.HI.U32 R23, R13, R92, RZ ;  /* 0x0000005c0d177227 */ /* 0x000fe200078e00ff */
[----:B------:R-:W-:Y:S02]  /*54f0*/  IADD3 R30, R89, 0x60, RZ ;  /* 0x00000060591e7810 */ /* 0x000fe40007ffe0ff */
[----:B------:R-:W-:Y:S01]  /*5500*/  @!P6 IADD3 R96, R96, -R20, RZ ;  /* 0x800000146060e210 */ /* 0x000fe20007ffe0ff */
[----:B------:R-:W-:Y:S01]  /*5510*/  IMAD.MOV R23, RZ, RZ, -R23 ;  /* 0x000000ffff177224 */ /* 0x000fe200078e0a17 */
[----:B------:R-:W-:Y:S01]  /*5520*/  IABS R82, R30 ;  /* 0x0000001e00527213 */ /* 0x000fe20000000000 */
[C---:B------:R-:W-:Y:S01]  /*5530*/  IMAD R94, R20.reuse, R51, R94 ;  /* 0x00000033145e7224 */ /* 0x040fe200078e025e */
[C---:B------:R-:W-:Y:S01]  /*5540*/  ISETP.GT.U32.AND P6, PT, R20.reuse, R96, PT ;  /* 0x000000601400720c */ /* 0x040fe20003fc4070 */
[----:B------:R-:W-:Y:S01]  /*5550*/  IMAD R92, R20, R23, R92 ;  /* 0x00000017145c7224 */ /* 0x000fe200078e025c */
[----:B------:R-:W-:Y:S01]  /*5560*/  IABS R51, R89 ;  /* 0x0000005900337213 */ /* 0x000fe20000000000 */
[----:B------:R-:W-:-:S04]  /*5570*/  IMAD.HI.U32 R23, R13, R90, RZ ;  /* 0x0000005a0d177227 */ /* 0x000fc800078e00ff */
[--C-:B------:R-:W-:Y:S01]  /*5580*/  @!P4 IMAD.IADD R98, R98, 0x1, -R20.reuse ;  /* 0x000000016262c824 */ /* 0x100fe200078e0a14 */
[----:B------:R-:W-:Y:S01]  /*5590*/  ISETP.GT.U32.AND P4, PT, R20, R92, PT ;  /* 0x0000005c1400720c */ /* 0x000fe20003f84070 */
[--C-:B------:R-:W-:Y:S01]  /*55a0*/  @!P3 IMAD.IADD R100, R100, 0x1, -R20.reuse ;  /* 0x000000016464b824 */ /* 0x100fe200078e0a14 */
[----:B------:R-:W-:Y:S01]  /*55b0*/  ISETP.GT.U32.AND P3, PT, R20, R94, PT ;  /* 0x0000005e1400720c */ /* 0x000fe20003f64070 */
[----:B------:R-:W-:Y:S02]  /*55c0*/  IMAD.MOV R23, RZ, RZ, -R23 ;  /* 0x000000ffff177224 */ /* 0x000fe400078e0a17 */
[----:B------:R-:W-:Y:S02]  /*55d0*/  @!P6 IMAD.IADD R96, R96, 0x1, -R20 ;  /* 0x000000016060e824 */ /* 0x000fe400078e0a14 */
[----:B------:R-:W-:Y:S02]  /*55e0*/  IMAD R90, R20, R23, R90 ;  /* 0x00000017145a7224 */ /* 0x000fe400078e025a */
[----:B------:R-:W-:-:S03]  /*55f0*/  IMAD.HI.U32 R23, R13, R51, RZ ;  /* 0x000000330d177227 */ /* 0x000fc600078e00ff */
[----:B------:R-:W-:Y:S01]  /*5600*/  ISETP.GT.U32.AND P6, PT, R20, R90, PT ;  /* 0x0000005a1400720c */ /* 0x000fe20003fc4070 */
[----:B------:R-:W-:Y:S02]  /*5610*/  @!P4 IMAD.IADD R92, R92, 0x1, -R20 ;  /* 0x000000015c5cc824 */ /* 0x000fe400078e0a14 */
[----:B------:R-:W-:Y:S01]  /*5620*/  @!P3 IADD3 R94, R94, -R20, RZ ;  /* 0x800000145e5eb210 */ /* 0x000fe20007ffe0ff */
[----:B------:R-:W-:Y:S02]  /*5630*/  IMAD.MOV R23, RZ, RZ, -R23 ;  /* 0x000000ffff177224 */ /* 0x000fe400078e0a17 */
[C---:B------:R-:W-:Y:S01]  /*5640*/  ISETP.GT.U32.AND P4, PT, R20.reuse, R92, PT ;  /* 0x0000005c1400720c */ /* 0x040fe20003f84070 */
[----:B------:R-:W-:Y:S01]  /*5650*/  @!P5 IMAD.MOV R102, RZ, RZ, -R102 ;  /* 0x000000ffff66d224 */ /* 0x000fe200078e0a66 */
[C---:B------:R-:W-:Y:S01]  /*5660*/  ISETP.GT.U32.AND P3, PT, R20.reuse, R94, PT ;  /* 0x0000005e1400720c */ /* 0x040fe20003f64070 */
[----:B------:R-:W-:Y:S01]  /*5670*/  IMAD R51, R20, R23, R51 ;  /* 0x0000001714337224 */ /* 0x000fe200078e0233 */
[----:B------:R-:W-:Y:S01]  /*5680*/  IADD3 R23, R89, 0x5d, RZ ;  /* 0x0000005d59177810 */ /* 0x000fe20007ffe0ff */
[----:B------:R-:W-:Y:S01]  /*5690*/  @!P2 IMAD.MOV R100, RZ, RZ, -R100 ;  /* 0x000000ffff64a224 */ /* 0x000fe200078e0a64 */
[----:B------:R-:W-:Y:S01]  /*56a0*/  ISETP.GE.AND P5, PT, R32, RZ, PT ;  /* 0x000000ff2000720c */ /* 0x000fe20003fa6270 */
[----:B------:R-:W-:Y:S01]  /*56b0*/  @!P6 IMAD.IADD R90, R90, 0x1, -R20 ;  /* 0x000000015a5ae824 */ /* 0x000fe200078e0a14 */
[----:B------:R-:W-:Y:S01]  /*56c0*/  IABS R88, R23 ;  /* 0x0000001700587213 */ /* 0x000fe20000000000 */
[----:B------:R-:W-:Y:S01]  /*56d0*/  IMAD.HI.U32 R32, R13, R80, RZ ;  /* 0x000000500d207227 */ /* 0x000fe200078e00ff */
[----:B------:R-:W-:-:S02]  /*56e0*/  ISETP.GE.AND P2, PT, R34, RZ, PT ;  /* 0x000000ff2200720c */ /* 0x000fc40003f46270 */
[----:B------:R-:W-:Y:S01]  /*56f0*/  ISETP.GT.U32.AND P6, PT, R20, R90, PT ;  /* 0x0000005a1400720c */ /* 0x000fe20003fc4070 */
[--C-:B------:R-:W-:Y:S01]  /*5700*/  @!P4 IMAD.IADD R92, R92, 0x1, -R20.reuse ;  /* 0x000000015c5cc824 */ /* 0x100fe200078e0a14 */
[----:B------:R-:W-:Y:S01]  /*5710*/  ISETP.GE.AND P4, PT, R23, RZ, PT ;  /* 0x000000ff1700720c */ /* 0x000fe20003f86270 */
[----:B------:R-:W-:Y:S01]  /*5720*/  @!P3 IMAD.IADD R94, R94, 0x1, -R20 ;  /* 0x000000015e5eb824 */ /* 0x000fe200078e0a14 */
[----:B------:R-:W-:Y:S01]  /*5730*/  ISETP.GE.AND P3, PT, R36, RZ, PT ;  /* 0x000000ff2400720c */ /* 0x000fe20003f66270 */
[----:B------:R-:W-:Y:S02]  /*5740*/  IMAD.HI.U32 R23, R13, R88, RZ ;  /* 0x000000580d177227 */ /* 0x000fe400078e00ff */
[----:B------:R-:W-:Y:S02]  /*5750*/  @!P5 IADD3 R98, -R98, RZ, RZ ;  /* 0x000000ff6262d210 */ /* 0x000fe40007ffe1ff */
[----:B------:R-:W-:Y:S01]  /*5760*/  IMAD.MOV R23, RZ, RZ, -R23 ;  /* 0x000000ffff177224 */ /* 0x000fe200078e0a17 */
[----:B------:R-:W-:Y:S01]  /*5770*/  ISETP.GE.AND P5, PT, R24, RZ, PT ;  /* 0x000000ff1800720c */ /* 0x000fe20003fa6270 */
[----:B------:R-:W-:-:S02]  /*5780*/  VIADD R24, R89, 0x5e ;  /* 0x0000005e59187836 */ /* 0x000fc40000000000 */
[----:B------:R-:W-:Y:S01]  /*5790*/  @!P6 IMAD.IADD R90, R90, 0x1, -R20 ;  /* 0x000000015a5ae824 */ /* 0x000fe200078e0a14 */
[----:B------:R-:W-:Y:S01]  /*57a0*/  ISETP.GE.AND P6, PT, R30, RZ, PT ;  /* 0x000000ff1e00720c */ /* 0x000fe20003fc6270 */
[----:B------:R-:W-:Y:S01]  /*57b0*/  IMAD R88, R20, R23, R88 ;  /* 0x0000001714587224 */ /* 0x000fe200078e0258 */
[----:B------:R-:W-:Y:S01]  /*57c0*/  IABS R86, R24 ;  /* 0x0000001800567213 */ /* 0x000fe20000000000 */
[----:B------:R-:W-:Y:S01]  /*57d0*/  @!P2 IMAD.MOV R96, RZ, RZ, -R96 ;  /* 0x000000ffff60a224 */ /* 0x000fe200078e0a60 */
[----:B------:R-:W-:Y:S01]  /*57e0*/  @!P3 IADD3 R90, -R90, RZ, RZ ;  /* 0x000000ff5a5ab210 */ /* 0x000fe20007ffe1ff */
[C---:B------:R-:W-:Y:S01]  /*57f0*/  IMAD.HI.U32 R30, R13.reuse, R82, RZ ;  /* 0x000000520d1e7227 */ /* 0x040fe200078e00ff */
[----:B------:R-:W-:Y:S02]  /*5800*/  ISETP.GT.U32.AND P3, PT, R20, R88, PT ;  /* 0x000000581400720c */ /* 0x000fe40003f64070 */
[----:B------:R-:W-:Y:S01]  /*5810*/  ISETP.GE.AND P2, PT, R28, RZ, PT ;  /* 0x000000ff1c00720c */ /* 0x000fe20003f46270 */
[----:B------:R-:W-:Y:S01]  /*5820*/  @!P5 IMAD.MOV R94, RZ, RZ, -R94 ;  /* 0x000000ffff5ed224 */ /* 0x000fe200078e0a5e */
[----:B------:R-:W-:Y:S01]  /*5830*/  ISETP.GE.AND P5, PT, R24, RZ, PT ;  /* 0x000000ff1800720c */ /* 0x000fe20003fa6270 */
[----:B------:R-:W-:-:S04]  /*5840*/  IMAD.HI.U32 R24, R13, R86, RZ ;  /* 0x000000560d187227 */ /* 0x000fc800078e00ff */
[----:B------:R-:W-:Y:S02]  /*5850*/  VIADD R28, R89, 0x5f ;  /* 0x0000005f591c7836 */ /* 0x000fe40000000000 */
[----:B------:R-:W-:Y:S02]  /*5860*/  IMAD.MOV R53, RZ, RZ, -R24 ;  /* 0x000000ffff357224 */ /* 0x000fe400078e0a18 */
[----:B------:R-:W-:Y:S01]  /*5870*/  @!P3 IMAD.IADD R88, R88, 0x1, -R20 ;  /* 0x000000015858b824 */ /* 0x000fe200078e0a14 */
[----:B------:R-:W-:Y:S01]  /*5880*/  IABS R84, R28 ;  /* 0x0000001c00547213 */ /* 0x000fe20000000000 */
[----:B------:R-:W-:Y:S01]  /*5890*/  IMAD R86, R20, R53, R86 ;  /* 0x0000003514567224 */ /* 0x000fe200078e0256 */
[----:B------:R-:W-:Y:S01]  /*58a0*/  @!P2 IADD3 R92, -R92, RZ, RZ ;  /* 0x000000ff5c5ca210 */ /* 0x000fe20007ffe1ff */
[----:B------:R-:W-:Y:S01]  /*58b0*/  IMAD.MOV R57, RZ, RZ, -R30 ;  /* 0x000000ffff397224 */ /* 0x000fe200078e0a1e */
[----:B------:R-:W-:Y:S01]  /*58c0*/  ISETP.GT.U32.AND P3, PT, R20, R88, PT ;  /* 0x000000581400720c */ /* 0x000fe20003f64070 */
[----:B------:R-:W-:Y:S01]  /*58d0*/  IMAD.MOV R59, RZ, RZ, -R32 ;  /* 0x000000ffff3b7224 */ /* 0x000fe200078e0a20 */
[----:B------:R-:W-:Y:S01]  /*58e0*/  ISETP.GE.AND P2, PT, R28, RZ, PT ;  /* 0x000000ff1c00720c */ /* 0x000fe20003f46270 */
[----:B------:R-:W-:-:S04]  /*58f0*/  IMAD.HI.U32 R28, R13, R84, RZ ;  /* 0x000000540d1c7227 */ /* 0x000fc800078e00ff */
[----:B------:R-:W-:Y:S01]  /*5900*/  IMAD R82, R20, R57, R82 ;  /* 0x0000003914527224 */ /* 0x000fe200078e0252 */
[----:B------:R-:W-:Y:S01]  /*5910*/  IADD3 R55, -R28, RZ, RZ ;  /* 0x000000ff1c377210 */ /* 0x000fe20007ffe1ff */
[----:B------:R-:W-:Y:S02]  /*5920*/  IMAD R80, R20, R59, R80 ;  /* 0x0000003b14507224 */ /* 0x000fe400078e0250 */
[----:B------:R-:W-:Y:S02]  /*5930*/  IMAD.HI.U32 R23, R13, R78, RZ ;  /* 0x0000004e0d177227 */ /* 0x000fe400078e00ff */
[----:B------:R-:W-:Y:S02]  /*5940*/  @!P3 IADD3 R88, R88, -R20, RZ ;  /* 0x800000145858b210 */ /* 0x000fe40007ffe0ff */
[C---:B------:R-:W-:Y:S01]  /*5950*/  ISETP.GT.U32.AND P3, PT, R20.reuse, R86, PT ;  /* 0x000000561400720c */ /* 0x040fe20003f64070 */
[----:B------:R-:W-:Y:S02]  /*5960*/  IMAD R84, R20, R55, R84 ;  /* 0x0000003714547224 */ /* 0x000fe400078e0254 */
[----:B------:R-:W-:-:S02]  /*5970*/  @!P4 IMAD.MOV R88, RZ, RZ, -R88 ;  /* 0x000000ffff58c224 */ /* 0x000fc400078e0a58 */
[----:B------:R-:W-:Y:S01]  /*5980*/  IMAD.MOV R23, RZ, RZ, -R23 ;  /* 0x000000ffff177224 */ /* 0x000fe200078e0a17 */
[----:B------:R-:W-:Y:S01]  /*5990*/  ISETP.GT.U32.AND P4, PT, R20, R84, PT ;  /* 0x000000541400720c */ /* 0x000fe20003f84070 */
[----:B------:R-:W-:-:S04]  /*59a0*/  IMAD.HI.U32 R24, R13, R76, RZ ;  /* 0x0000004c0d187227 */ /* 0x000fc800078e00ff */
[----:B------:R-:W-:Y:S02]  /*59b0*/  IMAD R78, R20, R23, R78 ;  /* 0x00000017144e7224 */ /* 0x000fe400078e024e */
[----:B------:R-:W-:Y:S02]  /*59c0*/  @!P3 IMAD.IADD R86, R86, 0x1, -R20 ;  /* 0x000000015656b824 */ /* 0x000fe400078e0a14 */
[----:B------:R-:W-:-:S03]  /*59d0*/  IMAD.HI.U32 R28, R13, R74, RZ ;  /* 0x0000004a0d1c7227 */ /* 0x000fc600078e00ff */
[----:B------:R-:W-:Y:S01]  /*59e0*/  ISETP.GT.U32.AND P3, PT, R20, R86, PT ;  /* 0x000000561400720c */ /* 0x000fe20003f64070 */
[----:B------:R-:W-:Y:S02]  /*59f0*/  @!P4 IMAD.IADD R84, R84, 0x1, -R20 ;  /* 0x000000015454c824 */ /* 0x000fe400078e0a14 */
[----:B------:R-:W-:Y:S02]  /*5a00*/  IMAD.MOV R53, RZ, RZ, -R24 ;  /* 0x000000ffff357224 */ /* 0x000fe400078e0a18 */
[----:B------:R-:W-:Y:S01]  /*5a10*/  IMAD.MOV R55, RZ, RZ, -R28 ;  /* 0x000000ffff377224 */ /* 0x000fe200078e0a1c */
[C---:B------:R-:W-:Y:S01]  /*5a20*/  ISETP.GT.U32.AND P4, PT, R20.reuse, R84, PT ;  /* 0x000000541400720c */ /* 0x040fe20003f84070 */
[----:B------:R-:W-:Y:S02]  /*5a30*/  IMAD R76, R20, R53, R76 ;  /* 0x00000035144c7224 */ /* 0x000fe400078e024c */
[----:B------:R-:W-:-:S04]  /*5a40*/  IMAD.HI.U32 R30, R13, R72, RZ ;  /* 0x000000480d1e7227 */ /* 0x000fc800078e00ff */
[----:B------:R-:W-:Y:S01]  /*5a50*/  @!P3 IADD3 R86, R86, -R20, RZ ;  /* 0x800000145656b210 */ /* 0x000fe20007ffe0ff */
[C---:B------:R-:W-:Y:S01]  /*5a60*/  IMAD R74, R20.reuse, R55, R74 ;  /* 0x00000037144a7224 */ /* 0x040fe200078e024a */
[----:B------:R-:W-:Y:S01]  /*5a70*/  ISETP.GT.U32.AND P3, PT, R20, R51, PT ;  /* 0x000000331400720c */ /* 0x000fe20003f64070 */
[----:B------:R-:W-:Y:S01]  /*5a80*/  IMAD.HI.U32 R32, R13, R70, RZ ;  /* 0x000000460d207227 */ /* 0x000fe200078e00ff */
[----:B------:R-:W-:-:S03]  /*5a90*/  IADD3 R57, -R30, RZ, RZ ;  /* 0x000000ff1e397210 */ /* 0x000fc60007ffe1ff */
[----:B------:R-:W-:Y:S01]  /*5aa0*/  @!P5 IMAD.MOV R86, RZ, RZ, -R86 ;  /* 0x000000ffff56d224 */ /* 0x000fe200078e0a56 */
[----:B------:R-:W-:Y:S01]  /*5ab0*/  ISETP.GT.U32.AND P5, PT, R20, R82, PT ;  /* 0x000000521400720c */ /* 0x000fe20003fa4070 */
[----:B------:R-:W-:Y:S01]  /*5ac0*/  @!P4 IMAD.IADD R84, R84, 0x1, -R20 ;  /* 0x000000015454c824 */ /* 0x000fe200078e0a14 */
[C---:B------:R-:W-:Y:S01]  /*5ad0*/  ISETP.GT.U32.AND P4, PT, R20.reuse, R80, PT ;  /* 0x000000501400720c */ /* 0x040fe20003f84070 */
[----:B------:R-:W-:Y:S02]  /*5ae0*/  IMAD.MOV R59, RZ, RZ, -R32 ;  /* 0x000000ffff3b7224 */ /* 0x000fe400078e0a20 */
[----:B------:R-:W-:Y:S01]  /*5af0*/  IMAD R72, R20, R57, R72 ;  /* 0x0000003914487224 */ /* 0x000fe200078e0248 */
[----:B------:R-:W-:Y:S01]  /*5b00*/  @!P2 IADD3 R84, -R84, RZ, RZ ;  /* 0x000000ff5454a210 */ /* 0x000fe20007ffe1ff */
[----:B------:R-:W-:Y:S02]  /*5b10*/  @!P3 IMAD.IADD R51, R51, 0x1, -R20 ;  /* 0x000000013333b824 */ /* 0x000fe400078e0a14 */
[----:B------:R-:W-:-:S02]  /*5b20*/  IMAD R70, R20, R59, R70 ;  /* 0x0000003b14467224 */ /* 0x000fc400078e0246 */
[C---:B------:R-:W-:Y:S01]  /*5b30*/  VIADD R117, R89.reuse, 0x6a ;  /* 0x0000006a59757836 */ /* 0x040fe20000000000 */
[----:B------:R-:W-:Y:S01]  /*5b40*/  ISETP.GT.U32.AND P3, PT, R20, R51, PT ;  /* 0x000000331400720c */ /* 0x000fe20003f64070 */
[----:B------:R-:W-:Y:S01]  /*5b50*/  VIADD R119, R89, 0x69 ;  /* 0x0000006959777836 */ /* 0x000fe20000000000 */
[----:B------:R-:W-:Y:S01]  /*5b60*/  @!P5 IADD3 R82, R82, -R20, RZ ;  /* 0x800000145252d210 */ /* 0x000fe20007ffe0ff */
[--C-:B------:R-:W-:Y:S01]  /*5b70*/  @!P4 IMAD.IADD R80, R80, 0x1, -R20.reuse ;  /* 0x000000015050c824 */ /* 0x100fe200078e0a14 */
[C---:B------:R-:W-:Y:S01]  /*5b80*/  ISETP.GT.U32.AND P5, PT, R20.reuse, R78, PT ;  /* 0x0000004e1400720c */ /* 0x040fe20003fa4070 */
[C---:B------:R-:W-:Y:S01]  /*5b90*/  IMAD.HI.U32 R23, R13.reuse, R68, RZ ;  /* 0x000000440d177227 */ /* 0x040fe200078e00ff */
[C---:B------:R-:W-:Y:S01]  /*5ba0*/  ISETP.GT.U32.AND P4, PT, R20.reuse, R82, PT ;  /* 0x000000521400720c */ /* 0x040fe20003f84070 */
[----:B------:R-:W-:Y:S01]  /*5bb0*/  STL [R1+0xa020], R119 ;  /* 0x00a0207701007387 */ /* 0x000fe20000100800 */
[----:B------:R-:W-:Y:S01]  /*5bc0*/  ISETP.GT.U32.AND P2, PT, R20, R80, PT ;  /* 0x000000501400720c */ /* 0x000fe20003f44070 */
[----:B------:R-:W-:Y:S01]  /*5bd0*/  IMAD.HI.U32 R24, R13, R66, RZ ;  /* 0x000000420d187227 */ /* 0x000fe200078e00ff */
[----:B------:R-:W-:Y:S01]  /*5be0*/  IABS R62, R117 ;  /* 0x00000075003e7213 */ /* 0x000fe20000000000 */
[----:B------:R-:W-:Y:S01]  /*5bf0*/  STL [R1+0xa024], R117 ;  /* 0x00a0247501007387 */ /* 0x000fe20000100800 */
[----:B------:R-:W-:Y:S01]  /*5c00*/  IABS R64, R119 ;  /* 0x0000007700407213 */ /* 0x000fe20000000000 */
[----:B------:R-:W-:Y:S01]  /*5c10*/  @!P3 IMAD.IADD R51, R51, 0x1, -R20 ;  /* 0x000000013333b824 */ /* 0x000fe200078e0a14 */
[----:B------:R-:W-:Y:S01]  /*5c20*/  ISETP.GE.AND P3, PT, R89, RZ, PT ;  /* 0x000000ff5900720c */ /* 0x000fe20003f66270 */
[----:B------:R-:W-:-:S02]  /*5c30*/  IMAD.MOV R53, RZ, RZ, -R23 ;  /* 0x000000ffff357224 */ /* 0x000fc400078e0a17 */
[--C-:B------:R-:W-:Y:S02]  /*5c40*/  @!P5 IMAD.IADD R78, R78, 0x1, -R20.reuse ;  /* 0x000000014e4ed824 */ /* 0x100fe400078e0a14 */
[--C-:B------:R-:W-:Y:S01]  /*5c50*/  @!P4 IMAD.IADD R82, R82, 0x1, -R20.reuse ;  /* 0x000000015252c824 */ /* 0x100fe200078e0a14 */
[----:B------:R-:W-:Y:S01]  /*5c60*/  ISETP.GT.U32.AND P4, PT, R20, R76, PT ;  /* 0x0000004c1400720c */ /* 0x000fe20003f84070 */
[----:B------:R-:W-:Y:S01]  /*5c70*/  @!P2 IMAD.IADD R80, R80, 0x1, -R20 ;  /* 0x000000015050a824 */ /* 0x000fe200078e0a14 */
[C---:B------:R-:W-:Y:S01]  /*5c80*/  ISETP.GT.U32.AND P5, PT, R20.reuse, R78, PT ;  /* 0x0000004e1400720c */ /* 0x040fe20003fa4070 */
[----:B------:R-:W-:Y:S01]  /*5c90*/  @!P6 IMAD.MOV R82, RZ, RZ, -R82 ;  /* 0x000000ffff52e224 */ /* 0x000fe200078e0a52 */
[----:B------:R-:W-:Y:S01]  /*5ca0*/  ISETP.GT.U32.AND P2, PT, R20, R72, PT ;  /* 0x000000481400720c */ /* 0x000fe20003f44070 */
[----:B------:R-:W-:-:S04]  /*5cb0*/  IMAD.HI.U32 R23, R13, R62, RZ ;  /* 0x0000003e0d177227 */ /* 0x000fc800078e00ff */
[----:B------:R-:W-:Y:S01]  /*5cc0*/  @!P3 IMAD.MOV R51, RZ, RZ, -R51 ;  /* 0x000000ffff33b224 */ /* 0x000fe200078e0a33 */
[----:B------:R-:W-:Y:S01]  /*5cd0*/  ISETP.GT.U32.AND P3, PT, R20, R74, PT ;  /* 0x0000004a1400720c */ /* 0x000fe20003f64070 */
[----:B------:R-:W-:Y:S01]  /*5ce0*/  IMAD.MOV R55, RZ, RZ, -R24 ;  /* 0x000000ffff377224 */ /* 0x000fe200078e0a18 */
[----:B------:R-:W-:Y:S01]  /*5cf0*/  IADD3 R23, -R23, RZ, RZ ;  /* 0x000000ff17177210 */ /* 0x000fe20007ffe1ff */
[--C-:B------:R-:W-:Y:S01]  /*5d00*/  @!P4 IMAD.IADD R76, R76, 0x1, -R20.reuse ;  /* 0x000000014c4cc824 */ /* 0x100fe200078e0a14 */
[----:B------:R-:W-:Y:S01]  /*5d10*/  ISETP.GE.AND P4, PT, R133, RZ, PT ;  /* 0x000000ff8500720c */ /* 0x000fe20003f86270 */
[----:B------:R-:W-:Y:S01]  /*5d20*/  @!P5 IMAD.IADD R78, R78, 0x1, -R20 ;  /* 0x000000014e4ed824 */ /* 0x000fe200078e0a14 */
[C---:B------:R-:W-:Y:S01]  /*5d30*/  ISETP.GT.U32.AND P5, PT, R20.reuse, R70, PT ;  /* 0x000000461400720c */ /* 0x040fe20003fa4070 */
[C---:B------:R-:W-:Y:S01]  /*5d40*/  IMAD R68, R20.reuse, R53, R68 ;  /* 0x0000003514447224 */ /* 0x040fe200078e0244 */
[----:B------:R-:W-:Y:S01]  /*5d50*/  ISETP.GT.U32.AND P6, PT, R20, R76, PT ;  /* 0x0000004c1400720c */ /* 0x000fe20003fc4070 */
[----:B------:R-:W-:Y:S01]  /*5d60*/  IMAD.HI.U32 R28, R13, R64, RZ ;  /* 0x000000400d1c7227 */ /* 0x000fe200078e00ff */
[----:B------:R-:W-:-:S03]  /*5d70*/  @!P2 IADD3 R72, R72, -R20, RZ ;  /* 0x800000144848a210 */ /* 0x000fc60007ffe0ff */
[----:B------:R-:W-:Y:S01]  /*5d80*/  @!P3 IMAD.IADD R74, R74, 0x1, -R20 ;  /* 0x000000014a4ab824 */ /* 0x000fe200078e0a14 */
[----:B------:R-:W-:Y:S01]  /*5d90*/  ISETP.GE.AND P3, PT, R131, RZ, PT ;  /* 0x000000ff8300720c */ /* 0x000fe20003f66270 */
[C---:B------:R-:W-:Y:S02]  /*5da0*/  IMAD R66, R20.reuse, R55, R66 ;  /* 0x0000003714427224 */ /* 0x040fe400078e0242 */
[----:B------:R-:W-:Y:S01]  /*5db0*/  @!P4 IMAD.MOV R80, RZ, RZ, -R80 ;  /* 0x000000ffff50c224 */ /* 0x000fe200078e0a50 */
[----:B------:R-:W-:Y:S01]  /*5dc0*/  ISETP.GT.U32.AND P2, PT, R20, R74, PT ;  /* 0x0000004a1400720c */ /* 0x000fe20003f44070 */
[----:B------:R-:W-:Y:S01]  /*5dd0*/  @!P5 IMAD.IADD R70, R70, 0x1, -R20 ;  /* 0x000000014646d824 */ /* 0x000fe200078e0a14 */
[----:B------:R-:W-:Y:S01]  /*5de0*/  ISETP.GT.U32.AND P4, PT, R20, R72, PT ;  /* 0x000000481400720c */ /* 0x000fe20003f84070 */
[----:B------:R-:W-:Y:S02]  /*5df0*/  IMAD.MOV R57, RZ, RZ, -R28 ;  /* 0x000000ffff397224 */ /* 0x000fe400078e0a1c */
[----:B------:R-:W-:Y:S01]  /*5e00*/  @!P6 IMAD.IADD R76, R76, 0x1, -R20 ;  /* 0x000000014c4ce824 */ /* 0x000fe200078e0a14 */
[C---:B------:R-:W-:Y:S01]  /*5e10*/  ISETP.GT.U32.AND P5, PT, R20.reuse, R70, PT ;  /* 0x000000461400720c */ /* 0x040fe20003fa4070 */
[C---:B------:R-:W-:Y:S01]  /*5e20*/  IMAD R64, R20.reuse, R57, R64 ;  /* 0x0000003914407224 */ /* 0x040fe200078e0240 */
[C---:B------:R-:W-:Y:S01]  /*5e30*/  ISETP.GT.U32.AND P6, PT, R20.reuse, R66, PT ;  /* 0x000000421400720c */ /* 0x040fe20003fc4070 */
[----:B------:R-:W-:Y:S01]  /*5e40*/  IMAD R62, R20, R23, R62 ;  /* 0x00000017143e7224 */ /* 0x000fe200078e023e */
[----:B------:R-:W-:Y:S01]  /*5e50*/  @!P3 IADD3 R78, -R78, RZ, RZ ;  /* 0x000000ff4e4eb210 */ /* 0x000fe20007ffe1ff */
[C---:B------:R-:W-:Y:S01]  /*5e60*/  VIADD R115, R89.reuse, 0x6b ;  /* 0x0000006b59737836 */ /* 0x040fe20000000000 */
[----:B------:R-:W-:Y:S01]  /*5e70*/  ISETP.GT.U32.AND P3, PT, R20, R68, PT ;  /* 0x000000441400720c */ /* 0x000fe20003f64070 */
[--C-:B------:R-:W-:Y:S01]  /*5e80*/  @!P2 IMAD.IADD R74, R74, 0x1, -R20.reuse ;  /* 0x000000014a4aa824 */ /* 0x100fe200078e0a14 */
[----:B------:R-:W-:Y:S01]  /*5e90*/  ISETP.GT.U32.AND P2, PT, R20, R64, PT ;  /* 0x000000401400720c */ /* 0x000fe20003f44070 */
[--C-:B------:R-:W-:Y:S01]  /*5ea0*/  @!P4 IMAD.IADD R72, R72, 0x1, -R20.reuse ;  /* 0x000000014848c824 */ /* 0x100fe200078e0a14 */
[----:B------:R-:W-:Y:S01]  /*5eb0*/  ISETP.GT.U32.AND P4, PT, R20, R62, PT ;  /* 0x0000003e1400720c */ /* 0x000fe20003f84070 */
[----:B------:R-:W-:Y:S01]  /*5ec0*/  VIADD R85, R89, 0x6c ;  /* 0x0000006c59557836 */ /* 0x000fe20000000000 */
[----:B------:R-:W-:Y:S01]  /*5ed0*/  IABS R60, R115 ;  /* 0x00000073003c7213 */ /* 0x000fe20000000000 */
[--C-:B------:R-:W-:Y:S01]  /*5ee0*/  @!P5 IMAD.IADD R70, R70, 0x1, -R20.reuse ;  /* 0x000000014646d824 */ /* 0x100fe200078e0a14 */
[----:B------:R-:W-:Y:S01]  /*5ef0*/  ISETP.GE.AND P5, PT, R129, RZ, PT ;  /* 0x000000ff8100720c */ /* 0x000fe20003fa6270 */
[----:B------:R-:W-:Y:S01]  /*5f00*/  IMAD.HI.U32 R24, R13, R56, RZ ;  /* 0x000000380d187227 */ /* 0x000fe200078e00ff */
[----:B------:R-:W-:Y:S01]  /*5f10*/  @!P6 IADD3 R66, R66, -R20, RZ ;  /* 0x800000144242e210 */ /* 0x000fe20007ffe0ff */
[----:B------:R-:W-:Y:S01]  /*5f20*/  STL [R1+0xa028], R115 ;  /* 0x00a0287301007387 */ /* 0x000fe20000100800 */
[----:B------:R-:W-:Y:S01]  /*5f30*/  ISETP.GE.AND P6, PT, R125, RZ, PT ;  /* 0x000000ff7d00720c */ /* 0x000fe20003fc6270 */
[--C-:B------:R-:W-:Y:S01]  /*5f40*/  @!P3 IMAD.IADD R68, R68, 0x1, -R20.reuse ;  /* 0x000000014444b824 */ /* 0x100fe200078e0a14 */
[----:B------:R-:W-:Y:S01]  /*5f50*/  ISETP.GE.AND P3, PT, R127, RZ, PT ;  /* 0x000000ff7f00720c */ /* 0x000fe20003f66270 */
[--C-:B------:R-:W-:Y:S01]  /*5f60*/  @!P2 IMAD.IADD R64, R64, 0x1, -R20.reuse ;  /* 0x000000014040a824 */ /* 0x100fe200078e0a14 */
[----:B------:R-:W-:Y:S01]  /*5f70*/  IABS R58, R85 ;  /* 0x00000055003a7213 */ /* 0x000fe20000000000 */
[----:B------:R-:W-:Y:S01]  /*5f80*/  @!P4 IMAD.IADD R62, R62, 0x1, -R20 ;  /* 0x000000013e3ec824 */ /* 0x000fe200078e0a14 */
[----:B------:R-:W-:Y:S01]  /*5f90*/  ISETP.GE.AND P2, PT, R0, RZ, PT ;  /* 0x000000ff0000720c */ /* 0x000fe20003f46270 */
[C---:B------:R-:W-:Y:S01]  /*5fa0*/  IMAD.HI.U32 R30, R13.reuse, R60, RZ ;  /* 0x0000003c0d1e7227 */ /* 0x040fe200078e00ff */
[----:B------:R-:W-:Y:S01]  /*5fb0*/  ISETP.GT.U32.AND P4, PT, R20, R68, PT ;  /* 0x000000441400720c */ /* 0x000fe20003f84070 */
[----:B------:R2:W-:Y:S01]  /*5fc0*/  STL [R1+0xa02c], R85 ;  /* 0x00a02c5501007387 */ /* 0x0005e20000100800 */
[----:B------:R-:W-:Y:S01]  /*5fd0*/  @!P5 IADD3 R76, -R76, RZ, RZ ;  /* 0x000000ff4c4cd210 */ /* 0x000fe20007ffe1ff */
[----:B------:R-:W-:Y:S01]  /*5fe0*/  IMAD.HI.U32 R23, R13, R58, RZ ;  /* 0x0000003a0d177227 */ /* 0x000fe200078e00ff */
[C---:B------:R-:W-:Y:S01]  /*5ff0*/  ISETP.GT.U32.AND P5, PT, R20.reuse, R62, PT ;  /* 0x0000003e1400720c */ /* 0x040fe20003fa4070 */
[----:B------:R-:W-:Y:S01]  /*6000*/  STL [R1+0xa030], R113 ;  /* 0x00a0307101007387 */ /* 0x000fe20000100800 */
[C---:B------:R-:W-:Y:S01]  /*6010*/  IADD3 R57, R89.reuse, 0x75, RZ ;  /* 0x0000007559397810 */ /* 0x040fe20007ffe0ff */
[----:B------:R-:W-:Y:S01]  /*6020*/  @!P3 IMAD.MOV R74, RZ, RZ, -R74 ;  /* 0x000000ffff4ab224 */ /* 0x000fe200078e0a4a */
[C---:B------:R-:W-:Y:S01]  /*6030*/  ISETP.GT.U32.AND P3, PT, R20.reuse, R66, PT ;  /* 0x000000421400720c */ /* 0x040fe20003f64070 */
[----:B------:R-:W-:Y:S01]  /*6040*/  IMAD.MOV R53, RZ, RZ, -R30 ;  /* 0x000000ffff357224 */ /* 0x000fe200078e0a1e */
[----:B------:R-:W-:Y:S01]  /*6050*/  IABS R40, R57 ;  /* 0x0000003900287213 */ /* 0x000fe20000000000 */
[----:B------:R-:W-:Y:S01]  /*6060*/  IMAD.MOV R23, RZ, RZ, -R23 ;  /* 0x000000ffff177224 */ /* 0x000fe200078e0a17 */
[----:B-1----:R-:W-:Y:S01]  /*6070*/  IADD3 R0, R89, 0x76, RZ ;  /* 0x0000007659007810 */ /* 0x002fe20007ffe0ff */
[----:B------:R-:W-:Y:S01]  /*6080*/  @!P6 IMAD.MOV R72, RZ, RZ, -R72 ;  /* 0x000000ffff48e224 */ /* 0x000fe200078e0a48 */
[C---:B------:R-:W-:Y:S01]  /*6090*/  ISETP.GT.U32.AND P6, PT, R20.reuse, R64, PT ;  /* 0x000000401400720c */ /* 0x040fe20003fc4070 */
[----:B------:R-:W-:Y:S01]  /*60a0*/  IMAD R60, R20, R53, R60 ;  /* 0x00000035143c7224 */ /* 0x000fe200078e023c */
[----:B------:R-:W-:Y:S01]  /*60b0*/  IABS R38, R0 ;  /* 0x0000000000267213 */ /* 0x000fe20000000000 */
[----:B------:R-:W-:-:S02]  /*60c0*/  IMAD.MOV R53, RZ, RZ, -R24 ;  /* 0x000000ffff357224 */ /* 0x000fc400078e0a18 */
[C---:B------:R-:W-:Y:S02]  /*60d0*/  IMAD R58, R20.reuse, R23, R58 ;  /* 0x00000017143a7224 */ /* 0x040fe400078e023a */
[C---:B------:R-:W-:Y:S02]  /*60e0*/  IMAD R56, R20.reuse, R53, R56 ;  /* 0x0000003514387224 */ /* 0x040fe400078e0238 */
[----:B------:R-:W-:Y:S01]  /*60f0*/  @!P2 IMAD.MOV R70, RZ, RZ, -R70 ;  /* 0x000000ffff46a224 */ /* 0x000fe200078e0a46 */
[----:B------:R-:W-:Y:S01]  /*6100*/  ISETP.GT.U32.AND P2, PT, R20, R60, PT ;  /* 0x0000003c1400720c */ /* 0x000fe20003f44070 */
[--C-:B------:R-:W-:Y:S01]  /*6110*/  @!P4 IMAD.IADD R68, R68, 0x1, -R20.reuse ;  /* 0x000000014444c824 */ /* 0x100fe200078e0a14 */
[----:B------:R-:W-:Y:S01]  /*6120*/  ISETP.GT.U32.AND P4, PT, R20, R58, PT ;  /* 0x0000003a1400720c */ /* 0x000fe20003f84070 */
[--C-:B------:R-:W-:Y:S01]  /*6130*/  @!P3 IMAD.IADD R66, R66, 0x1, -R20.reuse ;  /* 0x000000014242b824 */ /* 0x100fe200078e0a14 */
[----:B------:R-:W-:Y:S01]  /*6140*/  ISETP.GE.AND P3, PT, R123, RZ, PT ;  /* 0x000000ff7b00720c */ /* 0x000fe20003f66270 */
[----:B------:R-:W-:Y:S01]  /*6150*/  @!P5 IMAD.IADD R62, R62, 0x1, -R20 ;  /* 0x000000013e3ed824 */ /* 0x000fe200078e0a14 */
[----:B------:R-:W-:Y:S01]  /*6160*/  ISETP.GT.U32.AND P5, PT, R20, R56, PT ;  /* 0x000000381400720c */ /* 0x000fe20003fa4070 */
[----:B------:R-:W-:-:S02]  /*6170*/  VIADD R111, R89, 0x6e ;  /* 0x0000006e596f7836 */ /* 0x000fc40000000000 */
[--C-:B------:R-:W-:Y:S01]  /*6180*/  @!P6 IMAD.IADD R64, R64, 0x1, -R20.reuse ;  /* 0x000000014040e824 */ /* 0x100fe200078e0a14 */
[----:B------:R-:W-:Y:S01]  /*6190*/  ISETP.GE.AND P6, PT, R121, RZ, PT ;  /* 0x000000ff7900720c */ /* 0x000fe20003fc6270 */
[----:B------:R-:W-:Y:S01]  /*61a0*/  VIADD R107, R89, 0x6f ;  /* 0x0000006f596b7836 */ /* 0x000fe20000000000 */
[----:B------:R-:W-:Y:S01]  /*61b0*/  IABS R54, R111 ;  /* 0x0000006f00367213 */ /* 0x000fe20000000000 */
[--C-:B------:R-:W-:Y:S01]  /*61c0*/  @!P2 IMAD.IADD R60, R60, 0x1, -R20.reuse ;  /* 0x000000013c3ca824 */ /* 0x100fe200078e0a14 */
[----:B------:R-:W-:Y:S01]  /*61d0*/  ISETP.GE.AND P2, PT, R119, RZ, PT ;  /* 0x000000ff7700720c */ /* 0x000fe20003f46270 */
[--C-:B------:R-:W-:Y:S01]  /*61e0*/  @!P4 IMAD.IADD R58, R58, 0x1, -R20.reuse ;  /* 0x000000013a3ac824 */ /* 0x100fe200078e0a14 */
[----:B------:R-:W-:Y:S01]  /*61f0*/  IABS R52, R107 ;  /* 0x0000006b00347213 */ /* 0x000fe20000000000 */
[----:B------:R-:W-:Y:S01]  /*6200*/  IMAD.HI.U32 R28, R13, R54, RZ ;  /* 0x000000360d1c7227 */ /* 0x000fe200078e00ff */
[----:B------:R-:W-:Y:S01]  /*6210*/  @!P3 IADD3 R68, -R68, RZ, RZ ;  /* 0x000000ff4444b210 */ /* 0x000fe20007ffe1ff */
[----:B------:R-:W-:Y:S01]  /*6220*/  STL [R1+0xa034], R111 ;  /* 0x00a0346f01007387 */ /* 0x000fe20000100800 */
[----:B------:R-:W-:Y:S01]  /*6230*/  ISETP.GT.U32.AND P4, PT, R20, R60, PT ;  /* 0x0000003c1400720c */ /* 0x000fe20003f84070 */
[----:B------:R-:W-:Y:S01]  /*6240*/  @!P5 IMAD.IADD R56, R56, 0x1, -R20 ;  /* 0x000000013838d824 */ /* 0x000fe200078e0a14 */
[----:B------:R-:W-:Y:S01]  /*6250*/  ISETP.GE.AND P3, PT, R117, RZ, PT ;  /* 0x000000ff7500720c */ /* 0x000fe20003f66270 */
[----:B------:R-:W-:Y:S01]  /*6260*/  @!P6 IMAD.MOV R66, RZ, RZ, -R66 ;  /* 0x000000ffff42e224 */ /* 0x000fe200078e0a42 */
[----:B------:R-:W-:Y:S01]  /*6270*/  ISETP.GT.U32.AND P5, PT, R20, R58, PT ;  /* 0x0000003a1400720c */ /* 0x000fe20003fa4070 */
[----:B------:R-:W-:Y:S01]  /*6280*/  IMAD.HI.U32 R30, R13, R52, RZ ;  /* 0x000000340d1e7227 */ /* 0x000fe200078e00ff */
[----:B------:R-:W-:Y:S01]  /*6290*/  IADD3 R55, -R28, RZ, RZ ;  /* 0x000000ff1c377210 */ /* 0x000fe20007ffe1ff */
[----:B------:R-:W-:Y:S01]  /*62a0*/  STL [R1+0xa038], R107 ;  /* 0x00a0386b01007387 */ /* 0x000fe20000100800 */
[----:B------:R-:W-:Y:S01]  /*62b0*/  ISETP.GE.AND P6, PT, R115, RZ, PT ;  /* 0x000000ff7300720c */ /* 0x000fe20003fc6270 */
[----:B------:R-:W-:-:S02]  /*62c0*/  IMAD.MOV R23, RZ, RZ, -R30 ;  /* 0x000000ffff177224 */ /* 0x000fc400078e0a1e */
[C---:B------:R-:W-:Y:S01]  /*62d0*/  IMAD R54, R20.reuse, R55, R54 ;  /* 0x0000003714367224 */ /* 0x040fe200078e0236 */
[----:B------:R-:W-:Y:S01]  /*62e0*/  STL [R1+0xa03c], R103 ;  /* 0x00a03c6701007387 */ /* 0x000fe20000100800 */
[----:B------:R-:W-:Y:S01]  /*62f0*/  @!P2 IMAD.MOV R64, RZ, RZ, -R64 ;  /* 0x000000ffff40a224 */ /* 0x000fe200078e0a40 */
[C---:B------:R-:W-:Y:S01]  /*6300*/  ISETP.GT.U32.AND P2, PT, R20.reuse, R56, PT ;  /* 0x000000381400720c */ /* 0x040fe20003f44070 */
[----:B------:R-:W-:Y:S02]  /*6310*/  IMAD R52, R20, R23, R52 ;  /* 0x0000001714347224 */ /* 0x000fe400078e0234 */
[----:B------:R-:W-:Y:S01]  /*6320*/  @!P4 IMAD.IADD R60, R60, 0x1, -R20 ;  /* 0x000000013c3cc824 */ /* 0x000fe200078e0a14 */
[----:B------:R-:W-:Y:S01]  /*6330*/  ISETP.GE.AND P4, PT, R85, RZ, PT ;  /* 0x000000ff5500720c */ /* 0x000fe20003f86270 */
[----:B------:R-:W-:Y:S01]  /*6340*/  @!P3 IMAD.MOV R62, RZ, RZ, -R62 ;  /* 0x000000ffff3eb224 */ /* 0x000fe200078e0a3e */
[----:B------:R-:W-:Y:S01]  /*6350*/  ISETP.GT.U32.AND P3, PT, R20, R54, PT ;  /* 0x000000361400720c */ /* 0x000fe20003f64070 */
[----:B------:R-:W-:Y:S01]  /*6360*/  @!P5 IMAD.IADD R58, R58, 0x1, -R20 ;  /* 0x000000013a3ad824 */ /* 0x000fe200078e0a14 */
[----:B------:R-:W-:Y:S01]  /*6370*/  ISETP.GE.AND P5, PT, R113, RZ, PT ;  /* 0x000000ff7100720c */ /* 0x000fe20003fa6270 */
[----:B------:R-:W-:-:S04]  /*6380*/  IMAD.HI.U32 R23, R13, R50, RZ ;  /* 0x000000320d177227 */ /* 0x000fc800078e00ff */
[----:B------:R-:W-:Y:S01]  /*6390*/  @!P6 IMAD.MOV R60, RZ, RZ, -R60 ;  /* 0x000000ffff3ce224 */ /* 0x000fe200078e0a3c */
[C---:B------:R-:W-:Y:S01]  /*63a0*/  ISETP.GT.U32.AND P6, PT, R20.reuse, R52, PT ;  /* 0x000000341400720c */ /* 0x040fe20003fc4070 */
[----:B------:R-:W-:Y:S02]  /*63b0*/  IMAD.MOV R23, RZ, RZ, -R23 ;  /* 0x000000ffff177224 */ /* 0x000fe400078e0a17 */
[----:B------:R-:W-:Y:S02]  /*63c0*/  VIADD R101, R89, 0x71 ;  /* 0x0000007159657836 */ /* 0x000fe40000000000 */
[----:B------:R-:W-:Y:S01]  /*63d0*/  IMAD R50, R20, R23, R50 ;  /* 0x0000001714327224 */ /* 0x000fe200078e0232 */
[----:B------:R-:W-:Y:S01]  /*63e0*/  @!P3 IADD3 R54, R54, -R20, RZ ;  /* 0x800000143636b210 */ /* 0x000fe20007ffe0ff */
[----:B------:R-:W-:Y:S01]  /*63f0*/  @!P2 IMAD.IADD R56, R56, 0x1, -R20 ;  /* 0x000000013838a824 */ /* 0x000fe200078e0a14 */
[----:B------:R-:W-:Y:S01]  /*6400*/  ISETP.GE.AND P2, PT, R81, RZ, PT ;  /* 0x000000ff5100720c */ /* 0x000fe20003f46270 */
[----:B------:R-:W-:Y:S01]  /*6410*/  VIADD R75, R89, 0x72 ;  /* 0x00000072594b7836 */ /* 0x000fe20000000000 */
[----:B------:R-:W-:Y:S01]  /*6420*/  IABS R48, R101 ;  /* 0x0000006500307213 */ /* 0x000fe20000000000 */
[----:B------:R-:W-:Y:S01]  /*6430*/  @!P5 IMAD.MOV R56, RZ, RZ, -R56 ;  /* 0x000000ffff38d224 */ /* 0x000fe200078e0a38 */
[C---:B------:R-:W-:Y:S01]  /*6440*/  ISETP.GT.U32.AND P5, PT, R20.reuse, R50, PT ;  /* 0x000000321400720c */ /* 0x040fe20003fa4070 */
[----:B------:R-:W-:Y:S01]  /*6450*/  @!P4 IMAD.MOV R58, RZ, RZ, -R58 ;  /* 0x000000ffff3ac224 */ /* 0x000fe200078e0a3a */
[----:B------:R-:W-:Y:S01]  /*6460*/  ISETP.GT.U32.AND P3, PT, R20, R54, PT ;  /* 0x000000361400720c */ /* 0x000fe20003f64070 */
[----:B------:R-:W-:Y:S01]  /*6470*/  IMAD.HI.U32 R24, R13, R48, RZ ;  /* 0x000000300d187227 */ /* 0x000fe200078e00ff */
[----:B------:R-:W-:Y:S01]  /*6480*/  @!P6 IADD3 R52, R52, -R20, RZ ;  /* 0x800000143434e210 */ /* 0x000fe20007ffe0ff */
[----:B------:R-:W-:Y:S01]  /*6490*/  STL [R1+0xa040], R101 ;  /* 0x00a0406501007387 */ /* 0x000fe20000100800 */
[----:B------:R-:W-:Y:S01]  /*64a0*/  ISETP.GE.AND P6, PT, R109, RZ, PT ;  /* 0x000000ff6d00720c */ /* 0x000fe20003fc6270 */
[----:B------:R-:W-:Y:S01]  /*64b0*/  IMAD.MOV R53, RZ, RZ, -R24 ;  /* 0x000000ffff357224 */ /* 0x000fe200078e0a18 */
[----:B------:R-:W-:Y:S01]  /*64c0*/  ISETP.GE.AND P4, PT, R111, RZ, PT ;  /* 0x000000ff6f00720c */ /* 0x000fe20003f86270 */
[----:B------:R-:W-:Y:S01]  /*64d0*/  VIADD R95, R89, 0x73 ;  /* 0x00000073595f7836 */ /* 0x000fe20000000000 */
[----:B------:R-:W-:Y:S01]  /*64e0*/  IABS R46, R75 ;  /* 0x0000004b002e7213 */ /* 0x000fe20000000000 */
[----:B------:R-:W-:Y:S01]  /*64f0*/  @!P2 IMAD.MOV R3, RZ, RZ, -R3 ;  /* 0x000000ffff03a224 */ /* 0x000fe200078e0a03 */
[C---:B------:R-:W-:Y:S01]  /*6500*/  ISETP.GT.U32.AND P2, PT, R20.reuse, R52, PT ;  /* 0x000000341400720c */ /* 0x040fe20003f44070 */
[----:B------:R-:W-:Y:S01]  /*6510*/  IMAD R48, R20, R53, R48 ;  /* 0x0000003514307224 */ /* 0x000fe200078e0230 */
[----:B------:R-:W-:Y:S01]  /*6520*/  IABS R44, R95 ;  /* 0x0000005f002c7213 */ /* 0x000fe20000000000 */
[--C-:B------:R-:W-:Y:S01]  /*6530*/  @!P5 IMAD.IADD R50, R50, 0x1, -R20.reuse ;  /* 0x000000013232d824 */ /* 0x100fe200078e0a14 */
[----:B------:R-:W-:Y:S01]  /*6540*/  STL [R1+0xa044], R75 ;  /* 0x00a0444b01007387 */ /* 0x000fe20000100800 */
[----:B------:R-:W-:Y:S01]  /*6550*/  @!P3 IMAD.IADD R54, R54, 0x1, -R20 ;  /* 0x000000013636b824 */ /* 0x000fe200078e0a14 */
[----:B------:R-:W-:Y:S01]  /*6560*/  ISETP.GE.AND P3, PT, R107, RZ, PT ;  /* 0x000000ff6b00720c */ /* 0x000fe20003f66270 */
[C---:B------:R-:W-:Y:S01]  /*6570*/  IMAD.HI.U32 R28, R13.reuse, R46, RZ ;  /* 0x0000002e0d1c7227 */ /* 0x040fe200078e00ff */
[----:B------:R-:W-:Y:S01]  /*6580*/  ISETP.GT.U32.AND P5, PT, R20, R50, PT ;  /* 0x000000321400720c */ /* 0x000fe20003fa4070 */
[----:B------:R-:W-:Y:S01]  /*6590*/  STL [R1+0xa048], R95 ;  /* 0x00a0485f01007387 */ /* 0x000fe20000100800 */
[----:B------:R-:W-:Y:S01]  /*65a0*/  @!P4 IADD3 R54, -R54, RZ, RZ ;  /* 0x000000ff3636c210 */ /* 0x000fe20007ffe1ff */
[----:B------:R-:W-:Y:S01]  /*65b0*/  @!P6 IMAD.MOV R4, RZ, RZ, -R4 ;  /* 0x000000ffff04e224 */ /* 0x000fe200078e0a04 */
[----:B------:R-:W-:Y:S01]  /*65c0*/  ISETP.GT.U32.AND P6, PT, R20, R48, PT ;  /* 0x000000301400720c */ /* 0x000fe20003fc4070 */
[----:B------:R-:W-:Y:S01]  /*65d0*/  IMAD.HI.U32 R23, R13, R44, RZ ;  /* 0x0000002c0d177227 */ /* 0x000fe200078e00ff */
[----:B------:R-:W-:Y:S01]  /*65e0*/  IADD3 R55, -R28, RZ, RZ ;  /* 0x000000ff1c377210 */ /* 0x000fe20007ffe1ff */
[----:B------:R-:W-:Y:S01]  /*65f0*/  STL [R1+0xa04c], R93 ;  /* 0x00a04c5d01007387 */ /* 0x000fe20000100800 */
[----:B------:R-:W-:Y:S01]  /*6600*/  ISETP.GE.AND P4, PT, R105, RZ, PT ;  /* 0x000000ff6900720c */ /* 0x000fe20003f86270 */
[----:B------:R-:W-:-:S02]  /*6610*/  IMAD.MOV R23, RZ, RZ, -R23 ;  /* 0x000000ffff177224 */ /* 0x000fc400078e0a17 */
[----:B------:R-:W-:Y:S01]  /*6620*/  @!P2 IMAD.IADD R52, R52, 0x1, -R20 ;  /* 0x000000013434a824 */ /* 0x000fe200078e0a14 */
[----:B------:R-:W-:Y:S01]  /*6630*/  STL [R1+0xa050], R57 ;  /* 0x00a0503901007387 */ /* 0x000fe20000100800 */
[C---:B------:R-:W-:Y:S01]  /*6640*/  IMAD R46, R20.reuse, R55, R46 ;  /* 0x00000037142e7224 */ /* 0x040fe200078e022e */
[----:B------:R-:W-:Y:S01]  /*6650*/  IADD3 R55, R89, 0x78, RZ ;  /* 0x0000007859377810 */ /* 0x000fe20007ffe0ff */
[C---:B------:R-:W-:Y:S01]  /*6660*/  IMAD R44, R20.reuse, R23, R44 ;  /* 0x00000017142c7224 */ /* 0x040fe200078e022c */
[----:B------:R1:W-:Y:S01]  /*6670*/  STL [R1+0xa054], R0 ;  /* 0x00a0540001007387 */ /* 0x0003e20000100800 */
[----:B------:R-:W-:Y:S01]  /*6680*/  IMAD.HI.U32 R23, R13, R42, RZ ;  /* 0x0000002a0d177227 */ /* 0x000fe200078e00ff */
[----:B------:R-:W-:Y:S02]  /*6690*/  ISETP.GT.U32.AND P2, PT, R20, R46, PT ;  /* 0x0000002e1400720c */ /* 0x000fe40003f44070 */
[----:B------:R-:W-:Y:S01]  /*66a0*/  IABS R34, R55 ;  /* 0x0000003700227213 */ /* 0x000fe20000000000 */
[----:B------:R-:W-:Y:S01]  /*66b0*/  @!P3 IMAD.MOV R52, RZ, RZ, -R52 ;  /* 0x000000ffff34b224 */ /* 0x000fe200078e0a34 */
[----:B------:R-:W-:Y:S01]  /*66c0*/  ISETP.GE.AND P3, PT, R103, RZ, PT ;  /* 0x000000ff6700720c */ /* 0x000fe20003f66270 */
[--C-:B------:R-:W-:Y:S01]  /*66d0*/  @!P5 IMAD.IADD R50, R50, 0x1, -R20.reuse ;  /* 0x000000013232d824 */ /* 0x100fe200078e0a14 */
[----:B------:R-:W-:Y:S01]  /*66e0*/  ISETP.GT.U32.AND P5, PT, R20, R44, PT ;  /* 0x0000002c1400720c */ /* 0x000fe20003fa4070 */
[----:B------:R-:W-:Y:S01]  /*66f0*/  @!P6 IMAD.IADD R48, R48, 0x1, -R20 ;  /* 0x000000013030e824 */ /* 0x000fe200078e0a14 */
[----:B------:R-:W-:Y:S01]  /*6700*/  ISETP.GE.AND P6, PT, R77, RZ, PT ;  /* 0x000000ff4d00720c */ /* 0x000fe20003fc6270 */
[----:B------:R-:W-:-:S02]  /*6710*/  IMAD.MOV R23, RZ, RZ, -R23 ;  /* 0x000000ffff177224 */ /* 0x000fc400078e0a17 */
[----:B------:R-:W-:Y:S01]  /*6720*/  @!P4 IMAD.MOV R6, RZ, RZ, -R6 ;  /* 0x000000ffff06c224 */ /* 0x000fe200078e0a06 */
[C---:B------:R-:W-:Y:S01]  /*6730*/  ISETP.GT.U32.AND P4, PT, R20.reuse, R48, PT ;  /* 0x000000301400720c */ /* 0x040fe20003f84070 */
[----:B------:R-:W-:Y:S01]  /*6740*/  IMAD R42, R20, R23, R42 ;  /* 0x00000017142a7224 */ /* 0x000fe200078e022a */
[----:B------:R-:W-:Y:S01]  /*6750*/  @!P2 IADD3 R46, R46, -R20, RZ ;  /* 0x800000142e2ea210 */ /* 0x000fe20007ffe0ff */
[----:B------:R-:W-:Y:S02]  /*6760*/  IMAD.HI.U32 R23, R13, R40, RZ ;  /* 0x000000280d177227 */ /* 0x000fe400078e00ff */
[----:B------:R-:W-:Y:S02]  /*6770*/  @!P3 IADD3 R50, -R50, RZ, RZ ;  /* 0x000000ff3232b210 */ /* 0x000fe40007ffe1ff */
[----:B------:R-:W-:Y:S01]  /*6780*/  ISETP.GE.AND P3, PT, R101, RZ, PT ;  /* 0x000000ff6500720c */ /* 0x000fe20003f66270 */
[----:B------:R-:W-:Y:S01]  /*6790*/  @!P5 IMAD.IADD R44, R44, 0x1, -R20 ;  /* 0x000000012c2cd824 */ /* 0x000fe200078e0a14 */
[----:B------:R-:W-:Y:S01]  /*67a0*/  IADD3 R23, -R23, RZ, RZ ;  /* 0x000000ff17177210 */ /* 0x000fe20007ffe1ff */
[----:B------:R-:W-:Y:S01]  /*67b0*/  @!P6 IMAD.MOV R7, RZ, RZ, -R7 ;  /* 0x000000ffff07e224 */ /* 0x000fe200078e0a07 */
[----:B------:R-:W-:Y:S01]  /*67c0*/  ISETP.GT.U32.AND P2, PT, R20, R46, PT ;  /* 0x0000002e1400720c */ /* 0x000fe20003f44070 */
[----:B--2---:R-:W-:Y:S01]  /*67d0*/  VIADD R85, R89, 0x77 ;  /* 0x0000007759557836 */ /* 0x004fe20000000000 */
[----:B------:R-:W-:Y:S01]  /*67e0*/  @!P4 IADD3 R48, R48, -R20, RZ ;  /* 0x800000143030c210 */ /* 0x000fe20007ffe0ff */
[C---:B------:R-:W-:Y:S01]  /*67f0*/  IMAD R40, R20.reuse, R23, R40 ;  /* 0x0000001714287224 */ /* 0x040fe200078e0228 */
[C---:B------:R-:W-:Y:S01]  /*6800*/  ISETP.GT.U32.AND P5, PT, R20.reuse, R44, PT ;  /* 0x0000002c1400720c */ /* 0x040fe20003fa4070 */
[----:B------:R-:W-:Y:S01]  /*6810*/  IMAD.HI.U32 R23, R13, R38, RZ ;  /* 0x000000260d177227 */ /* 0x000fe200078e00ff */
[C---:B------:R-:W-:Y:S01]  /*6820*/  ISETP.GT.U32.AND P4, PT, R20.reuse, R42, PT ;  /* 0x0000002a1400720c */ /* 0x040fe20003f84070 */
[----:B------:R-:W-:Y:S01]  /*6830*/  STL [R1+0xa058], R85 ;  /* 0x00a0585501007387 */ /* 0x000fe20000100800 */
[----:B------:R-:W-:Y:S01]  /*6840*/  ISETP.GE.AND P6, PT, R75, RZ, PT ;  /* 0x000000ff4b00720c */ /* 0x000fe20003fc6270 */
[----:B------:R-:W-:Y:S01]  /*6850*/  @!P3 IMAD.MOV R48, RZ, RZ, -R48 ;  /* 0x000000ffff30b224 */ /* 0x000fe200078e0a30 */
[----:B------:R-:W-:Y:S01]  /*6860*/  IADD3 R23, -R23, RZ, RZ ;  /* 0x000000ff17177210 */ /* 0x000fe20007ffe1ff */
[----:B------:R-:W-:Y:S01]  /*6870*/  VIADD R81, R89, 0x79 ;  /* 0x0000007959517836 */ /* 0x000fe20000000000 */
[----:B------:R-:W-:Y:S01]  /*6880*/  ISETP.GT.U32.AND P3, PT, R20, R40, PT ;  /* 0x000000281400720c */ /* 0x000fe20003f64070 */
[----:B------:R-:W-:Y:S01]  /*6890*/  @!P2 IMAD.IADD R46, R46, 0x1, -R20 ;  /* 0x000000012e2ea824 */ /* 0x000fe200078e0a14 */
[----:B------:R-:W-:Y:S01]  /*68a0*/  ISETP.GE.AND P2, PT, R99, RZ, PT ;  /* 0x000000ff6300720c */ /* 0x000fe20003f46270 */
[----:B------:R-:W-:Y:S01]  /*68b0*/  IMAD R38, R20, R23, R38 ;  /* 0x0000001714267224 */ /* 0x000fe200078e0226 */
[----:B------:R-:W-:Y:S01]  /*68c0*/  IABS R36, R85 ;  /* 0x0000005500247213 */ /* 0x000fe20000000000 */
[----:B------:R-:W-:Y:S01]  /*68d0*/  IMAD.HI.U32 R24, R13, R34, RZ ;  /* 0x000000220d187227 */ /* 0x000fe200078e00ff */
[----:B------:R-:W-:Y:S01]  /*68e0*/  @!P5 IADD3 R44, R44, -R20, RZ ;  /* 0x800000142c2cd210 */ /* 0x000fe20007ffe0ff */
[----:B------:R2:W-:Y:S01]  /*68f0*/  STL [R1+0xa060], R55 ;  /* 0x00a0603701007387 */ /* 0x0005e20000100800 */
[----:B------:R-:W-:Y:S01]  /*6900*/  ISETP.GT.U32.AND P5, PT, R20, R38, PT ;  /* 0x000000261400720c */ /* 0x000fe20003fa4070 */
[----:B------:R-:W-:Y:S01]  /*6910*/  @!P4 IMAD.IADD R42, R42, 0x1, -R20 ;  /* 0x000000012a2ac824 */ /* 0x000fe200078e0a14 */
[----:B------:R-:W-:Y:S01]  /*6920*/  IABS R32, R81 ;  /* 0x0000005100207213 */ /* 0x000fe20000000000 */
[----:B------:R-:W-:Y:S01]  /*6930*/  @!P6 IMAD.MOV R46, RZ, RZ, -R46 ;  /* 0x000000ffff2ee224 */ /* 0x000fe200078e0a2e */
[----:B------:R-:W-:Y:S01]  /*6940*/  ISETP.GE.AND P6, PT, R97, RZ, PT ;  /* 0x000000ff6100720c */ /* 0x000fe20003fc6270 */
[----:B------:R-:W-:Y:S01]  /*6950*/  @!P3 IMAD.IADD R40, R40, 0x1, -R20 ;  /* 0x000000012828b824 */ /* 0x000fe200078e0a14 */
[----:B------:R-:W-:Y:S01]  /*6960*/  ISETP.GT.U32.AND P4, PT, R20, R42, PT ;  /* 0x0000002a1400720c */ /* 0x000fe20003f84070 */
[----:B------:R-:W-:Y:S01]  /*6970*/  @!P2 IMAD.MOV R8, RZ, RZ, -R8 ;  /* 0x000000ffff08a224 */ /* 0x000fe200078e0a08 */
[----:B------:R-:W-:Y:S01]  /*6980*/  ISETP.GE.AND P3, PT, R93, RZ, PT ;  /* 0x000000ff5d00720c */ /* 0x000fe20003f66270 */
[----:B------:R-:W-:Y:S01]  /*6990*/  IMAD.HI.U32 R23, R13, R36, RZ ;  /* 0x000000240d177227 */ /* 0x000fe200078e00ff */
[----:B------:R-:W-:Y:S01]  /*69a0*/  ISETP.GE.AND P2, PT, R95, RZ, PT ;  /* 0x000000ff5f00720c */ /* 0x000fe20003f46270 */
[----:B------:R-:W-:Y:S02]  /*69b0*/  STL [R1+0xa05c], R81 ;  /* 0x00a05c5101007387 */ /* 0x000fe40000100800 */
[----:B------:R-:W-:Y:S01]  /*69c0*/  @!P5 IMAD.IADD R38, R38, 0x1, -R20 ;  /* 0x000000012626d824 */ /* 0x000fe200078e0a14 */
[----:B------:R-:W-:Y:S01]  /*69d0*/  IADD3 R23, -R23, RZ, RZ ;  /* 0x000000ff17177210 */ /* 0x000fe20007ffe1ff */
[----:B------:R-:W-:Y:S01]  /*69e0*/  IMAD.MOV R53, RZ, RZ, -R24 ;  /* 0x000000ffff357224 */ /* 0x000fe200078e0a18 */
[C---:B------:R-:W-:Y:S01]  /*69f0*/  ISETP.GT.U32.AND P5, PT, R20.reuse, R40, PT ;  /* 0x000000281400720c */ /* 0x040fe20003fa4070 */
[----:B------:R-:W-:Y:S01]  /*6a00*/  @!P6 IMAD.MOV R9, RZ, RZ, -R9 ;  /* 0x000000ffff09e224 */ /* 0x000fe200078e0a09 */
[C---:B------:R-:W-:Y:S01]  /*6a10*/  ISETP.GT.U32.AND P6, PT, R20.reuse, R38, PT ;  /* 0x000000261400720c */ /* 0x040fe20003fc4070 */
[----:B------:R-:W-:Y:S01]  /*6a20*/  IMAD R36, R20, R23, R36 ;  /* 0x0000001714247224 */ /* 0x000fe200078e0224 */
[----:B------:R-:W-:Y:S01]  /*6a30*/  @!P4 IADD3 R42, R42, -R20, RZ ;  /* 0x800000142a2ac210 */ /* 0x000fe20007ffe0ff */
[----:B------:R-:W-:-:S03]  /*6a40*/  IMAD.HI.U32 R23, R13, R32, RZ ;  /* 0x000000200d177227 */ /* 0x000fc600078e00ff */
[----:B------:R-:W-:Y:S01]  /*6a50*/  ISETP.GT.U32.AND P4, PT, R20, R36, PT ;  /* 0x000000241400720c */ /* 0x000fe20003f84070 */
[----:B------:R-:W-:Y:S01]  /*6a60*/  @!P3 IMAD.MOV R42, RZ, RZ, -R42 ;  /* 0x000000ffff2ab224 */ /* 0x000fe200078e0a2a */
[----:B------:R-:W-:Y:S01]  /*6a70*/  ISETP.GE.AND P3, PT, R0, RZ, PT ;  /* 0x000000ff0000720c */ /* 0x000fe20003f66270 */
[----:B------:R-:W-:Y:S01]  /*6a80*/  @!P2 IMAD.MOV R44, RZ, RZ, -R44 ;  /* 0x000000ffff2ca224 */ /* 0x000fe200078e0a2c */
[----:B------:R-:W-:Y:S01]  /*6a90*/  ISETP.GE.AND P2, PT, R57, RZ, PT ;  /* 0x000000ff3900720c */ /* 0x000fe20003f46270 */
[----:B------:R-:W-:Y:S01]  /*6aa0*/  IMAD R34, R20, R53, R34 ;  /* 0x0000003514227224 */ /* 0x000fe200078e0222 */
[C---:B-1----:R-:W-:Y:S01]  /*6ab0*/  IADD3 R0, R89.reuse, 0x7e, RZ ;  /* 0x0000007e59007810 */ /* 0x042fe20007ffe0ff */
[----:B------:R-:W-:Y:S01]  /*6ac0*/  IMAD.MOV R23, RZ, RZ, -R23 ;  /* 0x000000ffff177224 */ /* 0x000fe200078e0a17 */
[----:B------:R-:W-:Y:S01]  /*6ad0*/  @!P6 IADD3 R38, R38, -R20, RZ ;  /* 0x800000142626e210 */ /* 0x000fe20007ffe0ff */
[----:B------:R-:W-:Y:S01]  /*6ae0*/  VIADD R77, R89, 0x7a ;  /* 0x0000007a594d7836 */ /* 0x000fe20000000000 */
[C---:B------:R-:W-:Y:S01]  /*6af0*/  ISETP.GT.U32.AND P6, PT, R20.reuse, R34, PT ;  /* 0x000000221400720c */ /* 0x040fe20003fc4070 */
[----:B------:R-:W-:-:S02]  /*6b00*/  IMAD R32, R20, R23, R32 ;  /* 0x0000001714207224 */ /* 0x000fc400078e0220 */
[----:B------:R-:W-:Y:S01]  /*6b10*/  @!P5 IMAD.IADD R40, R40, 0x1, -R20 ;  /* 0x000000012828d824 */ /* 0x000fe200078e0a14 */
[----:B------:R-:W-:Y:S01]  /*6b20*/  ISETP.GE.AND P5, PT, R91, RZ, PT ;  /* 0x000000ff5b00720c */ /* 0x000fe20003fa6270 */
[----:B------:R-:W-:Y:S01]  /*6b30*/  VIADD R75, R89, 0x7b ;  /* 0x0000007b594b7836 */ /* 0x000fe20000000000 */
[----:B------:R-:W-:Y:S01]  /*6b40*/  IABS R30, R77 ;  /* 0x0000004d001e7213 */ /* 0x000fe20000000000 */
[----:B------:R-:W-:Y:S01]  /*6b50*/  @!P3 IMAD.MOV R38, RZ, RZ, -R38 ;  /* 0x000000ffff26b224 */ /* 0x000fe200078e0a26 */
[----:B------:R-:W-:Y:S01]  /*6b60*/  ISETP.GT.U32.AND P3, PT, R20, R32, PT ;  /* 0x000000201400720c */ /* 0x000fe20003f64070 */
[----:B------:R-:W-:Y:S01]  /*6b70*/  @!P2 IMAD.MOV R40, RZ, RZ, -R40 ;  /* 0x000000ffff28a224 */ /* 0x000fe200078e0a28 */
[----:B------:R-:W-:Y:S01]  /*6b80*/  IABS R28, R75 ;  /* 0x0000004b001c7213 */ /* 0x000fe20000000000 */
[--C-:B------:R-:W-:Y:S01]  /*6b90*/  @!P4 IMAD.IADD R36, R36, 0x1, -R20.reuse ;  /* 0x000000012424c824 */ /* 0x100fe200078e0a14 */
[----:B------:R-:W-:Y:S01]  /*6ba0*/  ISETP.GE.AND P2, PT, R87, RZ, PT ;  /* 0x000000ff5700720c */ /* 0x000fe20003f46270 */
[----:B------:R-:W-:Y:S01]  /*6bb0*/  IMAD.HI.U32 R23, R13, R30, RZ ;  /* 0x0000001e0d177227 */ /* 0x000fe200078e00ff */
[----:B------:R-:W-:Y:S02]  /*6bc0*/  STL [R1+0xa078], R77 ;  /* 0x00a0784d01007387 */ /* 0x000fe40000100800 */
[----:B------:R-:W-:Y:S01]  /*6bd0*/  ISETP.GT.U32.AND P4, PT, R20, R36, PT ;  /* 0x000000241400720c */ /* 0x000fe20003f84070 */
[----:B------:R-:W-:Y:S01]  /*6be0*/  @!P6 IMAD.IADD R34, R34, 0x1, -R20 ;  /* 0x000000012222e824 */ /* 0x000fe200078e0a14 */
[----:B------:R-:W-:Y:S01]  /*6bf0*/  IADD3 R23, -R23, RZ, RZ ;  /* 0x000000ff17177210 */ /* 0x000fe20007ffe1ff */
[----:B------:R-:W-:Y:S01]  /*6c00*/  IMAD.HI.U32 R24, R13, R28, RZ ;  /* 0x0000001c0d187227 */ /* 0x000fe200078e00ff */
[----:B------:R-:W-:Y:S01]  /*6c10*/  @!P5 IADD3 R10, -R10, RZ, RZ ;  /* 0x000000ff0a0ad210 */ /* 0x000fe20007ffe1ff */
[----:B------:R-:W-:Y:S01]  /*6c20*/  STL [R1+0xa074], R75 ;  /* 0x00a0744b01007387 */ /* 0x000fe20000100800 */
[----:B------:R-:W-:Y:S01]  /*6c30*/  ISETP.GE.AND P6, PT, R85, RZ, PT ;  /* 0x000000ff5500720c */ /* 0x000fe20003fc6270 */
[----:B------:R-:W-:Y:S01]  /*6c40*/  VIADD R59, R89, 0x7c ;  /* 0x0000007c593b7836 */ /* 0x000fe20000000000 */
[----:B------:R-:W-:Y:S01]  /*6c50*/  ISETP.GT.U32.AND P5, PT, R20, R34, PT ;  /* 0x000000221400720c */ /* 0x000fe20003fa4070 */
[----:B------:R-:W-:-:S02]  /*6c60*/  IMAD.MOV R53, RZ, RZ, -R24 ;  /* 0x000000ffff357224 */ /* 0x000fc400078e0a18 */
[----:B------:R-:W-:Y:S01]  /*6c70*/  @!P3 IMAD.IADD R32, R32, 0x1, -R20 ;  /* 0x000000012020b824 */ /* 0x000fe200078e0a14 */
[----:B------:R-:W-:Y:S01]  /*6c80*/  IABS R24, R59 ;  /* 0x0000003b00187213 */ /* 0x000fe20000000000 */
[C---:B------:R-:W-:Y:S01]  /*6c90*/  IMAD R30, R20.reuse, R23, R30 ;  /* 0x00000017141e7224 */ /* 0x040fe200078e021e */
[----:B------:R-:W-:Y:S01]  /*6ca0*/  STL [R1+0xa070], R59 ;  /* 0x00a0703b01007387 */ /* 0x000fe20000100800 */
[----:B------:R-:W-:Y:S01]  /*6cb0*/  @!P2 IMAD.MOV R11, RZ, RZ, -R11 ;  /* 0x000000ffff0ba224 */ /* 0x000fe200078e0a0b */
[C---:B------:R-:W-:Y:S01]  /*6cc0*/  ISETP.GT.U32.AND P2, PT, R20.reuse, R32, PT ;  /* 0x000000201400720c */ /* 0x040fe20003f44070 */
[----:B------:R-:W-:Y:S01]  /*6cd0*/  IMAD.HI.U32 R23, R13, R24, RZ ;  /* 0x000000180d177227 */ /* 0x000fe200078e00ff */
[----:B------:R-:W-:-:S03]  /*6ce0*/  ISETP.GT.U32.AND P3, PT, R20, R30, PT ;  /* 0x0000001e1400720c */ /* 0x000fc60003f64070 */
[----:B------:R-:W-:Y:S01]  /*6cf0*/  IMAD R28, R20, R53, R28 ;  /* 0x00000035141c7224 */ /* 0x000fe200078e021c */
[----:B------:R-:W-:Y:S01]  /*6d00*/  @!P5 IADD3 R34, R34, -R20, RZ ;  /* 0x800000142222d210 */ /* 0x000fe20007ffe0ff */
[----:B------:R-:W-:Y:S01]  /*6d10*/  @!P4 IMAD.IADD R36, R36, 0x1, -R20 ;  /* 0x000000012424c824 */ /* 0x000fe200078e0a14 */
[----:B------:R-:W-:Y:S01]  /*6d20*/  ISETP.GE.AND P4, PT, R55, RZ, PT ;  /* 0x000000ff3700720c */ /* 0x000fe20003f86270 */
[----:B------:R-:W-:Y:S01]  /*6d30*/  IMAD.MOV R23, RZ, RZ, -R23 ;  /* 0x000000ffff177224 */ /* 0x000fe200078e0a17 */
[C---:B------:R-:W-:Y:S01]  /*6d40*/  ISETP.GT.U32.AND P5, PT, R20.reuse, R28, PT ;  /* 0x0000001c1400720c */ /* 0x040fe20003fa4070 */
[----:B------:R-:W-:Y:S01]  /*6d50*/  VIADD R57, R89, 0x7d ;  /* 0x0000007d59397836 */ /* 0x000fe20000000000 */
[----:B--2---:R-:W-:Y:S01]  /*6d60*/  IABS R55, R0 ;  /* 0x0000000000377213 */ /* 0x004fe20000000000 */
[----:B------:R-:W-:Y:S01]  /*6d70*/  @!P6 IMAD.MOV R36, RZ, RZ, -R36 ;  /* 0x000000ffff24e224 */ /* 0x000fe200078e0a24 */
[----:B------:R-:W-:Y:S01]  /*6d80*/  ISETP.GE.AND P6, PT, R83, RZ, PT ;  /* 0x000000ff5300720c */ /* 0x000fe20003fc6270 */
[----:B------:R-:W-:Y:S01]  /*6d90*/  IMAD R24, R20, R23, R24 ;  /* 0x0000001714187224 */ /* 0x000fe200078e0218 */
[----:B------:R-:W-:Y:S01]  /*6da0*/  IABS R53, R57 ;  /* 0x0000003900357213 */ /* 0x000fe20000000000 */
[----:B------:R-:W-:Y:S01]  /*6db0*/  @!P3 IMAD.IADD R30, R30, 0x1, -R20 ;  /* 0x000000011e1eb824 */ /* 0x000fe200078e0a14 */
[----:B------:R-:W-:Y:S01]  /*6dc0*/  @!P2 IADD3 R32, R32, -R20, RZ ;  /* 0x800000142020a210 */ /* 0x000fe20007ffe0ff */
[----:B------:R-:W-:Y:S01]  /*6dd0*/  STL [R1+0xa06c], R57 ;  /* 0x00a06c3901007387 */ /* 0x000fe20000100800 */
[----:B------:R-:W-:Y:S01]  /*6de0*/  ISETP.GT.U32.AND P2, PT, R20, R24, PT ;  /* 0x000000181400720c */ /* 0x000fe20003f44070 */
[----:B------:R-:W-:Y:S01]  /*6df0*/  IMAD.HI.U32 R23, R13, R53, RZ ;  /* 0x000000350d177227 */ /* 0x000fe200078e00ff */
[----:B------:R-:W-:Y:S01]  /*6e00*/  ISETP.GE.AND P3, PT, R79, RZ, PT ;  /* 0x000000ff4f00720c */ /* 0x000fe20003f66270 */
[----:B------:R-:W-:Y:S02]  /*6e10*/  STL [R1+0xa068], R0 ;  /* 0x00a0680001007387 */ /* 0x000fe40000100800 */
[----:B------:R-:W-:-:S02]  /*6e20*/  IMAD.MOV R23, RZ, RZ, -R23 ;  /* 0x000000ffff177224 */ /* 0x000fc400078e0a17 */
[----:B------:R-:W-:Y:S01]  /*6e30*/  @!P5 IMAD.IADD R28, R28, 0x1, -R20 ;  /* 0x000000011c1cd824 */ /* 0x000fe200078e0a14 */
[----:B------:R-:W-:Y:S01]  /*6e40*/  @!P6 IADD3 R12, -R12, RZ, RZ ;  /* 0x000000ff0c0ce210 */ /* 0x000fe20007ffe1ff */
[C---:B------:R-:W-:Y:S01]  /*6e50*/  IMAD R23, R20.reuse, R23, R53 ;  /* 0x0000001714177224 */ /* 0x040fe200078e0235 */
[C---:B------:R-:W-:Y:S01]  /*6e60*/  ISETP.GT.U32.AND P6, PT, R20.reuse, R30, PT ;  /* 0x0000001e1400720c */ /* 0x040fe20003fc4070 */
[----:B------:R-:W-:Y:S01]  /*6e70*/  IMAD.HI.U32 R53, R13, R55, RZ ;  /* 0x000000370d357227 */ /* 0x000fe200078e00ff */
[----:B------:R-:W-:Y:S01]  /*6e80*/  ISETP.GT.U32.AND P5, PT, R20, R28, PT ;  /* 0x0000001c1400720c */ /* 0x000fe20003fa4070 */
[----:B------:R1:W-:Y:S02]  /*6e90*/  STL.64 [R1+0xa100], R248 ;  /* 0x00a100f801007387 */ /* 0x0003e40000100a00 */
[----:B------:R-:W-:Y:S01]  /*6ea0*/  @!P4 IMAD.MOV R34, RZ, RZ, -R34 ;  /* 0x000000ffff22c224 */ /* 0x000fe200078e0a22 */
[----:B------:R-:W-:Y:S01]  /*6eb0*/  ISETP.GE.AND P4, PT, R81, RZ, PT ;  /* 0x000000ff5100720c */ /* 0x000fe20003f86270 */
[----:B------:R-:W-:-:S02]  /*6ec0*/  IMAD.MOV.U32 R13, RZ, RZ, R22 ;  /* 0x000000ffff0d7224 */ /* 0x000fc400078e0016 */
[--C-:B------:R-:W-:Y:S01]  /*6ed0*/  @!P2 IMAD.IADD R24, R24, 0x1, -R20.reuse ;  /* 0x000000011818a824 */ /* 0x100fe200078e0a14 */
[----:B------:R-:W-:Y:S01]  /*6ee0*/  ISETP.GE.AND P2, PT, R75, RZ, PT ;  /* 0x000000ff4b00720c */ /* 0x000fe20003f46270 */
[----:B------:R-:W-:Y:S01]  /*6ef0*/  IMAD.MOV R53, RZ, RZ, -R53 ;  /* 0x000000ffff357224 */ /* 0x000fe200078e0a35 */
[----:B------:R-:W-:Y:S01]  /*6f00*/  @!P3 IADD3 R13, -R13, RZ, RZ ;  /* 0x000000ff0d0db210 */ /* 0x000fe20007ffe1ff */
[--C-:B------:R-:W-:Y:S01]  /*6f10*/  @!P6 IMAD.IADD R30, R30, 0x1, -R20.reuse ;  /* 0x000000011e1ee824 */ /* 0x100fe200078e0a14 */
[----:B------:R-:W-:Y:S01]  /*6f20*/  ISETP.GT.U32.AND P3, PT, R20, R24, PT ;  /* 0x000000181400720c */ /* 0x000fe20003f64070 */
[----:B------:R-:W-:Y:S01]  /*6f30*/  @!P5 IMAD.IADD R28, R28, 0x1, -R20 ;  /* 0x000000011c1cd824 */ /* 0x000fe200078e0a14 */
[C---:B------:R-:W-:Y:S01]  /*6f40*/  ISETP.GT.U32.AND P6, PT, R20.reuse, R23, PT ;  /* 0x000000171400720c */ /* 0x040fe20003fc4070 */
[----:B------:R-:W-:Y:S01]  /*6f50*/  IMAD R22, R20, R53, R55 ;  /* 0x0000003514167224 */ /* 0x000fe200078e0237 */
[----:B------:R-:W-:Y:S01]  /*6f60*/  ISETP.GE.AND P5, PT, R73, RZ, PT ;  /* 0x000000ff4900720c */ /* 0x000fe20003fa6270 */
[----:B------:R-:W-:Y:S01]  /*6f70*/  @!P4 IMAD.MOV R32, RZ, RZ, -R32 ;  /* 0x000000ffff20c224 */ /* 0x000fe200078e0a20 */
[----:B------:R-:W-:-:S02]  /*6f80*/  ISETP.GE.AND P4, PT, R77, RZ, PT ;  /* 0x000000ff4d00720c */ /* 0x000fc40003f86270 */
[----:B------:R-:W-:Y:S01]  /*6f90*/  LOP3.LUT R53, R67, 0x40, RZ, 0xfc, !PT ;  /* 0x0000004043357812 */ /* 0x000fe200078efcff */
[----:B------:R-:W-:Y:S01]  /*6fa0*/  @!P2 IMAD.MOV R28, RZ, RZ, -R28 ;  /* 0x000000ffff1ca224 */ /* 0x000fe200078e0a1c */
[----:B------:R-:W-:-:S03]  /*6fb0*/  ISETP.GE.AND P2, PT, R71, RZ, PT ;  /* 0x000000ff4700720c */ /* 0x000fc60003f46270 */
[--C-:B------:R-:W-:Y:S01]  /*6fc0*/  @!P3 IMAD.IADD R24, R24, 0x1, -R20.reuse ;  /* 0x000000011818b824 */ /* 0x100fe200078e0a14 */
[----:B------:R-:W-:Y:S01]  /*6fd0*/  ISETP.GT.U32.AND P3, PT, R20, R22, PT ;  /* 0x000000161400720c */ /* 0x000fe20003f64070 */
[----:B------:R-:W-:Y:S01]  /*6fe0*/  @!P6 IMAD.IADD R23, R23, 0x1, -R20 ;  /* 0x000000011717e824 */ /* 0x000fe200078e0a14 */
[----:B------:R-:W-:Y:S02]  /*6ff0*/  ISETP.GE.AND P6, PT, R69, RZ, PT ;  /* 0x000000ff4500720c */ /* 0x000fe40003fc6270 */
[----:B------:R-:W-:Y:S02]  /*7000*/  @!P5 IADD3 R14, -R14, RZ, RZ ;  /* 0x000000ff0e0ed210 */ /* 0x000fe40007ffe1ff */
[----:B------:R-:W-:Y:S02]  /*7010*/  @!P4 IADD3 R30, -R30, RZ, RZ ;  /* 0x000000ff1e1ec210 */ /* 0x000fe40007ffe1ff */
[----:B------:R-:W-:Y:S01]  /*7020*/  ISETP.GE.AND P4, PT, R59, RZ, PT ;  /* 0x000000ff3b00720c */ /* 0x000fe20003f86270 */
[----:B------:R-:W-:Y:S01]  /*7030*/  @!P2 IMAD.MOV R15, RZ, RZ, -R15 ;  /* 0x000000ffff0fa224 */ /* 0x000fe200078e0a0f */
[----:B------:R-:W-:-:S02]  /*7040*/  ISETP.GT.U32.AND P5, PT, R20, R23, PT ;  /* 0x000000171400720c */ /* 0x000fc40003fa4070 */
[----:B------:R-:W-:Y:S01]  /*7050*/  ISETP.GE.AND P2, PT, R63, RZ, PT ;  /* 0x000000ff3f00720c */ /* 0x000fe20003f46270 */
[----:B------:R-:W-:Y:S02]  /*7060*/  @!P3 IMAD.IADD R22, R22, 0x1, -R20 ;  /* 0x000000011616b824 */ /* 0x000fe400078e0a14 */
[----:B------:R-:W-:Y:S02]  /*7070*/  @!P6 IADD3 R16, -R16, RZ, RZ ;  /* 0x000000ff1010e210 */ /* 0x000fe40007ffe1ff */
[----:B------:R-:W-:Y:S01]  /*7080*/  ISETP.GE.AND P6, PT, R53, UR5, PT ;  /* 0x0000000535007c0c */ /* 0x000fe2000bfc6270 */
[----:B------:R-:W-:Y:S01]  /*7090*/  ULDC UR5, c[0x0][0x23c] ;  /* 0x00008f0000057ab9 */ /* 0x000fe20000000800 */
[----:B------:R-:W-:Y:S02]  /*70a0*/  ISETP.GT.U32.AND P3, PT, R20, R22, PT ;  /* 0x000000161400720c */ /* 0x000fe40003f64070 */
[----:B------:R-:W-:Y:S01]  /*70b0*/  @!P4 IMAD.MOV R24, RZ, RZ, -R24 ;  /* 0x000000ffff18c224 */ /* 0x000fe200078e0a18 */
[----:B------:R-:W-:Y:S01]  /*70c0*/  ISETP.GE.AND P4, PT, R65, RZ, PT ;  /* 0x000000ff4100720c */ /* 0x000fe20003f86270 */
[----:B------:R-:W-:Y:S01]  /*70d0*/  @!P5 IMAD.IADD R23, R23, 0x1, -R20 ;  /* 0x000000011717d824 */ /* 0x000fe200078e0a14 */
[----:B------:R-:W-:Y:S01]  /*70e0*/  ISETP.GE.AND P5, PT, R249, UR6, PT ;  /* 0x00000006f9007c0c */ /* 0x000fe2000bfa6270 */
[----:B------:R-:W-:Y:S01]  /*70f0*/  @!P2 IMAD.MOV R18, RZ, RZ, -R18 ;  /* 0x000000ffff12a224 */ /* 0x000fe200078e0a12 */
[C---:B------:R-:W-:Y:S01]  /*7100*/  SEL R53, R21.reuse, RZ, !P6 ;  /* 0x000000ff15357207 */ /* 0x040fe20007000000 */
[----:B-1----:R-:W1:Y:S01]  /*7110*/  S2R R249, SR_TID.X ;  /* 0x0000000000f97919 */ /* 0x002e620000002100 */
[----:B------:R-:W-:Y:S01]  /*7120*/  SEL R21, R21, RZ, !P5 ;  /* 0x000000ff15157207 */ /* 0x000fe20006800000 */
[----:B------:R-:W-:Y:S01]  /*7130*/  ULDC UR6, c[0x0][0x240] ;  /* 0x0000900000067ab9 */ /* 0x000fe20000000800 */
[----:B------:R-:W-:-:S02]  /*7140*/  ISETP.NE.U32.AND P5, PT, R53, RZ, PT ;  /* 0x000000ff3500720c */ /* 0x000fc40003fa5070 */
[----:B------:R-:W-:Y:S02]  /*7150*/  ISETP.NE.U32.AND P2, PT, R21, RZ, PT ;  /* 0x000000ff1500720c */ /* 0x000fe40003f45070 */
[----:B------:R-:W-:Y:S01]  /*7160*/  @!P3 IADD3 R22, R22, -R20, RZ ;  /* 0x800000141616b210 */ /* 0x000fe20007ffe0ff */
[----:B------:R-:W-:Y:S01]  /*7170*/  @!P4 IMAD.MOV R17, RZ, RZ, -R17 ;  /* 0x000000ffff11c224 */ /* 0x000fe200078e0a11 */
[----:B------:R-:W-:Y:S01]  /*7180*/  ISETP.NE.AND P3, PT, R27, RZ, PT ;  /* 0x000000ff1b00720c */ /* 0x000fe20003f65270 */
[----:B------:R-:W-:Y:S01]  /*7190*/  IMAD.MOV.U32 R20, RZ, RZ, R23 ;  /* 0x000000ffff147224 */ /* 0x000fe200078e0017 */
[----:B------:R-:W-:Y:S02]  /*71a0*/  LOP3.LUT R21, RZ, R27, RZ, 0x33, !PT ;  /* 0x0000001bff157212 */ /* 0x000fe400078e33ff */
[----:B------:R-:W-:Y:S02]  /*71b0*/  ISETP.GE.AND P4, PT, R0, RZ, PT ;  /* 0x000000ff0000720c */ /* 0x000fe40003f86270 */
[----:B------:R-:W-:-:S02]  /*71c0*/  SEL R51, R21, R51, !P3 ;  /* 0x0000003315337207 */ /* 0x000fc40005800000 */
[C---:B------:R-:W-:Y:S02]  /*71d0*/  SEL R53, R21.reuse, R238, !P3 ;  /* 0x000000ee15357207 */ /* 0x040fe40005800000 */
[C---:B------:R-:W-:Y:S01]  /*71e0*/  SEL R0, R21.reuse, R236, !P3 ;  /* 0x000000ec15007207 */ /* 0x040fe20005800000 */
[----:B------:R2:W-:Y:S01]  /*71f0*/  STL [R1+0x2de0], R51 ;  /* 0x002de03301007387 */ /* 0x0005e20000100800 */
[C---:B------:R-:W-:Y:S02]  /*7200*/  SEL R25, R21.reuse, R25, !P3 ;  /* 0x0000001915197207 */ /* 0x040fe40005800000 */
[C---:B------:R-:W-:Y:S01]  /*7210*/  SEL R211, R21.reuse, R29, !P3 ;  /* 0x0000001d15d37207 */ /* 0x040fe20005800000 */
[----:B------:R3:W-:Y:S01]  /*7220*/  STL [R1+0x3454], R53 ;  /* 0x0034543501007387 */ /* 0x0007e20000100800 */
[C---:B------:R-:W-:Y:S01]  /*7230*/  SEL R29, R21.reuse, R208, !P3 ;  /* 0x000000d0151d7207 */ /* 0x040fe20005800000 */
[----:B------:R-:W-:Y:S01]  /*7240*/  @!P4 IMAD.MOV R22, RZ, RZ, -R22 ;  /* 0x000000ffff16c224 */ /* 0x000fe200078e0a16 */
[C---:B------:R-:W-:Y:S01]  /*7250*/  SEL R248, R21.reuse, R196, !P3 ;  /* 0x000000c415f87207 */ /* 0x040fe20005800000 */
[----:B------:R4:W-:Y:S01]  /*7260*/  STL [R1+0x2de4], R0 ;  /* 0x002de40001007387 */ /* 0x0009e20000100800 */
[C---:B------:R-:W-:Y:S01]  /*7270*/  SEL R215, R21.reuse, R31, !P3 ;  /* 0x0000001f15d77207 */ /* 0x040fe20005800000 */
[----:B------:R-:W1:Y:S01]  /*7280*/  LDC R208, c[0x0][0x230] ;  /* 0x00008c00ffd07b82 */ /* 0x000e620000000800 */
[----:B--2---:R-:W-:-:S02]  /*7290*/  SEL R51, R21, R234, !P3 ;  /* 0x000000ea15337207 */ /* 0x004fc40005800000 */
[C---:B------:R-:W-:Y:S02]  /*72a0*/  SEL R31, R21.reuse, R132, !P3 ;  /* 0x00000084151f7207 */ /* 0x040fe40005800000 */
[----:B---3--:R-:W-:Y:S01]  /*72b0*/  SEL R53, R21, R240, !P3 ;  /* 0x000000f015357207 */ /* 0x008fe20005800000 */
[----:B------:R2:W-:Y:S01]  /*72c0*/  STL [R1+0x2de8], R51 ;  /* 0x002de83301007387 */ /* 0x0005e20000100800 */
[----:B------:R-:W-:Y:S02]  /*72d0*/  ISETP.GE.AND P6, PT, R57, RZ, PT ;  /* 0x000000ff3900720c */ /* 0x000fe40003fc6270 */
[C---:B----4-:R-:W-:Y:S01]  /*72e0*/  SEL R0, R21.reuse, R242, !P3 ;  /* 0x000000f215007207 */ /* 0x050fe20005800000 */
[----:B------:R3:W-:Y:S01]  /*72f0*/  STL [R1+0x2dec], R53 ;  /* 0x002dec3501007387 */ /* 0x0007e20000100800 */
[----:B------:R-:W-:Y:S01]  /*7300*/  LOP3.LUT R23, RZ, R26, RZ, 0x33, !PT ;  /* 0x0000001aff177212 */ /* 0x000fe200078e33ff */
[----:B------:R-:W4:Y:S01]  /*7310*/  LDC R242, c[0x0][0x230] ;  /* 0x00008c00fff27b82 */ /* 0x000f220000000800 */
[----:B------:R-:W-:Y:S01]  /*7320*/  SEL R28, R21, R28, !P3 ;  /* 0x0000001c151c7207 */ /* 0x000fe20005800000 */
[----:B------:R1:W-:Y:S01]  /*7330*/  STL [R1+0x2df0], R0 ;  /* 0x002df00001007387 */ /* 0x0003e20000100800 */
[----:B------:R-:W-:-:S02]  /*7340*/  ISETP.GE.AND P4, PT, R61, RZ, PT ;  /* 0x000000ff3d00720c */ /* 0x000fc40003f86270 */
[C---:B--2---:R-:W-:Y:S02]  /*7350*/  SEL R51, R21.reuse, R246, !P3 ;  /* 0x000000f615337207 */ /* 0x044fe40005800000 */
[C---:B------:R-:W-:Y:S01]  /*7360*/  SEL R235, R21.reuse, R226, !P3 ;  /* 0x000000e215eb7207 */ /* 0x040fe20005800000 */
[----:B------:R-:W-:Y:S01]  /*7370*/  @!P6 IMAD.MOV R20, RZ, RZ, -R20 ;  /* 0x000000ffff14e224 */ /* 0x000fe200078e0a14 */
[C---:B---3--:R-:W-:Y:S01]  /*7380*/  SEL R53, R21.reuse, R244, !P3 ;  /* 0x000000f415357207 */ /* 0x048fe20005800000 */
[----:B------:R2:W-:Y:S01]  /*7390*/  STL [R1+0x2df4], R51 ;  /* 0x002df43301007387 */ /* 0x0005e20000100800 */
[----:B------:R-:W-:Y:S01]  /*73a0*/  ISETP.NE.AND P6, PT, R26, RZ, PT ;  /* 0x000000ff1a00720c */ /* 0x000fe20003fc5270 */
[----:B-1----:R-:W-:Y:S01]  /*73b0*/  VIADD R208, R208, 0xffffff82 ;  /* 0xffffff82d0d07836 */ /* 0x002fe20000000000 */
[----:B------:R-:W-:Y:S01]  /*73c0*/  SEL R0, R21, R250, !P3 ;  /* 0x000000fa15007207 */ /* 0x000fe20005800000 */
[----:B------:R-:W-:Y:S01]  /*73d0*/  STL [R1+0x2df8], R53 ;  /* 0x002df83501007387 */ /* 0x000fe20000100800 */
[----:B------:R-:W1:Y:S01]  /*73e0*/  LDC.64 R26, c[0x0][0x230] ;  /* 0x00008c00ff1a7b82 */ /* 0x000e620000000a00 */
[----:B------:R-:W-:Y:S01]  /*73f0*/  SEL R6, R23, R6, !P6 ;  /* 0x0000000617067207 */ /* 0x000fe20007000000 */
[----:B------:R-:W-:Y:S01]  /*7400*/  @!P4 IMAD.MOV R19, RZ, RZ, -R19 ;  /* 0x000000ffff13c224 */ /* 0x000fe200078e0a13 */
[----:B------:R3:W-:Y:S01]  /*7410*/  STL [R1+0x2dfc], R0 ;  /* 0x002dfc0001007387 */ /* 0x0007e20000100800 */
[----:B------:R-:W-:-:S02]  /*7420*/  SEL R247, R21, R224, !P3 ;  /* 0x000000e015f77207 */ /* 0x000fc40005800000 */
[C---:B--2---:R-:W-:Y:S02]  /*7430*/  SEL R51, R21.reuse, R252, !P3 ;  /* 0x000000fc15337207 */ /* 0x044fe40005800000 */
[C---:B------:R-:W-:Y:S01]  /*7440*/  SEL R221, R21.reuse, R222, !P3 ;  /* 0x000000de15dd7207 */ /* 0x040fe20005800000 */
[----:B------:R-:W2:Y:S01]  /*7450*/  LDC R252, c[0x0][0x238] ;  /* 0x00008e00fffc7b82 */ /* 0x000ea20000000800 */
[C---:B------:R-:W-:Y:S01]  /*7460*/  SEL R213, R21.reuse, R220, !P3 ;  /* 0x000000dc15d57207 */ /* 0x040fe20005800000 */
[----:B------:R-:W-:Y:S01]  /*7470*/  STL [R1+0x2e08], R51 ;  /* 0x002e083301007387 */ /* 0x000fe20000100800 */
[C---:B------:R-:W-:Y:S01]  /*7480*/  SEL R217, R21.reuse, R218, !P3 ;  /* 0x000000da15d97207 */ /* 0x040fe20005800000 */
[----:B----4-:R-:W-:Y:S01]  /*7490*/  VIADD R242, R242, 0xfffffffd ;  /* 0xfffffffdf2f27836 */ /* 0x010fe20000000000 */
[C---:B---3--:R-:W-:Y:S01]  /*74a0*/  SEL R0, R21.reuse, R35, !P3 ;  /* 0x0000002315007207 */ /* 0x048fe20005800000 */
[----:B------:R3:W-:Y:S01]  /*74b0*/  STL [R1+0x2e0c], R25 ;  /* 0x002e0c1901007387 */ /* 0x0007e20000100800 */
[----:B------:R-:W-:Y:S01]  /*74c0*/  SEL R251, R21, R216, !P3 ;  /* 0x000000d815fb7207 */ /* 0x000fe20005800000 */
[----:B------:R-:W4:Y:S01]  /*74d0*/  LDC R246, c[0x0][0x230] ;  /* 0x00008c00fff67b82 */ /* 0x000f220000000800 */
[----:B------:R-:W-:Y:S01]  /*74e0*/  SEL R8, R23, R8, !P6 ;  /* 0x0000000817087207 */ /* 0x000fe20007000000 */
[----:B------:R3:W-:Y:S01]  /*74f0*/  STL [R1+0x2e10], R0 ;  /* 0x002e100001007387 */ /* 0x0007e20000100800 */
[----:B------:R-:W-:-:S02]  /*7500*/  SEL R219, R21, R33, !P3 ;  /* 0x0000002115db7207 */ /* 0x000fc40005800000 */
[C---:B------:R-:W-:Y:S02]  /*7510*/  SEL R209, R21.reuse, R37, !P3 ;  /* 0x0000002515d17207 */ /* 0x040fe40005800000 */
[C---:B------:R-:W-:Y:S02]  /*7520*/  SEL R223, R21.reuse, R39, !P3 ;  /* 0x0000002715df7207 */ /* 0x040fe40005800000 */
[C---:B---3--:R-:W-:Y:S01]  /*7530*/  SEL R25, R21.reuse, R206, !P3 ;  /* 0x000000ce15197207 */ /* 0x048fe20005800000 */
[----:B------:R-:W3:Y:S01]  /*7540*/  LDC R39, c[0x0][0x230] ;  /* 0x00008c00ff277b82 */ /* 0x000ee20000000800 */
[C---:B------:R-:W-:Y:S02]  /*7550*/  SEL R225, R21.reuse, R41, !P3 ;  /* 0x0000002915e17207 */ /* 0x040fe40005800000 */
[C---:B------:R-:W-:Y:S02]  /*7560*/  SEL R0, R21.reuse, R212, !P3 ;  /* 0x000000d415007207 */ /* 0x040fe40005800000 */
[C---:B------:R-:W-:Y:S01]  /*7570*/  SEL R227, R21.reuse, R43, !P3 ;  /* 0x0000002b15e37207 */ /* 0x040fe20005800000 */
[C---:B--2---:R-:W-:Y:S01]  /*7580*/  IMAD R206, R252.reuse, 0x79, RZ ;  /* 0x00000079fcce7824 */ /* 0x044fe200078e02ff */
[C---:B------:R-:W-:Y:S01]  /*7590*/  SEL R229, R21.reuse, R45, !P3 ;  /* 0x0000002d15e57207 */ /* 0x040fe20005800000 */
[----:B------:R2:W-:Y:S01]  /*75a0*/  STL [R1+0xa29c], R0 ;  /* 0x00a29c0001007387 */ /* 0x0005e20000100800 */
[C---:B------:R-:W-:Y:S01]  /*75b0*/  SEL R231, R21.reuse, R47, !P3 ;  /* 0x0000002f15e77207 */ /* 0x040fe20005800000 */
[C---:B------:R-:W-:Y:S01]  /*75c0*/  IMAD R238, R252.reuse, 0x7d, RZ ;  /* 0x0000007dfcee7824 */ /* 0x040fe200078e02ff */
[C---:B------:R-:W-:Y:S01]  /*75d0*/  SEL R233, R21.reuse, R49, !P3 ;  /* 0x0000003115e97207 */ /* 0x040fe20005800000 */
[----:B------:R-:W-:Y:S01]  /*75e0*/  IMAD R243, R252, 0x6, RZ ;  /* 0x00000006fcf37824 */ /* 0x000fe200078e02ff */
[----:B------:R-:W-:-:S02]  /*75f0*/  SEL R232, R21, R232, !P3 ;  /* 0x000000e815e87207 */ /* 0x000fc40005800000 */
[C---:B------:R-:W-:Y:S02]  /*7600*/  SEL R230, R21.reuse, R230, !P3 ;  /* 0x000000e615e67207 */ /* 0x040fe40005800000 */
[C---:B------:R-:W-:Y:S02]  /*7610*/  SEL R228, R21.reuse, R228, !P3 ;  /* 0x000000e415e47207 */ /* 0x040fe40005800000 */
[C---:B--2---:R-:W-:Y:S02]  /*7620*/  SEL R0, R21.reuse, R210, !P3 ;  /* 0x000000d215007207 */ /* 0x044fe40005800000 */
[C---:B------:R-:W-:Y:S02]  /*7630*/  SEL R214, R21.reuse, R214, !P3 ;  /* 0x000000d615d67207 */ /* 0x040fe40005800000 */
[C---:B------:R-:W-:Y:S01]  /*7640*/  SEL R234, R21.reuse, R194, !P3 ;  /* 0x000000c215ea7207 */ /* 0x040fe20005800000 */
[----:B------:R2:W-:Y:S01]  /*7650*/  STL [R1+0x2e90], R0 ;  /* 0x002e900001007387 */ /* 0x0005e20000100800 */
[----:B------:R-:W-:Y:S01]  /*7660*/  SEL R236, R21, R192, !P3 ;  /* 0x000000c015ec7207 */ /* 0x000fe20005800000 */
[----:B---3--:R-:W-:Y:S01]  /*7670*/  VIADD R39, R39, 0xffffffff ;  /* 0xffffffff27277836 */ /* 0x008fe20000000000 */
[C---:B------:R-:W-:Y:S01]  /*7680*/  SEL R226, R21.reuse, R166, !P3 ;  /* 0x000000a615e27207 */ /* 0x040fe20005800000 */
[----:B------:R3:W-:Y:S01]  /*7690*/  STL [R1+0x2e94], R29 ;  /* 0x002e941d01007387 */ /* 0x0007e20000100800 */
[----:B------:R-:W-:-:S02]  /*76a0*/  SEL R210, R21, R148, !P3 ;  /* 0x0000009415d27207 */ /* 0x000fc40005800000 */
[C---:B------:R-:W-:Y:S01]  /*76b0*/  SEL R212, R21.reuse, R146, !P3 ;  /* 0x0000009215d47207 */ /* 0x040fe20005800000 */
[----:B------:R1:W-:Y:S01]  /*76c0*/  STL [R1+0x2e98], R25 ;  /* 0x002e981901007387 */ /* 0x0003e20000100800 */
[C---:B------:R-:W-:Y:S01]  /*76d0*/  SEL R216, R21.reuse, R144, !P3 ;  /* 0x0000009015d87207 */ /* 0x040fe20005800000 */
[----:B------:R-:W4:Y:S01]  /*76e0*/  LDC R146, c[0x0][0x230] ;  /* 0x00008c00ff927b82 */ /* 0x000f220000000800 */
[C---:B--2---:R-:W-:Y:S01]  /*76f0*/  SEL R0, R21.reuse, R204, !P3 ;  /* 0x000000cc15007207 */ /* 0x044fe20005800000 */
[----:B------:R-:W-:Y:S01]  /*7700*/  IMAD R144, R252, 0x71, RZ ;  /* 0x00000071fc907824 */ /* 0x000fe200078e02ff */
[C---:B------:R-:W-:Y:S02]  /*7710*/  SEL R218, R21.reuse, R142, !P3 ;  /* 0x0000008e15da7207 */ /* 0x040fe40005800000 */
[C---:B---3--:R-:W-:Y:S01]  /*7720*/  SEL R29, R21.reuse, R202, !P3 ;  /* 0x000000ca151d7207 */ /* 0x048fe20005800000 */
[----:B------:R2:W-:Y:S01]  /*7730*/  STL [R1+0x2e9c], R0 ;  /* 0x002e9c0001007387 */ /* 0x0005e20000100800 */
[----:B------:R-:W-:-:S02]  /*7740*/  SEL R220, R21, R136, !P3 ;  /* 0x0000008815dc7207 */ /* 0x000fc40005800000 */
[C---:B-1----:R-:W-:Y:S01]  /*7750*/  SEL R25, R21.reuse, R200, !P3 ;  /* 0x000000c815197207 */ /* 0x042fe20005800000 */
[----:B------:R1:W-:Y:S01]  /*7760*/  STL [R1+0x2ea8], R29 ;  /* 0x002ea81d01007387 */ /* 0x0003e20000100800 */
[C---:B------:R-:W-:Y:S01]  /*7770*/  SEL R222, R21.reuse, R84, !P3 ;  /* 0x0000005415de7207 */ /* 0x040fe20005800000 */
[----:B------:R-:W-:Y:S01]  /*7780*/  IMAD R84, R252, 0x69, RZ ;  /* 0x00000069fc547824 */ /* 0x000fe200078e02ff */
[----:B------:R-:W-:Y:S01]  /*7790*/  SEL R224, R21, R82, !P3 ;  /* 0x0000005215e07207 */ /* 0x000fe20005800000 */
[----:B------:R3:W-:Y:S01]  /*77a0*/  STL [R1+0x2eac], R25 ;  /* 0x002eac1901007387 */ /* 0x0007e20000100800 */
[----:B------:R-:W-:Y:S02]  /*77b0*/  SEL R10, R23, R10, !P6 ;  /* 0x0000000a170a7207 */ /* 0x000fe40007000000 */
[----:B--2---:R-:W-:Y:S01]  /*77c0*/  SEL R0, R21, R198, !P3 ;  /* 0x000000c615007207 */ /* 0x004fe20005800000 */
[----:B------:R2:W-:Y:S01]  /*77d0*/  STL [R1+0xa298], R248 ;  /* 0x00a298f801007387 */ /* 0x0005e20000100800 */
[----:B------:R-:W-:-:S02]  /*77e0*/  SEL R12, R23, R12, !P6 ;  /* 0x0000000c170c7207 */ /* 0x000fc40007000000 */
[----:B-1----:R-:W-:Y:S01]  /*77f0*/  SEL R29, R21, R186, !P3 ;  /* 0x000000ba151d7207 */ /* 0x002fe20005800000 */
[----:B------:R1:W-:Y:S01]  /*7800*/  STL [R1+0x2eb0], R0 ;  /* 0x002eb00001007387 */ /* 0x0003e20000100800 */
[----:B------:R-:W-:Y:S01]  /*7810*/  SEL R14, R23, R14, !P6 ;  /* 0x0000000e170e7207 */ /* 0x000fe20007000000 */
[----:B----4-:R-:W-:Y:S01]  /*7820*/  VIADD R146, R146, 0xffffff8a ;  /* 0xffffff8a92927836 */ /* 0x010fe20000000000 */
[C---:B---3--:R-:W-:Y:S02]  /*7830*/  SEL R25, R21.reuse, R190, !P3 ;  /* 0x000000be15197207 */ /* 0x048fe40005800000 */
[----:B------:R-:W-:Y:S02]  /*7840*/  IADD3 R26, R26, -0x34, RZ ;  /* 0xffffffcc1a1a7810 */ /* 0x000fe40007ffe0ff */
[----:B--2---:R-:W-:Y:S01]  /*7850*/  SEL R248, R21, R168, !P3 ;  /* 0x000000a815f87207 */ /* 0x004fe20005800000 */
[----:B------:R2:W-:Y:S01]  /*7860*/  STL [R1+0x2ec8], R25 ;  /* 0x002ec81901007387 */ /* 0x0005e20000100800 */
[----:B------:R-:W-:-:S02]  /*7870*/  ISETP.GE.U32.AND P4, PT, R26, 0x7fffff4d, PT ;  /* 0x7fffff4d1a00780c */ /* 0x000fc40003f86070 */
[----:B-1----:R-:W-:Y:S02]  /*7880*/  SEL R0, R21, R188, !P3 ;  /* 0x000000bc15007207 */ /* 0x002fe40005800000 */
[----:B------:R-:W-:Y:S02]  /*7890*/  LOP3.LUT R249, R249, 0x1f, RZ, 0xc0, !PT ;  /* 0x0000001ff9f97812 */ /* 0x000fe400078ec0ff */
[----:B------:R-:W-:Y:S01]  /*78a0*/  LOP3.LUT R250, R2, 0x40, RZ, 0x3c, !PT ;  /* 0x0000004002fa7812 */ /* 0x000fe200078e3cff */
[----:B------:R1:W-:Y:S01]  /*78b0*/  STL [R1+0x2ecc], R0 ;  /* 0x002ecc0001007387 */ /* 0x0003e20000100800 */
[----:B--2---:R-:W-:Y:S01]  /*78c0*/  SEL R25, R21, R184, !P3 ;  /* 0x000000b815197207 */ /* 0x004fe20005800000 */
[----:B------:R-:W-:Y:S02]  /*78d0*/  IMAD R244, R249, UR5, RZ ;  /* 0x00000005f9f47c24 */ /* 0x000fe4000f8e02ff */
[----:B------:R2:W-:Y:S01]  /*78e0*/  STL [R1+0x2ed0], R29 ;  /* 0x002ed01d01007387 */ /* 0x0005e20000100800 */
[----:B------:R-:W-:Y:S01]  /*78f0*/  VIADD R250, R250, UR4 ;  /* 0x00000004fafa7c36 */ /* 0x000fe20008000000 */
[----:B------:R-:W-:-:S02]  /*7900*/  ULDC UR5, c[0x0][0x240] ;  /* 0x0000900000057ab9 */ /* 0x000fc40000000800 */
[----:B------:R3:W-:Y:S01]  /*7910*/  STL [R1+0x2ed4], R25 ;  /* 0x002ed41901007387 */ /* 0x0007e20000100800 */
[C---:B-1----:R-:W-:Y:S02]  /*7920*/  SEL R0, R21.reuse, R182, !P3 ;  /* 0x000000b615007207 */ /* 0x042fe40005800000 */
[----:B--2---:R-:W-:-:S03]  /*7930*/  SEL R29, R21, R180, !P3 ;  /* 0x000000b4151d7207 */ /* 0x004fc60005800000 */
[----:B------:R1:W-:Y:S01]  /*7940*/  STL [R1+0x2ed8], R0 ;  /* 0x002ed80001007387 */ /* 0x0003e20000100800 */
[----:B---3--:R-:W-:-:S03]  /*7950*/  SEL R25, R21, R178, !P3 ;  /* 0x000000b215197207 */ /* 0x008fc60005800000 */
[----:B------:R2:W-:Y:S01]  /*7960*/  STL [R1+0x2edc], R29 ;  /* 0x002edc1d01007387 */ /* 0x0005e20000100800 */
[----:B------:R-:W3:Y:S03]  /*7970*/  LDC R178, c[0x0][0x230] ;  /* 0x00008c00ffb27b82 */ /* 0x000ee60000000800 */
[----:B------:R4:W-:Y:S01]  /*7980*/  STL [R1+0x2ee8], R25 ;  /* 0x002ee81901007387 */ /* 0x0009e20000100800 */
[C---:B-1----:R-:W-:Y:S01]  /*7990*/  SEL R0, R21.reuse, R176, !P3 ;  /* 0x000000b015007207 */ /* 0x042fe20005800000 */
[----:B------:R-:W-:Y:S01]  /*79a0*/  IMAD R176, R252, 0x75, RZ ;  /* 0x00000075fcb07824 */ /* 0x000fe200078e02ff */
[----:B--2---:R-:W-:-:S03]  /*79b0*/  SEL R29, R21, R174, !P3 ;  /* 0x000000ae151d7207 */ /* 0x004fc60005800000 */
[----:B------:R1:W-:Y:S01]  /*79c0*/  STL [R1+0x2eec], R0 ;  /* 0x002eec0001007387 */ /* 0x0003e20000100800 */
[----:B----4-:R-:W-:-:S03]  /*79d0*/  SEL R25, R21, R172, !P3 ;  /* 0x000000ac15197207 */ /* 0x010fc60005800000 */
[----:B------:R2:W-:Y:S04]  /*79e0*/  STL [R1+0x2ef0], R29 ;  /* 0x002ef01d01007387 */ /* 0x0005e80000100800 */
[----:B------:R4:W-:Y:S01]  /*79f0*/  STL [R1+0x2ef4], R25 ;  /* 0x002ef41901007387 */ /* 0x0009e20000100800 */
[----:B-1----:R-:W-:-:S03]  /*7a00*/  SEL R0, R21, R170, !P3 ;  /* 0x000000aa15007207 */ /* 0x002fc60005800000 */
[----:B------:R1:W-:Y:S01]  /*7a10*/  STL [R1+0xa2a0], R248 ;  /* 0x00a2a0f801007387 */ /* 0x0003e20000100800 */
[----:B--2---:R-:W-:-:S03]  /*7a20*/  SEL R29, R21, R160, !P3 ;  /* 0x000000a0151d7207 */ /* 0x004fc60005800000 */
[----:B------:R2:W-:Y:S01]  /*7a30*/  STL [R1+0x2f00], R0 ;  /* 0x002f000001007387 */ /* 0x0005e20000100800 */
[----:B---3--:R-:W-:Y:S02]  /*7a40*/  IADD3 R178, R178, -0x7a, RZ ;  /* 0xffffff86b2b27810 */ /* 0x008fe40007ffe0ff */
[C---:B----4-:R-:W-:Y:S02]  /*7a50*/  SEL R25, R21.reuse, R162, !P3 ;  /* 0x000000a215197207 */ /* 0x050fe40005800000 */
[C---:B-1----:R-:W-:Y:S02]  /*7a60*/  SEL R248, R21.reuse, R154, !P3 ;  /* 0x0000009a15f87207 */ /* 0x042fe40005800000 */
[----:B--2---:R-:W-:-:S05]  /*7a70*/  SEL R0, R21, R164, !P3 ;  /* 0x000000a415007207 */ /* 0x004fca0005800000 */
[----:B------:R1:W-:Y:S04]  /*7a80*/  STL [R1+0x2f0c], R0 ;  /* 0x002f0c0001007387 */ /* 0x0003e80000100800 */
[----:B------:R2:W-:Y:S04]  /*7a90*/  STL [R1+0x2f18], R25 ;  /* 0x002f181901007387 */ /* 0x0005e80000100800 */
[----:B------:R3:W-:Y:S01]  /*7aa0*/  STL [R1+0x2f1c], R29 ;  /* 0x002f1c1d01007387 */ /* 0x0007e20000100800 */
[C---:B-1----:R-:W-:Y:S02]  /*7ab0*/  SEL R0, R21.reuse, R158, !P3 ;  /* 0x0000009e15007207 */ /* 0x042fe40005800000 */
[----:B--2---:R-:W-:-:S03]  /*7ac0*/  SEL R25, R21, R156, !P3 ;  /* 0x0000009c15197207 */ /* 0x004fc60005800000 */
[----:B------:R1:W-:Y:S01]  /*7ad0*/  STL [R1+0x2f20], R0 ;  /* 0x002f200001007387 */ /* 0x0003e20000100800 */
[----:B---3--:R-:W-:-:S03]  /*7ae0*/  SEL R29, R21, R138, !P3 ;  /* 0x0000008a151d7207 */ /* 0x008fc60005800000 */
[----:B------:R2:W-:Y:S01]  /*7af0*/  STL [R1+0x2f24], R25 ;  /* 0x002f241901007387 */ /* 0x0005e20000100800 */
[C---:B-1----:R-:W-:Y:S02]  /*7b00*/  SEL R0, R21.reuse, R152, !P3 ;  /* 0x0000009815007207 */ /* 0x042fe40005800000 */
[----:B--2---:R-:W-:-:S05]  /*7b10*/  SEL R25, R21, R150, !P3 ;  /* 0x0000009615197207 */ /* 0x004fca0005800000 */
[----:B------:R1:W-:Y:S02]  /*7b20*/  STL [R1+0x2f38], R25 ;  /* 0x002f381901007387 */ /* 0x0003e40000100800 */
[----:B-1----:R-:W-:-:S05]  /*7b30*/  SEL R25, R21, R140, !P3 ;  /* 0x0000008c15197207 */ /* 0x002fca0005800000 */
[----:B------:R1:W-:Y:S04]  /*7b40*/  STL [R1+0x30b0], R25 ;  /* 0x0030b01901007387 */ /* 0x0003e80000100800 */
[----:B------:R2:W-:Y:S01]  /*7b50*/  STL [R1+0x30b4], R29 ;  /* 0x0030b41d01007387 */ /* 0x0005e20000100800 */
[C---:B-1----:R-:W-:Y:S02]  /*7b60*/  SEL R25, R21.reuse, R134, !P3 ;  /* 0x0000008615197207 */ /* 0x042fe40005800000 */
[----:B--2---:R-:W-:-:S03]  /*7b70*/  SEL R29, R21, R130, !P3 ;  /* 0x00000082151d7207 */ /* 0x004fc60005800000 */
[----:B------:R1:W-:Y:S04]  /*7b80*/  STL [R1+0x30c4], R25 ;  /* 0x0030c41901007387 */ /* 0x0003e80000100800 */
[----:B------:R2:W-:Y:S04]  /*7b90*/  STL [R1+0x30c8], R31 ;  /* 0x0030c81f01007387 */ /* 0x0005e80000100800 */
[----:B------:R3:W-:Y:S01]  /*7ba0*/  STL [R1+0x30cc], R29 ;  /* 0x0030cc1d01007387 */ /* 0x0007e20000100800 */
[C---:B-1----:R-:W-:Y:S02]  /*7bb0*/  SEL R25, R21.reuse, R128, !P3 ;  /* 0x0000008015197207 */ /* 0x042fe40005800000 */
[----:B--2---:R-:W-:-:S03]  /*7bc0*/  SEL R31, R21, R126, !P3 ;  /* 0x0000007e151f7207 */ /* 0x004fc60005800000 */
[----:B------:R1:W-:Y:S01]  /*7bd0*/  STL [R1+0x30d8], R25 ;  /* 0x0030d81901007387 */ /* 0x0003e20000100800 */
[----:B---3--:R-:W-:-:S03]  /*7be0*/  SEL R29, R21, R124, !P3 ;  /* 0x0000007c151d7207 */ /* 0x008fc60005800000 */
        /* <DEDUP_REMOVED lines=9> */
[----:B------:R-:W1:Y:S01]  /*7c80*/  LDC R116, c[0x0][0x230] ;  /* 0x00008c00ff747b82 */ /* 0x000e620000000800 */
[C---:B--2---:R-:W-:Y:S02]  /*7c90*/  SEL R31, R21.reuse, R114, !P3 ;  /* 0x00000072151f7207 */ /* 0x044fe40005800000 */
[----:B------:R2:W-:Y:S01]  /*7ca0*/  STL [R1+0x30f8], R25 ;  /* 0x0030f81901007387 */ /* 0x0005e20000100800 */
[----:B------:R-:W-:Y:S01]  /*7cb0*/  IMAD R114, R252, 0x6d, RZ ;  /* 0x0000006dfc727824 */ /* 0x000fe200078e02ff */
[----:B---3--:R-:W-:-:S02]  /*7cc0*/  SEL R29, R21, R112, !P3 ;  /* 0x00000070151d7207 */ /* 0x008fc40005800000 */
[----:B------:R3:W-:Y:S04]  /*7cd0*/  STL [R1+0x30fc], R31 ;  /* 0x0030fc1f01007387 */ /* 0x0007e80000100800 */
[----:B------:R4:W-:Y:S01]  /*7ce0*/  STL [R1+0x3100], R29 ;  /* 0x0031001d01007387 */ /* 0x0009e20000100800 */
[C---:B--2---:R-:W-:Y:S02]  /*7cf0*/  SEL R25, R21.reuse, R110, !P3 ;  /* 0x0000006e15197207 */ /* 0x044fe40005800000 */
[----:B---3--:R-:W-:-:S03]  /*7d00*/  SEL R31, R21, R108, !P3 ;  /* 0x0000006c151f7207 */ /* 0x008fc60005800000 */
[----:B------:R2:W-:Y:S01]  /*7d10*/  STL [R1+0x3104], R25 ;  /* 0x0031041901007387 */ /* 0x0005e20000100800 */
[----:B----4-:R-:W-:-:S03]  /*7d20*/  SEL R29, R21, R106, !P3 ;  /* 0x0000006a151d7207 */ /* 0x010fc60005800000 */
[----:B------:R3:W-:Y:S01]  /*7d30*/  STL [R1+0x3108], R31 ;  /* 0x0031081f01007387 */ /* 0x0007e20000100800 */
[----:B-1----:R-:W-:-:S03]  /*7d40*/  VIADD R116, R116, 0xffffff8e ;  /* 0xffffff8e74747836 */ /* 0x002fc60000000000 */
[----:B------:R1:W-:Y:S01]  /*7d50*/  STL [R1+0x310c], R29 ;  /* 0x00310c1d01007387 */ /* 0x0003e20000100800 */
[C---:B--2---:R-:W-:Y:S02]  /*7d60*/  SEL R25, R21.reuse, R104, !P3 ;  /* 0x0000006815197207 */ /* 0x044fe40005800000 */
[----:B---3--:R-:W-:-:S03]  /*7d70*/  SEL R31, R21, R102, !P3 ;  /* 0x00000066151f7207 */ /* 0x008fc60005800000 */
[----:B------:R2:W-:Y:S01]  /*7d80*/  STL [R1+0x3118], R25 ;  /* 0x0031181901007387 */ /* 0x0005e20000100800 */
[----:B-1----:R-:W-:-:S03]  /*7d90*/  SEL R29, R21, R100, !P3 ;  /* 0x00000064151d7207 */ /* 0x002fc60005800000 */
[----:B------:R1:W-:Y:S04]  /*7da0*/  STL [R1+0x311c], R31 ;  /* 0x00311c1f01007387 */ /* 0x0003e80000100800 */
[----:B------:R3:W-:Y:S01]  /*7db0*/  STL [R1+0x3194], R29 ;  /* 0x0031941d01007387 */ /* 0x0007e20000100800 */
[C---:B--2---:R-:W-:Y:S02]  /*7dc0*/  SEL R25, R21.reuse, R98, !P3 ;  /* 0x0000006215197207 */ /* 0x044fe40005800000 */
[----:B-1----:R-:W-:-:S03]  /*7dd0*/  SEL R31, R21, R96, !P3 ;  /* 0x00000060151f7207 */ /* 0x002fc60005800000 */
        /* <DEDUP_REMOVED lines=14> */
[----:B---3--:R-:W-:-:S02]  /*7ec0*/  SEL R29, R21, R78, !P3 ;  /* 0x0000004e151d7207 */ /* 0x008fc40005800000 */
[----:B--2---:R-:W-:-:S05]  /*7ed0*/  SEL R25, R21, R80, !P3 ;  /* 0x0000005015197207 */ /* 0x004fca0005800000 */
[----:B------:R2:W-:Y:S04]  /*7ee0*/  STL [R1+0x33dc], R25 ;  /* 0x0033dc1901007387 */ /* 0x0005e80000100800 */
        /* <DEDUP_REMOVED lines=36> */
[----:B------:R-:W-:Y:S01]  /*8130*/  SEL R42, R23, R19, !P6 ;  /* 0x00000013172a7207 */ /* 0x000fe20007000000 */
[----:B------:R-:W-:Y:S01]  /*8140*/  IMAD R19, R10, R27, RZ ;  /* 0x0000001b0a137224 */ /* 0x000fe200078e02ff */
[----:B---3--:R-:W-:Y:S01]  /*8150*/  SEL R31, R21, R40, !P3 ;  /* 0x00000028151f7207 */ /* 0x008fe20005800000 */
[----:B------:R2:W-:Y:S01]  /*8160*/  STL [R1+0x3428], R29 ;  /* 0x0034281d01007387 */ /* 0x0005e20000100800 */
[----:B------:R-:W-:-:S03]  /*8170*/  SEL R40, R23, R18, !P6 ;  /* 0x0000001217287207 */ /* 0x000fc60007000000 */
[----:B------:R3:W-:Y:S01]  /*8180*/  STL [R1+0x342c], R31 ;  /* 0x00342c1f01007387 */ /* 0x0007e20000100800 */
[----:B-1----:R-:W-:Y:S01]  /*8190*/  SEL R25, R21, R38, !P3 ;  /* 0x0000002615197207 */ /* 0x002fe20005800000 */
[----:B------:R-:W-:Y:S01]  /*81a0*/  IMAD R37, R40, R27, RZ ;  /* 0x0000001b28257224 */ /* 0x000fe200078e02ff */
[----:B------:R-:W-:Y:S02]  /*81b0*/  SEL R38, R23, R17, !P6 ;  /* 0x0000001117267207 */ /* 0x000fe40007000000 */
[----:B--2---:R-:W-:Y:S01]  /*81c0*/  SEL R29, R21, R36, !P3 ;  /* 0x00000024151d7207 */ /* 0x004fe20005800000 */
[----:B------:R1:W-:Y:S01]  /*81d0*/  STL [R1+0x3430], R25 ;  /* 0x0034301901007387 */ /* 0x0003e20000100800 */
[----:B------:R-:W-:Y:S01]  /*81e0*/  SEL R36, R23, R16, !P6 ;  /* 0x0000001017247207 */ /* 0x000fe20007000000 */
[----:B------:R-:W-:Y:S01]  /*81f0*/  IMAD R35, R38, R27, RZ ;  /* 0x0000001b26237224 */ /* 0x000fe200078e02ff */
[----:B---3--:R-:W-:Y:S01]  /*8200*/  SEL R31, R21, R34, !P3 ;  /* 0x00000022151f7207 */ /* 0x008fe20005800000 */
[----:B------:R2:W-:Y:S01]  /*8210*/  STL [R1+0x3434], R29 ;  /* 0x0034341d01007387 */ /* 0x0005e20000100800 */
[----:B------:R-:W-:Y:S01]  /*8220*/  SEL R34, R23, R15, !P6 ;  /* 0x0000000f17227207 */ /* 0x000fe20007000000 */
[-C--:B------:R-:W-:Y:S01]  /*8230*/  IMAD R15, R8, R27.reuse, RZ ;  /* 0x0000001b080f7224 */ /* 0x080fe200078e02ff */
[----:B------:R-:W-:Y:S01]  /*8240*/  SHF.L.U32 R40, R252, 0x2, RZ ;  /* 0x00000002fc287819 */ /* 0x000fe200000006ff */
[----:B------:R3:W-:Y:S01]  /*8250*/  STL [R1+0x3438], R31 ;  /* 0x0034381f01007387 */ /* 0x0007e20000100800 */
[-C--:B------:R-:W-:Y:S01]  /*8260*/  IMAD R33, R36, R27.reuse, RZ ;  /* 0x0000001b24217224 */ /* 0x080fe200078e02ff */
[----:B-1----:R-:W-:Y:S01]  /*8270*/  SEL R25, R21, R32, !P3 ;  /* 0x0000002015197207 */ /* 0x002fe20005800000 */
[----:B------:R-:W-:Y:S01]  /*8280*/  IMAD R38, R42, R27, RZ ;  /* 0x0000001b2a267224 */ /* 0x000fe200078e02ff */
[----:B------:R-:W-:-:S02]  /*8290*/  SEL R32, R23, R13, !P6 ;  /* 0x0000000d17207207 */ /* 0x000fc40007000000 */
[----:B--2---:R-:W-:Y:S01]  /*82a0*/  SEL R29, R21, R30, !P3 ;  /* 0x0000001e151d7207 */ /* 0x004fe20005800000 */
[----:B------:R1:W-:Y:S01]  /*82b0*/  STL [R1+0x343c], R25 ;  /* 0x00343c1901007387 */ /* 0x0003e20000100800 */
[----:B------:R-:W-:Y:S01]  /*82c0*/  SEL R30, R23, R11, !P6 ;  /* 0x0000000b171e7207 */ /* 0x000fe20007000000 */
[-C--:B------:R-:W-:Y:S02]  /*82d0*/  IMAD R11, R6, R27.reuse, RZ ;  /* 0x0000001b060b7224 */ /* 0x080fe400078e02ff */
[----:B------:R2:W-:Y:S01]  /*82e0*/  STL [R1+0x3440], R29 ;  /* 0x0034401d01007387 */ /* 0x0005e20000100800 */
[----:B---3--:R-:W-:-:S03]  /*82f0*/  IMAD R31, R34, R27, RZ ;  /* 0x0000001b221f7224 */ /* 0x008fc600078e02ff */
[----:B------:R3:W-:Y:S01]  /*8300*/  STL [R1+0x3444], R28 ;  /* 0x0034441c01007387 */ /* 0x0007e20000100800 */
[C---:B-1----:R-:W-:Y:S02]  /*8310*/  SEL R25, R21.reuse, R24, !P3 ;  /* 0x0000001815197207 */ /* 0x042fe40005800000 */
[C---:B------:R-:W-:Y:S02]  /*8320*/  SEL R24, R21.reuse, R20, !P3 ;  /* 0x0000001415187207 */ /* 0x040fe40005800000 */
[----:B------:R-:W-:Y:S01]  /*8330*/  SEL R20, R21, R22, !P3 ;  /* 0x0000001615147207 */ /* 0x000fe20005800000 */
[----:B------:R1:W-:Y:S01]  /*8340*/  STL [R1+0x3448], R25 ;  /* 0x0034481901007387 */ /* 0x0003e20000100800 */
[C---:B------:R-:W-:Y:S01]  /*8350*/  SEL R22, R23.reuse, R4, !P6 ;  /* 0x0000000417167207 */ /* 0x040fe20007000000 */
[----:B--2---:R-:W-:Y:S01]  /*8360*/  IMAD R29, R14, R27, RZ ;  /* 0x0000001b0e1d7224 */ /* 0x004fe200078e02ff */
[----:B---3--:R-:W-:Y:S01]  /*8370*/  SEL R28, R23, R9, !P6 ;  /* 0x00000009171c7207 */ /* 0x008fe20007000000 */
[----:B------:R2:W-:Y:S01]  /*8380*/  STL [R1+0x344c], R24 ;  /* 0x00344c1801007387 */ /* 0x0005e20000100800 */
[-C--:B------:R-:W-:Y:S01]  /*8390*/  IMAD R21, R30, R27.reuse, RZ ;  /* 0x0000001b1e157224 */ /* 0x080fe200078e02ff */
[----:B------:R-:W3:Y:S01]  /*83a0*/  LDC R4, c[0x0][0x230] ;  /* 0x00008c00ff047b82 */ /* 0x000ee20000000800 */
[-C--:B------:R-:W-:Y:S01]  /*83b0*/  IMAD R9, R22, R27.reuse, RZ ;  /* 0x0000001b16097224 */ /* 0x080fe200078e02ff */
[----:B------:R4:W-:Y:S01]  /*83c0*/  STL [R1+0x3450], R20 ;  /* 0x0034501401007387 */ /* 0x0009e20000100800 */
[----:B------:R-:W-:-:S02]  /*83d0*/  IMAD R17, R28, R27, RZ ;  /* 0x0000001b1c117224 */ /* 0x000fc400078e02ff */
[----:B-1----:R-:W-:Y:S01]  /*83e0*/  IMAD R25, R32, R27, RZ ;  /* 0x0000001b20197224 */ /* 0x002fe200078e02ff */
[C---:B--2---:R-:W-:Y:S02]  /*83f0*/  SEL R24, R23.reuse, R7, !P6 ;  /* 0x0000000717187207 */ /* 0x044fe40007000000 */
[----:B----4-:R-:W-:-:S03]  /*8400*/  SEL R20, R23, R3, !P6 ;  /* 0x0000000317147207 */ /* 0x010fc60007000000 */
[-C--:B------:R-:W-:Y:S01]  /*8410*/  IMAD R13, R24, R27.reuse, RZ ;  /* 0x0000001b180d7224 */ /* 0x080fe200078e02ff */
[C---:B------:R-:W-:Y:S01]  /*8420*/  LEA R8, P6, R9.reuse, UR8, 0x2 ;  /* 0x0000000809087c11 */ /* 0x040fe2000f8c10ff */
[-C--:B------:R-:W-:Y:S01]  /*8430*/  IMAD R23, R12, R27.reuse, RZ ;  /* 0x0000001b0c177224 */ /* 0x080fe200078e02ff */
[----:B------:R-:W1:Y:S01]  /*8440*/  LDC R3, c[0x0][0x230] ;  /* 0x00008c00ff037b82 */ /* 0x000e620000000800 */
[----:B------:R-:W-:Y:S01]  /*8450*/  IMAD R7, R20, R27, RZ ;  /* 0x0000001b14077224 */ /* 0x000fe200078e02ff */
[----:B------:R-:W-:Y:S02]  /*8460*/  LEA.HI.X.SX32 R9, R9, UR9, 0x2, P6 ;  /* 0x0000000909097c11 */ /* 0x000fe4000b0f16ff */
[----:B------:R-:W-:Y:S02]  /*8470*/  LEA R12, P6, R13, UR8, 0x2 ;  /* 0x000000080d0c7c11 */ /* 0x000fe4000f8c10ff */
[----:B------:R-:W-:Y:S01]  /*8480*/  LEA R6, P3, R7, UR8, 0x2 ;  /* 0x0000000807067c11 */ /* 0x000fe2000f8610ff */
[----:B------:R-:W-:Y:S01]  /*8490*/  IMAD.WIDE R72, R40, 0x4, R8 ;  /* 0x0000000428487825 */ /* 0x000fe200078e0208 */
[----:B------:R-:W-:-:S02]  /*84a0*/  LEA.HI.X.SX32 R13, R13, UR9, 0x2, P6 ;  /* 0x000000090d0d7c11 */ /* 0x000fc4000b0f16ff */
[----:B------:R-:W-:Y:S01]  /*84b0*/  LEA.HI.X.SX32 R7, R7, UR9, 0x2, P3 ;  /* 0x0000000907077c11 */ /* 0x000fe200098f16ff */
[----:B---3--:R-:W-:Y:S01]  /*84c0*/  VIADD R4, R4, 0xfffffffb ;  /* 0xfffffffb04047836 */ /* 0x008fe20000000000 */
[----:B------:R-:W-:Y:S01]  /*84d0*/  LEA R10, P3, R11, UR8, 0x2 ;  /* 0x000000080b0a7c11 */ /* 0x000fe2000f8610ff */
[C---:B------:R-:W-:Y:S01]  /*84e0*/  IMAD.WIDE R68, R40.reuse, 0x4, R12 ;  /* 0x0000000428447825 */ /* 0x040fe200078e020c */
[----:B------:R-:W-:Y:S02]  /*84f0*/  LEA R16, P6, R17, UR8, 0x2 ;  /* 0x0000000811107c11 */ /* 0x000fe4000f8c10ff */
[----:B------:R-:W-:Y:S01]  /*8500*/  LEA.HI.X.SX32 R11, R11, UR9, 0x2, P3 ;  /* 0x000000090b0b7c11 */ /* 0x000fe200098f16ff */
[C---:B------:R-:W-:Y:S01]  /*8510*/  IMAD.WIDE R74, R40.reuse, 0x4, R6 ;  /* 0x00000004284a7825 */ /* 0x040fe200078e0206 */
[----:B------:R-:W-:Y:S02]  /*8520*/  LEA R14, P3, R15, UR8, 0x2 ;  /* 0x000000080f0e7c11 */ /* 0x000fe4000f8610ff */
[----:B------:R-:W-:Y:S01]  /*8530*/  LEA.HI.X.SX32 R17, R17, UR9, 0x2, P6 ;  /* 0x0000000911117c11 */ /* 0x000fe2000b0f16ff */
[C---:B------:R-:W-:Y:S01]  /*8540*/  IMAD.WIDE R70, R40.reuse, 0x4, R10 ;  /* 0x0000000428467825 */ /* 0x040fe200078e020a */
[----:B------:R-:W-:Y:S01]  /*8550*/  LEA.HI.X.SX32 R15, R15, UR9, 0x2, P3 ;  /* 0x000000090f0f7c11 */ /* 0x000fe200098f16ff */
[----:B------:R-:W-:Y:S01]  /*8560*/  STL.64 [R1+0x1ce0], R74 ;  /* 0x001ce04a01007387 */ /* 0x000fe20000100a00 */
[----:B------:R-:W-:Y:S01]  /*8570*/  LEA R18, P3, R19, UR8, 0x2 ;  /* 0x0000000813127c11 */ /* 0x000fe2000f8610ff */
[----:B-1----:R-:W-:Y:S01]  /*8580*/  VIADD R3, R3, 0xfffffff7 ;  /* 0xfffffff703037836 */ /* 0x002fe20000000000 */
[----:B------:R-:W-:Y:S01]  /*8590*/  LEA R20, P6, R21, UR8, 0x2 ;  /* 0x0000000815147c11 */ /* 0x000fe2000f8c10ff */
[C---:B------:R-:W-:Y:S01]  /*85a0*/  IMAD.WIDE R66, R40.reuse, 0x4, R14 ;  /* 0x0000000428427825 */ /* 0x040fe200078e020e */
[----:B------:R-:W-:Y:S01]  /*85b0*/  LEA.HI.X.SX32 R19, R19, UR9, 0x2, P3 ;  /* 0x0000000913137c11 */ /* 0x000fe200098f16ff */
[----:B------:R-:W-:Y:S01]  /*85c0*/  STL.64 [R1+0x1cd8], R72 ;  /* 0x001cd84801007387 */ /* 0x000fe20000100a00 */
[----:B------:R-:W-:Y:S01]  /*85d0*/  LEA R22, P3, R23, UR8, 0x2 ;  /* 0x0000000817167c11 */ /* 0x000fe2000f8610ff */
[C---:B------:R-:W-:Y:S01]  /*85e0*/  IMAD.WIDE R64, R40.reuse, 0x4, R16 ;  /* 0x0000000428407825 */ /* 0x040fe200078e0210 */
[----:B------:R-:W-:Y:S01]  /*85f0*/  LEA.HI.X.SX32 R21, R21, UR9, 0x2, P6 ;  /* 0x0000000915157c11 */ /* 0x000fe2000b0f16ff */
[----:B------:R1:W-:Y:S01]  /*8600*/  STL.64 [R1+0x1cd0], R70 ;  /* 0x001cd04601007387 */ /* 0x0003e20000100a00 */
        /* <DEDUP_REMOVED lines=24> */
[----:B------:R-:W-:Y:S01]  /*8790*/  LEA.HI.X.SX32 R35, R37, UR9, 0x2, P3 ;  /* 0x0000000925237c11 */ /* 0x000fe200098f16ff */
[----:B------:R-:W-:Y:S01]  /*87a0*/  IMAD.WIDE R50, R40, 0x4, R30 ;  /* 0x0000000428327825 */ /* 0x000fe200078e021e */
[----:B------:R-:W-:Y:S01]  /*87b0*/  ISETP.GE.U32.AND P3, PT, R39, 0x7fffff80, PT ;  /* 0x7fffff802700780c */ /* 0x000fe20003f66070 */
[----:B------:R4:W-:Y:S01]  /*87c0*/  STL.64 [R1+0x1c98], R56 ;  /* 0x001c983801007387 */ /* 0x0009e20000100a00 */
[----:B------:R-:W-:Y:S01]  /*87d0*/  LEA R36, P6, R38, UR8, 0x2 ;  /* 0x0000000826247c11 */ /* 0x000fe2000f8c10ff */
[----:B------:R-:W1:Y:S01]  /*87e0*/  LDC R39, c[0x0][0x230] ;  /* 0x00008c00ff277b82 */ /* 0x000e620000000800 */
[----:B------:R-:W-:Y:S01]  /*87f0*/  IMAD.WIDE R48, R40, 0x4, R32 ;  /* 0x0000000428307825 */ /* 0x000fe200078e0220 */
[----:B------:R4:W-:Y:S01]  /*8800*/  STL.64 [R1+0x1c90], R54 ;  /* 0x001c903601007387 */ /* 0x0009e20000100a00 */
[----:B------:R-:W-:Y:S01]  /*8810*/  LEA.HI.X.SX32 R37, R38, UR9, 0x2, P6 ;  /* 0x0000000926257c11 */ /* 0x000fe2000b0f16ff */
[----:B------:R-:W-:Y:S01]  /*8820*/  ULDC.64 UR8, c[0x0][0x218] ;  /* 0x0000860000087ab9 */ /* 0x000fe20000000a00 */
[----:B------:R-:W-:Y:S01]  /*8830*/  ISETP.GE.U32.AND P6, PT, R4, 0x7fffff7c, PT ;  /* 0x7fffff7c0400780c */ /* 0x000fe20003fc6070 */
[----:B------:R-:W-:Y:S01]  /*8840*/  VIADD R4, R2, UR4 ;  /* 0x0000000402047c36 */ /* 0x000fe20008000000 */
[----:B------:R4:W-:Y:S01]  /*8850*/  STL.64 [R1+0x1c88], R52 ;  /* 0x001c883401007387 */ /* 0x0009e20000100a00 */
[----:B------:R-:W-:-:S02]  /*8860*/  IMAD.SHL.U32 R38, R252, 0x8, RZ ;  /* 0x00000008fc267824 */ /* 0x000fc400078e00ff */
[C---:B------:R-:W-:Y:S01]  /*8870*/  IMAD.WIDE R46, R40.reuse, 0x4, R34 ;  /* 0x00000004282e7825 */ /* 0x040fe200078e0222 */
[----:B------:R-:W-:Y:S01]  /*8880*/  @!PT LDS RZ, [RZ] ;  /* 0x00000000fffff984 */ /* 0x000fe20000000800 */
[----:B------:R-:W-:Y:S01]  /*8890*/  @!PT LDS RZ, [RZ] ;  /* 0x00000000fffff984 */ /* 0x000fe20000000800 */
[----:B------:R-:W-:Y:S01]  /*88a0*/  @!PT LDS RZ, [RZ] ;  /* 0x00000000fffff984 */ /* 0x000fe20000000800 */
[----:B------:R-:W-:Y:S03]  /*88b0*/  LDGSTS.E [R4], desc[UR32][R6.64], !P3 ;  /* 0x0000000006047fae */ /* 0x000fe6000d921860 */
[----:B------:R-:W-:Y:S01]  /*88c0*/  IMAD.WIDE R44, R40, 0x4, R36 ;  /* 0x00000004282c7825 */ /* 0x000fe200078e0224 */
[----:B------:R-:W-:Y:S03]  /*88d0*/  LDGSTS.E [R4+0x80], desc[UR32][R8.64], !P3 ;  /* 0x0008000008047fae */ /* 0x000fe6000d921860 */
[C---:B------:R-:W-:Y:S01]  /*88e0*/  IMAD.WIDE R42, R38.reuse, 0x4, R34 ;  /* 0x00000004262a7825 */ /* 0x040fe200078e0222 */
[----:B------:R-:W-:Y:S03]  /*88f0*/  LDGSTS.E [R4+0x100], desc[UR32][R10.64], !P3 ;  /* 0x001000000a047fae */ /* 0x000fe6000d921860 */
[----:B------:R-:W-:Y:S01]  /*8900*/  IMAD.WIDE R40, R38, 0x4, R36 ;  /* 0x0000000426287825 */ /* 0x000fe200078e0224 */
[----:B------:R-:W-:Y:S01]  /*8910*/  LDGSTS.E [R4+0x180], desc[UR32][R12.64], !P3 ;  /* 0x001800000c047fae */ /* 0x000fe2000d921860 */
[----:B-1----:R-:W-:-:S02]  /*8920*/  IADD3 R39, R39, -0xd, RZ ;  /* 0xfffffff327277810 */ /* 0x002fc40007ffe0ff */
[C---:B------:R-:W-:Y:S01]  /*8930*/  IMAD.WIDE R76, R84.reuse, 0x4, R28 ;  /* 0x00000004544c7825 */ /* 0x040fe200078e021c */
[----:B------:R-:W-:Y:S03]  /*8940*/  LDGSTS.E [R4+0x200], desc[UR32][R14.64], !P3 ;  /* 0x002000000e047fae */ /* 0x000fe6000d921860 */
[C---:B------:R-:W-:Y:S01]  /*8950*/  IMAD.WIDE R78, R84.reuse, 0x4, R30 ;  /* 0x00000004544e7825 */ /* 0x040fe200078e021e */
[----:B------:R-:W-:Y:S03]  /*8960*/  LDGSTS.E [R4+0x280], desc[UR32][R16.64], !P3 ;  /* 0x0028000010047fae */ /* 0x000fe6000d921860 */
[C---:B------:R-:W-:Y:S01]  /*8970*/  IMAD.WIDE R80, R84.reuse, 0x4, R32 ;  /* 0x0000000454507825 */ /* 0x040fe200078e0220 */
[----:B------:R-:W-:Y:S03]  /*8980*/  LDGSTS.E [R4+0x300], desc[UR32][R18.64], !P3 ;  /* 0x0030000012047fae */ /* 0x000fe6000d921860 */
[----:B------:R-:W-:Y:S01]  /*8990*/  IMAD.WIDE R82, R84, 0x4, R34 ;  /* 0x0000000454527825 */ /* 0x000fe200078e0222 */
[----:B------:R-:W-:Y:S03]  /*89a0*/  LDGSTS.E [R4+0x380], desc[UR32][R20.64], !P3 ;  /* 0x0038000014047fae */ /* 0x000fe6000d921860 */
[C---:B------:R-:W-:Y:S01]  /*89b0*/  IMAD.WIDE R88, R114.reuse, 0x4, R10 ;  /* 0x0000000472587825 */ /* 0x040fe200078e020a */
        /* <DEDUP_REMOVED lines=13> */
[----:B------:R-:W-:Y:S01]  /*8a90*/  IMAD.WIDE R102, R114, 0x4, R24 ;  /* 0x0000000472667825 */ /* 0x000fe200078e0218 */
[----:B------:R-:W-:Y:S01]  /*8aa0*/  LDGSTS.E [R4+0x780], desc[UR32][R36.64], !P3 ;  /* 0x0078000024047fae */ /* 0x000fe2000d921860 */
[----:B------:R-:W-:-:S02]  /*8ab0*/  ISETP.GE.U32.AND P3, PT, R3, 0x7fffff78, PT ;  /* 0x7fffff780300780c */ /* 0x000fc40003f66070 */
[----:B------:R-:W1:Y:S01]  /*8ac0*/  LDC R3, c[0x0][0x230] ;  /* 0x00008c00ff037b82 */ /* 0x000e620000000800 */
[----:B------:R-:W-:Y:S01]  /*8ad0*/  LDGSTS.E [R4+0x2000], desc[UR32][R74.64], !P6 ;  /* 0x020000004a047fae */ /* 0x000fe2000f121860 */
[----:B------:R-:W-:-:S03]  /*8ae0*/  IMAD.WIDE R104, R114, 0x4, R26 ;  /* 0x0000000472687825 */ /* 0x000fc600078e021a */
[----:B------:R-:W-:Y:S01]  /*8af0*/  LDGSTS.E [R4+0x2080], desc[UR32][R72.64], !P6 ;  /* 0x0208000048047fae */ /* 0x000fe2000f121860 */
[----:B------:R-:W-:-:S03]  /*8b00*/  IMAD.WIDE R106, R114, 0x4, R28 ;  /* 0x00000004726a7825 */ /* 0x000fc600078e021c */
[----:B------:R2:W-:Y:S01]  /*8b10*/  LDGSTS.E [R4+0x2100], desc[UR32][R70.64], !P6 ;  /* 0x0210000046047fae */ /* 0x0005e2000f121860 */
[----:B------:R-:W-:-:S03]  /*8b20*/  IMAD.WIDE R108, R114, 0x4, R30 ;  /* 0x00000004726c7825 */ /* 0x000fc600078e021e */
[----:B------:R3:W-:Y:S01]  /*8b30*/  LDGSTS.E [R4+0x2180], desc[UR32][R68.64], !P6 ;  /* 0x0218000044047fae */ /* 0x0007e2000f121860 */
[----:B------:R-:W-:-:S03]  /*8b40*/  IMAD.WIDE R110, R114, 0x4, R32 ;  /* 0x00000004726e7825 */ /* 0x000fc600078e0220 */
[----:B------:R4:W-:Y:S01]  /*8b50*/  LDGSTS.E [R4+0x2200], desc[UR32][R66.64], !P6 ;  /* 0x0220000042047fae */ /* 0x0009e2000f121860 */
[----:B------:R-:W-:-:S03]  /*8b60*/  IMAD.WIDE R112, R114, 0x4, R34 ;  /* 0x0000000472707825 */ /* 0x000fc600078e0222 */
[----:B------:R4:W-:Y:S01]  /*8b70*/  LDGSTS.E [R4+0x2280], desc[UR32][R64.64], !P6 ;  /* 0x0228000040047fae */ /* 0x0009e2000f121860 */
[----:B--2---:R-:W-:-:S03]  /*8b80*/  IMAD.WIDE R70, R38, 0x4, R6 ;  /* 0x0000000426467825 */ /* 0x004fc600078e0206 */
[----:B------:R2:W-:Y:S01]  /*8b90*/  LDGSTS.E [R4+0x2300], desc[UR32][R62.64], !P6 ;  /* 0x023000003e047fae */ /* 0x0005e2000f121860 */
[----:B---3--:R-:W-:-:S03]  /*8ba0*/  IMAD.WIDE R68, R38, 0x4, R8 ;  /* 0x0000000426447825 */ /* 0x008fc600078e0208 */
[----:B------:R3:W-:Y:S01]  /*8bb0*/  LDGSTS.E [R4+0x2380], desc[UR32][R60.64], !P6 ;  /* 0x023800003c047fae */ /* 0x0007e2000f121860 */
[----:B----4-:R-:W-:-:S03]  /*8bc0*/  IMAD.WIDE R66, R38, 0x4, R10 ;  /* 0x0000000426427825 */ /* 0x010fc600078e020a */
        /* <DEDUP_REMOVED lines=9> */
[----:B-1----:R-:W-:-:S03]  /*8c60*/  IMAD.WIDE R56, R38, 0x4, R20 ;  /* 0x0000000426387825 */ /* 0x002fc600078e0214 */
[----:B------:R1:W-:Y:S01]  /*8c70*/  LDGSTS.E [R4+0x2680], desc[UR32][R48.64], !P6 ;  /* 0x0268000030047fae */ /* 0x0003e2000f121860 */
[----:B--2---:R-:W-:-:S03]  /*8c80*/  IMAD.WIDE R54, R38, 0x4, R22 ;  /* 0x0000000426367825 */ /* 0x004fc600078e0216 */
[----:B------:R2:W-:Y:S01]  /*8c90*/  LDGSTS.E [R4+0x2700], desc[UR32][R46.64], !P6 ;  /* 0x027000002e047fae */ /* 0x0005e2000f121860 */
[----:B---3--:R-:W-:-:S03]  /*8ca0*/  IMAD.WIDE R52, R38, 0x4, R24 ;  /* 0x0000000426347825 */ /* 0x008fc600078e0218 */
[----:B------:R3:W-:Y:S01]  /*8cb0*/  LDGSTS.E [R4+0x2780], desc[UR32][R44.64], !P6 ;  /* 0x027800002c047fae */ /* 0x0007e2000f121860 */
[----:B------:R-:W-:Y:S01]  /*8cc0*/  ISETP.GE.U32.AND P6, PT, R39, 0x7fffff74, PT ;  /* 0x7fffff742700780c */ /* 0x000fe20003fc6070 */
[----:B------:R-:W-:Y:S01]  /*8cd0*/  VIADD R3, R3, 0xffffffef ;  /* 0xffffffef03037836 */ /* 0x000fe20000000000 */
[----:B------:R-:W2:Y:S01]  /*8ce0*/  LDC R39, c[0x0][0x230] ;  /* 0x00008c00ff277b82 */ /* 0x000ea20000000800 */
[----:B------:R4:W-:Y:S01]  /*8cf0*/  STL.64 [R1+0x1c80], R50 ;  /* 0x001c803201007387 */ /* 0x0009e20000100a00 */
[----:B------:R-:W-:-:S03]  /*8d00*/  IMAD.WIDE R118, R144, 0x4, R8 ;  /* 0x0000000490767825 */ /* 0x000fc600078e0208 */
[----:B------:R3:W-:Y:S01]  /*8d10*/  LDGSTS.E [R4+0x4000], desc[UR32][R70.64], !P3 ;  /* 0x0400000046047fae */ /* 0x0007e2000d921860 */
[----:B------:R-:W-:-:S03]  /*8d20*/  IMAD.WIDE R120, R144, 0x4, R10 ;  /* 0x0000000490787825 */ /* 0x000fc600078e020a */
[----:B------:R1:W-:Y:S01]  /*8d30*/  STL.64 [R1+0x1c78], R48 ;  /* 0x001c783001007387 */ /* 0x0003e20000100a00 */
[----:B------:R-:W-:-:S03]  /*8d40*/  IMAD.WIDE R122, R144, 0x4, R12 ;  /* 0x00000004907a7825 */ /* 0x000fc600078e020c */
[----:B------:R3:W-:Y:S01]  /*8d50*/  LDGSTS.E [R4+0x4080], desc[UR32][R68.64], !P3 ;  /* 0x0408000044047fae */ /* 0x0007e2000d921860 */
[----:B----4-:R-:W-:-:S03]  /*8d60*/  IMAD.WIDE R50, R38, 0x4, R26 ;  /* 0x0000000426327825 */ /* 0x010fc600078e021a */
[----:B------:R4:W-:Y:S01]  /*8d70*/  STL.64 [R1+0x1c70], R46 ;  /* 0x001c702e01007387 */ /* 0x0009e20000100a00 */
[----:B------:R-:W-:-:S03]  /*8d80*/  IMAD.WIDE R124, R144, 0x4, R14 ;  /* 0x00000004907c7825 */ /* 0x000fc600078e020e */
[----:B------:R3:W-:Y:S01]  /*8d90*/  LDGSTS.E [R4+0x4100], desc[UR32][R66.64], !P3 ;  /* 0x0410000042047fae */ /* 0x0007e2000d921860 */
[----:B-1----:R-:W-:-:S03]  /*8da0*/  IMAD.WIDE R48, R38, 0x4, R28 ;  /* 0x0000000426307825 */ /* 0x002fc600078e021c */
[----:B------:R3:W-:Y:S01]  /*8db0*/  STL.64 [R1+0x1c68], R44 ;  /* 0x001c682c01007387 */ /* 0x0007e20000100a00 */
[----:B--2---:R-:W-:Y:S02]  /*8dc0*/  VIADD R39, R39, 0xffffffeb ;  /* 0xffffffeb27277836 */ /* 0x004fe40000000000 */
[----:B------:R-:W-:Y:S01]  /*8dd0*/  IMAD.WIDE R126, R144, 0x4, R16 ;  /* 0x00000004907e7825 */ /* 0x000fe200078e0210 */
[----:B------:R1:W-:Y:S03]  /*8de0*/  LDGSTS.E [R4+0x4180], desc[UR32][R64.64], !P3 ;  /* 0x0418000040047fae */ /* 0x0003e6000d921860 */
[----:B----4-:R-:W-:Y:S01]  /*8df0*/  IMAD.WIDE R46, R38, 0x4, R30 ;  /* 0x00000004262e7825 */ /* 0x010fe200078e021e */
[----:B------:R2:W-:Y:S03]  /*8e00*/  STL.64 [R1+0x1c60], R70 ;  /* 0x001c604601007387 */ /* 0x0005e60000100a00 */
[----:B------:R-:W-:Y:S01]  /*8e10*/  IMAD.WIDE R128, R144, 0x4, R18 ;  /* 0x0000000490807825 */ /* 0x000fe200078e0212 */
[----:B------:R4:W-:Y:S03]  /*8e20*/  LDGSTS.E [R4+0x4200], desc[UR32][R62.64], !P3 ;  /* 0x042000003e047fae */ /* 0x0009e6000d921860 */
[----:B---3--:R-:W-:Y:S01]  /*8e30*/  IMAD.WIDE R44, R38, 0x4, R32 ;  /* 0x00000004262c7825 */ /* 0x008fe200078e0220 */
[----:B------:R3:W-:Y:S03]  /*8e40*/  STL.64 [R1+0x1c58], R68 ;  /* 0x001c584401007387 */ /* 0x0007e60000100a00 */
[----:B------:R-:W-:Y:S01]  /*8e50*/  IMAD R38, R252, 0xc, RZ ;  /* 0x0000000cfc267824 */ /* 0x000fe200078e02ff */
[----:B------:R4:W-:Y:S01]  /*8e60*/  LDGSTS.E [R4+0x4280], desc[UR32][R60.64], !P3 ;  /* 0x042800003c047fae */ /* 0x0009e2000d921860 */
[----:B------:R-:W-:-:S03]  /*8e70*/  IMAD.WIDE R130, R144, 0x4, R20 ;  /* 0x0000000490827825 */ /* 0x000fc600078e0214 */
[----:B------:R1:W-:Y:S01]  /*8e80*/  STL.64 [R1+0x1c50], R66 ;  /* 0x001c504201007387 */ /* 0x0003e20000100a00 */
[----:B------:R-:W-:-:S03]  /*8e90*/  IMAD.WIDE R72, R38, 0x4, R6 ;  /* 0x0000000426487825 */ /* 0x000fc600078e0206 */
[----:B------:R4:W-:Y:S01]  /*8ea0*/  LDGSTS.E [R4+0x4300], desc[UR32][R58.64], !P3 ;  /* 0x043000003a047fae */ /* 0x0009e2000d921860 */
[----:B--2---:R-:W-:-:S03]  /*8eb0*/  IMAD.WIDE R70, R38, 0x4, R8 ;  /* 0x0000000426467825 */ /* 0x004fc600078e0208 */
[----:B------:R2:W-:Y:S01]  /*8ec0*/  STL.64 [R1+0x1c48], R64 ;  /* 0x001c484001007387 */ /* 0x0005e20000100a00 */
[----:B---3--:R-:W-:-:S03]  /*8ed0*/  IMAD.WIDE R68, R38, 0x4, R10 ;  /* 0x0000000426447825 */ /* 0x008fc600078e020a */
[----:B------:R3:W-:Y:S01]  /*8ee0*/  LDGSTS.E [R4+0x4380], desc[UR32][R56.64], !P3 ;  /* 0x0438000038047fae */ /* 0x0007e2000d921860 */
[----:B-1----:R-:W-:-:S03]  /*8ef0*/  IMAD.WIDE R66, R38, 0x4, R12 ;  /* 0x0000000426427825 */ /* 0x002fc600078e020c */
[----:B------:R4:W-:Y:S01]  /*8f00*/  STL.64 [R1+0x1c40], R62 ;  /* 0x001c403e01007387 */ /* 0x0009e20000100a00 */
[----:B------:R-:W-:-:S03]  /*8f10*/  IMAD.WIDE R132, R144, 0x4, R22 ;  /* 0x0000000490847825 */ /* 0x000fc600078e0216 */
[----:B------:R1:W-:Y:S01]  /*8f20*/  LDGSTS.E [R4+0x4400], desc[UR32][R54.64], !P3 ;  /* 0x0440000036047fae */ /* 0x0003e2000d921860 */
[----:B--2---:R-:W-:-:S03]  /*8f30*/  IMAD.WIDE R64, R38, 0x4, R14 ;  /* 0x0000000426407825 */ /* 0x004fc600078e020e */
[----:B------:R2:W-:Y:S01]  /*8f40*/  STL.64 [R1+0x1c38], R60 ;  /* 0x001c383c01007387 */ /* 0x0005e20000100a00 */
[----:B------:R-:W-:-:S03]  /*8f50*/  IMAD.WIDE R134, R144, 0x4, R24 ;  /* 0x0000000490867825 */ /* 0x000fc600078e0218 */
[----:B------:R1:W-:Y:S01]  /*8f60*/  LDGSTS.E [R4+0x4480], desc[UR32][R52.64], !P3 ;  /* 0x0448000034047fae */ /* 0x0003e2000d921860 */
[----:B----4-:R-:W-:-:S03]  /*8f70*/  IMAD.WIDE R62, R38, 0x4, R16 ;  /* 0x00000004263e7825 */ /* 0x010fc600078e0210 */
        /* <DEDUP_REMOVED lines=11> */
[----:B---3--:R-:W-:-:S03]  /*9030*/  IMAD.WIDE R56, R38, 0x4, R22 ;  /* 0x0000000426387825 */ /* 0x008fc600078e0216 */
[----:B------:R3:W-:Y:S01]  /*9040*/  STL.64 [R1+0x1c18], R52 ;  /* 0x001c183401007387 */ /* 0x0007e20000100a00 */
[----:B------:R-:W-:-:S03]  /*9050*/  IMAD.WIDE R142, R144, 0x4, R32 ;  /* 0x00000004908e7825 */ /* 0x000fc600078e0220 */
[----:B------:R4:W-:Y:S01]  /*9060*/  LDGSTS.E [R4+0x4680], desc[UR32][R44.64], !P3 ;  /* 0x046800002c047fae */ /* 0x0009e2000d921860 */
[----:B-1----:R-:W-:-:S03]  /*9070*/  IMAD.WIDE R54, R38, 0x4, R24 ;  /* 0x0000000426367825 */ /* 0x002fc600078e0218 */
[----:B------:R1:W-:Y:S01]  /*9080*/  STL.64 [R1+0x1c10], R50 ;  /* 0x001c103201007387 */ /* 0x0003e20000100a00 */
[----:B------:R-:W-:-:S03]  /*9090*/  IMAD.WIDE R148, R176, 0x4, R8 ;  /* 0x00000004b0947825 */ /* 0x000fc600078e0208 */
[----:B------:R4:W-:Y:S01]  /*90a0*/  LDGSTS.E [R4+0x4700], desc[UR32][R42.64], !P3 ;  /* 0x047000002a047fae */ /* 0x0009e2000d921860 */
[----:B---3--:R-:W-:-:S03]  /*90b0*/  IMAD.WIDE R52, R38, 0x4, R26 ;  /* 0x0000000426347825 */ /* 0x008fc600078e021a */
[----:B------:R2:W-:Y:S01]  /*90c0*/  STL.64 [R1+0x1c08], R48 ;  /* 0x001c083001007387 */ /* 0x0005e20000100a00 */
[----:B------:R-:W-:-:S03]  /*90d0*/  IMAD.WIDE R150, R176, 0x4, R10 ;  /* 0x00000004b0967825 */ /* 0x000fc600078e020a */
[----:B------:R3:W-:Y:S01]  /*90e0*/  LDGSTS.E [R4+0x4780], desc[UR32][R40.64], !P3 ;  /* 0x0478000028047fae */ /* 0x0007e2000d921860 */
[----:B------:R-:W-:Y:S01]  /*90f0*/  ISETP.GE.U32.AND P3, PT, R3, 0x7fffff70, PT ;  /* 0x7fffff700300780c */ /* 0x000fe20003f66070 */
[----:B-1----:R-:W-:Y:S02]  /*9100*/  IMAD.WIDE R50, R38, 0x4, R28 ;  /* 0x0000000426327825 */ /* 0x002fe400078e021c */
[----:B------:R4:W-:Y:S02]  /*9110*/  STL.64 [R1+0x1c00], R46 ;  /* 0x001c002e01007387 */ /* 0x0009e40000100a00 */
[----:B------:R-:W-:Y:S02]  /*9120*/  IMAD.SHL.U32 R3, R252, 0x10, RZ ;  /* 0x00000010fc037824 */ /* 0x000fe400078e00ff */
        /* <DEDUP_REMOVED lines=14> */
[----:B------:R4:W-:Y:S01]  /*9210*/  LDGSTS.E [R4+0x6200], desc[UR32][R64.64], !P6 ;  /* 0x0620000040047fae */ /* 0x0009e2000f121860 */
[C---:B------:R-:W-:Y:S01]  /*9220*/  IMAD.WIDE R158, R176.reuse, 0x4, R18 ;  /* 0x00000004b09e7825 */ /* 0x040fe200078e0212 */
[----:B---3--:R-:W3:Y:S02]  /*9230*/  LDC R40, c[0x0][0x230] ;  /* 0x00008c00ff287b82 */ /* 0x008ee40000000800 */
[----:B------:R4:W-:Y:S01]  /*9240*/  LDGSTS.E [R4+0x6280], desc[UR32][R62.64], !P6 ;  /* 0x062800003e047fae */ /* 0x0009e2000f121860 */
[----:B------:R-:W-:-:S03]  /*9250*/  IMAD.WIDE R160, R176, 0x4, R20 ;  /* 0x00000004b0a07825 */ /* 0x000fc600078e0214 */
[----:B------:R4:W-:Y:S01]  /*9260*/  LDGSTS.E [R4+0x6300], desc[UR32][R60.64], !P6 ;  /* 0x063000003c047fae */ /* 0x0009e2000f121860 */
[C---:B------:R-:W-:Y:S01]  /*9270*/  IMAD.WIDE R162, R176.reuse, 0x4, R22 ;  /* 0x00000004b0a27825 */ /* 0x040fe200078e0216 */
[----:B------:R-:W4:Y:S02]  /*9280*/  LDC R41, c[0x0][0x230] ;  /* 0x00008c00ff297b82 */ /* 0x000f240000000800 */
[----:B------:R4:W-:Y:S01]  /*9290*/  LDGSTS.E [R4+0x6380], desc[UR32][R58.64], !P6 ;  /* 0x063800003a047fae */ /* 0x0009e2000f121860 */
[----:B------:R-:W-:-:S03]  /*92a0*/  IMAD.WIDE R164, R176, 0x4, R24 ;  /* 0x00000004b0a47825 */ /* 0x000fc600078e0218 */
[----:B------:R4:W-:Y:S01]  /*92b0*/  LDGSTS.E [R4+0x6400], desc[UR32][R56.64], !P6 ;  /* 0x0640000038047fae */ /* 0x0009e2000f121860 */
[----:B------:R-:W-:-:S03]  /*92c0*/  IMAD.WIDE R166, R176, 0x4, R26 ;  /* 0x00000004b0a67825 */ /* 0x000fc600078e021a */
[----:B------:R4:W-:Y:S01]  /*92d0*/  LDGSTS.E [R4+0x6480], desc[UR32][R54.64], !P6 ;  /* 0x0648000036047fae */ /* 0x0009e2000f121860 */
[----:B------:R-:W-:-:S03]  /*92e0*/  IMAD.WIDE R168, R176, 0x4, R28 ;  /* 0x00000004b0a87825 */ /* 0x000fc600078e021c */
[----:B------:R1:W-:Y:S01]  /*92f0*/  STL.64 [R1+0x1be0], R72 ;  /* 0x001be04801007387 */ /* 0x0003e20000100a00 */
[----:B------:R-:W-:Y:S01]  /*9300*/  IMAD.WIDE R170, R176, 0x4, R30 ;  /* 0x00000004b0aa7825 */ /* 0x000fe200078e021e */
[----:B---3--:R-:W-:Y:S02]  /*9310*/  IADD3 R38, R40, -0x19, RZ ;  /* 0xffffffe728267810 */ /* 0x008fe40007ffe0ff */
[----:B------:R3:W-:Y:S01]  /*9320*/  LDGSTS.E [R4+0x6500], desc[UR32][R52.64], !P6 ;  /* 0x0650000034047fae */ /* 0x0007e2000f121860 */
[----:B------:R-:W3:Y:S01]  /*9330*/  LDC R40, c[0x0][0x230] ;  /* 0x00008c00ff287b82 */ /* 0x000ee20000000800 */
[C---:B------:R-:W-:Y:S02]  /*9340*/  IMAD.WIDE R172, R176.reuse, 0x4, R32 ;  /* 0x00000004b0ac7825 */ /* 0x040fe400078e0220 */
[----:B------:R2:W-:Y:S02]  /*9350*/  STL.64 [R1+0x1bd8], R70 ;  /* 0x001bd84601007387 */ /* 0x0005e40000100a00 */
[----:B------:R-:W-:-:S02]  /*9360*/  IMAD.WIDE R174, R176, 0x4, R34 ;  /* 0x00000004b0ae7825 */ /* 0x000fc400078e0222 */
[----:B------:R3:W-:Y:S02]  /*9370*/  LDGSTS.E [R4+0x6580], desc[UR32][R50.64], !P6 ;  /* 0x0658000032047fae */ /* 0x0007e4000f121860 */
[C---:B-1----:R-:W-:Y:S02]  /*9380*/  IMAD.WIDE R72, R3.reuse, 0x4, R6 ;  /* 0x0000000403487825 */ /* 0x042fe400078e0206 */
[----:B------:R1:W-:Y:S02]  /*9390*/  STL.64 [R1+0x1bd0], R68 ;  /* 0x001bd04401007387 */ /* 0x0003e40000100a00 */
[--C-:B------:R-:W-:Y:S02]  /*93a0*/  IMAD.WIDE R180, R206, 0x4, R8.reuse ;  /* 0x00000004ceb47825 */ /* 0x100fe400078e0208 */
[----:B------:R3:W-:Y:S02]  /*93b0*/  LDGSTS.E [R4+0x6600], desc[UR32][R48.64], !P6 ;  /* 0x0660000030047fae */ /* 0x0007e4000f121860 */
[----:B--2---:R-:W-:-:S02]  /*93c0*/  IMAD.WIDE R70, R3, 0x4, R8 ;  /* 0x0000000403467825 */ /* 0x004fc400078e0208 */
[----:B------:R2:W-:Y:S02]  /*93d0*/  STL.64 [R1+0x1bc8], R66 ;  /* 0x001bc84201007387 */ /* 0x0005e40000100a00 */
[C-C-:B------:R-:W-:Y:S02]  /*93e0*/  IMAD.WIDE R182, R206.reuse, 0x4, R10.reuse ;  /* 0x00000004ceb67825 */ /* 0x140fe400078e020a */
[----:B------:R3:W-:Y:S02]  /*93f0*/  LDGSTS.E [R4+0x6680], desc[UR32][R46.64], !P6 ;  /* 0x066800002e047fae */ /* 0x0007e4000f121860 */
[----:B-1----:R-:W-:Y:S02]  /*9400*/  IMAD.WIDE R68, R3, 0x4, R10 ;  /* 0x0000000403447825 */ /* 0x002fe400078e020a */
[----:B------:R4:W-:Y:S02]  /*9410*/  STL.64 [R1+0x1bc0], R64 ;  /* 0x001bc04001007387 */ /* 0x0009e40000100a00 */
[----:B------:R-:W-:-:S02]  /*9420*/  IMAD.WIDE R184, R206, 0x4, R12 ;  /* 0x00000004ceb87825 */ /* 0x000fc400078e020c */
[----:B------:R1:W-:Y:S02]  /*9430*/  LDGSTS.E [R4+0x6700], desc[UR32][R44.64], !P6 ;  /* 0x067000002c047fae */ /* 0x0003e4000f121860 */
[----:B--2---:R-:W-:Y:S02]  /*9440*/  IMAD.WIDE R66, R3, 0x4, R12 ;  /* 0x0000000403427825 */ /* 0x004fe400078e020c */
[----:B------:R2:W-:Y:S02]  /*9450*/  STL.64 [R1+0x1bb8], R62 ;  /* 0x001bb83e01007387 */ /* 0x0005e40000100a00 */
[C-C-:B------:R-:W-:Y:S02]  /*9460*/  IMAD.WIDE R186, R206.reuse, 0x4, R14.reuse ;  /* 0x00000004ceba7825 */ /* 0x140fe400078e020e */
[----:B------:R1:W-:Y:S01]  /*9470*/  LDGSTS.E [R4+0x6780], desc[UR32][R42.64], !P6 ;  /* 0x067800002a047fae */ /* 0x0003e2000f121860 */
[----:B------:R-:W-:Y:S01]  /*9480*/  ISETP.GE.U32.AND P6, PT, R39, 0x7fffff6c, PT ;  /* 0x7fffff6c2700780c */ /* 0x000fe20003fc6070 */
[----:B----4-:R-:W-:Y:S01]  /*9490*/  IMAD.WIDE R64, R3, 0x4, R14 ;  /* 0x0000000403407825 */ /* 0x010fe200078e020e */
[----:B------:R-:W4:Y:S01]  /*94a0*/  LDC R39, c[0x0][0x230] ;  /* 0x00008c00ff277b82 */ /* 0x000f220000000800 */
[----:B------:R3:W-:Y:S02]  /*94b0*/  STL.64 [R1+0x1bb0], R60 ;  /* 0x001bb03c01007387 */ /* 0x0007e40000100a00 */
[----:B------:R-:W-:-:S02]  /*94c0*/  IMAD.WIDE R188, R206, 0x4, R16 ;  /* 0x00000004cebc7825 */ /* 0x000fc400078e0210 */
[----:B------:R1:W-:Y:S02]  /*94d0*/  LDGSTS.E [R4+0x8000], desc[UR32][R72.64], !P3 ;  /* 0x0800000048047fae */ /* 0x0003e4000d921860 */
[C---:B--2---:R-:W-:Y:S02]  /*94e0*/  IMAD.WIDE R62, R3.reuse, 0x4, R16 ;  /* 0x00000004033e7825 */ /* 0x044fe400078e0210 */
[----:B------:R2:W-:Y:S02]  /*94f0*/  STL.64 [R1+0x1ba8], R58 ;  /* 0x001ba83a01007387 */ /* 0x0005e40000100a00 */
[--C-:B------:R-:W-:Y:S02]  /*9500*/  IMAD.WIDE R190, R206, 0x4, R18.reuse ;  /* 0x00000004cebe7825 */ /* 0x100fe400078e0212 */
[----:B------:R1:W-:Y:S02]  /*9510*/  LDGSTS.E [R4+0x8080], desc[UR32][R70.64], !P3 ;  /* 0x0808000046047fae */ /* 0x0003e4000d921860 */
[----:B---3--:R-:W-:-:S02]  /*9520*/  IMAD.WIDE R60, R3, 0x4, R18 ;  /* 0x00000004033c7825 */ /* 0x008fc400078e0212 */
[----:B------:R3:W-:Y:S02]  /*9530*/  STL.64 [R1+0x1ba0], R56 ;  /* 0x001ba03801007387 */ /* 0x0007e40000100a00 */
[--C-:B------:R-:W-:Y:S02]  /*9540*/  IMAD.WIDE R192, R206, 0x4, R20.reuse ;  /* 0x00000004cec07825 */ /* 0x100fe400078e0214 */
[----:B------:R1:W-:Y:S02]  /*9550*/  LDGSTS.E [R4+0x8100], desc[UR32][R68.64], !P3 ;  /* 0x0810000044047fae */ /* 0x0003e4000d921860 */
[----:B--2---:R-:W-:Y:S02]  /*9560*/  IMAD.WIDE R58, R3, 0x4, R20 ;  /* 0x00000004033a7825 */ /* 0x004fe400078e0214 */
[----:B------:R2:W-:Y:S02]  /*9570*/  STL.64 [R1+0x1b98], R54 ;  /* 0x001b983601007387 */ /* 0x0005e40000100a00 */
[----:B----4-:R-:W-:-:S02]  /*9580*/  VIADD R39, R39, 0xffffffe3 ;  /* 0xffffffe327277836 */ /* 0x010fc40000000000 */
[C-C-:B---3--:R-:W-:Y:S01]  /*9590*/  IMAD.WIDE R56, R3.reuse, 0x4, R22.reuse ;  /* 0x0000000403387825 */ /* 0x148fe200078e0216 */
[----:B------:R3:W-:Y:S03]  /*95a0*/  LDGSTS.E [R4+0x8180], desc[UR32][R66.64], !P3 ;  /* 0x0818000042047fae */ /* 0x0007e6000d921860 */
[C---:B------:R-:W-:Y:S01]  /*95b0*/  IMAD.WIDE R194, R206.reuse, 0x4, R22 ;  /* 0x00000004cec27825 */ /* 0x040fe200078e0216 */
[----:B------:R4:W-:Y:S03]  /*95c0*/  STL.64 [R1+0x1b90], R52 ;  /* 0x001b903401007387 */ /* 0x0009e60000100a00 */
[C-C-:B--2---:R-:W-:Y:S01]  /*95d0*/  IMAD.WIDE R54, R3.reuse, 0x4, R24.reuse ;  /* 0x0000000403367825 */ /* 0x144fe200078e0218 */
[----:B------:R2:W-:Y:S03]  /*95e0*/  LDGSTS.E [R4+0x8200], desc[UR32][R64.64], !P3 ;  /* 0x0820000040047fae */ /* 0x0005e6000d921860 */
[C---:B------:R-:W-:Y:S01]  /*95f0*/  IMAD.WIDE R196, R206.reuse, 0x4, R24 ;  /* 0x00000004cec47825 */ /* 0x040fe200078e0218 */
[----:B------:R1:W-:Y:S03]  /*9600*/  STL.64 [R1+0x1b88], R50 ;  /* 0x001b883201007387 */ /* 0x0003e60000100a00 */
[C-C-:B------:R-:W-:Y:S01]  /*9610*/  IMAD.WIDE R198, R206.reuse, 0x4, R26.reuse ;  /* 0x00000004cec67825 */ /* 0x140fe200078e021a */
[----:B------:R2:W-:Y:S03]  /*9620*/  LDGSTS.E [R4+0x8280], desc[UR32][R62.64], !P3 ;  /* 0x082800003e047fae */ /* 0x0005e6000d921860 */
[C---:B----4-:R-:W-:Y:S01]  /*9630*/  IMAD.WIDE R52, R3.reuse, 0x4, R26 ;  /* 0x0000000403347825 */ /* 0x050fe200078e021a */
[----:B------:R4:W-:Y:S03]  /*9640*/  STL.64 [R1+0x1b80], R48 ;  /* 0x001b803001007387 */ /* 0x0009e60000100a00 */
[C-C-:B------:R-:W-:Y:S01]  /*9650*/  IMAD.WIDE R200, R206.reuse, 0x4, R28.reuse ;  /* 0x00000004cec87825 */ /* 0x140fe200078e021c */
[----:B------:R2:W-:Y:S03]  /*9660*/  LDGSTS.E [R4+0x8300], desc[UR32][R60.64], !P3 ;  /* 0x083000003c047fae */ /* 0x0005e6000d921860 */
[C---:B-1----:R-:W-:Y:S01]  /*9670*/  IMAD.WIDE R50, R3.reuse, 0x4, R28 ;  /* 0x0000000403327825 */ /* 0x042fe200078e021c */
[----:B------:R1:W-:Y:S03]  /*9680*/  STL.64 [R1+0x1b78], R46 ;  /* 0x001b782e01007387 */ /* 0x0003e60000100a00 */
[C-C-:B------:R-:W-:Y:S01]  /*9690*/  IMAD.WIDE R202, R206.reuse, 0x4, R30.reuse ;  /* 0x00000004ceca7825 */ /* 0x140fe200078e021e */
[----:B------:R2:W-:Y:S03]  /*96a0*/  LDGSTS.E [R4+0x8380], desc[UR32][R58.64], !P3 ;  /* 0x083800003a047fae */ /* 0x0005e6000d921860 */
[C---:B----4-:R-:W-:Y:S01]  /*96b0*/  IMAD.WIDE R48, R3.reuse, 0x4, R30 ;  /* 0x0000000403307825 */ /* 0x050fe200078e021e */
[----:B------:R4:W-:Y:S03]  /*96c0*/  STL.64 [R1+0x1b70], R44 ;  /* 0x001b702c01007387 */ /* 0x0009e60000100a00 */
[--C-:B------:R-:W-:Y:S01]  /*96d0*/  IMAD.WIDE R204, R206, 0x4, R32.reuse ;  /* 0x00000004cecc7825 */ /* 0x100fe200078e0220 */
[----:B------:R2:W-:Y:S03]  /*96e0*/  LDGSTS.E [R4+0x8400], desc[UR32][R56.64], !P3 ;  /* 0x0840000038047fae */ /* 0x0005e6000d921860 */
[C---:B-1----:R-:W-:Y:S01]  /*96f0*/  IMAD.WIDE R46, R3.reuse, 0x4, R32 ;  /* 0x00000004032e7825 */ /* 0x042fe200078e0220 */
[----:B------:R1:W-:Y:S03]  /*9700*/  STL.64 [R1+0x1b68], R42 ;  /* 0x001b682a01007387 */ /* 0x0003e60000100a00 */
[C---:B----4-:R-:W-:Y:S01]  /*9710*/  IMAD.WIDE R44, R3.reuse, 0x4, R34 ;  /* 0x00000004032c7825 */ /* 0x050fe200078e0222 */
[----:B------:R4:W-:Y:S04]  /*9720*/  LDGSTS.E [R4+0x8480], desc[UR32][R54.64], !P3 ;  /* 0x0848000036047fae */ /* 0x0009e8000d921860 */
[----:B------:R4:W-:Y:S01]  /*9730*/  LDGSTS.E [R4+0x8500], desc[UR32][R52.64], !P3 ;  /* 0x0850000034047fae */ /* 0x0009e2000d921860 */
[----:B-1----:R-:W-:-:S03]  /*9740*/  IMAD.WIDE R42, R3, 0x4, R36 ;  /* 0x00000004032a7825 */ /* 0x002fc600078e0224 */
[----:B------:R1:W-:Y:S01]  /*9750*/  LDGSTS.E [R4+0x8580], desc[UR32][R50.64], !P3 ;  /* 0x0858000032047fae */ /* 0x0003e2000d921860 */
[----:B------:R-:W-:-:S03]  /*9760*/  IMAD R3, R252, 0x18, RZ ;  /* 0x00000018fc037824 */ /* 0x000fc600078e02ff */
[----:B------:R1:W-:Y:S04]  /*9770*/  LDGSTS.E [R4+0x8600], desc[UR32][R48.64], !P3 ;  /* 0x0860000030047fae */ /* 0x0003e8000d921860 */
[----:B------:R1:W-:Y:S04]  /*9780*/  LDGSTS.E [R4+0x8680], desc[UR32][R46.64], !P3 ;  /* 0x086800002e047fae */ /* 0x0003e8000d921860 */
[----:B------:R1:W-:Y:S04]  /*9790*/  LDGSTS.E [R4+0x8700], desc[UR32][R44.64], !P3 ;  /* 0x087000002c047fae */ /* 0x0003e8000d921860 */
[----:B------:R1:W-:Y:S01]  /*97a0*/  LDGSTS.E [R4+0x8780], desc[UR32][R42.64], !P3 ;  /* 0x087800002a047fae */ /* 0x0003e2000d921860 */
[----:B------:R-:W-:Y:S01]  /*97b0*/  ISETP.GE.U32.AND P3, PT, R38, 0x7fffff68, PT ;  /* 0x7fffff682600780c */ /* 0x000fe20003f66070 */
[----:B------:R-:W-:-:S02]  /*97c0*/  IMAD R38, R252, 0x14, RZ ;  /* 0x00000014fc267824 */ /* 0x000fc400078e02ff */
[----:B------:R3:W-:Y:S04]  /*97d0*/  STL.64 [R1+0x1b60], R72 ;  /* 0x001b604801007387 */ /* 0x0007e80000100a00 */
[----:B------:R2:W-:Y:S04]  /*97e0*/  STL.64 [R1+0x1b58], R70 ;  /* 0x001b584601007387 */ /* 0x0005e80000100a00 */
[----:B------:R4:W-:Y:S01]  /*97f0*/  STL.64 [R1+0x1b50], R68 ;  /* 0x001b504401007387 */ /* 0x0009e20000100a00 */
[----:B---3--:R-:W-:-:S03]  /*9800*/  IMAD.WIDE R72, R38, 0x4, R6 ;  /* 0x0000000426487825 */ /* 0x008fc600078e0206 */
[----:B------:R3:W-:Y:S01]  /*9810*/  STL.64 [R1+0x1b48], R66 ;  /* 0x001b484201007387 */ /* 0x0007e20000100a00 */
[----:B--2---:R-:W-:-:S03]  /*9820*/  IMAD.WIDE R70, R38, 0x4, R8 ;  /* 0x0000000426467825 */ /* 0x004fc600078e0208 */
[----:B------:R2:W-:Y:S01]  /*9830*/  STL.64 [R1+0x1b40], R64 ;  /* 0x001b404001007387 */ /* 0x0005e20000100a00 */
[----:B----4-:R-:W-:-:S03]  /*9840*/  IMAD.WIDE R68, R38, 0x4, R10 ;  /* 0x0000000426447825 */ /* 0x010fc600078e020a */
[----:B------:R4:W-:Y:S01]  /*9850*/  STL.64 [R1+0x1b38], R62 ;  /* 0x001b383e01007387 */ /* 0x0009e20000100a00 */
[----:B---3--:R-:W-:-:S03]  /*9860*/  IMAD.WIDE R66, R38, 0x4, R12 ;  /* 0x0000000426427825 */ /* 0x008fc600078e020c */
[----:B------:R3:W-:Y:S01]  /*9870*/  STL.64 [R1+0x18a0], R60 ;  /* 0x0018a03c01007387 */ /* 0x0007e20000100a00 */
[----:B--2---:R-:W-:-:S03]  /*9880*/  IMAD.WIDE R64, R38, 0x4, R14 ;  /* 0x0000000426407825 */ /* 0x004fc600078e020e */
[----:B------:R2:W-:Y:S01]  /*9890*/  LDGSTS.E [R4+0xa000], desc[UR32][R72.64], !P6 ;  /* 0x0a00000048047fae */ /* 0x0005e2000f121860 */
[----:B----4-:R-:W-:-:S03]  /*98a0*/  IMAD.WIDE R62, R38, 0x4, R16 ;  /* 0x00000004263e7825 */ /* 0x010fc600078e0210 */
[----:B------:R4:W-:Y:S01]  /*98b0*/  STL.64 [R1+0x1898], R58 ;  /* 0x0018983a01007387 */ /* 0x0009e20000100a00 */
[----:B---3--:R-:W-:-:S03]  /*98c0*/  IMAD.WIDE R60, R38, 0x4, R18 ;  /* 0x00000004263c7825 */ /* 0x008fc600078e0212 */
[----:B------:R3:W-:Y:S04]  /*98d0*/  LDGSTS.E [R4+0xa080], desc[UR32][R70.64], !P6 ;  /* 0x0a08000046047fae */ /* 0x0007e8000f121860 */
[----:B------:R1:W-:Y:S01]  /*98e0*/  STL.64 [R1+0x1890], R56 ;  /* 0x0018903801007387 */ /* 0x0003e20000100a00 */
[----:B----4-:R-:W-:-:S03]  /*98f0*/  IMAD.WIDE R58, R38, 0x4, R20 ;  /* 0x00000004263a7825 */ /* 0x010fc600078e0214 */
[----:B------:R4:W-:Y:S04]  /*9900*/  LDGSTS.E [R4+0xa100], desc[UR32][R68.64], !P6 ;  /* 0x0a10000044047fae */ /* 0x0009e8000f121860 */
[----:B------:R2:W-:Y:S01]  /*9910*/  STL.64 [R1+0x1888], R54 ;  /* 0x0018883601007387 */ /* 0x0005e20000100a00 */
[----:B-1----:R-:W-:-:S03]  /*9920*/  IMAD.WIDE R56, R38, 0x4, R22 ;  /* 0x0000000426387825 */ /* 0x002fc600078e0216 */
[----:B------:R1:W-:Y:S04]  /*9930*/  LDGSTS.E [R4+0xa180], desc[UR32][R66.64], !P6 ;  /* 0x0a18000042047fae */ /* 0x0003e8000f121860 */
[----:B------:R3:W-:Y:S01]  /*9940*/  STL.64 [R1+0x1880], R52 ;  /* 0x0018803401007387 */ /* 0x0007e20000100a00 */
[----:B--2---:R-:W-:-:S03]  /*9950*/  IMAD.WIDE R54, R38, 0x4, R24 ;  /* 0x0000000426367825 */ /* 0x004fc600078e0218 */
[----:B------:R2:W-:Y:S04]  /*9960*/  LDGSTS.E [R4+0xa200], desc[UR32][R64.64], !P6 ;  /* 0x0a20000040047fae */ /* 0x0005e8000f121860 */
        /* <DEDUP_REMOVED lines=17> */
[----:B------:R4:W-:Y:S01]  /*9a80*/  LDGSTS.E [R4+0xa500], desc[UR32][R52.64], !P6 ;  /* 0x0a50000034047fae */ /* 0x0009e2000f121860 */
[----:B------:R-:W-:-:S03]  /*9a90*/  VIADD R38, R40, 0xffffffdf ;  /* 0xffffffdf28267836 */ /* 0x000fc60000000000 */
[----:B------:R2:W-:Y:S01]  /*9aa0*/  STL.64 [R1+0x17c8], R70 ;  /* 0x0017c84601007387 */ /* 0x0005e20000100a00 */
[----:B------:R-:W4:Y:S03]  /*9ab0*/  LDC R40, c[0x0][0x230] ;  /* 0x00008c00ff287b82 */ /* 0x000f260000000800 */
[----:B------:R4:W-:Y:S01]  /*9ac0*/  LDGSTS.E [R4+0xa580], desc[UR32][R50.64], !P6 ;  /* 0x0a58000032047fae */ /* 0x0009e2000f121860 */
[----:B-1----:R-:W-:-:S03]  /*9ad0*/  IMAD.WIDE R72, R3, 0x4, R6 ;  /* 0x0000000403487825 */ /* 0x002fc600078e0206 */
[----:B------:R1:W-:Y:S04]  /*9ae0*/  STL.64 [R1+0x17c0], R68 ;  /* 0x0017c04401007387 */ /* 0x0003e80000100a00 */
[----:B------:R4:W-:Y:S01]  /*9af0*/  LDGSTS.E [R4+0xa600], desc[UR32][R48.64], !P6 ;  /* 0x0a60000030047fae */ /* 0x0009e2000f121860 */
[----:B--2---:R-:W-:-:S03]  /*9b00*/  IMAD.WIDE R70, R3, 0x4, R8 ;  /* 0x0000000403467825 */ /* 0x004fc600078e0208 */
[----:B------:R2:W-:Y:S04]  /*9b10*/  STL.64 [R1+0x17b8], R66 ;  /* 0x0017b84201007387 */ /* 0x0005e80000100a00 */
[----:B------:R4:W-:Y:S01]  /*9b20*/  LDGSTS.E [R4+0xa680], desc[UR32][R46.64], !P6 ;  /* 0x0a6800002e047fae */ /* 0x0009e2000f121860 */
[----:B-1----:R-:W-:-:S03]  /*9b30*/  IMAD.WIDE R68, R3, 0x4, R10 ;  /* 0x0000000403447825 */ /* 0x002fc600078e020a */
[----:B------:R1:W-:Y:S04]  /*9b40*/  STL.64 [R1+0x17b0], R64 ;  /* 0x0017b04001007387 */ /* 0x0003e80000100a00 */
[----:B------:R4:W-:Y:S01]  /*9b50*/  LDGSTS.E [R4+0xa700], desc[UR32][R44.64], !P6 ;  /* 0x0a7000002c047fae */ /* 0x0009e2000f121860 */
[----:B--2---:R-:W-:-:S03]  /*9b60*/  IMAD.WIDE R66, R3, 0x4, R12 ;  /* 0x0000000403427825 */ /* 0x004fc600078e020c */
[----:B------:R2:W-:Y:S04]  /*9b70*/  STL.64 [R1+0x17a8], R62 ;  /* 0x0017a83e01007387 */ /* 0x0005e80000100a00 */
[----:B------:R4:W-:Y:S01]  /*9b80*/  LDGSTS.E [R4+0xa780], desc[UR32][R42.64], !P6 ;  /* 0x0a7800002a047fae */ /* 0x0009e2000f121860 */
[----:B-1----:R-:W-:Y:S01]  /*9b90*/  IMAD.WIDE R64, R3, 0x4, R14 ;  /* 0x0000000403407825 */ /* 0x002fe200078e020e */
[----:B------:R-:W-:Y:S02]  /*9ba0*/  ISETP.GE.U32.AND P6, PT, R39, 0x7fffff64, PT ;  /* 0x7fffff642700780c */ /* 0x000fe40003fc6070 */
[----:B------:R1:W-:Y:S01]  /*9bb0*/  STL.64 [R1+0x17a0], R60 ;  /* 0x0017a03c01007387 */ /* 0x0003e20000100a00 */
[----:B------:R-:W3:Y:S01]  /*9bc0*/  LDC R39, c[0x0][0x230] ;  /* 0x00008c00ff277b82 */ /* 0x000ee20000000800 */
[----:B--2---:R-:W-:-:S02]  /*9bd0*/  IMAD.WIDE R62, R3, 0x4, R16 ;  /* 0x00000004033e7825 */ /* 0x004fc400078e0210 */
[----:B------:R2:W-:Y:S04]  /*9be0*/  LDGSTS.E [R4+0xc000], desc[UR32][R72.64], !P3 ;  /* 0x0c00000048047fae */ /* 0x0005e8000d921860 */
[----:B------:R4:W-:Y:S01]  /*9bf0*/  STL.64 [R1+0x1798], R58 ;  /* 0x0017983a01007387 */ /* 0x0009e20000100a00 */
[----:B-1----:R-:W-:-:S03]  /*9c00*/  IMAD.WIDE R60, R3, 0x4, R18 ;  /* 0x00000004033c7825 */ /* 0x002fc600078e0212 */
[----:B------:R1:W-:Y:S04]  /*9c10*/  LDGSTS.E [R4+0xc080], desc[UR32][R70.64], !P3 ;  /* 0x0c08000046047fae */ /* 0x0003e8000d921860 */
[----:B------:R2:W-:Y:S01]  /*9c20*/  STL.64 [R1+0x1790], R56 ;  /* 0x0017903801007387 */ /* 0x0005e20000100a00 */
[----:B----4-:R-:W-:-:S03]  /*9c30*/  IMAD.WIDE R58, R3, 0x4, R20 ;  /* 0x00000004033a7825 */ /* 0x010fc600078e0214 */
[----:B------:R4:W-:Y:S01]  /*9c40*/  LDGSTS.E [R4+0xc100], desc[UR32][R68.64], !P3 ;  /* 0x0c10000044047fae */ /* 0x0009e2000d921860 */
[----:B---3--:R-:W-:-:S03]  /*9c50*/  IADD3 R39, R39, -0x25, RZ ;  /* 0xffffffdb27277810 */ /* 0x008fc60007ffe0ff */
[----:B------:R3:W-:Y:S01]  /*9c60*/  STL.64 [R1+0x1788], R54 ;  /* 0x0017883601007387 */ /* 0x0007e20000100a00 */
[----:B--2---:R-:W-:-:S03]  /*9c70*/  IMAD.WIDE R56, R3, 0x4, R22 ;  /* 0x0000000403387825 */ /* 0x004fc600078e0216 */
[----:B------:R2:W-:Y:S04]  /*9c80*/  LDGSTS.E [R4+0xc180], desc[UR32][R66.64], !P3 ;  /* 0x0c18000042047fae */ /* 0x0005e8000d921860 */
[----:B------:R1:W-:Y:S01]  /*9c90*/  STL.64 [R1+0x1780], R52 ;  /* 0x0017803401007387 */ /* 0x0003e20000100a00 */
[----:B---3--:R-:W-:-:S03]  /*9ca0*/  IMAD.WIDE R54, R3, 0x4, R24 ;  /* 0x0000000403367825 */ /* 0x008fc600078e0218 */
[----:B------:R3:W-:Y:S04]  /*9cb0*/  LDGSTS.E [R4+0xc200], desc[UR32][R64.64], !P3 ;  /* 0x0c20000040047fae */ /* 0x0007e8000d921860 */
[----:B------:R4:W-:Y:S01]  /*9cc0*/  STL.64 [R1+0x1778], R50 ;  /* 0x0017783201007387 */ /* 0x0009e20000100a00 */
[----:B-1----:R-:W-:-:S03]  /*9cd0*/  IMAD.WIDE R52, R3, 0x4, R26 ;  /* 0x0000000403347825 */ /* 0x002fc600078e021a */
[----:B------:R1:W-:Y:S04]  /*9ce0*/  LDGSTS.E [R4+0xc280], desc[UR32][R62.64], !P3 ;  /* 0x0c2800003e047fae */ /* 0x0003e8000d921860 */
[----:B------:R2:W-:Y:S01]  /*9cf0*/  STL.64 [R1+0x1770], R48 ;  /* 0x0017703001007387 */ /* 0x0005e20000100a00 */
[----:B----4-:R-:W-:-:S03]  /*9d00*/  IMAD.WIDE R50, R3, 0x4, R28 ;  /* 0x0000000403327825 */ /* 0x010fc600078e021c */
        /* <DEDUP_REMOVED lines=10> */
[----:B------:R1:W-:Y:S01]  /*9db0*/  LDGSTS.E [R4+0xc500], desc[UR32][R52.64], !P3 ;  /* 0x0c50000034047fae */ /* 0x0003e2000d921860 */
[----:B----4-:R-:W-:-:S03]  /*9dc0*/  IMAD.WIDE R42, R3, 0x4, R36 ;  /* 0x00000004032a7825 */ /* 0x010fc600078e0224 */
[----:B------:R4:W-:Y:S01]  /*9dd0*/  LDGSTS.E [R4+0xc580], desc[UR32][R50.64], !P3 ;  /* 0x0c58000032047fae */ /* 0x0009e2000d921860 */
[----:B------:R-:W-:-:S03]  /*9de0*/  IMAD.SHL.U32 R3, R252, 0x20, RZ ;  /* 0x00000020fc037824 */ /* 0x000fc600078e00ff */
        /* <DEDUP_REMOVED lines=9> */
[----:B--2---:R-:W-:-:S03]  /*9e80*/  IMAD.WIDE R72, R38, 0x4, R6 ;  /* 0x0000000426487825 */ /* 0x004fc600078e0206 */
[----:B------:R2:W-:Y:S01]  /*9e90*/  STL.64 [R1+0x16b8], R66 ;  /* 0x0016b84201007387 */ /* 0x0005e20000100a00 */
[----:B---3--:R-:W-:-:S03]  /*9ea0*/  IMAD.WIDE R70, R38, 0x4, R8 ;  /* 0x0000000426467825 */ /* 0x008fc600078e0208 */
[----:B------:R3:W-:Y:S01]  /*9eb0*/  STL.64 [R1+0x16b0], R64 ;  /* 0x0016b04001007387 */ /* 0x0007e20000100a00 */
[----:B-1----:R-:W-:-:S03]  /*9ec0*/  IMAD.WIDE R68, R38, 0x4, R10 ;  /* 0x0000000426447825 */ /* 0x002fc600078e020a */
[----:B------:R1:W-:Y:S01]  /*9ed0*/  STL.64 [R1+0x16a8], R62 ;  /* 0x0016a83e01007387 */ /* 0x0003e20000100a00 */
[----:B--2---:R-:W-:-:S03]  /*9ee0*/  IMAD.WIDE R66, R38, 0x4, R12 ;  /* 0x0000000426427825 */ /* 0x004fc600078e020c */
[----:B------:R2:W-:Y:S01]  /*9ef0*/  STL.64 [R1+0x16a0], R60 ;  /* 0x0016a03c01007387 */ /* 0x0005e20000100a00 */
[----:B---3--:R-:W-:-:S03]  /*9f00*/  IMAD.WIDE R64, R38, 0x4, R14 ;  /* 0x0000000426407825 */ /* 0x008fc600078e020e */
[----:B------:R3:W-:Y:S01]  /*9f10*/  LDGSTS.E [R4+0xe000], desc[UR32][R72.64], !P6 ;  /* 0x0e00000048047fae */ /* 0x0007e2000f121860 */
[----:B-1----:R-:W-:-:S03]  /*9f20*/  IMAD.WIDE R62, R38, 0x4, R16 ;  /* 0x00000004263e7825 */ /* 0x002fc600078e0210 */
[----:B------:R1:W-:Y:S01]  /*9f30*/  STL.64 [R1+0x1698], R58 ;  /* 0x0016983a01007387 */ /* 0x0003e20000100a00 */
[----:B--2---:R-:W-:-:S03]  /*9f40*/  IMAD.WIDE R60, R38, 0x4, R18 ;  /* 0x00000004263c7825 */ /* 0x004fc600078e0212 */
        /* <DEDUP_REMOVED lines=8> */
[----:B---3--:R-:W-:-:S03]  /*9fd0*/  IMAD.WIDE R54, R38, 0x4, R24 ;  /* 0x0000000426367825 */ /* 0x008fc600078e0218 */
[----:B------:R3:W-:Y:S04]  /*9fe0*/  LDGSTS.E [R4+0xe200], desc[UR32][R64.64], !P6 ;  /* 0x0e20000040047fae */ /* 0x0007e8000f121860 */
        /* <DEDUP_REMOVED lines=17> */
[----:B------:R1:W-:Y:S01]  /*a100*/  LDGSTS.E [R4+0xe500], desc[UR32][R52.64], !P6 ;  /* 0x0e50000034047fae */ /* 0x0003e2000f121860 */
[----:B------:R-:W-:-:S03]  /*a110*/  VIADD R38, R40, 0xffffffd7 ;  /* 0xffffffd728267836 */ /* 0x000fc60000000000 */
[----:B------:R3:W-:Y:S01]  /*a120*/  STL.64 [R1+0x15c8], R70 ;  /* 0x0015c84601007387 */ /* 0x0007e20000100a00 */
[----:B------:R-:W1:Y:S03]  /*a130*/  LDC R40, c[0x0][0x230] ;  /* 0x00008c00ff287b82 */ /* 0x000e660000000800 */
[----:B------:R1:W-:Y:S01]  /*a140*/  LDGSTS.E [R4+0xe580], desc[UR32][R50.64], !P6 ;  /* 0x0e58000032047fae */ /* 0x0003e2000f121860 */
[----:B----4-:R-:W-:-:S03]  /*a150*/  IMAD.WIDE R72, R3, 0x4, R6 ;  /* 0x0000000403487825 */ /* 0x010fc600078e0206 */
[----:B------:R4:W-:Y:S04]  /*a160*/  STL.64 [R1+0x15c0], R68 ;  /* 0x0015c04401007387 */ /* 0x0009e80000100a00 */
[----:B------:R1:W-:Y:S01]  /*a170*/  LDGSTS.E [R4+0xe600], desc[UR32][R48.64], !P6 ;  /* 0x0e60000030047fae */ /* 0x0003e2000f121860 */
[----:B---3--:R-:W-:-:S03]  /*a180*/  IMAD.WIDE R70, R3, 0x4, R8 ;  /* 0x0000000403467825 */ /* 0x008fc600078e0208 */
[----:B------:R3:W-:Y:S04]  /*a190*/  STL.64 [R1+0x15b8], R66 ;  /* 0x0015b84201007387 */ /* 0x0007e80000100a00 */
[----:B------:R1:W-:Y:S01]  /*a1a0*/  LDGSTS.E [R4+0xe680], desc[UR32][R46.64], !P6 ;  /* 0x0e6800002e047fae */ /* 0x0003e2000f121860 */
[----:B----4-:R-:W-:-:S03]  /*a1b0*/  IMAD.WIDE R68, R3, 0x4, R10 ;  /* 0x0000000403447825 */ /* 0x010fc600078e020a */
[----:B------:R4:W-:Y:S04]  /*a1c0*/  STL.64 [R1+0x15b0], R64 ;  /* 0x0015b04001007387 */ /* 0x0009e80000100a00 */
[----:B------:R1:W-:Y:S01]  /*a1d0*/  LDGSTS.E [R4+0xe700], desc[UR32][R44.64], !P6 ;  /* 0x0e7000002c047fae */ /* 0x0003e2000f121860 */
[----:B---3--:R-:W-:-:S03]  /*a1e0*/  IMAD.WIDE R66, R3, 0x4, R12 ;  /* 0x0000000403427825 */ /* 0x008fc600078e020c */
[----:B------:R3:W-:Y:S04]  /*a1f0*/  STL.64 [R1+0x15a8], R62 ;  /* 0x0015a83e01007387 */ /* 0x0007e80000100a00 */
[----:B------:R1:W-:Y:S01]  /*a200*/  LDGSTS.E [R4+0xe780], desc[UR32][R42.64], !P6 ;  /* 0x0e7800002a047fae */ /* 0x0003e2000f121860 */
[----:B----4-:R-:W-:Y:S01]  /*a210*/  IMAD.WIDE R64, R3, 0x4, R14 ;  /* 0x0000000403407825 */ /* 0x010fe200078e020e */
[----:B------:R-:W-:Y:S02]  /*a220*/  ISETP.GE.U32.AND P6, PT, R39, 0x7fffff5c, PT ;  /* 0x7fffff5c2700780c */ /* 0x000fe40003fc6070 */
[----:B------:R4:W-:Y:S01]  /*a230*/  STL.64 [R1+0x15a0], R60 ;  /* 0x0015a03c01007387 */ /* 0x0009e20000100a00 */
[----:B------:R-:W2:Y:S01]  /*a240*/  LDC R39, c[0x0][0x230] ;  /* 0x00008c00ff277b82 */ /* 0x000ea20000000800 */
[----:B---3--:R-:W-:-:S02]  /*a250*/  IMAD.WIDE R62, R3, 0x4, R16 ;  /* 0x00000004033e7825 */ /* 0x008fc400078e0210 */
[----:B------:R3:W-:Y:S04]  /*a260*/  LDGSTS.E [R4+0x10000], desc[UR32][R72.64], !P3 ;  /* 0x1000000048047fae */ /* 0x0007e8000d921860 */
[----:B------:R1:W-:Y:S01]  /*a270*/  STL.64 [R1+0x1598], R58 ;  /* 0x0015983a01007387 */ /* 0x0003e20000100a00 */
[----:B----4-:R-:W-:-:S03]  /*a280*/  IMAD.WIDE R60, R3, 0x4, R18 ;  /* 0x00000004033c7825 */ /* 0x010fc600078e0212 */
[----:B------:R4:W-:Y:S04]  /*a290*/  LDGSTS.E [R4+0x10080], desc[UR32][R70.64], !P3 ;  /* 0x1008000046047fae */ /* 0x0009e8000d921860 */
[----:B------:R3:W-:Y:S01]  /*a2a0*/  STL.64 [R1+0x1590], R56 ;  /* 0x0015903801007387 */ /* 0x0007e20000100a00 */
[----:B-1----:R-:W-:-:S03]  /*a2b0*/  IMAD.WIDE R58, R3, 0x4, R20 ;  /* 0x00000004033a7825 */ /* 0x002fc600078e0214 */
[----:B------:R1:W-:Y:S01]  /*a2c0*/  LDGSTS.E [R4+0x10100], desc[UR32][R68.64], !P3 ;  /* 0x1010000044047fae */ /* 0x0003e2000d921860 */
[----:B--2---:R-:W-:-:S03]  /*a2d0*/  VIADD R39, R39, 0xffffffd3 ;  /* 0xffffffd327277836 */ /* 0x004fc60000000000 */
[----:B------:R2:W-:Y:S01]  /*a2e0*/  STL.64 [R1+0x1588], R54 ;  /* 0x0015883601007387 */ /* 0x0005e20000100a00 */
[----:B---3--:R-:W-:-:S03]  /*a2f0*/  IMAD.WIDE R56, R3, 0x4, R22 ;  /* 0x0000000403387825 */ /* 0x008fc600078e0216 */
[----:B------:R3:W-:Y:S04]  /*a300*/  LDGSTS.E [R4+0x10180], desc[UR32][R66.64], !P3 ;  /* 0x1018000042047fae */ /* 0x0007e8000d921860 */
[----:B------:R4:W-:Y:S01]  /*a310*/  STL.64 [R1+0x1580], R52 ;  /* 0x0015803401007387 */ /* 0x0009e20000100a00 */
[----:B--2---:R-:W-:-:S03]  /*a320*/  IMAD.WIDE R54, R3, 0x4, R24 ;  /* 0x0000000403367825 */ /* 0x004fc600078e0218 */
        /* <DEDUP_REMOVED lines=36> */
[----:B-1----:R-:W-:-:S03]  /*a570*/  IMAD.WIDE R66, R38, 0x4, R12 ;  /* 0x0000000426427825 */ /* 0x002fc600078e020c */
        /* <DEDUP_REMOVED lines=8> */
[----:B------:R1:W-:Y:S01]  /*a600*/  LDGSTS.E [R4+0x12000], desc[UR32][R72.64], !P6 ;  /* 0x1200000048047fae */ /* 0x0003e2000f121860 */
[----:B---3--:R-:W-:-:S03]  /*a610*/  IMAD.WIDE R56, R38, 0x4, R22 ;  /* 0x0000000426387825 */ /* 0x008fc600078e0216 */
[----:B------:R3:W-:Y:S01]  /*a620*/  STL.64 [R1+0x1478], R50 ;  /* 0x0014783201007387 */ /* 0x0007e20000100a00 */
[----:B--2---:R-:W-:-:S03]  /*a630*/  IMAD.WIDE R54, R38, 0x4, R24 ;  /* 0x0000000426367825 */ /* 0x004fc600078e0218 */
        /* <DEDUP_REMOVED lines=17> */
[----:B------:R2:W-:Y:S01]  /*a750*/  STL.64 [R1+0x13c8], R70 ;  /* 0x0013c84601007387 */ /* 0x0005e20000100a00 */
[----:B------:R-:W-:Y:S02]  /*a760*/  VIADD R38, R40, 0xffffffcf ;  /* 0xffffffcf28267836 */ /* 0x000fe40000000000 */
[----:B------:R-:W3:Y:S01]  /*a770*/  LDC R40, c[0x0][0x230] ;  /* 0x00008c00ff287b82 */ /* 0x000ee20000000800 */
        /* <DEDUP_REMOVED lines=19> */
[----:B----4-:R-:W-:-:S03]  /*a8b0*/  IMAD.WIDE R60, R3, 0x4, R18 ;  /* 0x00000004033c7825 */ /* 0x010fc600078e0212 */
[----:B------:R4:W-:Y:S04]  /*a8c0*/  STL.64 [R1+0x1390], R56 ;  /* 0x0013903801007387 */ /* 0x0009e80000100a00 */
[----:B------:R1:W-:Y:S01]  /*a8d0*/  LDGSTS.E [R4+0x12700], desc[UR32][R44.64], !P6 ;  /* 0x127000002c047fae */ /* 0x0003e2000f121860 */
[----:B--2---:R-:W-:-:S03]  /*a8e0*/  IMAD.WIDE R58, R3, 0x4, R20 ;  /* 0x00000004033a7825 */ /* 0x004fc600078e0214 */
[----:B------:R3:W-:Y:S04]  /*a8f0*/  STL.64 [R1+0x1388], R54 ;  /* 0x0013883601007387 */ /* 0x0007e80000100a00 */
[----:B------:R2:W-:Y:S01]  /*a900*/  LDGSTS.E [R4+0x12780], desc[UR32][R42.64], !P6 ;  /* 0x127800002a047fae */ /* 0x0005e2000f121860 */
[----:B------:R-:W-:Y:S01]  /*a910*/  ISETP.GE.U32.AND P6, PT, R39, 0x7fffff54, PT ;  /* 0x7fffff542700780c */ /* 0x000fe20003fc6070 */
[C---:B----4-:R-:W-:Y:S01]  /*a920*/  IMAD.WIDE R56, R3.reuse, 0x4, R22 ;  /* 0x0000000403387825 */ /* 0x050fe200078e0216 */
[----:B------:R-:W4:Y:S01]  /*a930*/  LDC R39, c[0x0][0x230] ;  /* 0x00008c00ff277b82 */ /* 0x000f220000000800 */
[----:B------:R1:W-:Y:S04]  /*a940*/  STL.64 [R1+0x1380], R52 ;  /* 0x0013803401007387 */ /* 0x0003e80000100a00 */
[----:B------:R2:W-:Y:S01]  /*a950*/  LDGSTS.E [R4+0x14000], desc[UR32][R72.64], !P3 ;  /* 0x1400000048047fae */ /* 0x0005e2000d921860 */
[----:B---3--:R-:W-:-:S03]  /*a960*/  IMAD.WIDE R54, R3, 0x4, R24 ;  /* 0x0000000403367825 */ /* 0x008fc600078e0218 */
[----:B------:R3:W-:Y:S04]  /*a970*/  STL.64 [R1+0x1378], R50 ;  /* 0x0013783201007387 */ /* 0x0007e80000100a00 */
[----:B------:R2:W-:Y:S01]  /*a980*/  LDGSTS.E [R4+0x14080], desc[UR32][R70.64], !P3 ;  /* 0x1408000046047fae */ /* 0x0005e2000d921860 */
[----:B-1----:R-:W-:-:S03]  /*a990*/  IMAD.WIDE R52, R3, 0x4, R26 ;  /* 0x0000000403347825 */ /* 0x002fc600078e021a */
[----:B------:R1:W-:Y:S04]  /*a9a0*/  STL.64 [R1+0x1370], R48 ;  /* 0x0013703001007387 */ /* 0x0003e80000100a00 */
[----:B------:R2:W-:Y:S01]  /*a9b0*/  LDGSTS.E [R4+0x14100], desc[UR32][R68.64], !P3 ;  /* 0x1410000044047fae */ /* 0x0005e2000d921860 */
[----:B---3--:R-:W-:Y:S01]  /*a9c0*/  IMAD.WIDE R50, R3, 0x4, R28 ;  /* 0x0000000403327825 */ /* 0x008fe200078e021c */
[----:B----4-:R-:W-:Y:S02]  /*a9d0*/  IADD3 R39, R39, -0x35, RZ ;  /* 0xffffffcb27277810 */ /* 0x010fe40007ffe0ff */
[----:B------:R3:W-:Y:S04]  /*a9e0*/  STL.64 [R1+0x1368], R46 ;  /* 0x0013682e01007387 */ /* 0x0007e80000100a00 */
[----:B------:R4:W-:Y:S01]  /*a9f0*/  LDGSTS.E [R4+0x14180], desc[UR32][R66.64], !P3 ;  /* 0x1418000042047fae */ /* 0x0009e2000d921860 */
[----:B-1----:R-:W-:-:S03]  /*aa00*/  IMAD.WIDE R48, R3, 0x4, R30 ;  /* 0x0000000403307825 */ /* 0x002fc600078e021e */
[----:B------:R1:W-:Y:S04]  /*aa10*/  STL.64 [R1+0x1360], R44 ;  /* 0x0013602c01007387 */ /* 0x0003e80000100a00 */
[----:B------:R4:W-:Y:S01]  /*aa20*/  LDGSTS.E [R4+0x14200], desc[UR32][R64.64], !P3 ;  /* 0x1420000040047fae */ /* 0x0009e2000d921860 */
[----:B---3--:R-:W-:-:S03]  /*aa30*/  IMAD.WIDE R46, R3, 0x4, R32 ;  /* 0x00000004032e7825 */ /* 0x008fc600078e0220 */
[----:B------:R2:W-:Y:S04]  /*aa40*/  STL.64 [R1+0x1358], R42 ;  /* 0x0013582a01007387 */ /* 0x0005e80000100a00 */
[----:B------:R3:W-:Y:S01]  /*aa50*/  LDGSTS.E [R4+0x14280], desc[UR32][R62.64], !P3 ;  /* 0x142800003e047fae */ /* 0x0007e2000d921860 */
[----:B-1----:R-:W-:-:S03]  /*aa60*/  IMAD.WIDE R44, R3, 0x4, R34 ;  /* 0x00000004032c7825 */ /* 0x002fc600078e0222 */
[----:B------:R1:W-:Y:S01]  /*aa70*/  LDGSTS.E [R4+0x14300], desc[UR32][R60.64], !P3 ;  /* 0x143000003c047fae */ /* 0x0003e2000d921860 */
[----:B--2---:R-:W-:-:S03]  /*aa80*/  IMAD.WIDE R42, R3, 0x4, R36 ;  /* 0x00000004032a7825 */ /* 0x004fc600078e0224 */
[----:B------:R2:W-:Y:S01]  /*aa90*/  LDGSTS.E [R4+0x14380], desc[UR32][R58.64], !P3 ;  /* 0x143800003a047fae */ /* 0x0005e2000d921860 */
[----:B------:R-:W-:-:S03]  /*aaa0*/  IMAD R3, R252, 0x2c, RZ ;  /* 0x0000002cfc037824 */ /* 0x000fc600078e02ff */
[----:B------:R2:W-:Y:S04]  /*aab0*/  LDGSTS.E [R4+0x14400], desc[UR32][R56.64], !P3 ;  /* 0x1440000038047fae */ /* 0x0005e8000d921860 */
[----:B------:R2:W-:Y:S04]  /*aac0*/  LDGSTS.E [R4+0x14480], desc[UR32][R54.64], !P3 ;  /* 0x1448000036047fae */ /* 0x0005e8000d921860 */
[----:B------:R4:W-:Y:S04]  /*aad0*/  STL.64 [R1+0x12d0], R72 ;  /* 0x0012d04801007387 */ /* 0x0009e80000100a00 */
[----:B------:R2:W-:Y:S04]  /*aae0*/  LDGSTS.E [R4+0x14500], desc[UR32][R52.64], !P3 ;  /* 0x1450000034047fae */ /* 0x0005e8000d921860 */
        /* <DEDUP_REMOVED lines=14> */
[C---:B----4-:R-:W-:Y:S01]  /*abd0*/  IMAD.WIDE R64, R3.reuse, 0x4, R14 ;  /* 0x0000000403407825 */ /* 0x050fe200078e020e */
[----:B------:R-:W-:Y:S02]  /*abe0*/  ISETP.GE.U32.AND P3, PT, R38, 0x7fffff50, PT ;  /* 0x7fffff502600780c */ /* 0x000fe40003f66070 */
[----:B------:R1:W-:Y:S01]  /*abf0*/  STL.64 [R1+0x12a0], R60 ;  /* 0x0012a03c01007387 */ /* 0x0003e20000100a00 */
[----:B------:R-:W-:Y:S02]  /*ac00*/  IMAD R38, R252, 0x30, RZ ;  /* 0x00000030fc267824 */ /* 0x000fe400078e02ff */
[C---:B---3--:R-:W-:Y:S01]  /*ac10*/  IMAD.WIDE R62, R3.reuse, 0x4, R16 ;  /* 0x00000004033e7825 */ /* 0x048fe200078e0210 */
        /* <DEDUP_REMOVED lines=30> */
[----:B------:R2:W-:Y:S01]  /*ae00*/  LDGSTS.E [R4+0x16500], desc[UR32][R52.64], !P6 ;  /* 0x1650000034047fae */ /* 0x0005e2000f121860 */
[----:B------:R-:W-:-:S03]  /*ae10*/  VIADD R3, R40, 0xffffffc7 ;  /* 0xffffffc728037836 */ /* 0x000fc60000000000 */
[----:B------:R3:W-:Y:S01]  /*ae20*/  STL.64 [R1+0x11c8], R70 ;  /* 0x0011c84601007387 */ /* 0x0007e20000100a00 */
[----:B------:R-:W2:Y:S01]  /*ae30*/  LDC R40, c[0x0][0x230] ;  /* 0x00008c00ff287b82 */ /* 0x000ea20000000800 */
[C---:B----4-:R-:W-:Y:S02]  /*ae40*/  IMAD.WIDE R72, R38.reuse, 0x4, R6 ;  /* 0x0000000426487825 */ /* 0x050fe400078e0206 */
[----:B------:R4:W-:Y:S04]  /*ae50*/  LDGSTS.E [R4+0x16580], desc[UR32][R50.64], !P6 ;  /* 0x1658000032047fae */ /* 0x0009e8000f121860 */
        /* <DEDUP_REMOVED lines=11> */
[C---:B-1----:R-:W-:Y:S01]  /*af10*/  IMAD.WIDE R64, R38.reuse, 0x4, R14 ;  /* 0x0000000426407825 */ /* 0x042fe200078e020e */
[----:B------:R-:W-:Y:S02]  /*af20*/  ISETP.GE.U32.AND P6, PT, R39, 0x7fffff4c, PT ;  /* 0x7fffff4c2700780c */ /* 0x000fe40003fc6070 */
[----:B------:R1:W-:Y:S01]  /*af30*/  STL.64 [R1+0x11a0], R60 ;  /* 0x0011a03c01007387 */ /* 0x0003e20000100a00 */
[----:B------:R-:W4:Y:S01]  /*af40*/  LDC R39, c[0x0][0x230] ;  /* 0x00008c00ff277b82 */ /* 0x000f220000000800 */
[----:B---3--:R-:W-:-:S02]  /*af50*/  IMAD.WIDE R62, R38, 0x4, R16 ;  /* 0x00000004263e7825 */ /* 0x008fc400078e0210 */
        /* <DEDUP_REMOVED lines=28> */
[----:B------:R2:W-:Y:S01]  /*b120*/  LDGSTS.E [R4+0x18500], desc[UR32][R52.64], !P3 ;  /* 0x1850000034047fae */ /* 0x0005e2000d921860 */
[----:B----4-:R-:W-:-:S03]  /*b130*/  IMAD.WIDE R42, R38, 0x4, R36 ;  /* 0x00000004262a7825 */ /* 0x010fc600078e0224 */
[----:B------:R4:W-:Y:S01]  /*b140*/  LDGSTS.E [R4+0x18580], desc[UR32][R50.64], !P3 ;  /* 0x1858000032047fae */ /* 0x0009e2000d921860 */
[----:B------:R-:W-:-:S03]  /*b150*/  VIADD R38, R39, 0xffffffc3 ;  /* 0xffffffc327267836 */ /* 0x000fc60000000000 */
[----:B------:R4:W-:Y:S01]  /*b160*/  LDGSTS.E [R4+0x18600], desc[UR32][R48.64], !P3 ;  /* 0x1860000030047fae */ /* 0x0009e2000d921860 */
[----:B------:R-:W-:Y:S01]  /*b170*/  VIADD R39, R40, 0xffffffdc ;  /* 0xffffffdc28277836 */ /* 0x000fe20000000000 */
[----:B------:R-:W-:Y:S02]  /*b180*/  IADD3 R40, R41, -0x41, RZ ;  /* 0xffffffbf29287810 */ /* 0x000fe40007ffe0ff */
[----:B------:R4:W-:Y:S01]  /*b190*/  LDGSTS.E [R4+0x18680], desc[UR32][R46.64], !P3 ;  /* 0x186800002e047fae */ /* 0x0009e2000d921860 */
[----:B------:R-:W4:Y:S03]  /*b1a0*/  LDC R41, c[0x0][0x230] ;  /* 0x00008c00ff297b82 */ /* 0x000f260000000800 */
        /* <DEDUP_REMOVED lines=10> */
[----:B-1----:R-:W-:-:S03]  /*b250*/  IMAD.WIDE R70, R3, 0x4, R8 ;  /* 0x0000000403467825 */ /* 0x002fc600078e0208 */
[----:B------:R1:W-:Y:S01]  /*b260*/  STL.64 [R1+0x10a8], R62 ;  /* 0x0010a83e01007387 */ /* 0x0003e20000100a00 */
[----:B--2---:R-:W-:-:S03]  /*b270*/  IMAD.WIDE R68, R3, 0x4, R10 ;  /* 0x0000000403447825 */ /* 0x004fc600078e020a */
[----:B------:R2:W-:Y:S01]  /*b280*/  STL.64 [R1+0x10a0], R60 ;  /* 0x0010a03c01007387 */ /* 0x0005e20000100a00 */
[----:B------:R-:W-:-:S03]  /*b290*/  IMAD.WIDE R66, R3, 0x4, R12 ;  /* 0x0000000403427825 */ /* 0x000fc600078e020c */
[----:B------:R4:W-:Y:S01]  /*b2a0*/  STL.64 [R1+0x1098], R58 ;  /* 0x0010983a01007387 */ /* 0x0009e20000100a00 */
[----:B---3--:R-:W-:-:S03]  /*b2b0*/  IMAD.WIDE R64, R3, 0x4, R14 ;  /* 0x0000000403407825 */ /* 0x008fc600078e020e */
[----:B------:R3:W-:Y:S01]  /*b2c0*/  STL.64 [R1+0x1090], R56 ;  /* 0x0010903801007387 */ /* 0x0007e20000100a00 */
[----:B-1----:R-:W-:-:S03]  /*b2d0*/  IMAD.WIDE R62, R3, 0x4, R16 ;  /* 0x00000004033e7825 */ /* 0x002fc600078e0210 */
[----:B------:R1:W-:Y:S01]  /*b2e0*/  STL.64 [R1+0x1088], R54 ;  /* 0x0010883601007387 */ /* 0x0003e20000100a00 */
[----:B--2---:R-:W-:-:S03]  /*b2f0*/  IMAD.WIDE R60, R3, 0x4, R18 ;  /* 0x00000004033c7825 */ /* 0x004fc600078e0212 */
[----:B------:R2:W-:Y:S01]  /*b300*/  STL.64 [R1+0x1080], R52 ;  /* 0x0010803401007387 */ /* 0x0005e20000100a00 */
[----:B----4-:R-:W-:-:S03]  /*b310*/  IMAD.WIDE R58, R3, 0x4, R20 ;  /* 0x00000004033a7825 */ /* 0x010fc600078e0214 */
[----:B------:R4:W-:Y:S01]  /*b320*/  LDGSTS.E [R4+0x1a000], desc[UR32][R72.64], !P6 ;  /* 0x1a00000048047fae */ /* 0x0009e2000f121860 */
[----:B---3--:R-:W-:-:S03]  /*b330*/  IMAD.WIDE R56, R3, 0x4, R22 ;  /* 0x0000000403387825 */ /* 0x008fc600078e0216 */
[----:B------:R3:W-:Y:S01]  /*b340*/  STL.64 [R1+0x1078], R50 ;  /* 0x0010783201007387 */ /* 0x0007e20000100a00 */
[----:B-1----:R-:W-:-:S03]  /*b350*/  IMAD.WIDE R54, R3, 0x4, R24 ;  /* 0x0000000403367825 */ /* 0x002fc600078e0218 */
[----:B------:R1:W-:Y:S01]  /*b360*/  LDGSTS.E [R4+0x1a080], desc[UR32][R70.64], !P6 ;  /* 0x1a08000046047fae */ /* 0x0003e2000f121860 */
[----:B--2---:R-:W-:-:S03]  /*b370*/  IMAD.WIDE R52, R3, 0x4, R26 ;  /* 0x0000000403347825 */ /* 0x004fc600078e021a */
[----:B------:R2:W-:Y:S04]  /*b380*/  STL.64 [R1+0x1070], R48 ;  /* 0x0010703001007387 */ /* 0x0005e80000100a00 */
[----:B------:R1:W-:Y:S01]  /*b390*/  LDGSTS.E [R4+0x1a100], desc[UR32][R68.64], !P6 ;  /* 0x1a10000044047fae */ /* 0x0003e2000f121860 */
[----:B---3--:R-:W-:-:S03]  /*b3a0*/  IMAD.WIDE R50, R3, 0x4, R28 ;  /* 0x0000000403327825 */ /* 0x008fc600078e021c */
[----:B------:R3:W-:Y:S04]  /*b3b0*/  STL.64 [R1+0x1068], R46 ;  /* 0x0010682e01007387 */ /* 0x0007e80000100a00 */
        /* <DEDUP_REMOVED lines=8> */
[----:B------:R2:W-:Y:S01]  /*b440*/  LDGSTS.E [R4+0x1a300], desc[UR32][R60.64], !P6 ;  /* 0x1a3000003c047fae */ /* 0x0005e2000f121860 */
[----:B---3--:R-:W-:-:S03]  /*b450*/  IMAD.WIDE R42, R3, 0x4, R36 ;  /* 0x00000004032a7825 */ /* 0x008fc600078e0224 */
[----:B------:R3:W-:Y:S01]  /*b460*/  LDGSTS.E [R4+0x1a380], desc[UR32][R58.64], !P6 ;  /* 0x1a3800003a047fae */ /* 0x0007e2000f121860 */
[----:B------:R-:W-:-:S03]  /*b470*/  IMAD R3, R252, 0x38, RZ ;  /* 0x00000038fc037824 */ /* 0x000fc600078e02ff */
[----:B------:R3:W-:Y:S01]  /*b480*/  LDGSTS.E [R4+0x1a400], desc[UR32][R56.64], !P6 ;  /* 0x1a40000038047fae */ /* 0x0007e2000f121860 */
[----:B------:R-:W-:-:S03]  /*b490*/  IMAD.WIDE R74, R3, 0x4, R6 ;  /* 0x00000004034a7825 */ /* 0x000fc600078e0206 */
        /* <DEDUP_REMOVED lines=9> */
[----:B-1----:R-:W-:-:S03]  /*b530*/  IMAD.WIDE R70, R3, 0x4, R10 ;  /* 0x0000000403467825 */ /* 0x002fc600078e020a */
[----:B------:R1:W-:Y:S04]  /*b540*/  STL.64 [R1+0xf08], R66 ;  /* 0x000f084201007387 */ /* 0x0003e80000100a00 */
[----:B------:R3:W-:Y:S01]  /*b550*/  LDGSTS.E [R4+0x1a700], desc[UR32][R44.64], !P6 ;  /* 0x1a7000002c047fae */ /* 0x0007e2000f121860 */
[----:B----4-:R-:W-:-:S03]  /*b560*/  IMAD.WIDE R68, R3, 0x4, R12 ;  /* 0x0000000403447825 */ /* 0x010fc600078e020c */
[----:B------:R4:W-:Y:S04]  /*b570*/  STL.64 [R1+0xf00], R64 ;  /* 0x000f004001007387 */ /* 0x0009e80000100a00 */
[----:B------:R3:W-:Y:S01]  /*b580*/  LDGSTS.E [R4+0x1a780], desc[UR32][R42.64], !P6 ;  /* 0x1a7800002a047fae */ /* 0x0007e2000f121860 */
[C---:B-1----:R-:W-:Y:S01]  /*b590*/  IMAD.WIDE R66, R3.reuse, 0x4, R14 ;  /* 0x0000000403427825 */ /* 0x042fe200078e020e */
[----:B------:R-:W-:Y:S02]  /*b5a0*/  ISETP.GE.U32.AND P6, PT, R38, 0x7fffff44, PT ;  /* 0x7fffff442600780c */ /* 0x000fe40003fc6070 */
[----:B------:R1:W-:Y:S01]  /*b5b0*/  STL.64 [R1+0xef8], R62 ;  /* 0x000ef83e01007387 */ /* 0x0003e20000100a00 */
[----:B------:R-:W-:Y:S02]  /*b5c0*/  IMAD R38, R252, 0x3c, RZ ;  /* 0x0000003cfc267824 */ /* 0x000fe400078e02ff */
[C---:B----4-:R-:W-:Y:S01]  /*b5d0*/  IMAD.WIDE R64, R3.reuse, 0x4, R16 ;  /* 0x0000000403407825 */ /* 0x050fe200078e0210 */
        /* <DEDUP_REMOVED lines=30> */
[----:B------:R2:W-:Y:S01]  /*b7c0*/  LDGSTS.E [R4+0x1c500], desc[UR32][R54.64], !P3 ;  /* 0x1c50000036047fae */ /* 0x0005e2000d921860 */
[----:B------:R-:W-:-:S03]  /*b7d0*/  IMAD.SHL.U32 R3, R252, 0x40, RZ ;  /* 0x00000040fc037824 */ /* 0x000fc600078e00ff */
[----:B------:R4:W-:Y:S01]  /*b7e0*/  STL [R1+0xa118], R249 ;  /* 0x00a118f901007387 */ /* 0x0009e20000100800 */
[----:B---3--:R-:W3:Y:S03]  /*b7f0*/  LDC R42, c[0x0][0x230] ;  /* 0x00008c00ff2a7b82 */ /* 0x008ee60000000800 */
[----:B------:R2:W-:Y:S04]  /*b800*/  LDGSTS.E [R4+0x1c580], desc[UR32][R52.64], !P3 ;  /* 0x1c58000034047fae */ /* 0x0005e8000d921860 */
[----:B------:R1:W-:Y:S01]  /*b810*/  STL.64 [R1+0xe28], R74 ;  /* 0x000e284a01007387 */ /* 0x0003e20000100a00 */
[----:B----4-:R-:W-:-:S03]  /*b820*/  MOV R249, R224 ;  /* 0x000000e000f97202 */ /* 0x010fc60000000f00 */
[----:B------:R4:W-:Y:S04]  /*b830*/  LDGSTS.E [R4+0x1c600], desc[UR32][R50.64], !P3 ;  /* 0x1c60000032047fae */ /* 0x0009e8000d921860 */
        /* <DEDUP_REMOVED lines=9> */
[C---:B------:R-:W-:Y:S02]  /*b8d0*/  LEA R240, P3, R244.reuse, UR8, 0x2 ;  /* 0x00000008f4f07c11 */ /* 0x040fe4000f8610ff */
[----:B------:R1:W-:Y:S02]  /*b8e0*/  STL.64 [R1+0xe08], R66 ;  /* 0x000e084201007387 */ /* 0x0003e40000100a00 */
[----:B------:R-:W-:Y:S01]  /*b8f0*/  LEA.HI.X.SX32 R241, R244, UR9, 0x2, P3 ;  /* 0x00000009f4f17c11 */ /* 0x000fe200098f16ff */
[----:B------:R-:W-:Y:S01]  /*b900*/  ULDC.64 UR8, c[0x0][0x218] ;  /* 0x0000860000087ab9 */ /* 0x000fe20000000a00 */
[----:B--2---:R-:W-:Y:S01]  /*b910*/  IMAD.WIDE R68, R38, 0x4, R12 ;  /* 0x0000000426447825 */ /* 0x004fe200078e020c */
[----:B------:R2:W-:Y:S01]  /*b920*/  STL.64 [R1+0xe00], R64 ;  /* 0x000e004001007387 */ /* 0x0005e20000100a00 */
[----:B------:R-:W-:-:S02]  /*b930*/  ISETP.GE.U32.AND P3, PT, R40, 0x7fffff40, PT ;  /* 0x7fffff402800780c */ /* 0x000fc40003f66070 */
[----:B------:R-:W3:Y:S01]  /*b940*/  LDC R40, c[0x0][0x230] ;  /* 0x00008c00ff287b82 */ /* 0x000ee20000000800 */
[----:B------:R4:W-:Y:S01]  /*b950*/  STL.64 [R1+0xdf8], R62 ;  /* 0x000df83e01007387 */ /* 0x0009e20000100a00 */
[----:B-1----:R-:W-:-:S03]  /*b960*/  IMAD.WIDE R66, R38, 0x4, R14 ;  /* 0x0000000426427825 */ /* 0x002fc600078e020e */
[----:B------:R1:W-:Y:S01]  /*b970*/  LDGSTS.E [R4+0x1e000], desc[UR32][R74.64], !P6 ;  /* 0x1e0000004a047fae */ /* 0x0003e2000f121860 */
[----:B--2---:R-:W-:-:S03]  /*b980*/  IMAD.WIDE R64, R38, 0x4, R16 ;  /* 0x0000000426407825 */ /* 0x004fc600078e0210 */
[----:B------:R2:W-:Y:S01]  /*b990*/  STL.64 [R1+0xdf0], R60 ;  /* 0x000df03c01007387 */ /* 0x0005e20000100a00 */
[----:B----4-:R-:W-:-:S03]  /*b9a0*/  IMAD.WIDE R62, R38, 0x4, R18 ;  /* 0x00000004263e7825 */ /* 0x010fc600078e0212 */
        /* <DEDUP_REMOVED lines=27> */
[----:B------:R1:W-:Y:S01]  /*bb60*/  LDGSTS.E [R4+0x1e500], desc[UR32][R54.64], !P6 ;  /* 0x1e50000036047fae */ /* 0x0003e2000f121860 */
[----:B------:R-:W-:-:S03]  /*bb70*/  IMAD R38, R252, 0x44, RZ ;  /* 0x00000044fc267824 */ /* 0x000fc600078e02ff */
[----:B------:R4:W-:Y:S01]  /*bb80*/  STL.64 [R1+0xd30], R72 ;  /* 0x000d304801007387 */ /* 0x0009e20000100a00 */
[----:B---3--:R-:W-:-:S03]  /*bb90*/  IMAD.WIDE R74, R3, 0x4, R6 ;  /* 0x00000004034a7825 */ /* 0x008fc600078e0206 */
[----:B------:R3:W-:Y:S04]  /*bba0*/  LDGSTS.E [R4+0x1e580], desc[UR32][R52.64], !P6 ;  /* 0x1e58000034047fae */ /* 0x0007e8000f121860 */
        /* <DEDUP_REMOVED lines=11> */
[----:B--2---:R-:W-:Y:S01]  /*bc60*/  IMAD.WIDE R66, R3, 0x4, R14 ;  /* 0x0000000403427825 */ /* 0x004fe200078e020e */
[----:B------:R-:W-:Y:S02]  /*bc70*/  ISETP.GE.U32.AND P6, PT, R39, 0x7fffff5d, PT ;  /* 0x7fffff5d2700780c */ /* 0x000fe40003fc6070 */
[----:B------:R2:W-:Y:S01]  /*bc80*/  STL.64 [R1+0xd08], R62 ;  /* 0x000d083e01007387 */ /* 0x0005e20000100a00 */
[----:B------:R-:W-:Y:S02]  /*bc90*/  VIADD R39, R42, 0xffffffbb ;  /* 0xffffffbb2a277836 */ /* 0x000fe40000000000 */
[----:B------:R-:W-:Y:S01]  /*bca0*/  IMAD.WIDE R42, R38, 0x4, R36 ;  /* 0x00000004262a7825 */ /* 0x000fe200078e0224 */
[----:B------:R-:W-:Y:S03]  /*bcb0*/  LDGSTS.E [R4+0x20000], desc[UR32][R74.64], !P3 ;  /* 0x200000004a047fae */ /* 0x000fe6000d921860 */
[C---:B----4-:R-:W-:Y:S01]  /*bcc0*/  IMAD.WIDE R64, R3.reuse, 0x4, R16 ;  /* 0x0000000403407825 */ /* 0x050fe200078e0210 */
[----:B------:R4:W-:Y:S03]  /*bcd0*/  STL.64 [R1+0xd00], R60 ;  /* 0x000d003c01007387 */ /* 0x0009e60000100a00 */
[C---:B--2---:R-:W-:Y:S01]  /*bce0*/  IMAD.WIDE R62, R3.reuse, 0x4, R18 ;  /* 0x00000004033e7825 */ /* 0x044fe200078e0212 */
        /* <DEDUP_REMOVED lines=30> */
[----:B------:R-:W4:Y:S03]  /*bed0*/  LDC R40, c[0x0][0x230] ;  /* 0x00008c00ff287b82 */ /* 0x000f260000000800 */
[----:B------:R4:W-:Y:S04]  /*bee0*/  LDGSTS.E [R4+0x20680], desc[UR32][R48.64], !P3 ;  /* 0x2068000030047fae */ /* 0x0009e8000d921860 */
[----:B------:R4:W-:Y:S04]  /*bef0*/  LDGSTS.E [R4+0x20700], desc[UR32][R46.64], !P3 ;  /* 0x207000002e047fae */ /* 0x0009e8000d921860 */
[----:B------:R4:W-:Y:S01]  /*bf00*/  LDGSTS.E [R4+0x20780], desc[UR32][R44.64], !P3 ;  /* 0x207800002c047fae */ /* 0x0009e2000d921860 */
[----:B------:R-:W-:-:S02]  /*bf10*/  ISETP.GE.U32.AND P3, PT, R39, 0x7fffff3c, PT ;  /* 0x7fffff3c2700780c */ /* 0x000fc40003f66070 */
[----:B------:R-:W1:Y:S01]  /*bf20*/  LDC R39, c[0x0][0x230] ;  /* 0x00008c00ff277b82 */ /* 0x000e620000000800 */
[----:B------:R-:W-:Y:S04]  /*bf30*/  STL.64 [R1+0xc40], R74 ;  /* 0x000c404a01007387 */ /* 0x000fe80000100a00 */
[----:B------:R3:W-:Y:S04]  /*bf40*/  STL.64 [R1+0xc38], R72 ;  /* 0x000c384801007387 */ /* 0x0007e80000100a00 */
[----:B------:R2:W-:Y:S04]  /*bf50*/  STL.64 [R1+0xc30], R70 ;  /* 0x000c304601007387 */ /* 0x0005e80000100a00 */
[----:B------:R1:W-:Y:S01]  /*bf60*/  STL.64 [R1+0xc28], R68 ;  /* 0x000c284401007387 */ /* 0x0003e20000100a00 */
[----:B---3--:R-:W-:-:S03]  /*bf70*/  IMAD.WIDE R72, R38, 0x4, R6 ;  /* 0x0000000426487825 */ /* 0x008fc600078e0206 */
[----:B------:R3:W-:Y:S01]  /*bf80*/  STL.64 [R1+0xc20], R66 ;  /* 0x000c204201007387 */ /* 0x0007e20000100a00 */
[----:B--2---:R-:W-:-:S03]  /*bf90*/  IMAD.WIDE R70, R38, 0x4, R8 ;  /* 0x0000000426467825 */ /* 0x004fc600078e0208 */
[----:B------:R2:W-:Y:S01]  /*bfa0*/  STL.64 [R1+0xc18], R64 ;  /* 0x000c184001007387 */ /* 0x0005e20000100a00 */
[----:B-1----:R-:W-:Y:S01]  /*bfb0*/  IADD3 R39, R39, -0x4d, RZ ;  /* 0xffffffb327277810 */ /* 0x002fe20007ffe0ff */
[C---:B------:R-:W-:Y:S02]  /*bfc0*/  IMAD.WIDE R68, R38.reuse, 0x4, R10 ;  /* 0x0000000426447825 */ /* 0x040fe400078e020a */
[----:B------:R1:W-:Y:S02]  /*bfd0*/  STL.64 [R1+0xc10], R62 ;  /* 0x000c103e01007387 */ /* 0x0003e40000100a00 */
[C---:B---3--:R-:W-:Y:S02]  /*bfe0*/  IMAD.WIDE R66, R38.reuse, 0x4, R12 ;  /* 0x0000000426427825 */ /* 0x048fe400078e020c */
[----:B------:R3:W-:Y:S02]  /*bff0*/  STL.64 [R1+0xc08], R60 ;  /* 0x000c083c01007387 */ /* 0x0007e40000100a00 */
[----:B--2---:R-:W-:-:S02]  /*c000*/  IMAD.WIDE R64, R38, 0x4, R14 ;  /* 0x0000000426407825 */ /* 0x004fc400078e020e */
[----:B------:R2:W-:Y:S02]  /*c010*/  LDGSTS.E [R4+0x22000], desc[UR32][R72.64], !P3 ;  /* 0x2200000048047fae */ /* 0x0005e4000d921860 */
[C---:B-1----:R-:W-:Y:S02]  /*c020*/  IMAD.WIDE R62, R38.reuse, 0x4, R16 ;  /* 0x00000004263e7825 */ /* 0x042fe400078e0210 */
[----:B------:R1:W-:Y:S02]  /*c030*/  STL.64 [R1+0xc00], R58 ;  /* 0x000c003a01007387 */ /* 0x0003e40000100a00 */
[C---:B---3--:R-:W-:Y:S02]  /*c040*/  IMAD.WIDE R60, R38.reuse, 0x4, R18 ;  /* 0x00000004263c7825 */ /* 0x048fe400078e0212 */
        /* <DEDUP_REMOVED lines=22> */
[----:B------:R2:W-:Y:S01]  /*c1b0*/  LDGSTS.E [R4+0x22480], desc[UR32][R54.64], !P3 ;  /* 0x2248000036047fae */ /* 0x0005e2000d921860 */
[----:B---3--:R-:W-:-:S03]  /*c1c0*/  IMAD.WIDE R44, R38, 0x4, R34 ;  /* 0x00000004262c7825 */ /* 0x008fc600078e0222 */
[----:B------:R3:W-:Y:S01]  /*c1d0*/  LDGSTS.E [R4+0x22500], desc[UR32][R52.64], !P3 ;  /* 0x2250000034047fae */ /* 0x0007e2000d921860 */
[----:B------:R-:W-:-:S03]  /*c1e0*/  IMAD R38, R252, 0x4c, RZ ;  /* 0x0000004cfc267824 */ /* 0x000fc600078e02ff */
[----:B------:R3:W-:Y:S04]  /*c1f0*/  LDGSTS.E [R4+0x22580], desc[UR32][R50.64], !P3 ;  /* 0x2258000032047fae */ /* 0x0007e8000d921860 */
        /* <DEDUP_REMOVED lines=9> */
[----:B-1----:R-:W-:-:S03]  /*c290*/  IMAD.WIDE R72, R3, 0x4, R6 ;  /* 0x0000000403487825 */ /* 0x002fc600078e0206 */
[----:B------:R1:W-:Y:S01]  /*c2a0*/  STL.64 [R1+0xb38], R66 ;  /* 0x000b384201007387 */ /* 0x0003e20000100a00 */
[----:B----4-:R-:W-:-:S03]  /*c2b0*/  IMAD.WIDE R70, R3, 0x4, R8 ;  /* 0x0000000403467825 */ /* 0x010fc600078e0208 */
[----:B------:R4:W-:Y:S01]  /*c2c0*/  STL.64 [R1+0xb30], R64 ;  /* 0x000b304001007387 */ /* 0x0009e20000100a00 */
[----:B--2---:R-:W-:-:S03]  /*c2d0*/  IMAD.WIDE R68, R3, 0x4, R10 ;  /* 0x0000000403447825 */ /* 0x004fc600078e020a */
[----:B------:R2:W-:Y:S01]  /*c2e0*/  STL.64 [R1+0xb28], R62 ;  /* 0x000b283e01007387 */ /* 0x0005e20000100a00 */
[----:B-1----:R-:W-:-:S03]  /*c2f0*/  IMAD.WIDE R66, R3, 0x4, R12 ;  /* 0x0000000403427825 */ /* 0x002fc600078e020c */
[----:B------:R1:W-:Y:S01]  /*c300*/  STL.64 [R1+0xb20], R60 ;  /* 0x000b203c01007387 */ /* 0x0003e20000100a00 */
[----:B----4-:R-:W-:-:S03]  /*c310*/  IMAD.WIDE R64, R3, 0x4, R14 ;  /* 0x0000000403407825 */ /* 0x010fc600078e020e */
[----:B------:R4:W-:Y:S01]  /*c320*/  LDGSTS.E [R4+0x24000], desc[UR32][R72.64], !P3 ;  /* 0x2400000048047fae */ /* 0x0009e2000d921860 */
[----:B--2---:R-:W-:-:S03]  /*c330*/  IMAD.WIDE R62, R3, 0x4, R16 ;  /* 0x00000004033e7825 */ /* 0x004fc600078e0210 */
        /* <DEDUP_REMOVED lines=11> */
[----:B------:R-:W-:Y:S04]  /*c3f0*/  LDGSTS.E [R4+0x24200], desc[UR32][R64.64], !P3 ;  /* 0x2420000040047fae */ /* 0x000fe8000d921860 */
[----:B------:R4:W-:Y:S01]  /*c400*/  STL.64 [R1+0xaf8], R50 ;  /* 0x000af83201007387 */ /* 0x0009e20000100a00 */
[----:B-1----:R-:W-:-:S03]  /*c410*/  IMAD.WIDE R52, R3, 0x4, R26 ;  /* 0x0000000403347825 */ /* 0x002fc600078e021a */
[----:B------:R-:W-:Y:S04]  /*c420*/  LDGSTS.E [R4+0x24280], desc[UR32][R62.64], !P3 ;  /* 0x242800003e047fae */ /* 0x000fe8000d921860 */
        /* <DEDUP_REMOVED lines=12> */
[----:B------:R-:W-:Y:S01]  /*c4f0*/  LDGSTS.E [R4+0x24500], desc[UR32][R52.64], !P3 ;  /* 0x2450000034047fae */ /* 0x000fe2000d921860 */
[----:B----4-:R-:W-:-:S03]  /*c500*/  IMAD.WIDE R42, R3, 0x4, R36 ;  /* 0x00000004032a7825 */ /* 0x010fc600078e0224 */
[----:B------:R-:W-:Y:S01]  /*c510*/  LDGSTS.E [R4+0x24580], desc[UR32][R50.64], !P3 ;  /* 0x2458000032047fae */ /* 0x000fe2000d921860 */
[----:B------:R-:W-:-:S03]  /*c520*/  VIADD R3, R40, 0xffffffaf ;  /* 0xffffffaf28037836 */ /* 0x000fc60000000000 */
[----:B------:R-:W-:Y:S01]  /*c530*/  LDGSTS.E [R4+0x24600], desc[UR32][R48.64], !P3 ;  /* 0x2460000030047fae */ /* 0x000fe2000d921860 */
[----:B------:R-:W1:Y:S03]  /*c540*/  LDC R40, c[0x0][0x230] ;  /* 0x00008c00ff287b82 */ /* 0x000e660000000800 */
[----:B------:R-:W-:Y:S04]  /*c550*/  LDGSTS.E [R4+0x24680], desc[UR32][R46.64], !P3 ;  /* 0x246800002e047fae */ /* 0x000fe8000d921860 */
[----:B------:R-:W-:Y:S04]  /*c560*/  LDGSTS.E [R4+0x24700], desc[UR32][R44.64], !P3 ;  /* 0x247000002c047fae */ /* 0x000fe8000d921860 */
[----:B------:R4:W-:Y:S01]  /*c570*/  LDGSTS.E [R4+0x24780], desc[UR32][R42.64], !P3 ;  /* 0x247800002a047fae */ /* 0x0009e2000d921860 */
[----:B------:R-:W-:-:S02]  /*c580*/  ISETP.GE.U32.AND P3, PT, R39, 0x7fffff34, PT ;  /* 0x7fffff342700780c */ /* 0x000fc40003f66070 */
[----:B------:R-:W3:Y:S01]  /*c590*/  LDC R39, c[0x0][0x230] ;  /* 0x00008c00ff277b82 */ /* 0x000ee20000000800 */
[----:B------:R2:W-:Y:S04]  /*c5a0*/  STL.64 [R1+0xa50], R72 ;  /* 0x000a504801007387 */ /* 0x0005e80000100a00 */
[----:B------:R4:W-:Y:S04]  /*c5b0*/  STL.64 [R1+0xa48], R70 ;  /* 0x000a484601007387 */ /* 0x0009e80000100a00 */
[----:B------:R4:W-:Y:S01]  /*c5c0*/  STL.64 [R1+0xa40], R68 ;  /* 0x000a404401007387 */ /* 0x0009e20000100a00 */
[----:B--2---:R-:W-:-:S03]  /*c5d0*/  IMAD.WIDE R72, R38, 0x4, R6 ;  /* 0x0000000426487825 */ /* 0x004fc600078e0206 */
[----:B------:R2:W-:Y:S01]  /*c5e0*/  STL.64 [R1+0xa38], R66 ;  /* 0x000a384201007387 */ /* 0x0005e20000100a00 */
[----:B----4-:R-:W-:-:S03]  /*c5f0*/  IMAD.WIDE R70, R38, 0x4, R8 ;  /* 0x0000000426467825 */ /* 0x010fc600078e0208 */
[----:B------:R4:W-:Y:S01]  /*c600*/  STL.64 [R1+0xf40], R42 ;  /* 0x000f402a01007387 */ /* 0x0009e20000100a00 */
[----:B------:R-:W-:-:S03]  /*c610*/  IMAD.WIDE R68, R38, 0x4, R10 ;  /* 0x0000000426447825 */ /* 0x000fc600078e020a */
[----:B------:R1:W-:Y:S01]  /*c620*/  STL.64 [R1+0xa30], R64 ;  /* 0x000a304001007387 */ /* 0x0003e20000100a00 */
[----:B---3--:R-:W-:-:S03]  /*c630*/  VIADD R39, R39, 0xffffffab ;  /* 0xffffffab27277836 */ /* 0x008fc60000000000 */
[----:B------:R3:W-:Y:S01]  /*c640*/  STL.64 [R1+0xa28], R62 ;  /* 0x000a283e01007387 */ /* 0x0007e20000100a00 */
[----:B--2---:R-:W-:-:S03]  /*c650*/  IMAD.WIDE R66, R38, 0x4, R12 ;  /* 0x0000000426427825 */ /* 0x004fc600078e020c */
[----:B------:R2:W-:Y:S01]  /*c660*/  STL.64 [R1+0xa20], R60 ;  /* 0x000a203c01007387 */ /* 0x0005e20000100a00 */
[----:B----4-:R-:W-:-:S03]  /*c670*/  IMAD.WIDE R42, R38, 0x4, R36 ;  /* 0x00000004262a7825 */ /* 0x010fc600078e0224 */
[----:B------:R4:W-:Y:S01]  /*c680*/  LDGSTS.E [R4+0x26000], desc[UR32][R72.64], !P3 ;  /* 0x2600000048047fae */ /* 0x0009e2000d921860 */
[----:B-1----:R-:W-:-:S03]  /*c690*/  IMAD.WIDE R64, R38, 0x4, R14 ;  /* 0x0000000426407825 */ /* 0x002fc600078e020e */
[----:B------:R1:W-:Y:S01]  /*c6a0*/  STL.64 [R1+0xa18], R58 ;  /* 0x000a183a01007387 */ /* 0x0003e20000100a00 */
[----:B---3--:R-:W-:-:S03]  /*c6b0*/  IMAD.WIDE R62, R38, 0x4, R16 ;  /* 0x00000004263e7825 */ /* 0x008fc600078e0210 */
        /* <DEDUP_REMOVED lines=39> */
[----:B--2---:R-:W-:-:S03]  /*c930*/  IMAD.WIDE R70, R3, 0x4, R8 ;  /* 0x0000000403467825 */ /* 0x004fc600078e0208 */
[----:B------:R2:W-:Y:S01]  /*c940*/  STL.64 [R1+0x9b8], R64 ;  /* 0x0009b84001007387 */ /* 0x0005e20000100a00 */
[----:B----4-:R-:W-:-:S03]  /*c950*/  IMAD.WIDE R68, R3, 0x4, R10 ;  /* 0x0000000403447825 */ /* 0x010fc600078e020a */
[----:B------:R4:W-:Y:S01]  /*c960*/  STL.64 [R1+0x9b0], R62 ;  /* 0x0009b03e01007387 */ /* 0x0009e20000100a00 */
[----:B-1----:R-:W-:-:S03]  /*c970*/  IMAD.WIDE R66, R3, 0x4, R12 ;  /* 0x0000000403427825 */ /* 0x002fc600078e020c */
[----:B------:R1:W-:Y:S01]  /*c980*/  STL.64 [R1+0x9a8], R60 ;  /* 0x0009a83c01007387 */ /* 0x0003e20000100a00 */
[----:B--2---:R-:W-:-:S03]  /*c990*/  IMAD.WIDE R64, R3, 0x4, R14 ;  /* 0x0000000403407825 */ /* 0x004fc600078e020e */
[----:B------:R2:W-:Y:S01]  /*c9a0*/  LDGSTS.E [R4+0x28000], desc[UR32][R72.64], !P3 ;  /* 0x2800000048047fae */ /* 0x0005e2000d921860 */
[----:B----4-:R-:W-:-:S03]  /*c9b0*/  IMAD.WIDE R62, R3, 0x4, R16 ;  /* 0x00000004033e7825 */ /* 0x010fc600078e0210 */
        /* <DEDUP_REMOVED lines=11> */
[----:B------:R-:W-:Y:S04]  /*ca70*/  LDGSTS.E [R4+0x28200], desc[UR32][R64.64], !P3 ;  /* 0x2820000040047fae */ /* 0x000fe8000d921860 */
[----:B------:R2:W-:Y:S01]  /*ca80*/  STL.64 [R1+0x980], R50 ;  /* 0x0009803201007387 */ /* 0x0005e20000100a00 */
[----:B-1----:R-:W-:-:S03]  /*ca90*/  IMAD.WIDE R52, R3, 0x4, R26 ;  /* 0x0000000403347825 */ /* 0x002fc600078e021a */
[----:B------:R-:W-:Y:S04]  /*caa0*/  LDGSTS.E [R4+0x28280], desc[UR32][R62.64], !P3 ;  /* 0x282800003e047fae */ /* 0x000fe8000d921860 */
        /* <DEDUP_REMOVED lines=12> */
[----:B------:R-:W-:Y:S01]  /*cb70*/  LDGSTS.E [R4+0x28500], desc[UR32][R52.64], !P3 ;  /* 0x2850000034047fae */ /* 0x000fe2000d921860 */
[----:B--2---:R-:W-:-:S03]  /*cb80*/  IMAD.WIDE R42, R3, 0x4, R36 ;  /* 0x00000004032a7825 */ /* 0x004fc600078e0224 */
        /* <DEDUP_REMOVED lines=12> */
[----:B----4-:R-:W-:-:S03]  /*cc50*/  IMAD.WIDE R72, R38, 0x4, R6 ;  /* 0x0000000426487825 */ /* 0x010fc600078e0206 */
[----:B------:R4:W-:Y:S01]  /*cc60*/  STL.64 [R1+0x940], R66 ;  /* 0x0009404201007387 */ /* 0x0009e20000100a00 */
[----:B--2---:R-:W-:-:S03]  /*cc70*/  IMAD.WIDE R70, R38, 0x4, R8 ;  /* 0x0000000426467825 */ /* 0x004fc600078e0208 */
[----:B------:R2:W-:Y:S01]  /*cc80*/  STL.64 [R1+0xf48], R42 ;  /* 0x000f482a01007387 */ /* 0x0005e20000100a00 */
[----:B------:R-:W-:-:S03]  /*cc90*/  IMAD.WIDE R68, R38, 0x4, R10 ;  /* 0x0000000426447825 */ /* 0x000fc600078e020a */
[----:B------:R1:W-:Y:S01]  /*cca0*/  STL.64 [R1+0x938], R64 ;  /* 0x0009384001007387 */ /* 0x0003e20000100a00 */
[----:B---3--:R-:W-:Y:S01]  /*ccb0*/  IADD3 R39, R39, -0x5d, RZ ;  /* 0xffffffa327277810 */ /* 0x008fe20007ffe0ff */
[C---:B----4-:R-:W-:Y:S02]  /*ccc0*/  IMAD.WIDE R66, R38.reuse, 0x4, R12 ;  /* 0x0000000426427825 */ /* 0x050fe400078e020c */
[----:B------:R3:W-:Y:S02]  /*ccd0*/  STL.64 [R1+0x930], R62 ;  /* 0x0009303e01007387 */ /* 0x0007e40000100a00 */
[C---:B--2---:R-:W-:Y:S02]  /*cce0*/  IMAD.WIDE R42, R38.reuse, 0x4, R36 ;  /* 0x00000004262a7825 */ /* 0x044fe400078e0224 */
[----:B------:R2:W-:Y:S02]  /*ccf0*/  STL.64 [R1+0x928], R60 ;  /* 0x0009283c01007387 */ /* 0x0005e40000100a00 */
[----:B-1----:R-:W-:-:S02]  /*cd00*/  IMAD.WIDE R64, R38, 0x4, R14 ;  /* 0x0000000426407825 */ /* 0x002fc400078e020e */
[----:B------:R1:W-:Y:S02]  /*cd10*/  LDGSTS.E [R4+0x2a000], desc[UR32][R72.64], !P3 ;  /* 0x2a00000048047fae */ /* 0x0003e4000d921860 */
[C---:B---3--:R-:W-:Y:S02]  /*cd20*/  IMAD.WIDE R62, R38.reuse, 0x4, R16 ;  /* 0x00000004263e7825 */ /* 0x048fe400078e0210 */
[----:B------:R3:W-:Y:S02]  /*cd30*/  STL.64 [R1+0x920], R58 ;  /* 0x0009203a01007387 */ /* 0x0007e40000100a00 */
[C---:B--2---:R-:W-:Y:S02]  /*cd40*/  IMAD.WIDE R60, R38.reuse, 0x4, R18 ;  /* 0x00000004263c7825 */ /* 0x044fe400078e0212 */
        /* <DEDUP_REMOVED lines=22> */
[----:B------:R1:W-:Y:S01]  /*ceb0*/  LDGSTS.E [R4+0x2a480], desc[UR32][R54.64], !P3 ;  /* 0x2a48000036047fae */ /* 0x0003e2000d921860 */
[----:B--2---:R-:W-:-:S03]  /*cec0*/  IMAD.WIDE R44, R38, 0x4, R34 ;  /* 0x00000004262c7825 */ /* 0x004fc600078e0222 */
        /* <DEDUP_REMOVED lines=14> */
[----:B----4-:R-:W-:-:S03]  /*cfb0*/  IMAD.WIDE R70, R3, 0x4, R8 ;  /* 0x0000000403467825 */ /* 0x010fc600078e0208 */
[----:B------:R4:W-:Y:S01]  /*cfc0*/  STL.64 [R1+0x8c0], R64 ;  /* 0x0008c04001007387 */ /* 0x0009e20000100a00 */
[----:B-1----:R-:W-:-:S03]  /*cfd0*/  IMAD.WIDE R68, R3, 0x4, R10 ;  /* 0x0000000403447825 */ /* 0x002fc600078e020a */
[----:B------:R1:W-:Y:S01]  /*cfe0*/  STL.64 [R1+0x8b8], R62 ;  /* 0x0008b83e01007387 */ /* 0x0003e20000100a00 */
[----:B---3--:R-:W-:-:S03]  /*cff0*/  IMAD.WIDE R66, R3, 0x4, R12 ;  /* 0x0000000403427825 */ /* 0x008fc600078e020c */
[----:B------:R3:W-:Y:S01]  /*d000*/  STL.64 [R1+0x8b0], R60 ;  /* 0x0008b03c01007387 */ /* 0x0007e20000100a00 */
[----:B----4-:R-:W-:-:S03]  /*d010*/  IMAD.WIDE R64, R3, 0x4, R14 ;  /* 0x0000000403407825 */ /* 0x010fc600078e020e */
[----:B------:R4:W-:Y:S01]  /*d020*/  LDGSTS.E [R4+0x2c000], desc[UR32][R72.64], !P3 ;  /* 0x2c00000048047fae */ /* 0x0009e2000d921860 */
[----:B-1----:R-:W-:-:S03]  /*d030*/  IMAD.WIDE R62, R3, 0x4, R16 ;  /* 0x00000004033e7825 */ /* 0x002fc600078e0210 */
        /* <DEDUP_REMOVED lines=11> */
[----:B------:R-:W-:Y:S04]  /*d0f0*/  LDGSTS.E [R4+0x2c200], desc[UR32][R64.64], !P3 ;  /* 0x2c20000040047fae */ /* 0x000fe8000d921860 */
[----:B------:R4:W-:Y:S01]  /*d100*/  STL.64 [R1+0x888], R50 ;  /* 0x0008883201007387 */ /* 0x0009e20000100a00 */
[----:B---3--:R-:W-:-:S03]  /*d110*/  IMAD.WIDE R52, R3, 0x4, R26 ;  /* 0x0000000403347825 */ /* 0x008fc600078e021a */
[----:B------:R-:W-:Y:S04]  /*d120*/  LDGSTS.E [R4+0x2c280], desc[UR32][R62.64], !P3 ;  /* 0x2c2800003e047fae */ /* 0x000fe8000d921860 */
        /* <DEDUP_REMOVED lines=12> */
[----:B------:R-:W-:Y:S01]  /*d1f0*/  LDGSTS.E [R4+0x2c500], desc[UR32][R52.64], !P3 ;  /* 0x2c50000034047fae */ /* 0x000fe2000d921860 */
[----:B----4-:R-:W-:-:S03]  /*d200*/  IMAD.WIDE R42, R3, 0x4, R36 ;  /* 0x00000004032a7825 */ /* 0x010fc600078e0224 */
[----:B------:R-:W-:Y:S01]  /*d210*/  LDGSTS.E [R4+0x2c580], desc[UR32][R50.64], !P3 ;  /* 0x2c58000032047fae */ /* 0x000fe2000d921860 */
[----:B------:R-:W-:-:S03]  /*d220*/  VIADD R3, R40, 0xffffff9f ;  /* 0xffffff9f28037836 */ /* 0x000fc60000000000 */
[----:B------:R-:W-:Y:S01]  /*d230*/  LDGSTS.E [R4+0x2c600], desc[UR32][R48.64], !P3 ;  /* 0x2c60000030047fae */ /* 0x000fe2000d921860 */
[----:B------:R-:W3:Y:S03]  /*d240*/  LDC R40, c[0x0][0x230] ;  /* 0x00008c00ff287b82 */ /* 0x000ee60000000800 */
[----:B------:R-:W-:Y:S04]  /*d250*/  LDGSTS.E [R4+0x2c680], desc[UR32][R46.64], !P3 ;  /* 0x2c6800002e047fae */ /* 0x000fe8000d921860 */
[----:B------:R-:W-:Y:S04]  /*d260*/  LDGSTS.E [R4+0x2c700], desc[UR32][R44.64], !P3 ;  /* 0x2c7000002c047fae */ /* 0x000fe8000d921860 */
[----:B------:R4:W-:Y:S01]  /*d270*/  LDGSTS.E [R4+0x2c780], desc[UR32][R42.64], !P3 ;  /* 0x2c7800002a047fae */ /* 0x0009e2000d921860 */
[----:B------:R-:W-:-:S02]  /*d280*/  ISETP.GE.U32.AND P3, PT, R39, 0x7fffff24, PT ;  /* 0x7fffff242700780c */ /* 0x000fc40003f66070 */
[----:B------:R-:W2:Y:S01]  /*d290*/  LDC R39, c[0x0][0x230] ;  /* 0x00008c00ff277b82 */ /* 0x000ea20000000800 */
[----:B------:R1:W-:Y:S04]  /*d2a0*/  STL.64 [R1+0x860], R72 ;  /* 0x0008604801007387 */ /* 0x0003e80000100a00 */
[----:B------:R4:W-:Y:S04]  /*d2b0*/  STL.64 [R1+0x858], R70 ;  /* 0x0008584601007387 */ /* 0x0009e80000100a00 */
[----:B------:R4:W-:Y:S01]  /*d2c0*/  STL.64 [R1+0x850], R68 ;  /* 0x0008504401007387 */ /* 0x0009e20000100a00 */
[----:B-1----:R-:W-:-:S03]  /*d2d0*/  IMAD.WIDE R72, R38, 0x4, R6 ;  /* 0x0000000426487825 */ /* 0x002fc600078e0206 */
[----:B------:R1:W-:Y:S01]  /*d2e0*/  STL.64 [R1+0x848], R66 ;  /* 0x0008484201007387 */ /* 0x0003e20000100a00 */
[----:B----4-:R-:W-:-:S03]  /*d2f0*/  IMAD.WIDE R70, R38, 0x4, R8 ;  /* 0x0000000426467825 */ /* 0x010fc600078e0208 */
[----:B------:R4:W-:Y:S01]  /*d300*/  STL.64 [R1+0xf50], R42 ;  /* 0x000f502a01007387 */ /* 0x0009e20000100a00 */
[----:B------:R-:W-:-:S03]  /*d310*/  IMAD.WIDE R68, R38, 0x4, R10 ;  /* 0x0000000426447825 */ /* 0x000fc600078e020a */
[----:B------:R3:W-:Y:S01]  /*d320*/  STL.64 [R1+0x840], R64 ;  /* 0x0008404001007387 */ /* 0x0007e20000100a00 */
[----:B--2---:R-:W-:-:S03]  /*d330*/  VIADD R39, R39, 0xffffff9b ;  /* 0xffffff9b27277836 */ /* 0x004fc60000000000 */
[----:B------:R2:W-:Y:S01]  /*d340*/  STL.64 [R1+0x838], R62 ;  /* 0x0008383e01007387 */ /* 0x0005e20000100a00 */
[----:B-1----:R-:W-:-:S03]  /*d350*/  IMAD.WIDE R66, R38, 0x4, R12 ;  /* 0x0000000426427825 */ /* 0x002fc600078e020c */
[----:B------:R1:W-:Y:S01]  /*d360*/  STL.64 [R1+0x830], R60 ;  /* 0x0008303c01007387 */ /* 0x0003e20000100a00 */
[----:B----4-:R-:W-:-:S03]  /*d370*/  IMAD.WIDE R42, R38, 0x4, R36 ;  /* 0x00000004262a7825 */ /* 0x010fc600078e0224 */
[----:B------:R4:W-:Y:S01]  /*d380*/  LDGSTS.E [R4+0x2e000], desc[UR32][R72.64], !P3 ;  /* 0x2e00000048047fae */ /* 0x0009e2000d921860 */
[----:B---3--:R-:W-:-:S03]  /*d390*/  IMAD.WIDE R64, R38, 0x4, R14 ;  /* 0x0000000426407825 */ /* 0x008fc600078e020e */
[----:B------:R3:W-:Y:S01]  /*d3a0*/  STL.64 [R1+0x828], R58 ;  /* 0x0008283a01007387 */ /* 0x0007e20000100a00 */
[----:B--2---:R-:W-:-:S03]  /*d3b0*/  IMAD.WIDE R62, R38, 0x4, R16 ;  /* 0x00000004263e7825 */ /* 0x004fc600078e0210 */
        /* <DEDUP_REMOVED lines=39> */
[----:B-1----:R-:W-:-:S03]  /*d630*/  IMAD.WIDE R70, R3, 0x4, R8 ;  /* 0x0000000403467825 */ /* 0x002fc600078e0208 */
[----:B------:R1:W-:Y:S01]  /*d640*/  STL.64 [R1+0x7c8], R64 ;  /* 0x0007c84001007387 */ /* 0x0003e20000100a00 */
[----:B----4-:R-:W-:-:S03]  /*d650*/  IMAD.WIDE R68, R3, 0x4, R10 ;  /* 0x0000000403447825 */ /* 0x010fc600078e020a */
[----:B------:R4:W-:Y:S01]  /*d660*/  STL.64 [R1+0x7c0], R62 ;  /* 0x0007c03e01007387 */ /* 0x0009e20000100a00 */
[----:B---3--:R-:W-:-:S03]  /*d670*/  IMAD.WIDE R66, R3, 0x4, R12 ;  /* 0x0000000403427825 */ /* 0x008fc600078e020c */
[----:B------:R3:W-:Y:S01]  /*d680*/  STL.64 [R1+0x7b8], R60 ;  /* 0x0007b83c01007387 */ /* 0x0007e20000100a00 */
[----:B-1----:R-:W-:-:S03]  /*d690*/  IMAD.WIDE R64, R3, 0x4, R14 ;  /* 0x0000000403407825 */ /* 0x002fc600078e020e */
        /* <DEDUP_REMOVED lines=13> */
[----:B------:R-:W-:Y:S04]  /*d770*/  LDGSTS.E [R4+0x30200], desc[UR32][R64.64], !P3 ;  /* 0x3020000040047fae */ /* 0x000fe8000d921860 */
[----:B------:R1:W-:Y:S01]  /*d780*/  STL.64 [R1+0x790], R50 ;  /* 0x0007903201007387 */ /* 0x0003e20000100a00 */
[----:B---3--:R-:W-:-:S03]  /*d790*/  IMAD.WIDE R52, R3, 0x4, R26 ;  /* 0x0000000403347825 */ /* 0x008fc600078e021a */
[----:B------:R-:W-:Y:S04]  /*d7a0*/  LDGSTS.E [R4+0x30280], desc[UR32][R62.64], !P3 ;  /* 0x302800003e047fae */ /* 0x000fe8000d921860 */
        /* <DEDUP_REMOVED lines=12> */
[----:B------:R-:W-:Y:S01]  /*d870*/  LDGSTS.E [R4+0x30500], desc[UR32][R52.64], !P3 ;  /* 0x3050000034047fae */ /* 0x000fe2000d921860 */
[----:B-1----:R-:W-:-:S03]  /*d880*/  IMAD.WIDE R42, R3, 0x4, R36 ;  /* 0x00000004032a7825 */ /* 0x002fc600078e0224 */
        /* <DEDUP_REMOVED lines=12> */
[----:B----4-:R-:W-:-:S03]  /*d950*/  IMAD.WIDE R72, R38, 0x4, R6 ;  /* 0x0000000426487825 */ /* 0x010fc600078e0206 */
[----:B------:R4:W-:Y:S01]  /*d960*/  STL.64 [R1+0x750], R66 ;  /* 0x0007504201007387 */ /* 0x0009e20000100a00 */
[----:B---3--:R-:W-:-:S03]  /*d970*/  IMAD.WIDE R70, R38, 0x4, R8 ;  /* 0x0000000426467825 */ /* 0x008fc600078e0208 */
[----:B------:R3:W-:Y:S01]  /*d980*/  STL.64 [R1+0xf58], R42 ;  /* 0x000f582a01007387 */ /* 0x0007e20000100a00 */
[----:B------:R-:W-:-:S03]  /*d990*/  IMAD.WIDE R68, R38, 0x4, R10 ;  /* 0x0000000426447825 */ /* 0x000fc600078e020a */
[----:B------:R1:W-:Y:S01]  /*d9a0*/  STL.64 [R1+0x748], R64 ;  /* 0x0007484001007387 */ /* 0x0003e20000100a00 */
[----:B--2---:R-:W-:Y:S01]  /*d9b0*/  IADD3 R39, R39, -0x6d, RZ ;  /* 0xffffff9327277810 */ /* 0x004fe20007ffe0ff */
[C---:B----4-:R-:W-:Y:S02]  /*d9c0*/  IMAD.WIDE R66, R38.reuse, 0x4, R12 ;  /* 0x0000000426427825 */ /* 0x050fe400078e020c */
[----:B------:R2:W-:Y:S02]  /*d9d0*/  STL.64 [R1+0x740], R62 ;  /* 0x0007403e01007387 */ /* 0x0005e40000100a00 */
[C---:B---3--:R-:W-:Y:S02]  /*d9e0*/  IMAD.WIDE R42, R38.reuse, 0x4, R36 ;  /* 0x00000004262a7825 */ /* 0x048fe400078e0224 */
[----:B------:R3:W-:Y:S02]  /*d9f0*/  STL.64 [R1+0x738], R60 ;  /* 0x0007383c01007387 */ /* 0x0007e40000100a00 */
[----:B-1----:R-:W-:-:S02]  /*da00*/  IMAD.WIDE R64, R38, 0x4, R14 ;  /* 0x0000000426407825 */ /* 0x002fc400078e020e */
[----:B------:R1:W-:Y:S02]  /*da10*/  LDGSTS.E [R4+0x32000], desc[UR32][R72.64], !P3 ;  /* 0x3200000048047fae */ /* 0x0003e4000d921860 */
[C---:B--2---:R-:W-:Y:S02]  /*da20*/  IMAD.WIDE R62, R38.reuse, 0x4, R16 ;  /* 0x00000004263e7825 */ /* 0x044fe400078e0210 */
[----:B------:R2:W-:Y:S02]  /*da30*/  STL.64 [R1+0x730], R58 ;  /* 0x0007303a01007387 */ /* 0x0005e40000100a00 */
[C---:B---3--:R-:W-:Y:S02]  /*da40*/  IMAD.WIDE R60, R38.reuse, 0x4, R18 ;  /* 0x00000004263c7825 */ /* 0x048fe400078e0212 */
        /* <DEDUP_REMOVED lines=43> */
[----:B------:R2:W-:Y:S01]  /*dd00*/  STL.64 [R1+0x6c0], R60 ;  /* 0x0006c03c01007387 */ /* 0x0005e20000100a00 */
[----:B----4-:R-:W-:-:S03]  /*dd10*/  IMAD.WIDE R64, R3, 0x4, R14 ;  /* 0x0000000403407825 */ /* 0x010fc600078e020e */
        /* <DEDUP_REMOVED lines=15> */
[----:B--2---:R-:W-:-:S03]  /*de10*/  IMAD.WIDE R52, R3, 0x4, R26 ;  /* 0x0000000403347825 */ /* 0x004fc600078e021a */
[----:B------:R-:W-:Y:S04]  /*de20*/  LDGSTS.E [R4+0x34280], desc[UR32][R62.64], !P3 ;  /* 0x342800003e047fae */ /* 0x000fe8000d921860 */
        /* <DEDUP_REMOVED lines=12> */
[----:B------:R-:W-:Y:S01]  /*def0*/  LDGSTS.E [R4+0x34500], desc[UR32][R52.64], !P3 ;  /* 0x3450000034047fae */ /* 0x000fe2000d921860 */
[----:B----4-:R-:W-:-:S03]  /*df00*/  IMAD.WIDE R42, R3, 0x4, R36 ;  /* 0x00000004032a7825 */ /* 0x010fc600078e0224 */
[----:B------:R-:W-:Y:S01]  /*df10*/  LDGSTS.E [R4+0x34580], desc[UR32][R50.64], !P3 ;  /* 0x3458000032047fae */ /* 0x000fe2000d921860 */
[----:B------:R-:W-:-:S03]  /*df20*/  VIADD R3, R40, 0xffffff8f ;  /* 0xffffff8f28037836 */ /* 0x000fc60000000000 */
[----:B------:R-:W-:Y:S01]  /*df30*/  LDGSTS.E [R4+0x34600], desc[UR32][R48.64], !P3 ;  /* 0x3460000030047fae */ /* 0x000fe2000d921860 */
[----:B------:R-:W2:Y:S03]  /*df40*/  LDC R40, c[0x0][0x230] ;  /* 0x00008c00ff287b82 */ /* 0x000ea60000000800 */
        /* <DEDUP_REMOVED lines=14> */
[----:B---3--:R-:W-:-:S03]  /*e030*/  VIADD R39, R39, 0xffffff8b ;  /* 0xffffff8b27277836 */ /* 0x008fc60000000000 */
[----:B------:R3:W-:Y:S01]  /*e040*/  STL.64 [R1+0x648], R62 ;  /* 0x0006483e01007387 */ /* 0x0007e20000100a00 */
[----:B-1----:R-:W-:-:S03]  /*e050*/  IMAD.WIDE R66, R38, 0x4, R12 ;  /* 0x0000000426427825 */ /* 0x002fc600078e020c */
[----:B------:R1:W-:Y:S01]  /*e060*/  STL.64 [R1+0x640], R60 ;  /* 0x0006403c01007387 */ /* 0x0003e20000100a00 */
[----:B----4-:R-:W-:-:S03]  /*e070*/  IMAD.WIDE R42, R38, 0x4, R36 ;  /* 0x00000004262a7825 */ /* 0x010fc600078e0224 */
[----:B------:R4:W-:Y:S01]  /*e080*/  LDGSTS.E [R4+0x36000], desc[UR32][R72.64], !P3 ;  /* 0x3600000048047fae */ /* 0x0009e2000d921860 */
        /* <DEDUP_REMOVED lines=49> */
[----:B------:R1:W-:Y:S01]  /*e3a0*/  LDGSTS.E [R4+0x38000], desc[UR32][R72.64], !P3 ;  /* 0x3800000048047fae */ /* 0x0003e2000d921860 */
[----:B----4-:R-:W-:-:S03]  /*e3b0*/  IMAD.WIDE R62, R3, 0x4, R16 ;  /* 0x00000004033e7825 */ /* 0x010fc600078e0210 */
        /* <DEDUP_REMOVED lines=141> */
[----:B------:R-:W3:Y:S01]  /*ec90*/  LDC R39, c[0x0][0x230] ;  /* 0x00008c00ff277b82 */ /* 0x000ee20000000800 */
[----:B------:R1:W-:Y:S04]  /*eca0*/  STL.64 [R1+0x480], R72 ;  /* 0x0004804801007387 */ /* 0x0003e80000100a00 */
        /* <DEDUP_REMOVED lines=9> */
[----:B------:R-:W-:-:S03]  /*ed40*/  IMAD.WIDE R66, R38, 0x4, R12 ;  /* 0x0000000426427825 */ /* 0x000fc600078e020c */
[----:B------:R4:W-:Y:S01]  /*ed50*/  STL.64 [R1+0x458], R62 ;  /* 0x0004583e01007387 */ /* 0x0009e20000100a00 */
[----:B-1----:R-:W-:-:S03]  /*ed60*/  IMAD.WIDE R42, R38, 0x4, R36 ;  /* 0x00000004262a7825 */ /* 0x002fc600078e0224 */
[----:B------:R1:W-:Y:S01]  /*ed70*/  STL.64 [R1+0x450], R60 ;  /* 0x0004503c01007387 */ /* 0x0003e20000100a00 */
[----:B--2---:R-:W-:-:S03]  /*ed80*/  IMAD.WIDE R44, R38, 0x4, R34 ;  /* 0x00000004262c7825 */ /* 0x004fc600078e0222 */
[----:B------:R2:W-:Y:S01]  /*ed90*/  LDGSTS.E [R4+0x3e000], desc[UR32][R72.64], !P3 ;  /* 0x3e00000048047fae */ /* 0x0005e2000d921860 */
[----:B----4-:R-:W-:-:S03]  /*eda0*/  IMAD.WIDE R64, R38, 0x4, R14 ;  /* 0x0000000426407825 */ /* 0x010fc600078e020e */
[----:B------:R4:W-:Y:S01]  /*edb0*/  STL.64 [R1+0x448], R58 ;  /* 0x0004483a01007387 */ /* 0x0009e20000100a00 */
[----:B------:R-:W-:-:S03]  /*edc0*/  IMAD.WIDE R62, R38, 0x4, R16 ;  /* 0x00000004263e7825 */ /* 0x000fc600078e0210 */
[----:B------:R2:W-:Y:S01]  /*edd0*/  LDGSTS.E [R4+0x3e080], desc[UR32][R70.64], !P3 ;  /* 0x3e08000046047fae */ /* 0x0005e2000d921860 */
[----:B-1----:R-:W-:-:S03]  /*ede0*/  IMAD.WIDE R60, R38, 0x4, R18 ;  /* 0x00000004263c7825 */ /* 0x002fc600078e0212 */
[----:B------:R1:W-:Y:S01]  /*edf0*/  STL.64 [R1+0x440], R56 ;  /* 0x0004403801007387 */ /* 0x0003e20000100a00 */
[----:B---3--:R-:W-:Y:S02]  /*ee00*/  VIADD R39, R39, 0xfffffffa ;  /* 0xfffffffa27277836 */ /* 0x008fe40000000000 */
[C---:B----4-:R-:W-:Y:S01]  /*ee10*/  IMAD.WIDE R58, R38.reuse, 0x4, R20 ;  /* 0x00000004263a7825 */ /* 0x050fe200078e0214 */
        /* <DEDUP_REMOVED lines=19> */
[----:B------:R-:W-:-:S03]  /*ef50*/  IMAD R38, R252, 0x5, RZ ;  /* 0x00000005fc267824 */ /* 0x000fc600078e02ff */
[----:B------:R4:W-:Y:S04]  /*ef60*/  LDGSTS.E [R4+0x3e500], desc[UR32][R52.64], !P3 ;  /* 0x3e50000034047fae */ /* 0x0009e8000d921860 */
[----:B------:R4:W-:Y:S04]  /*ef70*/  LDGSTS.E [R4+0x3e580], desc[UR32][R50.64], !P3 ;  /* 0x3e58000032047fae */ /* 0x0009e8000d921860 */
[----:B------:R4:W-:Y:S04]  /*ef80*/  LDGSTS.E [R4+0x3e600], desc[UR32][R48.64], !P3 ;  /* 0x3e60000030047fae */ /* 0x0009e8000d921860 */
[----:B------:R4:W-:Y:S04]  /*ef90*/  LDGSTS.E [R4+0x3e680], desc[UR32][R46.64], !P3 ;  /* 0x3e6800002e047fae */ /* 0x0009e8000d921860 */
[----:B------:R4:W-:Y:S04]  /*efa0*/  LDGSTS.E [R4+0x3e700], desc[UR32][R44.64], !P3 ;  /* 0x3e7000002c047fae */ /* 0x0009e8000d921860 */
[----:B------:R4:W-:Y:S01]  /*efb0*/  LDGSTS.E [R4+0x3e780], desc[UR32][R42.64], !P3 ;  /* 0x3e7800002a047fae */ /* 0x0009e2000d921860 */
[----:B------:R-:W-:-:S02]  /*efc0*/  ISETP.GE.U32.AND P3, PT, R3, 0x7fffff7f, PT ;  /* 0x7fffff7f0300780c */ /* 0x000fc40003f66070 */
[----:B------:R-:W-:Y:S01]  /*efd0*/  LOP3.LUT R3, R2, 0x20, RZ, 0x3c, !PT ;  /* 0x0000002002037812 */ /* 0x000fe200078e3cff */
[----:B------:R2:W-:Y:S04]  /*efe0*/  STL.64 [R1+0x410], R72 ;  /* 0x0004104801007387 */ /* 0x0005e80000100a00 */
[----:B------:R3:W-:Y:S01]  /*eff0*/  STL.64 [R1+0x408], R70 ;  /* 0x0004084601007387 */ /* 0x0007e20000100a00 */
[----:B------:R-:W-:-:S03]  /*f000*/  VIADD R3, R3, UR4 ;  /* 0x0000000403037c36 */ /* 0x000fc60008000000 */
        /* <DEDUP_REMOVED lines=10> */
[----:B------:R-:W-:Y:S01]  /*f0b0*/  LDGSTS.E [R3+0x800], desc[UR32][R72.64], !P3 ;  /* 0x0080000048037fae */ /* 0x000fe2000d921860 */
        /* <DEDUP_REMOVED lines=29> */
[----:B-1----:R-:W-:-:S03]  /*f290*/  IMAD.WIDE R42, R252, 0x4, R36 ;  /* 0x00000004fc2a7825 */ /* 0x002fc600078e0224 */
[----:B------:R1:W-:Y:S04]  /*f2a0*/  LDGSTS.E [R3+0xd80], desc[UR32][R50.64], !P3 ;  /* 0x00d8000032037fae */ /* 0x0003e8000d921860 */
[----:B------:R1:W-:Y:S04]  /*f2b0*/  LDGSTS.E [R3+0xe00], desc[UR32][R48.64], !P3 ;  /* 0x00e0000030037fae */ /* 0x0003e8000d921860 */
[----:B------:R1:W-:Y:S04]  /*f2c0*/  LDGSTS.E [R3+0xe80], desc[UR32][R46.64], !P3 ;  /* 0x00e800002e037fae */ /* 0x0003e8000d921860 */
[----:B------:R1:W-:Y:S04]  /*f2d0*/  LDGSTS.E [R3+0xf00], desc[UR32][R44.64], !P3 ;  /* 0x00f000002c037fae */ /* 0x0003e8000d921860 */
[----:B------:R1:W-:Y:S01]  /*f2e0*/  LDGSTS.E [R3+0xf80], desc[UR32][R42.64], !P3 ;  /* 0x00f800002a037fae */ /* 0x0003e2000d921860 */
[----:B------:R-:W-:-:S02]  /*f2f0*/  ISETP.GE.U32.AND P3, PT, R39, 0x7fffff7b, PT ;  /* 0x7fffff7b2700780c */ /* 0x000fc40003f66070 */
[----:B------:R-:W-:Y:S01]  /*f300*/  IADD3 R39, R40, -0xa, RZ ;  /* 0xfffffff628277810 */ /* 0x000fe20007ffe0ff */
[----:B------:R3:W-:Y:S01]  /*f310*/  STL.64 [R1+0xa088], R4 ;  /* 0x00a0880401007387 */ /* 0x0007e20000100a00 */
[----:B------:R-:W-:Y:S02]  /*f320*/  VIADD R40, R41, 0xfffffff2 ;  /* 0xfffffff229287836 */ /* 0x000fe40000000000 */
[----:B------:R-:W1:Y:S01]  /*f330*/  LDC R41, c[0x0][0x230] ;  /* 0x00008c00ff297b82 */ /* 0x000e620000000800 */
[----:B------:R-:W-:Y:S04]  /*f340*/  STL.64 [R1+0x1b30], R72 ;  /* 0x001b304801007387 */ /* 0x000fe80000100a00 */
[----:B------:R4:W-:Y:S04]  /*f350*/  STL.64 [R1+0x1b28], R70 ;  /* 0x001b284601007387 */ /* 0x0009e80000100a00 */
[----:B------:R2:W-:Y:S01]  /*f360*/  STL.64 [R1+0x1b20], R68 ;  /* 0x001b204401007387 */ /* 0x0005e20000100a00 */
[----:B---3--:R-:W-:-:S03]  /*f370*/  IMAD.WIDE R4, R38, 0x4, R36 ;  /* 0x0000000426047825 */ /* 0x008fc600078e0224 */
[----:B------:R3:W-:Y:S01]  /*f380*/  STL.64 [R1+0x1b18], R66 ;  /* 0x001b184201007387 */ /* 0x0007e20000100a00 */
[----:B----4-:R-:W-:-:S03]  /*f390*/  IMAD.WIDE R70, R38, 0x4, R6 ;  /* 0x0000000426467825 */ /* 0x010fc600078e0206 */
[----:B------:R4:W-:Y:S01]  /*f3a0*/  STL.64 [R1+0x1b10], R64 ;  /* 0x001b104001007387 */ /* 0x0009e20000100a00 */
[----:B--2---:R-:W-:-:S03]  /*f3b0*/  IMAD.WIDE R68, R38, 0x4, R8 ;  /* 0x0000000426447825 */ /* 0x004fc600078e0208 */
[----:B------:R2:W-:Y:S01]  /*f3c0*/  STL.64 [R1+0x1b08], R62 ;  /* 0x001b083e01007387 */ /* 0x0005e20000100a00 */
[----:B---3--:R-:W-:-:S03]  /*f3d0*/  IMAD.WIDE R66, R38, 0x4, R10 ;  /* 0x0000000426427825 */ /* 0x008fc600078e020a */
[----:B------:R3:W-:Y:S01]  /*f3e0*/  STL.64 [R1+0x1b00], R60 ;  /* 0x001b003c01007387 */ /* 0x0007e20000100a00 */
[----:B----4-:R-:W-:-:S03]  /*f3f0*/  IMAD.WIDE R64, R38, 0x4, R12 ;  /* 0x0000000426407825 */ /* 0x010fc600078e020c */
[----:B------:R4:W-:Y:S01]  /*f400*/  STL.64 [R1+0x1af8], R58 ;  /* 0x001af83a01007387 */ /* 0x0009e20000100a00 */
[----:B--2---:R-:W-:-:S03]  /*f410*/  IMAD.WIDE R62, R38, 0x4, R14 ;  /* 0x00000004263e7825 */ /* 0x004fc600078e020e */
[----:B------:R2:W-:Y:S01]  /*f420*/  LDGSTS.E [R3+0x2800], desc[UR32][R70.64], !P3 ;  /* 0x0280000046037fae */ /* 0x0005e2000d921860 */
[----:B---3--:R-:W-:-:S03]  /*f430*/  IMAD.WIDE R60, R38, 0x4, R16 ;  /* 0x00000004263c7825 */ /* 0x008fc600078e0210 */
        /* <DEDUP_REMOVED lines=27> */
[----:B------:R-:W-:-:S03]  /*f5f0*/  IMAD R38, R252, 0x9, RZ ;  /* 0x00000009fc267824 */ /* 0x000fc600078e02ff */
[----:B------:R4:W-:Y:S01]  /*f600*/  LDGSTS.E [R3+0x2d80], desc[UR32][R48.64], !P3 ;  /* 0x02d8000030037fae */ /* 0x0009e2000d921860 */
[----:B------:R-:W-:-:S03]  /*f610*/  IMAD.WIDE R72, R38, 0x4, R6 ;  /* 0x0000000426487825 */ /* 0x000fc600078e0206 */
        /* <DEDUP_REMOVED lines=46> */
[----:B----4-:R-:W4:Y:S03]  /*f900*/  LDC R42, c[0x0][0x230] ;  /* 0x00008c00ff2a7b82 */ /* 0x010f260000000800 */
[----:B------:R3:W-:Y:S01]  /*f910*/  LDGSTS.E [R3+0x4d00], desc[UR32][R52.64], !P3 ;  /* 0x04d0000034037fae */ /* 0x0007e2000d921860 */
[----:B--2---:R-:W-:-:S03]  /*f920*/  IMAD.WIDE R4, R38, 0x4, R36 ;  /* 0x0000000426047825 */ /* 0x004fc600078e0224 */
[----:B------:R2:W-:Y:S04]  /*f930*/  LDGSTS.E [R3+0x4d80], desc[UR32][R50.64], !P3 ;  /* 0x04d8000032037fae */ /* 0x0005e8000d921860 */
[----:B------:R2:W-:Y:S04]  /*f940*/  LDGSTS.E [R3+0x4e00], desc[UR32][R48.64], !P3 ;  /* 0x04e0000030037fae */ /* 0x0005e8000d921860 */
[----:B------:R2:W-:Y:S04]  /*f950*/  LDGSTS.E [R3+0x4e80], desc[UR32][R46.64], !P3 ;  /* 0x04e800002e037fae */ /* 0x0005e8000d921860 */
[----:B------:R2:W-:Y:S04]  /*f960*/  LDGSTS.E [R3+0x4f00], desc[UR32][R44.64], !P3 ;  /* 0x04f000002c037fae */ /* 0x0005e8000d921860 */
[----:B------:R2:W-:Y:S01]  /*f970*/  LDGSTS.E [R3+0x4f80], desc[UR32][R4.64], !P3 ;  /* 0x04f8000004037fae */ /* 0x0005e2000d921860 */
[----:B------:R-:W-:Y:S01]  /*f980*/  ISETP.GE.U32.AND P3, PT, R40, 0x7fffff73, PT ;  /* 0x7fffff732800780c */ /* 0x000fe20003f66070 */
[----:B----4-:R-:W-:Y:S01]  /*f990*/  VIADD R38, R42, 0xffffffee ;  /* 0xffffffee2a267836 */ /* 0x010fe20000000000 */
[----:B------:R-:W4:Y:S01]  /*f9a0*/  LDC R40, c[0x0][0x230] ;  /* 0x00008c00ff287b82 */ /* 0x000f220000000800 */
[----:B------:R1:W-:Y:S04]  /*f9b0*/  STL.64 [R1+0x19a0], R72 ;  /* 0x0019a04801007387 */ /* 0x0003e80000100a00 */
[----:B------:R3:W-:Y:S04]  /*f9c0*/  STL.64 [R1+0x1998], R70 ;  /* 0x0019984601007387 */ /* 0x0007e80000100a00 */
[----:B------:R2:W-:Y:S01]  /*f9d0*/  STL.64 [R1+0x1990], R68 ;  /* 0x0019904401007387 */ /* 0x0005e20000100a00 */
[----:B-1----:R-:W-:-:S03]  /*f9e0*/  IMAD.WIDE R72, R39, 0x4, R6 ;  /* 0x0000000427487825 */ /* 0x002fc600078e0206 */
[----:B------:R1:W-:Y:S01]  /*f9f0*/  STL.64 [R1+0x1988], R66 ;  /* 0x0019884201007387 */ /* 0x0003e20000100a00 */
[----:B---3--:R-:W-:-:S03]  /*fa00*/  IMAD.WIDE R70, R39, 0x4, R8 ;  /* 0x0000000427467825 */ /* 0x008fc600078e0208 */
[----:B------:R3:W-:Y:S01]  /*fa10*/  STL.64 [R1+0x1980], R64 ;  /* 0x0019804001007387 */ /* 0x0007e20000100a00 */
[----:B--2---:R-:W-:-:S03]  /*fa20*/  IMAD.WIDE R68, R39, 0x4, R10 ;  /* 0x0000000427447825 */ /* 0x004fc600078e020a */
[----:B------:R2:W-:Y:S01]  /*fa30*/  STL.64 [R1+0x1978], R62 ;  /* 0x0019783e01007387 */ /* 0x0005e20000100a00 */
[----:B----4-:R-:W-:-:S03]  /*fa40*/  VIADD R40, R40, 0xffffffea ;  /* 0xffffffea28287836 */ /* 0x010fc60000000000 */
[----:B------:R4:W-:Y:S01]  /*fa50*/  STL.64 [R1+0x1970], R60 ;  /* 0x0019703c01007387 */ /* 0x0009e20000100a00 */
[----:B-1----:R-:W-:-:S03]  /*fa60*/  IMAD.WIDE R66, R39, 0x4, R12 ;  /* 0x0000000427427825 */ /* 0x002fc600078e020c */
[----:B------:R-:W-:Y:S01]  /*fa70*/  LDGSTS.E [R3+0x6800], desc[UR32][R72.64], !P3 ;  /* 0x0680000048037fae */ /* 0x000fe2000d921860 */
[----:B---3--:R-:W-:-:S03]  /*fa80*/  IMAD.WIDE R64, R39, 0x4, R14 ;  /* 0x0000000427407825 */ /* 0x008fc600078e020e */
        /* <DEDUP_REMOVED lines=38> */
[----:B------:R-:W-:Y:S02]  /*fcf0*/  STL.64 [R1+0x1920], R72 ;  /* 0x0019204801007387 */ /* 0x000fe40000100a00 */
[C---:B------:R-:W-:Y:S02]  /*fd00*/  IMAD.WIDE R42, R38.reuse, 0x4, R34 ;  /* 0x00000004262a7825 */ /* 0x040fe400078e0222 */
[----:B------:R3:W-:Y:S04]  /*fd10*/  STL.64 [R1+0x1918], R70 ;  /* 0x0019184601007387 */ /* 0x0007e80000100a00 */
        /* <DEDUP_REMOVED lines=11> */
[----:B------:R4:W-:Y:S01]  /*fdd0*/  LDGSTS.E [R3+0x8800], desc[UR32][R70.64], !P3 ;  /* 0x0880000046037fae */ /* 0x0009e2000d921860 */
[----:B--2---:R-:W-:-:S03]  /*fde0*/  IMAD.WIDE R60, R38, 0x4, R16 ;  /* 0x00000004263c7825 */ /* 0x004fc600078e0210 */
        /* <DEDUP_REMOVED lines=21> */
[----:B------:R1:W-:Y:S01]  /*ff40*/  LDGSTS.E [R3+0x8c00], desc[UR32][R54.64], !P3 ;  /* 0x08c0000036037fae */ /* 0x0003e2000d921860 */
[----:B----4-:R-:W-:-:S03]  /*ff50*/  IMAD.WIDE R44, R38, 0x4, R32 ;  /* 0x00000004262c7825 */ /* 0x010fc600078e0220 */
[----:B------:R4:W-:Y:S04]  /*ff60*/  STL.64 [R1+0x18a8], R4 ;  /* 0x0018a80401007387 */ /* 0x0009e80000100a00 */
[----:B------:R1:W-:Y:S04]  /*ff70*/  LDGSTS.E [R3+0x8c80], desc[UR32][R52.64], !P3 ;  /* 0x08c8000034037fae */ /* 0x0003e8000d921860 */
[----:B------:R1:W-:Y:S01]  /*ff80*/  LDGSTS.E [R3+0x8d00], desc[UR32][R50.64], !P3 ;  /* 0x08d0000032037fae */ /* 0x0003e2000d921860 */
[----:B----4-:R-:W-:-:S03]  /*ff90*/  IMAD.WIDE R4, R38, 0x4, R36 ;  /* 0x0000000426047825 */ /* 0x010fc600078e0224 */
[----:B------:R4:W-:Y:S01]  /*ffa0*/  LDGSTS.E [R3+0x8d80], desc[UR32][R48.64], !P3 ;  /* 0x08d8000030037fae */ /* 0x0009e2000d921860 */
[----:B------:R-:W-:Y:S02]  /*ffb0*/  IADD3 R38, R41, -0x1a, RZ ;  /* 0xffffffe629267810 */ /* 0x000fe40007ffe0ff */
[----:B------:R-:W4:Y:S01]  /*ffc0*/  LDC R41, c[0x0][0x230] ;  /* 0x00008c00ff297b82 */ /* 0x000f220000000800 */
[----:B------:R4:W-:Y:S04]  /*ffd0*/  LDGSTS.E [R3+0x8e00], desc[UR32][R46.64], !P3 ;  /* 0x08e000002e037fae */ /* 0x0009e8000d921860 */
[----:B------:R4:W-:Y:S04]  /*ffe0*/  LDGSTS.E [R3+0x8e80], desc[UR32][R44.64], !P3 ;  /* 0x08e800002c037fae */ /* 0x0009e8000d921860 */
[----:B------:R4:W-:Y:S04]  /*fff0*/  LDGSTS.E [R3+0x8f00], desc[UR32][R42.64], !P3 ;  /* 0x08f000002a037fae */ /* 0x0009e8000d921860 */
        /* <DEDUP_REMOVED lines=8> */
[----:B-1----:R-:W-:-:S03]  /*10080*/  IMAD.WIDE R68, R39, 0x4, R8 ;  /* 0x0000000427447825 */ /* 0x002fc600078e0208 */
[----:B------:R1:W-:Y:S01]  /*10090*/  STL.64 [R1+0x1830], R62 ;  /* 0x0018303e01007387 */ /* 0x0003e20000100a00 */
[----:B------:R-:W-:-:S03]  /*100a0*/  IMAD.WIDE R66, R39, 0x4, R10 ;  /* 0x0000000427427825 */ /* 0x000fc600078e020a */
[----:B------:R4:W-:Y:S01]  /*100b0*/  STL.64 [R1+0x1828], R60 ;  /* 0x0018283c01007387 */ /* 0x0009e20000100a00 */
[----:B---3--:R-:W-:-:S03]  /*100c0*/  VIADD R40, R40, 0xffffffe2 ;  /* 0xffffffe228287836 */ /* 0x008fc60000000000 */
[----:B------:R3:W-:Y:S01]  /*100d0*/  STL.64 [R1+0x1820], R58 ;  /* 0x0018203a01007387 */ /* 0x0007e20000100a00 */
[----:B--2---:R-:W-:-:S03]  /*100e0*/  IMAD.WIDE R64, R39, 0x4, R12 ;  /* 0x0000000427407825 */ /* 0x004fc600078e020c */
[----:B------:R2:W-:Y:S01]  /*100f0*/  LDGSTS.E [R3+0xa800], desc[UR32][R70.64], !P3 ;  /* 0x0a80000046037fae */ /* 0x0005e2000d921860 */
[----:B-1----:R-:W-:-:S03]  /*10100*/  IMAD.WIDE R62, R39, 0x4, R14 ;  /* 0x00000004273e7825 */ /* 0x002fc600078e020e */
[----:B------:R1:W-:Y:S01]  /*10110*/  STL.64 [R1+0x1818], R56 ;  /* 0x0018183801007387 */ /* 0x0003e20000100a00 */
[----:B----4-:R-:W-:-:S03]  /*10120*/  IMAD.WIDE R60, R39, 0x4, R16 ;  /* 0x00000004273c7825 */ /* 0x010fc600078e0210 */
[----:B------:R4:W-:Y:S01]  /*10130*/  LDGSTS.E [R3+0xa880], desc[UR32][R68.64], !P3 ;  /* 0x0a88000044037fae */ /* 0x0009e2000d921860 */
[----:B---3--:R-:W-:-:S03]  /*10140*/  IMAD.WIDE R58, R39, 0x4, R18 ;  /* 0x00000004273a7825 */ /* 0x008fc600078e0212 */
        /* <DEDUP_REMOVED lines=86> */
[----:B------:R2:W-:Y:S04]  /*106b0*/  STL.64 [R1+0x1650], R70 ;  /* 0x0016504601007387 */ /* 0x0005e80000100a00 */
[----:B------:R3:W-:Y:S04]  /*106c0*/  STL.64 [R1+0x1648], R68 ;  /* 0x0016484401007387 */ /* 0x0007e80000100a00 */
[----:B------:R3:W-:Y:S01]  /*106d0*/  STL.64 [R1+0x1640], R66 ;  /* 0x0016404201007387 */ /* 0x0007e20000100a00 */
[----:B--2---:R-:W-:-:S03]  /*106e0*/  IMAD.WIDE R70, R39, 0x4, R6 ;  /* 0x0000000427467825 */ /* 0x004fc600078e0206 */
[----:B------:R2:W-:Y:S01]  /*106f0*/  STL.64 [R1+0x1638], R64 ;  /* 0x0016384001007387 */ /* 0x0005e20000100a00 */
[----:B---3--:R-:W-:-:S03]  /*10700*/  IMAD.WIDE R68, R39, 0x4, R8 ;  /* 0x0000000427447825 */ /* 0x008fc600078e0208 */
[----:B------:R3:W-:Y:S01]  /*10710*/  STL.64 [R1+0x1630], R62 ;  /* 0x0016303e01007387 */ /* 0x0007e20000100a00 */
[----:B------:R-:W-:-:S03]  /*10720*/  IMAD.WIDE R66, R39, 0x4, R10 ;  /* 0x0000000427427825 */ /* 0x000fc600078e020a */
[----:B------:R4:W-:Y:S01]  /*10730*/  STL.64 [R1+0x1628], R60 ;  /* 0x0016283c01007387 */ /* 0x0009e20000100a00 */
[----:B-1----:R-:W-:-:S03]  /*10740*/  VIADD R40, R40, 0xffffffda ;  /* 0xffffffda28287836 */ /* 0x002fc60000000000 */
[----:B------:R1:W-:Y:S01]  /*10750*/  STL.64 [R1+0x1620], R58 ;  /* 0x0016203a01007387 */ /* 0x0003e20000100a00 */
[----:B--2---:R-:W-:-:S03]  /*10760*/  IMAD.WIDE R64, R39, 0x4, R12 ;  /* 0x0000000427407825 */ /* 0x004fc600078e020c */
[----:B------:R2:W-:Y:S01]  /*10770*/  LDGSTS.E [R3+0xe800], desc[UR32][R70.64], !P3 ;  /* 0x0e80000046037fae */ /* 0x0005e2000d921860 */
        /* <DEDUP_REMOVED lines=367> */
[----:B------:R4:W-:Y:S01]  /*11e70*/  LDGSTS.E [R3+0x1c880], desc[UR32][R68.64], !P3 ;  /* 0x1c88000044037fae */ /* 0x0009e2000d921860 */
[----:B--2---:R-:W-:-:S03]  /*11e80*/  IMAD.WIDE R58, R38, 0x4, R18 ;  /* 0x00000004263a7825 */ /* 0x004fc600078e0212 */
[----:B------:R2:W-:Y:S04]  /*11e90*/  STL.64 [R1+0xe68], R54 ;  /* 0x000e683601007387 */ /* 0x0005e80000100a00 */
[----:B------:R4:W-:Y:S04]  /*11ea0*/  LDGSTS.E [R3+0x1c900], desc[UR32][R66.64], !P3 ;  /* 0x1c90000042037fae */ /* 0x0009e8000d921860 */
[----:B------:R3:W-:Y:S01]  /*11eb0*/  STL.64 [R1+0xe60], R52 ;  /* 0x000e603401007387 */ /* 0x0007e20000100a00 */
[----:B--2---:R-:W-:-:S03]  /*11ec0*/  IMAD.WIDE R54, R38, 0x4, R22 ;  /* 0x0000000426367825 */ /* 0x004fc600078e0216 */
[----:B------:R2:W-:Y:S04]  /*11ed0*/  LDGSTS.E [R3+0x1c980], desc[UR32][R64.64], !P3 ;  /* 0x1c98000040037fae */ /* 0x0005e8000d921860 */
        /* <DEDUP_REMOVED lines=18> */
[----:B------:R4:W-:Y:S01]  /*12000*/  LDGSTS.E [R3+0x1cd00], desc[UR32][R50.64], !P3 ;  /* 0x1cd0000032037fae */ /* 0x0009e2000d921860 */
[----:B--2---:R-:W-:-:S03]  /*12010*/  IMAD.WIDE R4, R38, 0x4, R36 ;  /* 0x0000000426047825 */ /* 0x004fc600078e0224 */
[----:B------:R2:W-:Y:S01]  /*12020*/  LDGSTS.E [R3+0x1cd80], desc[UR32][R48.64], !P3 ;  /* 0x1cd8000030037fae */ /* 0x0005e2000d921860 */
[----:B------:R-:W-:-:S03]  /*12030*/  VIADD R38, R41, 0xffffffbe ;  /* 0xffffffbe29267836 */ /* 0x000fc60000000000 */
[----:B------:R2:W-:Y:S01]  /*12040*/  LDGSTS.E [R3+0x1ce00], desc[UR32][R46.64], !P3 ;  /* 0x1ce000002e037fae */ /* 0x0005e2000d921860 */
[----:B------:R-:W2:Y:S03]  /*12050*/  LDC R41, c[0x0][0x230] ;  /* 0x00008c00ff297b82 */ /* 0x000ea60000000800 */
        /* <DEDUP_REMOVED lines=8> */
[----:B---3--:R-:W-:-:S03]  /*120e0*/  IMAD.WIDE R70, R39, 0x4, R6 ;  /* 0x0000000427467825 */ /* 0x008fc600078e0206 */
[----:B------:R3:W-:Y:S01]  /*120f0*/  STL.64 [R1+0xd98], R64 ;  /* 0x000d984001007387 */ /* 0x0007e20000100a00 */
[----:B----4-:R-:W-:-:S03]  /*12100*/  IMAD.WIDE R68, R39, 0x4, R8 ;  /* 0x0000000427447825 */ /* 0x010fc600078e0208 */
[----:B------:R4:W-:Y:S01]  /*12110*/  STL.64 [R1+0xf88], R56 ;  /* 0x000f883801007387 */ /* 0x0009e20000100a00 */
[----:B------:R-:W-:-:S03]  /*12120*/  IMAD.WIDE R66, R39, 0x4, R10 ;  /* 0x0000000427427825 */ /* 0x000fc600078e020a */
[----:B------:R2:W-:Y:S01]  /*12130*/  STL.64 [R1+0xd90], R62 ;  /* 0x000d903e01007387 */ /* 0x0005e20000100a00 */
[----:B-1----:R-:W-:-:S03]  /*12140*/  VIADD R40, R40, 0xffffffba ;  /* 0xffffffba28287836 */ /* 0x002fc60000000000 */
[----:B------:R1:W-:Y:S01]  /*12150*/  STL.64 [R1+0xd88], R60 ;  /* 0x000d883c01007387 */ /* 0x0003e20000100a00 */
[----:B---3--:R-:W-:-:S03]  /*12160*/  IMAD.WIDE R64, R39, 0x4, R12 ;  /* 0x0000000427407825 */ /* 0x008fc600078e020c */
[----:B------:R3:W-:Y:S01]  /*12170*/  STL.64 [R1+0xd80], R58 ;  /* 0x000d803a01007387 */ /* 0x0007e20000100a00 */
[----:B----4-:R-:W-:-:S03]  /*12180*/  IMAD.WIDE R56, R39, 0x4, R20 ;  /* 0x0000000427387825 */ /* 0x010fc600078e0214 */
[----:B------:R4:W-:Y:S01]  /*12190*/  LDGSTS.E [R3+0x1e800], desc[UR32][R70.64], !P3 ;  /* 0x1e80000046037fae */ /* 0x0009e2000d921860 */
        /* <DEDUP_REMOVED lines=49> */
[----:B------:R-:W-:Y:S01]  /*124b0*/  LDGSTS.E [R3+0x20800], desc[UR32][R70.64], !P3 ;  /* 0x2080000046037fae */ /* 0x000fe2000d921860 */
[----:B--2---:R-:W-:-:S03]  /*124c0*/  IMAD.WIDE R60, R38, 0x4, R16 ;  /* 0x00000004263c7825 */ /* 0x004fc600078e0210 */
        /* <DEDUP_REMOVED lines=30> */
[----:B------:R-:W-:Y:S02]  /*126b0*/  IADD3 R38, R41, -0x4a, RZ ;  /* 0xffffffb629267810 */ /* 0x000fe40007ffe0ff */
[----:B------:R-:W3:Y:S01]  /*126c0*/  LDC R41, c[0x0][0x230] ;  /* 0x00008c00ff297b82 */ /* 0x000ee20000000800 */
[----:B------:R3:W-:Y:S04]  /*126d0*/  LDGSTS.E [R3+0x20e00], desc[UR32][R46.64], !P3 ;  /* 0x20e000002e037fae */ /* 0x0007e8000d921860 */
[----:B------:R3:W-:Y:S04]  /*126e0*/  LDGSTS.E [R3+0x20e80], desc[UR32][R44.64], !P3 ;  /* 0x20e800002c037fae */ /* 0x0007e8000d921860 */
[----:B------:R3:W-:Y:S04]  /*126f0*/  LDGSTS.E [R3+0x20f00], desc[UR32][R42.64], !P3 ;  /* 0x20f000002a037fae */ /* 0x0007e8000d921860 */
[----:B------:R3:W-:Y:S01]  /*12700*/  LDGSTS.E [R3+0x20f80], desc[UR32][R4.64], !P3 ;  /* 0x20f8000004037fae */ /* 0x0007e2000d921860 */
[----:B------:R-:W-:-:S02]  /*12710*/  ISETP.GE.U32.AND P3, PT, R40, 0x7fffff3b, PT ;  /* 0x7fffff3b2800780c */ /* 0x000fc40003f66070 */
[----:B------:R-:W1:Y:S01]  /*12720*/  LDC R40, c[0x0][0x230] ;  /* 0x00008c00ff287b82 */ /* 0x000e620000000800 */
[----:B------:R2:W-:Y:S04]  /*12730*/  STL.64 [R1+0xf90], R64 ;  /* 0x000f904001007387 */ /* 0x0005e80000100a00 */
        /* <DEDUP_REMOVED lines=9> */
[----:B---3--:R-:W-:-:S03]  /*127d0*/  IMAD.WIDE R66, R39, 0x4, R10 ;  /* 0x0000000427427825 */ /* 0x008fc600078e020a */
[----:B------:R3:W-:Y:S01]  /*127e0*/  LDGSTS.E [R3+0x22800], desc[UR32][R70.64], !P3 ;  /* 0x2280000046037fae */ /* 0x0007e2000d921860 */
[----:B--2---:R-:W-:-:S03]  /*127f0*/  IMAD.WIDE R62, R39, 0x4, R14 ;  /* 0x00000004273e7825 */ /* 0x004fc600078e020e */
[----:B------:R2:W-:Y:S01]  /*12800*/  STL.64 [R1+0xb98], R56 ;  /* 0x000b983801007387 */ /* 0x0005e20000100a00 */
[----:B----4-:R-:W-:-:S03]  /*12810*/  IMAD.WIDE R60, R39, 0x4, R16 ;  /* 0x00000004273c7825 */ /* 0x010fc600078e0210 */
[----:B------:R4:W-:Y:S01]  /*12820*/  LDGSTS.E [R3+0x22880], desc[UR32][R68.64], !P3 ;  /* 0x2288000044037fae */ /* 0x0009e2000d921860 */
[----:B------:R-:W-:-:S03]  /*12830*/  IMAD.WIDE R58, R39, 0x4, R18 ;  /* 0x00000004273a7825 */ /* 0x000fc600078e0212 */
[----:B------:R3:W-:Y:S01]  /*12840*/  STL.64 [R1+0xb90], R54 ;  /* 0x000b903601007387 */ /* 0x0007e20000100a00 */
[----:B-1----:R-:W-:Y:S02]  /*12850*/  VIADD R40, R40, 0xffffffb2 ;  /* 0xffffffb228287836 */ /* 0x002fe40000000000 */
[C---:B--2---:R-:W-:Y:S01]  /*12860*/  IMAD.WIDE R56, R39.reuse, 0x4, R20 ;  /* 0x0000000427387825 */ /* 0x044fe200078e0214 */
        /* <DEDUP_REMOVED lines=57> */
[----:B------:R-:W-:Y:S04]  /*12c00*/  LDGSTS.E [R3+0x24a00], desc[UR32][R62.64], !P3 ;  /* 0x24a000003e037fae */ /* 0x000fe8000d921860 */
[----:B------:R2:W-:Y:S01]  /*12c10*/  STL.64 [R1+0xa78], R48 ;  /* 0x000a783001007387 */ /* 0x0005e20000100a00 */
[----:B---3--:R-:W-:-:S03]  /*12c20*/  IMAD.WIDE R50, R38, 0x4, R26 ;  /* 0x0000000426327825 */ /* 0x008fc600078e021a */
[----:B------:R-:W-:Y:S04]  /*12c30*/  LDGSTS.E [R3+0x24a80], desc[UR32][R60.64], !P3 ;  /* 0x24a800003c037fae */ /* 0x000fe8000d921860 */
        /* <DEDUP_REMOVED lines=12> */
[----:B------:R-:W-:Y:S01]  /*12d00*/  LDGSTS.E [R3+0x24d00], desc[UR32][R50.64], !P3 ;  /* 0x24d0000032037fae */ /* 0x000fe2000d921860 */
[----:B--2---:R-:W-:-:S03]  /*12d10*/  IMAD.WIDE R4, R38, 0x4, R36 ;  /* 0x0000000426047825 */ /* 0x004fc600078e0224 */
[----:B------:R-:W-:Y:S01]  /*12d20*/  LDGSTS.E [R3+0x24d80], desc[UR32][R48.64], !P3 ;  /* 0x24d8000030037fae */ /* 0x000fe2000d921860 */
[----:B------:R-:W-:-:S03]  /*12d30*/  VIADD R38, R41, 0xffffffae ;  /* 0xffffffae29267836 */ /* 0x000fc60000000000 */
[----:B------:R-:W-:Y:S01]  /*12d40*/  LDGSTS.E [R3+0x24e00], desc[UR32][R46.64], !P3 ;  /* 0x24e000002e037fae */ /* 0x000fe2000d921860 */
[----:B------:R-:W2:Y:S03]  /*12d50*/  LDC R41, c[0x0][0x230] ;  /* 0x00008c00ff297b82 */ /* 0x000ea60000000800 */
[----:B------:R-:W-:Y:S04]  /*12d60*/  LDGSTS.E [R3+0x24e80], desc[UR32][R44.64], !P3 ;  /* 0x24e800002c037fae */ /* 0x000fe8000d921860 */
[----:B------:R3:W-:Y:S04]  /*12d70*/  LDGSTS.E [R3+0x24f00], desc[UR32][R42.64], !P3 ;  /* 0x24f000002a037fae */ /* 0x0007e8000d921860 */
[----:B------:R2:W-:Y:S01]  /*12d80*/  LDGSTS.E [R3+0x24f80], desc[UR32][R4.64], !P3 ;  /* 0x24f8000004037fae */ /* 0x0005e2000d921860 */
[----:B------:R-:W-:-:S02]  /*12d90*/  ISETP.GE.U32.AND P3, PT, R40, 0x7fffff33, PT ;  /* 0x7fffff332800780c */ /* 0x000fc40003f66070 */
[----:B------:R-:W1:Y:S01]  /*12da0*/  LDC R40, c[0x0][0x230] ;  /* 0x00008c00ff287b82 */ /* 0x000e620000000800 */
        /* <DEDUP_REMOVED lines=9> */
[----:B-1----:R-:W-:-:S03]  /*12e40*/  VIADD R40, R40, 0xffffffaa ;  /* 0xffffffaa28287836 */ /* 0x002fc60000000000 */
[----:B------:R1:W-:Y:S01]  /*12e50*/  STL.64 [R1+0x368], R60 ;  /* 0x0003683c01007387 */ /* 0x0003e20000100a00 */
[----:B----4-:R-:W-:-:S03]  /*12e60*/  IMAD.WIDE R64, R39, 0x4, R12 ;  /* 0x0000000427407825 */ /* 0x010fc600078e020c */
[----:B------:R4:W-:Y:S01]  /*12e70*/  STL.64 [R1+0x360], R58 ;  /* 0x0003603a01007387 */ /* 0x0009e20000100a00 */
[----:B---3--:R-:W-:-:S03]  /*12e80*/  IMAD.WIDE R42, R39, 0x4, R34 ;  /* 0x00000004272a7825 */ /* 0x008fc600078e0222 */
[----:B------:R3:W-:Y:S01]  /*12e90*/  LDGSTS.E [R3+0x26800], desc[UR32][R70.64], !P3 ;  /* 0x2680000046037fae */ /* 0x0007e2000d921860 */
        /* <DEDUP_REMOVED lines=23> */
[----:B------:R-:W-:Y:S01]  /*13010*/  LDGSTS.E [R3+0x26c00], desc[UR32][R54.64], !P3 ;  /* 0x26c0000036037fae */ /* 0x000fe2000d921860 */
[----:B---3--:R-:W-:-:S03]  /*13020*/  IMAD.WIDE R44, R39, 0x4, R32 ;  /* 0x00000004272c7825 */ /* 0x008fc600078e0220 */
[----:B------:R1:W-:Y:S04]  /*13030*/  STL.64 [R1+0x320], R4 ;  /* 0x0003200401007387 */ /* 0x0003e80000100a00 */
[----:B------:R-:W-:Y:S04]  /*13040*/  LDGSTS.E [R3+0x26c80], desc[UR32][R52.64], !P3 ;  /* 0x26c8000034037fae */ /* 0x000fe8000d921860 */
[----:B------:R-:W-:Y:S01]  /*13050*/  LDGSTS.E [R3+0x26d00], desc[UR32][R50.64], !P3 ;  /* 0x26d0000032037fae */ /* 0x000fe2000d921860 */
[----:B-1----:R-:W-:-:S03]  /*13060*/  IMAD.WIDE R4, R39, 0x4, R36 ;  /* 0x0000000427047825 */ /* 0x002fc600078e0224 */
[----:B------:R-:W-:Y:S01]  /*13070*/  LDGSTS.E [R3+0x26d80], desc[UR32][R48.64], !P3 ;  /* 0x26d8000030037fae */ /* 0x000fe2000d921860 */
[----:B------:R-:W-:-:S03]  /*13080*/  IMAD R39, R252, 0x55, RZ ;  /* 0x00000055fc277824 */ /* 0x000fc600078e02ff */
[----:B------:R-:W-:Y:S04]  /*13090*/  LDGSTS.E [R3+0x26e00], desc[UR32][R46.64], !P3 ;  /* 0x26e000002e037fae */ /* 0x000fe8000d921860 */
[----:B------:R-:W-:Y:S04]  /*130a0*/  LDGSTS.E [R3+0x26e80], desc[UR32][R44.64], !P3 ;  /* 0x26e800002c037fae */ /* 0x000fe8000d921860 */
        /* <DEDUP_REMOVED lines=42> */
[----:B-1----:R-:W-:-:S03]  /*13350*/  IMAD.WIDE R44, R38, 0x4, R32 ;  /* 0x00000004262c7825 */ /* 0x002fc600078e0220 */
[----:B------:R1:W-:Y:S04]  /*13360*/  STL.64 [R1+0x2a8], R4 ;  /* 0x0002a80401007387 */ /* 0x0003e80000100a00 */
[----:B------:R3:W-:Y:S04]  /*13370*/  LDGSTS.E [R3+0x28c80], desc[UR32][R52.64], !P3 ;  /* 0x28c8000034037fae */ /* 0x0007e8000d921860 */
[----:B------:R3:W-:Y:S01]  /*13380*/  LDGSTS.E [R3+0x28d00], desc[UR32][R50.64], !P3 ;  /* 0x28d0000032037fae */ /* 0x0007e2000d921860 */
[----:B-1----:R-:W-:-:S03]  /*13390*/  IMAD.WIDE R4, R38, 0x4, R36 ;  /* 0x0000000426047825 */ /* 0x002fc600078e0224 */
[----:B------:R1:W-:Y:S01]  /*133a0*/  LDGSTS.E [R3+0x28d80], desc[UR32][R48.64], !P3 ;  /* 0x28d8000030037fae */ /* 0x0003e2000d921860 */
[----:B------:R-:W-:Y:S02]  /*133b0*/  IADD3 R38, R41, -0x5a, RZ ;  /* 0xffffffa629267810 */ /* 0x000fe40007ffe0ff */
[----:B------:R-:W1:Y:S01]  /*133c0*/  LDC R41, c[0x0][0x230] ;  /* 0x00008c00ff297b82 */ /* 0x000e620000000800 */
[----:B------:R1:W-:Y:S04]  /*133d0*/  LDGSTS.E [R3+0x28e00], desc[UR32][R46.64], !P3 ;  /* 0x28e000002e037fae */ /* 0x0003e8000d921860 */
[----:B------:R1:W-:Y:S04]  /*133e0*/  LDGSTS.E [R3+0x28e80], desc[UR32][R44.64], !P3 ;  /* 0x28e800002c037fae */ /* 0x0003e8000d921860 */
[----:B------:R1:W-:Y:S04]  /*133f0*/  LDGSTS.E [R3+0x28f00], desc[UR32][R42.64], !P3 ;  /* 0x28f000002a037fae */ /* 0x0003e8000d921860 */
[----:B------:R1:W-:Y:S01]  /*13400*/  LDGSTS.E [R3+0x28f80], desc[UR32][R4.64], !P3 ;  /* 0x28f8000004037fae */ /* 0x0003e2000d921860 */
[----:B------:R-:W-:-:S02]  /*13410*/  ISETP.GE.U32.AND P3, PT, R40, 0x7fffff2b, PT ;  /* 0x7fffff2b2800780c */ /* 0x000fc40003f66070 */
[----:B------:R-:W4:Y:S01]  /*13420*/  LDC R40, c[0x0][0x230] ;  /* 0x00008c00ff287b82 */ /* 0x000f220000000800 */
        /* <DEDUP_REMOVED lines=9> */
[----:B----4-:R-:W-:-:S03]  /*134c0*/  VIADD R40, R40, 0xffffffa2 ;  /* 0xffffffa228287836 */ /* 0x010fc60000000000 */
[----:B------:R4:W-:Y:S01]  /*134d0*/  STL.64 [R1+0x270], R58 ;  /* 0x0002703a01007387 */ /* 0x0009e20000100a00 */
[----:B--2---:R-:W-:-:S03]  /*134e0*/  IMAD.WIDE R64, R39, 0x4, R12 ;  /* 0x0000000427407825 */ /* 0x004fc600078e020c */
[----:B------:R2:W-:Y:S01]  /*134f0*/  LDGSTS.E [R3+0x2a800], desc[UR32][R70.64], !P3 ;  /* 0x2a80000046037fae */ /* 0x0005e2000d921860 */
        /* <DEDUP_REMOVED lines=29> */
[----:B------:R1:W-:Y:S01]  /*136d0*/  LDGSTS.E [R3+0x2ad00], desc[UR32][R50.64], !P3 ;  /* 0x2ad0000032037fae */ /* 0x0003e2000d921860 */
[----:B--2---:R-:W-:-:S03]  /*136e0*/  IMAD.WIDE R4, R39, 0x4, R36 ;  /* 0x0000000427047825 */ /* 0x004fc600078e0224 */
        /* <DEDUP_REMOVED lines=20> */
[----:B------:R4:W-:Y:S01]  /*13830*/  STL.64 [R1+0x1f0], R58 ;  /* 0x0001f03a01007387 */ /* 0x0009e20000100a00 */
[----:B-1----:R-:W-:-:S03]  /*13840*/  IMAD.WIDE R62, R38, 0x4, R14 ;  /* 0x00000004263e7825 */ /* 0x002fc600078e020e */
        /* <DEDUP_REMOVED lines=11> */
[----:B------:R-:W-:Y:S01]  /*13900*/  LDGSTS.E [R3+0x2ca00], desc[UR32][R62.64], !P3 ;  /* 0x2ca000003e037fae */ /* 0x000fe2000d921860 */
[----:B-1----:R-:W-:-:S03]  /*13910*/  IMAD.WIDE R52, R38, 0x4, R24 ;  /* 0x0000000426347825 */ /* 0x002fc600078e0218 */
[----:B------:R1:W-:Y:S04]  /*13920*/  STL.64 [R1+0x1d0], R48 ;  /* 0x0001d03001007387 */ /* 0x0003e80000100a00 */
        /* <DEDUP_REMOVED lines=13> */
[----:B------:R4:W-:Y:S01]  /*13a00*/  LDGSTS.E [R3+0x2cd00], desc[UR32][R50.64], !P3 ;  /* 0x2cd0000032037fae */ /* 0x0009e2000d921860 */
[----:B-1----:R-:W-:-:S03]  /*13a10*/  IMAD.WIDE R4, R38, 0x4, R36 ;  /* 0x0000000426047825 */ /* 0x002fc600078e0224 */
[----:B------:R1:W-:Y:S01]  /*13a20*/  LDGSTS.E [R3+0x2cd80], desc[UR32][R48.64], !P3 ;  /* 0x2cd8000030037fae */ /* 0x0003e2000d921860 */
[----:B------:R-:W-:-:S03]  /*13a30*/  VIADD R38, R41, 0xffffff9e ;  /* 0xffffff9e29267836 */ /* 0x000fc60000000000 */
        /* <DEDUP_REMOVED lines=18> */
[----:B------:R2:W-:Y:S01]  /*13b60*/  STL.64 [R1+0x178], R58 ;  /* 0x0001783a01007387 */ /* 0x0005e20000100a00 */
[----:B----4-:R-:W-:-:S03]  /*13b70*/  IMAD.WIDE R62, R39, 0x4, R14 ;  /* 0x00000004273e7825 */ /* 0x010fc600078e020e */
[----:B------:R4:W-:Y:S01]  /*13b80*/  LDGSTS.E [R3+0x2e800], desc[UR32][R70.64], !P3 ;  /* 0x2e80000046037fae */ /* 0x0009e2000d921860 */
[----:B---3--:R-:W-:-:S03]  /*13b90*/  IMAD.WIDE R60, R39, 0x4, R16 ;  /* 0x00000004273c7825 */ /* 0x008fc600078e0210 */
        /* <DEDUP_REMOVED lines=28> */
[----:B------:R-:W-:-:S03]  /*13d60*/  VIADD R39, R40, 0xffffff9a ;  /* 0xffffff9a28277836 */ /* 0x000fc60000000000 */
[----:B------:R4:W-:Y:S04]  /*13d70*/  LDGSTS.E [R3+0x2ee00], desc[UR32][R46.64], !P3 ;  /* 0x2ee000002e037fae */ /* 0x0009e8000d921860 */
[----:B------:R4:W-:Y:S04]  /*13d80*/  LDGSTS.E [R3+0x2ee80], desc[UR32][R44.64], !P3 ;  /* 0x2ee800002c037fae */ /* 0x0009e8000d921860 */
[----:B------:R4:W-:Y:S04]  /*13d90*/  LDGSTS.E [R3+0x2ef00], desc[UR32][R42.64], !P3 ;  /* 0x2ef000002a037fae */ /* 0x0009e8000d921860 */
[----:B------:R4:W-:Y:S01]  /*13da0*/  LDGSTS.E [R3+0x2ef80], desc[UR32][R4.64], !P3 ;  /* 0x2ef8000004037fae */ /* 0x0009e2000d921860 */
[----:B------:R-:W-:Y:S01]  /*13db0*/  ISETP.GE.U32.AND P3, PT, R38, 0x7fffff1f, PT ;  /* 0x7fffff1f2600780c */ /* 0x000fe20003f66070 */
[----:B------:R-:W-:-:S02]  /*13dc0*/  IMAD R38, R252, 0x61, RZ ;  /* 0x00000061fc267824 */ /* 0x000fc400078e02ff */
[----:B------:R2:W-:Y:S02]  /*13dd0*/  STL.64 [R1+0x130], R70 ;  /* 0x0001304601007387 */ /* 0x0005e40000100a00 */
[C---:B------:R-:W-:Y:S02]  /*13de0*/  IMAD.WIDE R74, R38.reuse, 0x4, R6 ;  /* 0x00000004264a7825 */ /* 0x040fe400078e0206 */
[----:B------:R3:W-:Y:S02]  /*13df0*/  STL.64 [R1+0x128], R68 ;  /* 0x0001284401007387 */ /* 0x0007e40000100a00 */
[C---:B------:R-:W-:Y:S02]  /*13e00*/  IMAD.WIDE R72, R38.reuse, 0x4, R8 ;  /* 0x0000000426487825 */ /* 0x040fe400078e0208 */
        /* <DEDUP_REMOVED lines=15> */
[----:B------:R1:W-:Y:S04]  /*13f00*/  STL.64 [R1+0xf0], R54 ;  /* 0x0000f03601007387 */ /* 0x0003e80000100a00 */
[----:B------:R3:W-:Y:S01]  /*13f10*/  LDGSTS.E [R3+0x30900], desc[UR32][R70.64], !P3 ;  /* 0x3090000046037fae */ /* 0x0007e2000d921860 */
[----:B--2---:R-:W-:-:S03]  /*13f20*/  IMAD.WIDE R56, R38, 0x4, R24 ;  /* 0x0000000426387825 */ /* 0x004fc600078e0218 */
[----:B------:R2:W-:Y:S04]  /*13f30*/  STL.64 [R1+0xe8], R52 ;  /* 0x0000e83401007387 */ /* 0x0005e80000100a00 */
[----:B------:R3:W-:Y:S01]  /*13f40*/  LDGSTS.E [R3+0x30980], desc[UR32][R68.64], !P3 ;  /* 0x3098000044037fae */ /* 0x0007e2000d921860 */
[----:B-1----:R-:W1:Y:S03]  /*13f50*/  LDC R54, c[0x0][0x230] ;  /* 0x00008c00ff367b82 */ /* 0x002e660000000800 */
[----:B------:R4:W-:Y:S04]  /*13f60*/  STL.64 [R1+0xe0], R50 ;  /* 0x0000e03201007387 */ /* 0x0009e80000100a00 */
[----:B------:R-:W-:Y:S01]  /*13f70*/  LDGSTS.E [R3+0x30a00], desc[UR32][R66.64], !P3 ;  /* 0x30a0000042037fae */ /* 0x000fe2000d921860 */
[----:B--2---:R-:W-:-:S03]  /*13f80*/  IMAD R52, R252, 0x65, RZ ;  /* 0x00000065fc347824 */ /* 0x004fc600078e02ff */
[----:B------:R2:W-:Y:S01]  /*13f90*/  STL.64 [R1+0xd8], R48 ;  /* 0x0000d83001007387 */ /* 0x0005e20000100a00 */
[----:B------:R-:W-:-:S03]  /*13fa0*/  IMAD.WIDE R40, R52, 0x4, R24 ;  /* 0x0000000434287825 */ /* 0x000fc600078e0218 */
[----:B------:R-:W-:Y:S01]  /*13fb0*/  LDGSTS.E [R3+0x30a80], desc[UR32][R64.64], !P3 ;  /* 0x30a8000040037fae */ /* 0x000fe2000d921860 */
[----:B----4-:R-:W-:-:S03]  /*13fc0*/  IMAD.WIDE R50, R38, 0x4, R26 ;  /* 0x0000000426327825 */ /* 0x010fc600078e021a */
[----:B------:R4:W-:Y:S01]  /*13fd0*/  STL.64 [R1+0xd0], R46 ;  /* 0x0000d02e01007387 */ /* 0x0009e20000100a00 */
[----:B--2---:R-:W-:-:S03]  /*13fe0*/  IMAD.WIDE R48, R38, 0x4, R28 ;  /* 0x0000000426307825 */ /* 0x004fc600078e021c */
[----:B------:R2:W-:Y:S01]  /*13ff0*/  LDGSTS.E [R3+0x30b00], desc[UR32][R62.64], !P3 ;  /* 0x30b000003e037fae */ /* 0x0005e2000d921860 */
[----:B-1----:R-:W-:-:S03]  /*14000*/  IADD3 R54, R54, -0x6a, RZ ;  /* 0xffffff9636367810 */ /* 0x002fc60007ffe0ff */
        /* <DEDUP_REMOVED lines=9> */
[----:B------:R3:W-:Y:S01]  /*140a0*/  LDGSTS.E [R3+0x30d00], desc[UR32][R50.64], !P3 ;  /* 0x30d0000032037fae */ /* 0x0007e2000d921860 */
[----:B--2---:R-:W-:-:S03]  /*140b0*/  IMAD.WIDE R4, R38, 0x4, R36 ;  /* 0x0000000426047825 */ /* 0x004fc600078e0224 */
[----:B------:R2:W-:Y:S04]  /*140c0*/  LDGSTS.E [R3+0x30d80], desc[UR32][R48.64], !P3 ;  /* 0x30d8000030037fae */ /* 0x0005e8000d921860 */
[----:B------:R2:W-:Y:S04]  /*140d0*/  LDGSTS.E [R3+0x30e00], desc[UR32][R46.64], !P3 ;  /* 0x30e000002e037fae */ /* 0x0005e8000d921860 */
[----:B------:R2:W-:Y:S04]  /*140e0*/  LDGSTS.E [R3+0x30e80], desc[UR32][R44.64], !P3 ;  /* 0x30e800002c037fae */ /* 0x0005e8000d921860 */
[----:B------:R2:W-:Y:S04]  /*140f0*/  LDGSTS.E [R3+0x30f00], desc[UR32][R42.64], !P3 ;  /* 0x30f000002a037fae */ /* 0x0005e8000d921860 */
[----:B------:R4:W-:Y:S04]  /*14100*/  STL.64 [R1+0xb0], R74 ;  /* 0x0000b04a01007387 */ /* 0x0009e80000100a00 */
[----:B------:R2:W-:Y:S01]  /*14110*/  LDGSTS.E [R3+0x30f80], desc[UR32][R4.64], !P3 ;  /* 0x30f8000004037fae */ /* 0x0005e2000d921860 */
[----:B------:R-:W-:Y:S01]  /*14120*/  ISETP.GE.U32.AND P3, PT, R39, 0x7fffff1b, PT ;  /* 0x7fffff1b2700780c */ /* 0x000fe20003f66070 */
[----:B------:R-:W-:-:S02]  /*14130*/  IMAD.WIDE R38, R52, 0x4, R22 ;  /* 0x0000000434267825 */ /* 0x000fc400078e0216 */
[----:B------:R1:W-:Y:S04]  /*14140*/  STL.64 [R1+0xa8], R72 ;  /* 0x0000a84801007387 */ /* 0x0003e80000100a00 */
[----:B------:R3:W-:Y:S01]  /*14150*/  STL.64 [R1+0xa0], R70 ;  /* 0x0000a04601007387 */ /* 0x0007e20000100a00 */
[----:B----4-:R-:W-:-:S03]  /*14160*/  IMAD.WIDE R74, R84, 0x4, R26 ;  /* 0x00000004544a7825 */ /* 0x010fc600078e021a */
[----:B------:R4:W-:Y:S04]  /*14170*/  STL.64 [R1+0x98], R68 ;  /* 0x0000984401007387 */ /* 0x0009e80000100a00 */
[----:B------:R2:W-:Y:S01]  /*14180*/  STL.64 [R1+0xfc8], R62 ;  /* 0x000fc83e01007387 */ /* 0x0005e20000100a00 */
[----:B-1----:R-:W-:-:S03]  /*14190*/  IMAD.WIDE R72, R84, 0x4, R24 ;  /* 0x0000000454487825 */ /* 0x002fc600078e0218 */
[----:B------:R1:W-:Y:S01]  /*141a0*/  STL.64 [R1+0x90], R66 ;  /* 0x0000904201007387 */ /* 0x0003e20000100a00 */
[----:B---3--:R-:W-:-:S03]  /*141b0*/  IMAD.WIDE R70, R84, 0x4, R22 ;  /* 0x0000000454467825 */ /* 0x008fc600078e0216 */
[----:B------:R3:W-:Y:S01]  /*141c0*/  STL.64 [R1+0x88], R64 ;  /* 0x0000884001007387 */ /* 0x0007e20000100a00 */
[----:B----4-:R-:W-:-:S03]  /*141d0*/  IMAD.WIDE R68, R52, 0x4, R6 ;  /* 0x0000000434447825 */ /* 0x010fc600078e0206 */
[----:B------:R4:W-:Y:S01]  /*141e0*/  STL.64 [R1+0x80], R60 ;  /* 0x0000803c01007387 */ /* 0x0009e20000100a00 */
[----:B--2---:R-:W-:-:S03]  /*141f0*/  IMAD.WIDE R62, R52, 0x4, R12 ;  /* 0x00000004343e7825 */ /* 0x004fc600078e020c */
        /* <DEDUP_REMOVED lines=14> */
[----:B------:R4:W-:Y:S01]  /*142e0*/  LDGSTS.E [R3+0x32800], desc[UR32][R68.64], !P3 ;  /* 0x3280000044037fae */ /* 0x0009e2000d921860 */
[----:B--2---:R-:W-:-:S03]  /*142f0*/  IMAD.WIDE R46, R52, 0x4, R30 ;  /* 0x00000004342e7825 */ /* 0x004fc600078e021e */
[----:B------:R2:W-:Y:S01]  /*14300*/  STL.64 [R1+0x40], R4 ;  /* 0x0000400401007387 */ /* 0x0005e20000100a00 */
[----:B-1----:R-:W-:-:S03]  /*14310*/  IMAD.WIDE R44, R52, 0x4, R28 ;  /* 0x00000004342c7825 */ /* 0x002fc600078e021c */
[----:B------:R1:W-:Y:S01]  /*14320*/  LDGSTS.E [R3+0x32880], desc[UR32][R66.64], !P3 ;  /* 0x3288000042037fae */ /* 0x0003e2000d921860 */
[----:B---3--:R-:W-:-:S03]  /*14330*/  IMAD.WIDE R42, R52, 0x4, R26 ;  /* 0x00000004342a7825 */ /* 0x008fc600078e021a */
[----:B------:R3:W-:Y:S01]  /*14340*/  LDGSTS.E [R3+0x32900], desc[UR32][R64.64], !P3 ;  /* 0x3290000040037fae */ /* 0x0007e2000d921860 */
[----:B--2---:R-:W-:-:S03]  /*14350*/  IMAD.WIDE R4, R52, 0x4, R20 ;  /* 0x0000000434047825 */ /* 0x004fc600078e0214 */
[----:B------:R2:W-:Y:S01]  /*14360*/  LDGSTS.E [R3+0x32980], desc[UR32][R62.64], !P3 ;  /* 0x329800003e037fae */ /* 0x0005e2000d921860 */
[----:B------:R-:W-:-:S03]  /*14370*/  IMAD.WIDE R52, R52, 0x4, R36 ;  /* 0x0000000434347825 */ /* 0x000fc600078e0224 */
[----:B------:R2:W-:Y:S04]  /*14380*/  LDGSTS.E [R3+0x32a00], desc[UR32][R60.64], !P3 ;  /* 0x32a000003c037fae */ /* 0x0005e8000d921860 */
        /* <DEDUP_REMOVED lines=10> */
[----:B------:R2:W-:Y:S01]  /*14430*/  LDGSTS.E [R3+0x32f80], desc[UR32][R52.64], !P3 ;  /* 0x32f8000034037fae */ /* 0x0005e2000d921860 */
[----:B------:R-:W-:Y:S01]  /*14440*/  ISETP.GE.U32.AND P3, PT, R54, 0x7fffff17, PT ;  /* 0x7fffff173600780c */ /* 0x000fe20003f66070 */
[----:B------:R-:W-:-:S02]  /*14450*/  IMAD.WIDE R54, R84, 0x4, R6 ;  /* 0x0000000454367825 */ /* 0x000fc400078e0206 */
[----:B------:R4:W-:Y:S04]  /*14460*/  STL.64 [R1+0x38], R68 ;  /* 0x0000384401007387 */ /* 0x0009e80000100a00 */
[----:B------:R1:W-:Y:S04]  /*14470*/  STL.64 [R1+0x30], R66 ;  /* 0x0000304201007387 */ /* 0x0003e80000100a00 */
[----:B------:R3:W-:Y:S04]  /*14480*/  STL.64 [R1+0x28], R64 ;  /* 0x0000284001007387 */ /* 0x0007e80000100a00 */
        /* <DEDUP_REMOVED lines=8> */
[----:B------:R2:W-:Y:S01]  /*14510*/  LDGSTS.E [R3+0x34800], desc[UR32][R54.64], !P3 ;  /* 0x3480000036037fae */ /* 0x0005e2000d921860 */
[----:B----4-:R-:W-:-:S03]  /*14520*/  IMAD.WIDE R60, R84, 0x4, R12 ;  /* 0x00000004543c7825 */ /* 0x010fc600078e020c */
[----:B------:R4:W-:Y:S01]  /*14530*/  STL.64 [R1], R4 ;  /* 0x0000000401007387 */ /* 0x0009e20000100a00 */
[----:B-1----:R-:W-:-:S03]  /*14540*/  IMAD.WIDE R58, R84, 0x4, R10 ;  /* 0x00000004543a7825 */ /* 0x002fc600078e020a */
[----:B------:R1:W-:Y:S01]  /*14550*/  STL.64 [R1+0xa090], R38 ;  /* 0x00a0902601007387 */ /* 0x0003e20000100a00 */
[----:B---3--:R-:W-:-:S03]  /*14560*/  IMAD.WIDE R56, R84, 0x4, R8 ;  /* 0x0000000454387825 */ /* 0x008fc600078e0208 */
[----:B------:R3:W-:Y:S01]  /*14570*/  STL.64 [R1+0xa098], R40 ;  /* 0x00a0982801007387 */ /* 0x0007e20000100a00 */
[----:B------:R-:W-:-:S03]  /*14580*/  IMAD.WIDE R84, R84, 0x4, R36 ;  /* 0x0000000454547825 */ /* 0x000fc600078e0224 */
[----:B------:R2:W-:Y:S01]  /*14590*/  LDGSTS.E [R3+0x34880], desc[UR32][R56.64], !P3 ;  /* 0x3488000038037fae */ /* 0x0005e2000d921860 */
[----:B----4-:R-:W-:-:S03]  /*145a0*/  IMAD.WIDE R4, R114, 0x4, R8 ;  /* 0x0000000472047825 */ /* 0x010fc600078e0208 */
[----:B------:R4:W-:Y:S01]  /*145b0*/  LDGSTS.E [R3+0x34900], desc[UR32][R58.64], !P3 ;  /* 0x349000003a037fae */ /* 0x0009e2000d921860 */
[----:B-1----:R-:W-:Y:S02]  /*145c0*/  IMAD.MOV.U32 R38, RZ, RZ, R218 ;  /* 0x000000ffff267224 */ /* 0x002fe400078e00da */
[----:B------:R-:W-:Y:S01]  /*145d0*/  IMAD.MOV.U32 R39, RZ, RZ, R222 ;  /* 0x000000ffff277224 */ /* 0x000fe200078e00de */
[----:B------:R1:W-:Y:S01]  /*145e0*/  LDGSTS.E [R3+0x34980], desc[UR32][R60.64], !P3 ;  /* 0x349800003c037fae */ /* 0x0003e2000d921860 */
[----:B---3--:R-:W-:Y:S01]  /*145f0*/  MOV R41, R210 ;  /* 0x000000d200297202 */ /* 0x008fe20000000f00 */
[----:B------:R-:W-:Y:S02]  /*14600*/  IMAD.MOV.U32 R40, RZ, RZ, R214 ;  /* 0x000000ffff287224 */ /* 0x000fe400078e00d6 */
[----:B------:R3:W-:Y:S04]  /*14610*/  LDGSTS.E [R3+0x34a00], desc[UR32][R62.64], !P3 ;  /* 0x34a000003e037fae */ /* 0x0007e8000d921860 */
[----:B------:R-:W-:Y:S04]  /*14620*/  LDGSTS.E [R3+0x34a80], desc[UR32][R64.64], !P3 ;  /* 0x34a8000040037fae */ /* 0x000fe8000d921860 */
        /* <DEDUP_REMOVED lines=9> */
[----:B------:R-:W-:Y:S01]  /*146c0*/  LDGSTS.E [R3+0x34f80], desc[UR32][R84.64], !P3 ;  /* 0x34f8000054037fae */ /* 0x000fe2000d921860 */
[----:B------:R-:W-:Y:S01]  /*146d0*/  ISETP.GE.U32.AND P3, PT, R86, 0x7fffff13, PT ;  /* 0x7fffff135600780c */ /* 0x000fe20003f66070 */
[----:B------:R-:W-:-:S02]  /*146e0*/  IMAD.WIDE R86, R114, 0x4, R6 ;  /* 0x0000000472567825 */ /* 0x000fc400078e0206 */
[----:B------:R2:W-:Y:S02]  /*146f0*/  STL.64 [R1+0xa0a0], R42 ;  /* 0x00a0a02a01007387 */ /* 0x0005e40000100a00 */
[----:B------:R-:W-:Y:S02]  /*14700*/  IMAD.WIDE R114, R114, 0x4, R36 ;  /* 0x0000000472727825 */ /* 0x000fe400078e0224 */
[----:B------:R4:W-:Y:S04]  /*14710*/  STL.64 [R1+0xa0a8], R44 ;  /* 0x00a0a82c01007387 */ /* 0x0009e80000100a00 */
[----:B------:R1:W-:Y:S04]  /*14720*/  STL.64 [R1+0xa0b0], R46 ;  /* 0x00a0b02e01007387 */ /* 0x0003e80000100a00 */
[----:B------:R-:W-:Y:S01]  /*14730*/  LDGSTS.E [R3+0x36800], desc[UR32][R86.64], !P3 ;  /* 0x3680000056037fae */ /* 0x000fe2000d921860 */
[----:B--2---:R-:W-:-:S02]  /*14740*/  IMAD.MOV.U32 R42, RZ, RZ, R213 ;  /* 0x000000ffff2a7224 */ /* 0x004fc400078e00d5 */
[----:B------:R-:W-:Y:S01]  /*14750*/  IMAD.MOV.U32 R43, RZ, RZ, R217 ;  /* 0x000000ffff2b7224 */ /* 0x000fe200078e00d9 */
[----:B------:R2:W-:Y:S01]  /*14760*/  LDGSTS.E [R3+0x36880], desc[UR32][R4.64], !P3 ;  /* 0x3688000004037fae */ /* 0x0005e2000d921860 */
[----:B----4-:R-:W-:Y:S02]  /*14770*/  IMAD.MOV.U32 R45, RZ, RZ, R221 ;  /* 0x000000ffff2d7224 */ /* 0x010fe400078e00dd */
[----:B------:R-:W-:Y:S01]  /*14780*/  IMAD.MOV.U32 R44, RZ, RZ, R236 ;  /* 0x000000ffff2c7224 */ /* 0x000fe200078e00ec */
[----:B------:R-:W-:Y:S01]  /*14790*/  LDGSTS.E [R3+0x36900], desc[UR32][R88.64], !P3 ;  /* 0x3690000058037fae */ /* 0x000fe2000d921860 */
[----:B-1----:R-:W-:Y:S01]  /*147a0*/  IMAD.MOV.U32 R47, RZ, RZ, R235 ;  /* 0x000000ffff2f7224 */ /* 0x002fe200078e00eb */
[----:B------:R-:W-:Y:S01]  /*147b0*/  MOV R46, R234 ;  /* 0x000000ea002e7202 */ /* 0x000fe20000000f00 */
[C---:B------:R-:W-:Y:S01]  /*147c0*/  IMAD.WIDE R234, R238.reuse, 0x4, R32 ;  /* 0x00000004eeea7825 */ /* 0x040fe200078e0220 */
[----:B------:R-:W-:Y:S03]  /*147d0*/  LDGSTS.E [R3+0x36980], desc[UR32][R90.64], !P3 ;  /* 0x369800005a037fae */ /* 0x000fe6000d921860 */
[C---:B------:R-:W-:Y:S01]  /*147e0*/  IMAD.WIDE R236, R238.reuse, 0x4, R34 ;  /* 0x00000004eeec7825 */ /* 0x040fe200078e0222 */
[----:B------:R-:W-:Y:S04]  /*147f0*/  LDGSTS.E [R3+0x36a00], desc[UR32][R92.64], !P3 ;  /* 0x36a000005c037fae */ /* 0x000fe8000d921860 */
[----:B------:R-:W-:Y:S04]  /*14800*/  LDGSTS.E [R3+0x36a80], desc[UR32][R94.64], !P3 ;  /* 0x36a800005e037fae */ /* 0x000fe8000d921860 */
[----:B------:R1:W-:Y:S04]  /*14810*/  STL.64 [R1+0xa0b8], R48 ;  /* 0x00a0b83001007387 */ /* 0x0003e80000100a00 */
[----:B------:R-:W-:Y:S04]  /*14820*/  LDGSTS.E [R3+0x36b00], desc[UR32][R96.64], !P3 ;  /* 0x36b0000060037fae */ /* 0x000fe8000d921860 */
[----:B------:R4:W-:Y:S04]  /*14830*/  STL.64 [R1+0xa0c0], R50 ;  /* 0x00a0c03201007387 */ /* 0x0009e80000100a00 */
[----:B------:R-:W-:Y:S01]  /*14840*/  LDGSTS.E [R3+0x36b80], desc[UR32][R98.64], !P3 ;  /* 0x36b8000062037fae */ /* 0x000fe2000d921860 */
[----:B-1----:R-:W-:Y:S01]  /*14850*/  MOV R48, R216 ;  /* 0x000000d800307202 */ /* 0x002fe20000000f00 */
[----:B------:R-:W-:-:S02]  /*14860*/  IMAD.WIDE R216, R238, 0x4, R14 ;  /* 0x00000004eed87825 */ /* 0x000fc400078e020e */
[----:B------:R1:W-:Y:S02]  /*14870*/  STL.64 [R1+0xa0c8], R52 ;  /* 0x00a0c83401007387 */ /* 0x0003e40000100a00 */
[----:B------:R-:W-:Y:S02]  /*14880*/  IMAD.MOV.U32 R49, RZ, RZ, R226 ;  /* 0x000000ffff317224 */ /* 0x000fe400078e00e2 */
[----:B------:R-:W-:Y:S01]  /*14890*/  LDGSTS.E [R3+0x36c00], desc[UR32][R100.64], !P3 ;  /* 0x36c0000064037fae */ /* 0x000fe2000d921860 */
[----:B----4-:R-:W-:Y:S02]  /*148a0*/  IMAD.MOV.U32 R51, RZ, RZ, R209 ;  /* 0x000000ffff337224 */ /* 0x010fe400078e00d1 */
[----:B------:R-:W-:Y:S01]  /*148b0*/  IMAD.MOV.U32 R50, RZ, RZ, R228 ;  /* 0x000000ffff327224 */ /* 0x000fe200078e00e4 */
[----:B------:R4:W-:Y:S04]  /*148c0*/  STL.64 [R1+0xa0d0], R54 ;  /* 0x00a0d03601007387 */ /* 0x0009e80000100a00 */
[----:B------:R-:W-:Y:S01]  /*148d0*/  LDGSTS.E [R3+0x36c80], desc[UR32][R102.64], !P3 ;  /* 0x36c8000066037fae */ /* 0x000fe2000d921860 */
[----:B-1----:R-:W-:-:S02]  /*148e0*/  IMAD.MOV.U32 R53, RZ, RZ, R230 ;  /* 0x000000ffff357224 */ /* 0x002fc400078e00e6 */
[----:B------:R-:W-:Y:S01]  /*148f0*/  IMAD.MOV.U32 R52, RZ, RZ, R232 ;  /* 0x000000ffff347224 */ /* 0x000fe200078e00e8 */
[----:B------:R1:W-:Y:S04]  /*14900*/  STL.64 [R1+0xa0d8], R56 ;  /* 0x00a0d83801007387 */ /* 0x0003e80000100a00 */
[----:B------:R-:W-:Y:S01]  /*14910*/  LDGSTS.E [R3+0x36d00], desc[UR32][R104.64], !P3 ;  /* 0x36d0000068037fae */ /* 0x000fe2000d921860 */
[----:B----4-:R-:W-:Y:S02]  /*14920*/  IMAD.MOV.U32 R54, RZ, RZ, R231 ;  /* 0x000000ffff367224 */ /* 0x010fe400078e00e7 */
[----:B------:R-:W-:Y:S01]  /*14930*/  IMAD.MOV.U32 R55, RZ, RZ, R233 ;  /* 0x000000ffff377224 */ /* 0x000fe200078e00e9 */
[----:B------:R4:W-:Y:S01]  /*14940*/  STL.64 [R1+0xa0e0], R58 ;  /* 0x00a0e03a01007387 */ /* 0x0009e20000100a00 */
[----:B------:R-:W-:-:S03]  /*14950*/  IMAD.WIDE R230, R238, 0x4, R28 ;  /* 0x00000004eee67825 */ /* 0x000fc600078e021c */
[----:B------:R-:W-:Y:S01]  /*14960*/  LDGSTS.E [R3+0x36d80], desc[UR32][R106.64], !P3 ;  /* 0x36d800006a037fae */ /* 0x000fe2000d921860 */
[----:B-1----:R-:W-:Y:S02]  /*14970*/  IMAD.MOV.U32 R56, RZ, RZ, R227 ;  /* 0x000000ffff387224 */ /* 0x002fe400078e00e3 */
[----:B------:R-:W-:Y:S01]  /*14980*/  IMAD.MOV.U32 R57, RZ, RZ, R229 ;  /* 0x000000ffff397224 */ /* 0x000fe200078e00e5 */
[----:B------:R1:W-:Y:S01]  /*14990*/  STL.64 [R1+0xa0e8], R60 ;  /* 0x00a0e83c01007387 */ /* 0x0003e20000100a00 */
[----:B------:R-:W-:-:S03]  /*149a0*/  IMAD.WIDE R226, R238, 0x4, R24 ;  /* 0x00000004eee27825 */ /* 0x000fc600078e0218 */
[----:B------:R-:W-:Y:S01]  /*149b0*/  LDGSTS.E [R3+0x36e00], desc[UR32][R108.64], !P3 ;  /* 0x36e000006c037fae */ /* 0x000fe2000d921860 */
[----:B----4-:R-:W-:Y:S02]  /*149c0*/  IMAD.MOV.U32 R58, RZ, RZ, R223 ;  /* 0x000000ffff3a7224 */ /* 0x010fe400078e00df */
[----:B------:R-:W-:Y:S01]  /*149d0*/  IMAD.MOV.U32 R59, RZ, RZ, R225 ;  /* 0x000000ffff3b7224 */ /* 0x000fe200078e00e1 */
[----:B------:R3:W-:Y:S01]  /*149e0*/  STL.64 [R1+0xa0f0], R62 ;  /* 0x00a0f03e01007387 */ /* 0x0007e20000100a00 */
[----:B------:R-:W-:-:S03]  /*149f0*/  IMAD.WIDE R222, R238, 0x4, R20 ;  /* 0x00000004eede7825 */ /* 0x000fc600078e0214 */
[----:B------:R-:W-:Y:S01]  /*14a00*/  LDGSTS.E [R3+0x36e80], desc[UR32][R110.64], !P3 ;  /* 0x36e800006e037fae */ /* 0x000fe2000d921860 */
[----:B-1----:R-:W-:Y:S01]  /*14a10*/  MOV R60, R211 ;  /* 0x000000d3003c7202 */ /* 0x002fe20000000f00 */
[C---:B------:R-:W-:Y:S01]  /*14a20*/  IMAD.WIDE R210, R238.reuse, 0x4, R8 ;  /* 0x00000004eed27825 */ /* 0x040fe200078e0208 */
[----:B------:R-:W-:Y:S01]  /*14a30*/  MOV R61, R219 ;  /* 0x000000db003d7202 */ /* 0x000fe20000000f00 */
[----:B------:R-:W-:Y:S02]  /*14a40*/  STL.64 [R1+0xa0f8], R64 ;  /* 0x00a0f84001007387 */ /* 0x000fe40000100a00 */
[----:B------:R-:W-:Y:S02]  /*14a50*/  IMAD.WIDE R218, R238, 0x4, R16 ;  /* 0x00000004eeda7825 */ /* 0x000fe400078e0210 */
[----:B------:R-:W-:Y:S02]  /*14a60*/  LDGSTS.E [R3+0x36f00], desc[UR32][R112.64], !P3 ;  /* 0x36f0000070037fae */ /* 0x000fe4000d921860 */
[----:B---3--:R-:W-:-:S02]  /*14a70*/  IMAD.MOV.U32 R63, RZ, RZ, R215 ;  /* 0x000000ffff3f7224 */ /* 0x008fc400078e00d7 */
[----:B------:R-:W-:Y:S01]  /*14a80*/  STL.64 [R1+0xa108], R66 ;  /* 0x00a1084201007387 */ /* 0x000fe20000100a00 */
[----:B------:R-:W-:-:S03]  /*14a90*/  IMAD.WIDE R214, R238, 0x4, R12 ;  /* 0x00000004eed67825 */ /* 0x000fc600078e020c */
[----:B------:R-:W-:Y:S01]  /*14aa0*/  LDGSTS.E [R3+0x36f80], desc[UR32][R114.64], !P3 ;  /* 0x36f8000072037fae */ /* 0x000fe2000d921860 */
[----:B------:R-:W-:Y:S01]  /*14ab0*/  ISETP.GE.U32.AND P3, PT, R116, 0x7fffff0f, PT ;  /* 0x7fffff0f7400780c */ /* 0x000fe20003f66070 */
[----:B------:R-:W-:Y:S02]  /*14ac0*/  IMAD.WIDE R116, R144, 0x4, R6 ;  /* 0x0000000490747825 */ /* 0x000fe400078e0206 */
[----:B------:R-:W-:Y:S02]  /*14ad0*/  STL.64 [R1+0xa110], R68 ;  /* 0x00a1104401007387 */ /* 0x000fe40000100a00 */
[C---:B------:R-:W-:Y:S02]  /*14ae0*/  IMAD.WIDE R224, R238.reuse, 0x4, R22 ;  /* 0x00000004eee07825 */ /* 0x040fe400078e0216 */
[----:B------:R-:W-:Y:S02]  /*14af0*/  STL [R1+0xa124], R70 ;  /* 0x00a1244601007387 */ /* 0x000fe40000100800 */
[----:B------:R-:W-:-:S02]  /*14b00*/  IMAD.WIDE R228, R238, 0x4, R26 ;  /* 0x00000004eee47825 */ /* 0x000fc400078e021a */
[----:B------:R-:W-:Y:S02]  /*14b10*/  STL [R1+0xa120], R71 ;  /* 0x00a1204701007387 */ /* 0x000fe40000100800 */
[----:B------:R-:W-:Y:S02]  /*14b20*/  IMAD.WIDE R232, R238, 0x4, R30 ;  /* 0x00000004eee87825 */ /* 0x000fe400078e021e */
[----:B------:R-:W-:Y:S02]  /*14b30*/  STL [R1+0xa12c], R72 ;  /* 0x00a12c4801007387 */ /* 0x000fe40000100800 */
[----:B------:R-:W-:Y:S02]  /*14b40*/  IMAD.MOV.U32 R62, RZ, RZ, R63 ;  /* 0x000000ffff3e7224 */ /* 0x000fe400078e003f */
[----:B------:R-:W-:Y:S01]  /*14b50*/  STL [R1+0xa128], R73 ;  /* 0x00a1284901007387 */ /* 0x000fe20000100800 */
[----:B------:R-:W-:Y:S02]  /*14b60*/  IMAD.MOV.U32 R63, RZ, RZ, R60 ;  /* 0x000000ffff3f7224 */ /* 0x000fe400078e003c */
[----:B------:R-:W-:Y:S01]  /*14b70*/  IMAD.MOV.U32 R60, RZ, RZ, R51 ;  /* 0x000000ffff3c7224 */ /* 0x000fe200078e0033 */
[----:B------:R-:W-:Y:S01]  /*14b80*/  STL [R1+0xa134], R74 ;  /* 0x00a1344a01007387 */ /* 0x000fe20000100800 */
[----:B------:R-:W-:-:S02]  /*14b90*/  MOV R51, R251 ;  /* 0x000000fb00337202 */ /* 0x000fc40000000f00 */
[----:B------:R-:W-:Y:S01]  /*14ba0*/  LOP3.LUT R251, R2, 0x60, RZ, 0x3c, !PT ;  /* 0x0000006002fb7812 */ /* 0x000fe200078e3cff */
[----:B------:R-:W-:Y:S01]  /*14bb0*/  STL [R1+0xa130], R75 ;  /* 0x00a1304b01007387 */ /* 0x000fe20000100800 */
[----:B------:R-:W-:-:S03]  /*14bc0*/  IMAD R2, R252, 0x3, RZ ;  /* 0x00000003fc027824 */ /* 0x000fc600078e02ff */
[----:B------:R-:W-:Y:S01]  /*14bd0*/  STL [R1+0xa13c], R76 ;  /* 0x00a13c4c01007387 */ /* 0x000fe20000100800 */
[----:B------:R-:W-:-:S03]  /*14be0*/  VIADD R251, R251, UR4 ;  /* 0x00000004fbfb7c36 */ /* 0x000fc60008000000 */
[----:B------:R-:W-:Y:S04]  /*14bf0*/  STL [R1+0xa138], R77 ;  /* 0x00a1384d01007387 */ /* 0x000fe80000100800 */
[----:B------:R-:W-:Y:S04]  /*14c00*/  STL [R1+0xa144], R78 ;  /* 0x00a1444e01007387 */ /* 0x000fe80000100800 */
[----:B------:R-:W-:Y:S04]  /*14c10*/  STL [R1+0xa140], R79 ;  /* 0x00a1404f01007387 */ /* 0x000fe80000100800 */
[----:B------:R-:W-:Y:S04]  /*14c20*/  STL [R1+0xa14c], R80 ;  /* 0x00a14c5001007387 */ /* 0x000fe80000100800 */
[----:B------:R-:W-:Y:S04]  /*14c30*/  STL [R1+0xa148], R81 ;  /* 0x00a1485101007387 */ /* 0x000fe80000100800 */
[----:B------:R-:W-:Y:S04]  /*14c40*/  STL [R1+0xa154], R82 ;  /* 0x00a1545201007387 */ /* 0x000fe80000100800 */
[----:B------:R-:W-:Y:S04]  /*14c50*/  LDGSTS.E [R3+0x38800], desc[UR32][R116.64], !P3 ;  /* 0x3880000074037fae */ /* 0x000fe8000d921860 */
[----:B------:R-:W-:Y:S04]  /*14c60*/  STL [R1+0xa150], R83 ;  /* 0x00a1505301007387 */ /* 0x000fe80000100800 */
[----:B------:R-:W-:Y:S04]  /*14c70*/  LDGSTS.E [R3+0x38880], desc[UR32][R118.64], !P3 ;  /* 0x3888000076037fae */ /* 0x000fe8000d921860 */
[----:B------:R-:W-:Y:S04]  /*14c80*/  STL [R1+0xa15c], R84 ;  /* 0x00a15c5401007387 */ /* 0x000fe80000100800 */
[----:B------:R-:W-:Y:S04]  /*14c90*/  LDGSTS.E [R3+0x38900], desc[UR32][R120.64], !P3 ;  /* 0x3890000078037fae */ /* 0x000fe8000d921860 */
[----:B------:R-:W-:Y:S04]  /*14ca0*/  STL [R1+0xa158], R85 ;  /* 0x00a1585501007387 */ /* 0x000fe80000100800 */
[----:B------:R-:W-:Y:S04]  /*14cb0*/  LDGSTS.E [R3+0x38980], desc[UR32][R122.64], !P3 ;  /* 0x389800007a037fae */ /* 0x000fe8000d921860 */
[----:B------:R2:W-:Y:S04]  /*14cc0*/  STL.64 [R1+0xfd8], R4 ;  /* 0x000fd80401007387 */ /* 0x0005e80000100a00 */
[----:B------:R-:W-:Y:S04]  /*14cd0*/  LDGSTS.E [R3+0x38a00], desc[UR32][R124.64], !P3 ;  /* 0x38a000007c037fae */ /* 0x000fe8000d921860 */
[----:B------:R-:W-:Y:S04]  /*14ce0*/  STL [R1+0xa164], R86 ;  /* 0x00a1645601007387 */ /* 0x000fe80000100800 */
[----:B------:R-:W-:Y:S01]  /*14cf0*/  LDGSTS.E [R3+0x38a80], desc[UR32][R126.64], !P3 ;  /* 0x38a800007e037fae */ /* 0x000fe2000d921860 */
[----:B--2---:R-:W-:-:S03]  /*14d00*/  IMAD.WIDE R4, R144, 0x4, R36 ;  /* 0x0000000490047825 */ /* 0x004fc600078e0224 */
[----:B------:R-:W-:Y:S01]  /*14d10*/  STL [R1+0xa160], R87 ;  /* 0x00a1605701007387 */ /* 0x000fe20000100800 */
[----:B------:R-:W-:-:S03]  /*14d20*/  IMAD.WIDE R144, R144, 0x4, R34 ;  /* 0x0000000490907825 */ /* 0x000fc600078e0222 */
[----:B------:R-:W-:Y:S04]  /*14d30*/  LDGSTS.E [R3+0x38b00], desc[UR32][R128.64], !P3 ;  /* 0x38b0000080037fae */ /* 0x000fe8000d921860 */
        /* <DEDUP_REMOVED lines=17> */
[----:B------:R1:W-:Y:S01]  /*14e50*/  LDGSTS.E [R3+0x38f80], desc[UR32][R4.64], !P3 ;  /* 0x38f8000004037fae */ /* 0x0003e2000d921860 */
[----:B------:R-:W-:Y:S01]  /*14e60*/  ISETP.GE.U32.AND P3, PT, R146, 0x7fffff0b, PT ;  /* 0x7fffff0b9200780c */ /* 0x000fe20003f66070 */
[----:B------:R-:W-:-:S02]  /*14e70*/  IMAD.WIDE R146, R176, 0x4, R6 ;  /* 0x00000004b0927825 */ /* 0x000fc400078e0206 */
[----:B------:R-:W-:Y:S02]  /*14e80*/  STL [R1+0xa188], R97 ;  /* 0x00a1886101007387 */ /* 0x000fe40000100800 */
[--C-:B------:R-:W-:Y:S02]  /*14e90*/  IMAD.WIDE R176, R176, 0x4, R36.reuse ;  /* 0x00000004b0b07825 */ /* 0x100fe400078e0224 */
[----:B------:R-:W-:Y:S04]  /*14ea0*/  STL [R1+0xa194], R98 ;  /* 0x00a1946201007387 */ /* 0x000fe80000100800 */
        /* <DEDUP_REMOVED lines=27> */
[----:B-1----:R-:W-:-:S03]  /*15060*/  IMAD.WIDE R4, R206, 0x4, R36 ;  /* 0x00000004ce047825 */ /* 0x002fc600078e0224 */
        /* <DEDUP_REMOVED lines=15> */
[----:B------:R-:W-:Y:S01]  /*15160*/  LDGSTS.E [R3+0x3af80], desc[UR32][R176.64], !P3 ;  /* 0x3af80000b0037fae */ /* 0x000fe2000d921860 */
[----:B------:R-:W-:Y:S01]  /*15170*/  ISETP.GE.U32.AND P3, PT, R178, 0x7fffff07, PT ;  /* 0x7fffff07b200780c */ /* 0x000fe20003f66070 */
[----:B------:R-:W-:-:S02]  /*15180*/  IMAD.WIDE R178, R206, 0x4, R6 ;  /* 0x00000004ceb27825 */ /* 0x000fc400078e0206 */
[----:B------:R-:W-:Y:S02]  /*15190*/  STL [R1+0xa1f8], R125 ;  /* 0x00a1f87d01007387 */ /* 0x000fe40000100800 */
[----:B------:R-:W-:Y:S02]  /*151a0*/  IMAD.WIDE R206, R206, 0x4, R34 ;  /* 0x00000004cece7825 */ /* 0x000fe400078e0222 */
        /* <DEDUP_REMOVED lines=46> */
[----:B------:R-:W-:Y:S04]  /*15490*/  STL [R1+0xa274], R154 ;  /* 0x00a2749a01007387 */ /* 0x000fe80000100800 */
[----:B------:R-:W-:Y:S04]  /*154a0*/  STL [R1+0xa270], R155 ;  /* 0x00a2709b01007387 */ /* 0x000fe80000100800 */
[----:B------:R-:W-:Y:S04]  /*154b0*/  STL [R1+0xa27c], R156 ;  /* 0x00a27c9c01007387 */ /* 0x000fe80000100800 */
[----:B------:R-:W-:Y:S04]  /*154c0*/  STL [R1+0xa278], R157 ;  /* 0x00a2789d01007387 */ /* 0x000fe80000100800 */
[----:B------:R-:W-:Y:S04]  /*154d0*/  STL [R1+0xa284], R158 ;  /* 0x00a2849e01007387 */ /* 0x000fe80000100800 */
[----:B------:R-:W-:Y:S04]  /*154e0*/  STL [R1+0xa280], R159 ;  /* 0x00a2809f01007387 */ /* 0x000fe80000100800 */
[----:B------:R-:W-:Y:S04]  /*154f0*/  STL.64 [R1+0xa288], R160 ;  /* 0x00a288a001007387 */ /* 0x000fe80000100a00 */
[----:B------:R-:W-:Y:S04]  /*15500*/  STL.64 [R1+0xa290], R162 ;  /* 0x00a290a201007387 */ /* 0x000fe80000100a00 */
[----:B------:R1:W-:Y:S04]  /*15510*/  STL.64 [R1+0xff8], R4 ;  /* 0x000ff80401007387 */ /* 0x0003e80000100a00 */
[----:B------:R-:W-:Y:S04]  /*15520*/  LDGSTS.E [R3+0x3e800], desc[UR32][R208.64], !P3 ;  /* 0x3e800000d0037fae */ /* 0x000fe8000d921860 */
[----:B------:R-:W-:Y:S01]  /*15530*/  LDGSTS.E [R3+0x3e880], desc[UR32][R210.64], !P3 ;  /* 0x3e880000d2037fae */ /* 0x000fe2000d921860 */
[----:B-1----:R-:W-:Y:S01]  /*15540*/  IMAD.MOV.U32 R4, RZ, RZ, R212 ;  /* 0x000000ffff047224 */ /* 0x002fe200078e00d4 */
[----:B------:R-:W-:Y:S01]  /*15550*/  MOV R5, R220 ;  /* 0x000000dc00057202 */ /* 0x000fe20000000f00 */
[----:B------:R-:W-:-:S04]  /*15560*/  IMAD.WIDE R212, R238, 0x4, R10 ;  /* 0x00000004eed47825 */ /* 0x000fc800078e020a */
[C---:B------:R-:W-:Y:S01]  /*15570*/  IMAD.WIDE R220, R238.reuse, 0x4, R18 ;  /* 0x00000004eedc7825 */ /* 0x040fe200078e0212 */
[----:B------:R-:W-:Y:S03]  /*15580*/  LDGSTS.E [R3+0x3e900], desc[UR32][R212.64], !P3 ;  /* 0x3e900000d4037fae */ /* 0x000fe6000d921860 */
[----:B------:R-:W-:Y:S01]  /*15590*/  IMAD.WIDE R238, R238, 0x4, R36 ;  /* 0x00000004eeee7825 */ /* 0x000fe200078e0224 */
        /* <DEDUP_REMOVED lines=14> */
[----:B------:R-:W-:-:S04]  /*15680*/  IMAD.SHL.U32 R242, R252, 0x2, RZ ;  /* 0x00000002fcf27824 */ /* 0x000fc800078e00ff */
[----:B------:R-:W-:-:S04]  /*15690*/  IMAD.WIDE R94, R242, 0x4, R6 ;  /* 0x00000004f25e7825 */ /* 0x000fc800078e0206 */
[C---:B------:R-:W-:Y:S01]  /*156a0*/  IMAD.WIDE R92, R242.reuse, 0x4, R8 ;  /* 0x00000004f25c7825 */ /* 0x040fe200078e0208 */
[----:B------:R1:W-:Y:S03]  /*156b0*/  STL.64 [R1+0x1ab0], R94 ;  /* 0x001ab05e01007387 */ /* 0x0003e60000100a00 */
[C---:B------:R-:W-:Y:S01]  /*156c0*/  IMAD.WIDE R90, R242.reuse, 0x4, R10 ;  /* 0x00000004f25a7825 */ /* 0x040fe200078e020a */
[----:B------:R1:W-:Y:S03]  /*156d0*/  LDGSTS.E [R250+0x1000], desc[UR32][R94.64], !P3 ;  /* 0x010000005efa7fae */ /* 0x0003e6000d921860 */
        /* <DEDUP_REMOVED lines=24> */
[----:B------:R-:W-:Y:S01]  /*15860*/  IMAD.WIDE R64, R242, 0x4, R36 ;  /* 0x00000004f2407825 */ /* 0x000fe200078e0224 */
[----:B------:R4:W-:Y:S03]  /*15870*/  LDGSTS.E [R250+0x1680], desc[UR32][R68.64], !P3 ;  /* 0x0168000044fa7fae */ /* 0x0009e6000d921860 */
[----:B-1----:R-:W-:Y:S01]  /*15880*/  IMAD.WIDE R94, R243, 0x4, R6 ;  /* 0x00000004f35e7825 */ /* 0x002fe200078e0206 */
[----:B------:R1:W-:Y:S03]  /*15890*/  LDGSTS.E [R250+0x1700], desc[UR32][R66.64], !P3 ;  /* 0x0170000042fa7fae */ /* 0x0003e6000d921860 */
[----:B------:R-:W-:Y:S01]  /*158a0*/  VIADD R242, R246, 0xfffffff5 ;  /* 0xfffffff5f6f27836 */ /* 0x000fe20000000000 */
[----:B------:R1:W-:Y:S01]  /*158b0*/  LDGSTS.E [R250+0x1780], desc[UR32][R64.64], !P3 ;  /* 0x0178000040fa7fae */ /* 0x0003e2000d921860 */
[----:B------:R-:W-:Y:S01]  /*158c0*/  ISETP.GE.U32.AND P3, PT, R245, 0x7fffff7a, PT ;  /* 0x7fffff7af500780c */ /* 0x000fe20003f66070 */
[----:B------:R-:W1:Y:S02]  /*158d0*/  LDC R246, c[0x0][0x230] ;  /* 0x00008c00fff67b82 */ /* 0x000e640000000800 */
[----:B------:R2:W-:Y:S04]  /*158e0*/  STL.64 [R1+0x1aa8], R92 ;  /* 0x001aa85c01007387 */ /* 0x0005e80000100a00 */
[----:B------:R3:W-:Y:S02]  /*158f0*/  STL.64 [R1+0x1aa0], R90 ;  /* 0x001aa05a01007387 */ /* 0x0007e40000100a00 */
[----:B------:R-:W1:Y:S02]  /*15900*/  LDC R245, c[0x0][0x230] ;  /* 0x00008c00fff57b82 */ /* 0x000e640000000800 */
        /* <DEDUP_REMOVED lines=12> */
[----:B------:R4:W-:Y:S01]  /*159d0*/  LDGSTS.E [R250+0x3080], desc[UR32][R92.64], !P3 ;  /* 0x030800005cfa7fae */ /* 0x0009e2000d921860 */
[----:B-1----:R-:W-:-:S03]  /*159e0*/  VIADD R245, R245, 0xfffffff1 ;  /* 0xfffffff1f5f57836 */ /* 0x002fc60000000000 */
        /* <DEDUP_REMOVED lines=514> */
[----:B------:R-:W-:Y:S01]  /*17a10*/  LDGSTS.E [R250+0x17000], desc[UR32][R94.64], !P3 ;  /* 0x170000005efa7fae */ /* 0x000fe2000d921860 */
[----:B-1----:R-:W-:-:S03]  /*17a20*/  IMAD.WIDE R86, R243, 0x4, R14 ;  /* 0x00000004f3567825 */ /* 0x002fc600078e020e */
[----:B------:R1:W-:Y:S01]  /*17a30*/  STL.64 [R1+0x2c20], R80 ;  /* 0x002c205001007387 */ /* 0x0003e20000100a00 */
[----:B----4-:R-:W-:-:S03]  /*17a40*/  IMAD.WIDE R84, R243, 0x4, R16 ;  /* 0x00000004f3547825 */ /* 0x010fc600078e0210 */
[----:B------:R-:W-:Y:S01]  /*17a50*/  LDGSTS.E [R250+0x17080], desc[UR32][R92.64], !P3 ;  /* 0x170800005cfa7fae */ /* 0x000fe2000d921860 */
[----:B---3--:R-:W-:-:S03]  /*17a60*/  IMAD.WIDE R82, R243, 0x4, R18 ;  /* 0x00000004f3527825 */ /* 0x008fc600078e0212 */
[----:B------:R2:W-:Y:S01]  /*17a70*/  STL.64 [R1+0x2c18], R78 ;  /* 0x002c184e01007387 */ /* 0x0005e20000100a00 */
[----:B-1----:R-:W-:-:S03]  /*17a80*/  IMAD.WIDE R80, R243, 0x4, R20 ;  /* 0x00000004f3507825 */ /* 0x002fc600078e0214 */
[----:B------:R-:W-:Y:S04]  /*17a90*/  LDGSTS.E [R250+0x17100], desc[UR32][R90.64], !P3 ;  /* 0x171000005afa7fae */ /* 0x000fe8000d921860 */
        /* <DEDUP_REMOVED lines=24> */
[----:B------:R-:W-:-:S03]  /*17c20*/  IMAD R243, R252, 0x36, RZ ;  /* 0x00000036fcf37824 */ /* 0x000fc600078e02ff */
[----:B------:R-:W-:Y:S04]  /*17c30*/  LDGSTS.E [R250+0x17600], desc[UR32][R70.64], !P3 ;  /* 0x1760000046fa7fae */ /* 0x000fe8000d921860 */
        /* <DEDUP_REMOVED lines=20> */
[----:B------:R-:W-:Y:S01]  /*17d80*/  LDGSTS.E [R250+0x19000], desc[UR32][R94.64], !P3 ;  /* 0x190000005efa7fae */ /* 0x000fe2000d921860 */
[----:B---3--:R-:W-:-:S03]  /*17d90*/  IMAD.WIDE R84, R242, 0x4, R16 ;  /* 0x00000004f2547825 */ /* 0x008fc600078e0210 */
[----:B------:R1:W-:Y:S01]  /*17da0*/  STL.64 [R1+0x2910], R80 ;  /* 0x0029105001007387 */ /* 0x0003e20000100a00 */
[----:B----4-:R-:W-:-:S03]  /*17db0*/  IMAD.WIDE R86, R242, 0x4, R14 ;  /* 0x00000004f2567825 */ /* 0x010fc600078e020e */
[----:B------:R3:W-:Y:S01]  /*17dc0*/  LDGSTS.E [R250+0x19080], desc[UR32][R92.64], !P3 ;  /* 0x190800005cfa7fae */ /* 0x0007e2000d921860 */
[----:B--2---:R-:W-:-:S03]  /*17dd0*/  IMAD.WIDE R82, R242, 0x4, R18 ;  /* 0x00000004f2527825 */ /* 0x004fc600078e0212 */
[----:B------:R2:W-:Y:S01]  /*17de0*/  STL.64 [R1+0x2908], R78 ;  /* 0x0029084e01007387 */ /* 0x0005e20000100a00 */
[----:B-1----:R-:W-:-:S03]  /*17df0*/  IMAD.WIDE R80, R242, 0x4, R20 ;  /* 0x00000004f2507825 */ /* 0x002fc600078e0214 */
[----:B------:R1:W-:Y:S04]  /*17e00*/  LDGSTS.E [R250+0x19100], desc[UR32][R90.64], !P3 ;  /* 0x191000005afa7fae */ /* 0x0003e8000d921860 */
[----:B------:R4:W-:Y:S01]  /*17e10*/  LDGSTS.E [R250+0x19180], desc[UR32][R88.64], !P3 ;  /* 0x1918000058fa7fae */ /* 0x0009e2000d921860 */
[----:B--2---:R-:W-:-:S03]  /*17e20*/  IMAD.WIDE R78, R242, 0x4, R22 ;  /* 0x00000004f24e7825 */ /* 0x004fc600078e0216 */
[----:B------:R2:W-:Y:S04]  /*17e30*/  STL.64 [R1+0x2900], R74 ;  /* 0x0029004a01007387 */ /* 0x0005e80000100a00 */
        /* <DEDUP_REMOVED lines=9> */
[----:B------:R2:W-:Y:S04]  /*17ed0*/  STL.64 [R1+0x28e8], R66 ;  /* 0x0028e84201007387 */ /* 0x0005e80000100a00 */
[----:B------:R-:W-:Y:S04]  /*17ee0*/  LDGSTS.E [R250+0x19400], desc[UR32][R78.64], !P3 ;  /* 0x194000004efa7fae */ /* 0x000fe8000d921860 */
[----:B------:R3:W-:Y:S01]  /*17ef0*/  STL.64 [R1+0x28e0], R64 ;  /* 0x0028e04001007387 */ /* 0x0007e20000100a00 */
[----:B--2---:R-:W-:-:S03]  /*17f00*/  IMAD.WIDE R66, R242, 0x4, R34 ;  /* 0x00000004f2427825 */ /* 0x004fc600078e0222 */
[----:B------:R-:W-:Y:S04]  /*17f10*/  LDGSTS.E [R250+0x19480], desc[UR32][R76.64], !P3 ;  /* 0x194800004cfa7fae */ /* 0x000fe8000d921860 */
[----:B------:R-:W-:Y:S01]  /*17f20*/  LDGSTS.E [R250+0x19500], desc[UR32][R74.64], !P3 ;  /* 0x195000004afa7fae */ /* 0x000fe2000d921860 */
[----:B---3--:R-:W-:-:S03]  /*17f30*/  IMAD.WIDE R64, R242, 0x4, R36 ;  /* 0x00000004f2407825 */ /* 0x008fc600078e0224 */
[----:B------:R-:W-:Y:S01]  /*17f40*/  LDGSTS.E [R250+0x19580], desc[UR32][R72.64], !P3 ;  /* 0x1958000048fa7fae */ /* 0x000fe2000d921860 */
[----:B------:R-:W-:-:S03]  /*17f50*/  VIADD R242, R246, 0xffffffc5 ;  /* 0xffffffc5f6f27836 */ /* 0x000fc60000000000 */
[----:B------:R-:W-:Y:S01]  /*17f60*/  LDGSTS.E [R250+0x19600], desc[UR32][R70.64], !P3 ;  /* 0x1960000046fa7fae */ /* 0x000fe2000d921860 */
[----:B------:R-:W2:Y:S03]  /*17f70*/  LDC R246, c[0x0][0x230] ;  /* 0x00008c00fff67b82 */ /* 0x000ea60000000800 */
[----:B------:R3:W-:Y:S04]  /*17f80*/  LDGSTS.E [R250+0x19680], desc[UR32][R68.64], !P3 ;  /* 0x1968000044fa7fae */ /* 0x0007e8000d921860 */
[----:B------:R2:W-:Y:S04]  /*17f90*/  LDGSTS.E [R250+0x19700], desc[UR32][R66.64], !P3 ;  /* 0x1970000042fa7fae */ /* 0x0005e8000d921860 */
[----:B------:R2:W-:Y:S01]  /*17fa0*/  LDGSTS.E [R250+0x19780], desc[UR32][R64.64], !P3 ;  /* 0x1978000040fa7fae */ /* 0x0005e2000d921860 */
[----:B------:R-:W-:-:S02]  /*17fb0*/  ISETP.GE.U32.AND P3, PT, R245, 0x7fffff4a, PT ;  /* 0x7fffff4af500780c */ /* 0x000fc40003f66070 */
[----:B------:R-:W2:Y:S01]  /*17fc0*/  LDC R245, c[0x0][0x230] ;  /* 0x00008c00fff57b82 */ /* 0x000ea20000000800 */
[----:B------:R1:W-:Y:S04]  /*17fd0*/  STL.64 [R1+0x2960], R92 ;  /* 0x0029605c01007387 */ /* 0x0003e80000100a00 */
[----:B------:R4:W-:Y:S04]  /*17fe0*/  STL.64 [R1+0x28d8], R94 ;  /* 0x0028d85e01007387 */ /* 0x0009e80000100a00 */
[----:B------:R3:W-:Y:S04]  /*17ff0*/  STL.64 [R1+0x28d0], R90 ;  /* 0x0028d05a01007387 */ /* 0x0007e80000100a00 */
[----:B------:R3:W-:Y:S01]  /*18000*/  STL.64 [R1+0x28c8], R88 ;  /* 0x0028c85801007387 */ /* 0x0007e20000100a00 */
[----:B-1----:R-:W-:-:S03]  /*18010*/  IMAD.WIDE R92, R243, 0x4, R8 ;  /* 0x00000004f35c7825 */ /* 0x002fc600078e0208 */
[----:B------:R1:W-:Y:S01]  /*18020*/  STL.64 [R1+0x2978], R68 ;  /* 0x0029784401007387 */ /* 0x0003e20000100a00 */
[----:B----4-:R-:W-:-:S03]  /*18030*/  IMAD.WIDE R94, R243, 0x4, R6 ;  /* 0x00000004f35e7825 */ /* 0x010fc600078e0206 */
[----:B------:R4:W-:Y:S01]  /*18040*/  STL.64 [R1+0x2970], R76 ;  /* 0x0029704c01007387 */ /* 0x0009e20000100a00 */
[----:B---3--:R-:W-:-:S03]  /*18050*/  IMAD.WIDE R90, R243, 0x4, R10 ;  /* 0x00000004f35a7825 */ /* 0x008fc600078e020a */
[----:B------:R3:W-:Y:S01]  /*18060*/  STL.64 [R1+0x2968], R84 ;  /* 0x0029685401007387 */ /* 0x0007e20000100a00 */
[----:B------:R-:W-:-:S03]  /*18070*/  IMAD.WIDE R88, R243, 0x4, R12 ;  /* 0x00000004f3587825 */ /* 0x000fc600078e020c */
[----:B------:R3:W-:Y:S01]  /*18080*/  STL.64 [R1+0x28c0], R86 ;  /* 0x0028c05601007387 */ /* 0x0007e20000100a00 */
[----:B-1----:R-:W-:-:S03]  /*18090*/  IMAD.WIDE R68, R243, 0x4, R32 ;  /* 0x00000004f3447825 */ /* 0x002fc600078e0220 */
[----:B------:R1:W-:Y:S01]  /*180a0*/  STL.64 [R1+0x28b8], R82 ;  /* 0x0028b85201007387 */ /* 0x0003e20000100a00 */
[----:B----4-:R-:W-:-:S03]  /*180b0*/  IMAD.WIDE R76, R243, 0x4, R24 ;  /* 0x00000004f34c7825 */ /* 0x010fc600078e0218 */
[----:B------:R-:W-:Y:S01]  /*180c0*/  LDGSTS.E [R250+0x1b000], desc[UR32][R94.64], !P3 ;  /* 0x1b0000005efa7fae */ /* 0x000fe2000d921860 */
[----:B---3--:R-:W-:-:S03]  /*180d0*/  IMAD.WIDE R84, R243, 0x4, R16 ;  /* 0x00000004f3547825 */ /* 0x008fc600078e0210 */
[----:B------:R3:W-:Y:S01]  /*180e0*/  STL.64 [R1+0x28b0], R80 ;  /* 0x0028b05001007387 */ /* 0x0007e20000100a00 */
[----:B------:R-:W-:-:S03]  /*180f0*/  IMAD.WIDE R86, R243, 0x4, R14 ;  /* 0x00000004f3567825 */ /* 0x000fc600078e020e */
[----:B------:R4:W-:Y:S01]  /*18100*/  LDGSTS.E [R250+0x1b080], desc[UR32][R92.64], !P3 ;  /* 0x1b0800005cfa7fae */ /* 0x0009e2000d921860 */
[----:B-1----:R-:W-:-:S03]  /*18110*/  IMAD.WIDE R82, R243, 0x4, R18 ;  /* 0x00000004f3527825 */ /* 0x002fc600078e0212 */
[----:B------:R1:W-:Y:S01]  /*18120*/  STL.64 [R1+0x28a8], R78 ;  /* 0x0028a84e01007387 */ /* 0x0003e20000100a00 */
[----:B--2---:R-:W-:Y:S02]  /*18130*/  VIADD R245, R245, 0xffffffc1 ;  /* 0xffffffc1f5f57836 */ /* 0x004fe40000000000 */
[C---:B---3--:R-:W-:Y:S01]  /*18140*/  IMAD.WIDE R80, R243.reuse, 0x4, R20 ;  /* 0x00000004f3507825 */ /* 0x048fe200078e0214 */
[----:B------:R2:W-:Y:S04]  /*18150*/  LDGSTS.E [R250+0x1b100], desc[UR32][R90.64], !P3 ;  /* 0x1b1000005afa7fae */ /* 0x0005e8000d921860 */
[----:B------:R3:W-:Y:S01]  /*18160*/  LDGSTS.E [R250+0x1b180], desc[UR32][R88.64], !P3 ;  /* 0x1b18000058fa7fae */ /* 0x0007e2000d921860 */
        /* <DEDUP_REMOVED lines=9> */
[----:B------:R-:W-:Y:S01]  /*18200*/  LDGSTS.E [R250+0x1b380], desc[UR32][R80.64], !P3 ;  /* 0x1b38000050fa7fae */ /* 0x000fe2000d921860 */
[----:B-1----:R-:W-:-:S03]  /*18210*/  IMAD.WIDE R70, R243, 0x4, R30 ;  /* 0x00000004f3467825 */ /* 0x002fc600078e021e */
[----:B------:R1:W-:Y:S04]  /*18220*/  STL.64 [R1+0x2888], R66 ;  /* 0x0028884201007387 */ /* 0x0003e80000100a00 */
[----:B------:R-:W-:Y:S04]  /*18230*/  LDGSTS.E [R250+0x1b400], desc[UR32][R78.64], !P3 ;  /* 0x1b4000004efa7fae */ /* 0x000fe8000d921860 */
[----:B------:R4:W-:Y:S01]  /*18240*/  STL.64 [R1+0x2880], R64 ;  /* 0x0028804001007387 */ /* 0x0009e20000100a00 */
[----:B-1----:R-:W-:-:S03]  /*18250*/  IMAD.WIDE R66, R243, 0x4, R34 ;  /* 0x00000004f3427825 */ /* 0x002fc600078e0222 */
[----:B------:R-:W-:Y:S04]  /*18260*/  LDGSTS.E [R250+0x1b480], desc[UR32][R76.64], !P3 ;  /* 0x1b4800004cfa7fae */ /* 0x000fe8000d921860 */
[----:B------:R-:W-:Y:S01]  /*18270*/  LDGSTS.E [R250+0x1b500], desc[UR32][R74.64], !P3 ;  /* 0x1b5000004afa7fae */ /* 0x000fe2000d921860 */
[----:B----4-:R-:W-:-:S03]  /*18280*/  IMAD.WIDE R64, R243, 0x4, R36 ;  /* 0x00000004f3407825 */ /* 0x010fc600078e0224 */
        /* <DEDUP_REMOVED lines=19> */
[----:B------:R4:W-:Y:S01]  /*183c0*/  STL.64 [R1+0x2860], R86 ;  /* 0x0028605601007387 */ /* 0x0009e20000100a00 */
[----:B--2---:R-:W-:-:S03]  /*183d0*/  IMAD.WIDE R68, R242, 0x4, R32 ;  /* 0x00000004f2447825 */ /* 0x004fc600078e0220 */
[----:B------:R2:W-:Y:S01]  /*183e0*/  STL.64 [R1+0x2858], R82 ;  /* 0x0028585201007387 */ /* 0x0005e20000100a00 */
[----:B---3--:R-:W-:-:S03]  /*183f0*/  IMAD.WIDE R76, R242, 0x4, R24 ;  /* 0x00000004f24c7825 */ /* 0x008fc600078e0218 */
[----:B------:R-:W-:Y:S01]  /*18400*/  LDGSTS.E [R250+0x1d000], desc[UR32][R94.64], !P3 ;  /* 0x1d0000005efa7fae */ /* 0x000fe2000d921860 */
        /* <DEDUP_REMOVED lines=28> */
[----:B------:R-:W-:Y:S02]  /*185d0*/  IADD3 R242, R246, -0x43, RZ ;  /* 0xffffffbdf6f27810 */ /* 0x000fe40007ffe0ff */
[----:B------:R-:W2:Y:S01]  /*185e0*/  LDC R246, c[0x0][0x230] ;  /* 0x00008c00fff67b82 */ /* 0x000ea20000000800 */
[----:B------:R-:W-:Y:S04]  /*185f0*/  LDGSTS.E [R250+0x1d600], desc[UR32][R70.64], !P3 ;  /* 0x1d60000046fa7fae */ /* 0x000fe8000d921860 */
        /* <DEDUP_REMOVED lines=859> */
[----:B---3--:R-:W-:-:S03]  /*1bbb0*/  IMAD.WIDE R80, R243, 0x4, R20 ;  /* 0x00000004f3507825 */ /* 0x008fc600078e0214 */
        /* <DEDUP_REMOVED lines=33> */
[----:B----4-:R-:W-:-:S03]  /*1bdd0*/  IMAD.WIDE R92, R2, 0x4, R8 ;  /* 0x00000004025c7825 */ /* 0x010fc600078e0208 */
[----:B------:R4:W-:Y:S01]  /*1bde0*/  STL.64 [R1+0x2be0], R68 ;  /* 0x002be04401007387 */ /* 0x0009e20000100a00 */
[----:B---3--:R-:W-:-:S03]  /*1bdf0*/  IMAD.WIDE R94, R2, 0x4, R6 ;  /* 0x00000004025e7825 */ /* 0x008fc600078e0206 */
[----:B------:R3:W-:Y:S01]  /*1be00*/  STL.64 [R1+0x2bd8], R76 ;  /* 0x002bd84c01007387 */ /* 0x0007e20000100a00 */
[----:B--2---:R-:W-:-:S03]  /*1be10*/  IMAD.WIDE R90, R2, 0x4, R10 ;  /* 0x00000004025a7825 */ /* 0x004fc600078e020a */
[----:B------:R2:W-:Y:S01]  /*1be20*/  STL.64 [R1+0x2bd0], R84 ;  /* 0x002bd05401007387 */ /* 0x0005e20000100a00 */
[----:B------:R-:W-:-:S03]  /*1be30*/  IMAD.WIDE R88, R2, 0x4, R12 ;  /* 0x0000000402587825 */ /* 0x000fc600078e020c */
        /* <DEDUP_REMOVED lines=27> */
[----:B------:R2:W-:Y:S01]  /*1bff0*/  STL.64 [R1+0x2160], R64 ;  /* 0x0021604001007387 */ /* 0x0005e20000100a00 */
[----:B-1----:R-:W-:-:S03]  /*1c000*/  IMAD.WIDE R66, R2, 0x4, R34 ;  /* 0x0000000402427825 */ /* 0x002fc600078e0222 */
        /* <DEDUP_REMOVED lines=15> */
[----:B---3--:R-:W-:-:S03]  /*1c100*/  IMAD.WIDE R94, R242, 0x4, R6 ;  /* 0x00000004f25e7825 */ /* 0x008fc600078e0206 */
[----:B------:R3:W-:Y:S01]  /*1c110*/  STL.64 [R1+0x2c70], R88 ;  /* 0x002c705801007387 */ /* 0x0007e20000100a00 */
[----:B-1----:R-:W-:-:S03]  /*1c120*/  IMAD.WIDE R92, R242, 0x4, R8 ;  /* 0x00000004f25c7825 */ /* 0x002fc600078e0208 */
[----:B------:R1:W-:Y:S01]  /*1c130*/  STL.64 [R1+0x2c78], R86 ;  /* 0x002c785601007387 */ /* 0x0003e20000100a00 */
[----:B------:R-:W-:-:S03]  /*1c140*/  IMAD.WIDE R90, R242, 0x4, R10 ;  /* 0x00000004f25a7825 */ /* 0x000fc600078e020a */
[----:B------:R2:W-:Y:S01]  /*1c150*/  STL.64 [R1+0x2c80], R84 ;  /* 0x002c805401007387 */ /* 0x0005e20000100a00 */
[----:B----4-:R-:W-:Y:S01]  /*1c160*/  IADD3 R243, R243, -0x10, RZ ;  /* 0xfffffff0f3f37810 */ /* 0x010fe20007ffe0ff */
[C---:B---3--:R-:W-:Y:S02]  /*1c170*/  IMAD.WIDE R88, R242.reuse, 0x4, R12 ;  /* 0x00000004f2587825 */ /* 0x048fe400078e020c */
[----:B------:R3:W-:Y:S02]  /*1c180*/  STL.64 [R1+0x2c88], R82 ;  /* 0x002c885201007387 */ /* 0x0007e40000100a00 */
[C---:B-1----:R-:W-:Y:S02]  /*1c190*/  IMAD.WIDE R86, R242.reuse, 0x4, R14 ;  /* 0x00000004f2567825 */ /* 0x042fe400078e020e */
[----:B------:R1:W-:Y:S02]  /*1c1a0*/  LDGSTS.E [R251+0x3800], desc[UR32][R94.64], !P3 ;  /* 0x038000005efb7fae */ /* 0x0003e4000d921860 */
[----:B--2---:R-:W-:-:S02]  /*1c1b0*/  IMAD.WIDE R84, R242, 0x4, R16 ;  /* 0x00000004f2547825 */ /* 0x004fc400078e0210 */
        /* <DEDUP_REMOVED lines=81> */
[----:B------:R-:W-:-:S03]  /*1c6d0*/  VIADD R2, R245, 0xffffffec ;  /* 0xffffffecf5027836 */ /* 0x000fc60000000000 */
[----:B------:R3:W-:Y:S01]  /*1c6e0*/  LDGSTS.E [R251+0x5e00], desc[UR32][R70.64], !P3 ;  /* 0x05e0000046fb7fae */ /* 0x0007e2000d921860 */
[----:B------:R-:W3:Y:S03]  /*1c6f0*/  LDC R245, c[0x0][0x230] ;  /* 0x00008c00fff57b82 */ /* 0x000ee60000000800 */
[----:B------:R3:W-:Y:S04]  /*1c700*/  LDGSTS.E [R251+0x5e80], desc[UR32][R68.64], !P3 ;  /* 0x05e8000044fb7fae */ /* 0x0007e8000d921860 */
[----:B------:R3:W-:Y:S04]  /*1c710*/  LDGSTS.E [R251+0x5f00], desc[UR32][R66.64], !P3 ;  /* 0x05f0000042fb7fae */ /* 0x0007e8000d921860 */
        /* <DEDUP_REMOVED lines=15> */
[----:B------:R1:W-:Y:S01]  /*1c810*/  LDGSTS.E [R251+0x7800], desc[UR32][R94.64], !P3 ;  /* 0x078000005efb7fae */ /* 0x0003e2000d921860 */
[----:B----4-:R-:W-:-:S03]  /*1c820*/  IMAD.WIDE R86, R242, 0x4, R14 ;  /* 0x00000004f2567825 */ /* 0x010fc600078e020e */
[----:B------:R4:W-:Y:S01]  /*1c830*/  STL.64 [R1+0x2d90], R80 ;  /* 0x002d905001007387 */ /* 0x0009e20000100a00 */
[----:B---3--:R-:W-:-:S03]  /*1c840*/  IMAD.WIDE R84, R242, 0x4, R16 ;  /* 0x00000004f2547825 */ /* 0x008fc600078e0210 */
        /* <DEDUP_REMOVED lines=45> */
[----:B--2---:R-:W-:-:S03]  /*1cb20*/  IMAD.WIDE R88, R2, 0x4, R12 ;  /* 0x0000000402587825 */ /* 0x004fc600078e020c */
[----:B------:R2:W-:Y:S01]  /*1cb30*/  STL.64 [R1+0x2e88], R82 ;  /* 0x002e885201007387 */ /* 0x0005e20000100a00 */
[----:B-1----:R-:W-:-:S03]  /*1cb40*/  IMAD.WIDE R86, R2, 0x4, R14 ;  /* 0x0000000402567825 */ /* 0x002fc600078e020e */
        /* <DEDUP_REMOVED lines=84> */
[----:B------:R-:W-:Y:S01]  /*1d090*/  IADD3 R242, R243, -0x20, RZ ;  /* 0xffffffe0f3f27810 */ /* 0x000fe20007ffe0ff */
[----:B------:R-:W-:Y:S02]  /*1d0a0*/  IMAD R243, R245, 0x20, R244 ;  /* 0x00000020f5f37824 */ /* 0x000fe400078e02f4 */
[----:B------:R2:W-:Y:S01]  /*1d0b0*/  LDGSTS.E [R251+0xbe00], desc[UR32][R70.64], !P3 ;  /* 0x0be0000046fb7fae */ /* 0x0005e2000d921860 */
[----:B------:R-:W-:Y:S02]  /*1d0c0*/  IMAD R244, R252, 0x23, RZ ;  /* 0x00000023fcf47824 */ /* 0x000fe400078e02ff */
[----:B------:R-:W-:Y:S01]  /*1d0d0*/  VIADD R245, R246, 0xffffffd8 ;  /* 0xffffffd8f6f57836 */ /* 0x000fe20000000000 */
[----:B------:R2:W-:Y:S04]  /*1d0e0*/  LDGSTS.E [R251+0xbe80], desc[UR32][R68.64], !P3 ;  /* 0x0be8000044fb7fae */ /* 0x0005e8000d921860 */
[----:B------:R2:W-:Y:S04]  /*1d0f0*/  LDGSTS.E [R251+0xbf00], desc[UR32][R66.64], !P3 ;  /* 0x0bf0000042fb7fae */ /* 0x0005e8000d921860 */
[----:B------:R1:W-:Y:S04]  /*1d100*/  STL.64 [R1+0x3130], R94 ;  /* 0x0031305e01007387 */ /* 0x0003e80000100a00 */
[----:B------:R2:W-:Y:S01]  /*1d110*/  LDGSTS.E [R251+0xbf80], desc[UR32][R64.64], !P3 ;  /* 0x0bf8000040fb7fae */ /* 0x0005e2000d921860 */
[----:B------:R-:W-:Y:S01]  /*1d120*/  ISETP.GE.U32.AND P3, PT, R2, 0x7fffff65, PT ;  /* 0x7fffff650200780c */ /* 0x000fe20003f66070 */
[----:B------:R-:W-:-:S02]  /*1d130*/  IMAD R2, R252, 0x1b, RZ ;  /* 0x0000001bfc027824 */ /* 0x000fc400078e02ff */
[----:B------:R3:W-:Y:S04]  /*1d140*/  STL.64 [R1+0x3138], R92 ;  /* 0x0031385c01007387 */ /* 0x0007e80000100a00 */
[----:B------:R4:W-:Y:S01]  /*1d150*/  STL.64 [R1+0x3140], R90 ;  /* 0x0031405a01007387 */ /* 0x0009e20000100a00 */
[----:B-1----:R-:W-:-:S03]  /*1d160*/  IMAD.WIDE R94, R2, 0x4, R6 ;  /* 0x00000004025e7825 */ /* 0x002fc600078e0206 */
        /* <DEDUP_REMOVED lines=8> */
[----:B--2---:R-:W-:-:S03]  /*1d1f0*/  IMAD.WIDE R86, R2, 0x4, R14 ;  /* 0x0000000402567825 */ /* 0x004fc600078e020e */
        /* <DEDUP_REMOVED lines=14> */
[----:B------:R1:W-:Y:S01]  /*1d2e0*/  LDGSTS.E [R251+0xd800], desc[UR32][R94.64], !P3 ;  /* 0x0d8000005efb7fae */ /* 0x0003e2000d921860 */
[----:B--2---:R-:W-:-:S03]  /*1d2f0*/  IMAD.WIDE R70, R2, 0x4, R30 ;  /* 0x0000000402467825 */ /* 0x004fc600078e021e */
[----:B------:R2:W-:Y:S01]  /*1d300*/  STL.64 [R1+0x31b0], R64 ;  /* 0x0031b04001007387 */ /* 0x0005e20000100a00 */
[----:B---3--:R-:W-:-:S03]  /*1d310*/  IMAD.WIDE R68, R2, 0x4, R32 ;  /* 0x0000000402447825 */ /* 0x008fc600078e0220 */
[----:B------:R3:W-:Y:S01]  /*1d320*/  LDGSTS.E [R251+0xd880], desc[UR32][R92.64], !P3 ;  /* 0x0d8800005cfb7fae */ /* 0x0007e2000d921860 */
[----:B----4-:R-:W-:-:S03]  /*1d330*/  IMAD.WIDE R66, R2, 0x4, R34 ;  /* 0x0000000402427825 */ /* 0x010fc600078e0222 */
[----:B------:R1:W-:Y:S04]  /*1d340*/  STL.64 [R1+0x31b8], R94 ;  /* 0x0031b85e01007387 */ /* 0x0003e80000100a00 */
[----:B------:R4:W-:Y:S01]  /*1d350*/  LDGSTS.E [R251+0xd900], desc[UR32][R90.64], !P3 ;  /* 0x0d9000005afb7fae */ /* 0x0009e2000d921860 */
[----:B--2---:R-:W-:-:S03]  /*1d360*/  IMAD.WIDE R64, R2, 0x4, R36 ;  /* 0x0000000402407825 */ /* 0x004fc600078e0224 */
[----:B------:R3:W-:Y:S01]  /*1d370*/  STL.64 [R1+0x31c0], R92 ;  /* 0x0031c05c01007387 */ /* 0x0007e20000100a00 */
[----:B------:R-:W-:-:S03]  /*1d380*/  IMAD R2, R252, 0x1f, RZ ;  /* 0x0000001ffc027824 */ /* 0x000fc600078e02ff */
[----:B------:R2:W-:Y:S01]  /*1d390*/  LDGSTS.E [R251+0xd980], desc[UR32][R88.64], !P3 ;  /* 0x0d98000058fb7fae */ /* 0x0005e2000d921860 */
[----:B------:R-:W-:-:S03]  /*1d3a0*/  IMAD.WIDE R98, R2, 0x4, R6 ;  /* 0x0000000402627825 */ /* 0x000fc600078e0206 */
[----:B------:R4:W-:Y:S01]  /*1d3b0*/  STL.64 [R1+0x31c8], R90 ;  /* 0x0031c85a01007387 */ /* 0x0009e20000100a00 */
[----:B------:R-:W-:-:S03]  /*1d3c0*/  IMAD.WIDE R96, R2, 0x4, R8 ;  /* 0x0000000402607825 */ /* 0x000fc600078e0208 */
[----:B------:R2:W-:Y:S01]  /*1d3d0*/  LDGSTS.E [R251+0xda00], desc[UR32][R86.64], !P3 ;  /* 0x0da0000056fb7fae */ /* 0x0005e2000d921860 */
[----:B-1----:R-:W-:-:S03]  /*1d3e0*/  IMAD.WIDE R94, R2, 0x4, R10 ;  /* 0x00000004025e7825 */ /* 0x002fc600078e020a */
[----:B------:R2:W-:Y:S01]  /*1d3f0*/  STL.64 [R1+0x31d0], R88 ;  /* 0x0031d05801007387 */ /* 0x0005e20000100a00 */
[----:B---3--:R-:W-:-:S03]  /*1d400*/  IMAD.WIDE R92, R2, 0x4, R12 ;  /* 0x00000004025c7825 */ /* 0x008fc600078e020c */
[----:B------:R1:W-:Y:S01]  /*1d410*/  LDGSTS.E [R251+0xda80], desc[UR32][R84.64], !P3 ;  /* 0x0da8000054fb7fae */ /* 0x0003e2000d921860 */
[----:B----4-:R-:W-:-:S03]  /*1d420*/  IMAD.WIDE R90, R2, 0x4, R14 ;  /* 0x00000004025a7825 */ /* 0x010fc600078e020e */
        /* <DEDUP_REMOVED lines=30> */
[C---:B---3--:R-:W-:Y:S02]  /*1d610*/  IMAD.WIDE R70, R2.reuse, 0x4, R34 ;  /* 0x0000000402467825 */ /* 0x048fe400078e0222 */
[----:B------:R4:W-:Y:S04]  /*1d620*/  STL.64 [R1+0x3228], R66 ;  /* 0x0032284201007387 */ /* 0x0009e80000100a00 */
[----:B------:R2:W-:Y:S01]  /*1d630*/  STL.64 [R1+0x3230], R64 ;  /* 0x0032304001007387 */ /* 0x0005e20000100a00 */
[----:B-1----:R-:W-:-:S03]  /*1d640*/  IMAD.WIDE R68, R2, 0x4, R36 ;  /* 0x0000000402447825 */ /* 0x002fc600078e0224 */
[----:B------:R1:W-:Y:S04]  /*1d650*/  STL.64 [R1+0x3238], R98 ;  /* 0x0032386201007387 */ /* 0x0003e80000100a00 */
[----:B------:R3:W-:Y:S01]  /*1d660*/  STL.64 [R1+0x3240], R96 ;  /* 0x0032406001007387 */ /* 0x0007e20000100a00 */
[----:B----4-:R-:W4:Y:S01]  /*1d670*/  LDC R66, c[0x0][0x23c] ;  /* 0x00008f00ff427b82 */ /* 0x010f220000000800 */
[----:B--2---:R-:W-:Y:S02]  /*1d680*/  IMAD.MOV.U32 R65, RZ, RZ, R61 ;  /* 0x000000ffff417224 */ /* 0x004fe400078e003d */
[----:B------:R2:W-:Y:S01]  /*1d690*/  STL.64 [R1+0x3248], R94 ;  /* 0x0032485e01007387 */ /* 0x0005e20000100a00 */
[----:B------:R-:W-:Y:S02]  /*1d6a0*/  IMAD.MOV.U32 R61, RZ, RZ, R58 ;  /* 0x000000ffff3d7224 */ /* 0x000fe400078e003a */
[----:B------:R-:W-:Y:S01]  /*1d6b0*/  IMAD.MOV.U32 R58, RZ, RZ, R59 ;  /* 0x000000ffff3a7224 */ /* 0x000fe200078e003b */
[----:B------:R-:W-:Y:S01]  /*1d6c0*/  MOV R59, R56 ;  /* 0x00000038003b7202 */ /* 0x000fe20000000f00 */
[----:B------:R-:W-:Y:S01]  /*1d6d0*/  IMAD.MOV.U32 R56, RZ, RZ, R57 ;  /* 0x000000ffff387224 */ /* 0x000fe200078e0039 */
[----:B------:R2:W-:Y:S01]  /*1d6e0*/  STL.64 [R1+0x3250], R92 ;  /* 0x0032505c01007387 */ /* 0x0005e20000100a00 */
[----:B------:R-:W-:Y:S01]  /*1d6f0*/  IMAD.MOV.U32 R57, RZ, RZ, R54 ;  /* 0x000000ffff397224 */ /* 0x000fe200078e0036 */
[----:B------:R-:W1:Y:S01]  /*1d700*/  LDC R64, c[0x0][0x230] ;  /* 0x00008c00ff407b82 */ /* 0x000e620000000800 */
[----:B------:R-:W-:Y:S01]  /*1d710*/  IMAD.MOV.U32 R54, RZ, RZ, R55 ;  /* 0x000000ffff367224 */ /* 0x000fe200078e0037 */
[----:B------:R-:W-:Y:S01]  /*1d720*/  MOV R55, R52 ;  /* 0x0000003400377202 */ /* 0x000fe20000000f00 */
[----:B------:R-:W-:Y:S01]  /*1d730*/  IMAD.MOV.U32 R52, RZ, RZ, R53 ;  /* 0x000000ffff347224 */ /* 0x000fe200078e0035 */
[----:B------:R2:W-:Y:S01]  /*1d740*/  STL.64 [R1+0x3258], R90 ;  /* 0x0032585a01007387 */ /* 0x0005e20000100a00 */
[----:B------:R-:W-:-:S02]  /*1d750*/  IMAD.MOV.U32 R53, RZ, RZ, R50 ;  /* 0x000000ffff357224 */ /* 0x000fc400078e0032 */
[----:B------:R-:W-:Y:S01]  /*1d760*/  IMAD.MOV.U32 R50, RZ, RZ, R47 ;  /* 0x000000ffff327224 */ /* 0x000fe200078e002f */
[----:B------:R2:W-:Y:S01]  /*1d770*/  STL.64 [R1+0x3260], R88 ;  /* 0x0032605801007387 */ /* 0x0005e20000100a00 */
[----:B------:R-:W-:Y:S01]  /*1d780*/  MOV R47, R44 ;  /* 0x0000002c002f7202 */ /* 0x000fe20000000f00 */
[----:B------:R-:W-:Y:S02]  /*1d790*/  IMAD.MOV.U32 R44, RZ, RZ, R247 ;  /* 0x000000ffff2c7224 */ /* 0x000fe400078e00f7 */
[----:B------:R2:W-:Y:S01]  /*1d7a0*/  STL.64 [R1+0x3268], R86 ;  /* 0x0032685601007387 */ /* 0x0005e20000100a00 */
[----:B------:R-:W2:Y:S03]  /*1d7b0*/  LDC R247, c[0x0][0x23c] ;  /* 0x00008f00fff77b82 */ /* 0x000ea60000000800 */
[----:B------:R3:W-:Y:S04]  /*1d7c0*/  LDGSTS.E [R251+0xf800], desc[UR32][R98.64], !P3 ;  /* 0x0f80000062fb7fae */ /* 0x0007e8000d921860 */
[----:B------:R4:W-:Y:S04]  /*1d7d0*/  STL.64 [R1+0x3270], R84 ;  /* 0x0032705401007387 */ /* 0x0009e80000100a00 */
[----:B------:R4:W-:Y:S01]  /*1d7e0*/  LDGSTS.E [R251+0xf880], desc[UR32][R96.64], !P3 ;  /* 0x0f88000060fb7fae */ /* 0x0009e2000d921860 */
[----:B-1----:R-:W-:-:S03]  /*1d7f0*/  VIADD R64, R64, 0xffffffd4 ;  /* 0xffffffd440407836 */ /* 0x002fc60000000000 */
[----:B------:R1:W-:Y:S01]  /*1d800*/  STL.64 [R1+0x3278], R82 ;  /* 0x0032785201007387 */ /* 0x0003e20000100a00 */
[----:B---3--:R-:W-:-:S03]  /*1d810*/  IMAD.WIDE R98, R244, 0x4, R6 ;  /* 0x00000004f4627825 */ /* 0x008fc600078e0206 */
[----:B------:R3:W-:Y:S04]  /*1d820*/  LDGSTS.E [R251+0xf900], desc[UR32][R94.64], !P3 ;  /* 0x0f9000005efb7fae */ /* 0x0007e8000d921860 */
[----:B------:R1:W-:Y:S01]  /*1d830*/  STL.64 [R1+0x3280], R80 ;  /* 0x0032805001007387 */ /* 0x0003e20000100a00 */
[----:B----4-:R-:W-:Y:S01]  /*1d840*/  IMAD.WIDE R96, R244, 0x4, R8 ;  /* 0x00000004f4607825 */ /* 0x010fe200078e0208 */
[----:B--2---:R-:W-:Y:S02]  /*1d850*/  LEA R2, R247, R243, 0x5 ;  /* 0x000000f3f7027211 */ /* 0x004fe400078e28ff */
[----:B------:R2:W-:Y:S03]  /*1d860*/  LDGSTS.E [R251+0xf980], desc[UR32][R92.64], !P3 ;  /* 0x0f9800005cfb7fae */ /* 0x0005e6000d921860 */
[----:B------:R-:W-:Y:S01]  /*1d870*/  IMAD R247, R66, 0x20, R2 ;  /* 0x0000002042f77824 */ /* 0x000fe200078e0202 */
[----:B------:R4:W-:Y:S01]  /*1d880*/  STL.64 [R1+0x3288], R78 ;  /* 0x0032884e01007387 */ /* 0x0009e20000100a00 */
[----:B---3--:R-:W-:-:S03]  /*1d890*/  IMAD.WIDE R94, R244, 0x4, R10 ;  /* 0x00000004f45e7825 */ /* 0x008fc600078e020a */
        /* <DEDUP_REMOVED lines=17> */
[----:B-1----:R-:W-:-:S03]  /*1d9b0*/  IMAD.WIDE R82, R244, 0x4, R22 ;  /* 0x00000004f4527825 */ /* 0x002fc600078e0216 */
[----:B------:R-:W-:Y:S04]  /*1d9c0*/  STL.64 [R1+0x32b8], R98 ;  /* 0x0032b86201007387 */ /* 0x000fe80000100a00 */
[----:B------:R1:W-:Y:S01]  /*1d9d0*/  LDGSTS.E [R251+0xfd80], desc[UR32][R76.64], !P3 ;  /* 0x0fd800004cfb7fae */ /* 0x0003e2000d921860 */
[----:B--2---:R-:W-:-:S03]  /*1d9e0*/  IMAD.WIDE R80, R244, 0x4, R24 ;  /* 0x00000004f4507825 */ /* 0x004fc600078e0218 */
[----:B------:R2:W-:Y:S01]  /*1d9f0*/  STL.64 [R1+0x32c0], R96 ;  /* 0x0032c06001007387 */ /* 0x0005e20000100a00 */
[----:B----4-:R-:W-:-:S03]  /*1da00*/  IMAD.WIDE R78, R244, 0x4, R26 ;  /* 0x00000004f44e7825 */ /* 0x010fc600078e021a */
        /* <DEDUP_REMOVED lines=8> */
[----:B-1----:R-:W-:-:S03]  /*1da90*/  IMAD.WIDE R72, R244, 0x4, R32 ;  /* 0x00000004f4487825 */ /* 0x002fc600078e0220 */
[----:B------:R3:W-:Y:S01]  /*1daa0*/  LDGSTS.E [R251+0xff80], desc[UR32][R68.64], !P3 ;  /* 0x0ff8000044fb7fae */ /* 0x0007e2000d921860 */
[----:B------:R-:W-:-:S03]  /*1dab0*/  LEA R242, P3, R243, UR8, 0x2 ;  /* 0x00000008f3f27c11 */ /* 0x000fc6000f8610ff */
[----:B------:R1:W-:Y:S01]  /*1dac0*/  STL.64 [R1+0x32e0], R88 ;  /* 0x0032e05801007387 */ /* 0x0003e20000100a00 */
[C---:B----4-:R-:W-:Y:S01]  /*1dad0*/  IMAD.WIDE R70, R244.reuse, 0x4, R34 ;  /* 0x00000004f4467825 */ /* 0x050fe200078e0222 */
[----:B------:R-:W-:Y:S01]  /*1dae0*/  LEA.HI.X.SX32 R243, R243, UR9, 0x2, P3 ;  /* 0x00000009f3f37c11 */ /* 0x000fe200098f16ff */
[----:B------:R-:W-:Y:S01]  /*1daf0*/  ULDC.64 UR8, c[0x0][0x218] ;  /* 0x0000860000087ab9 */ /* 0x000fe20000000a00 */
[----:B------:R4:W-:Y:S01]  /*1db00*/  STL.64 [R1+0x32e8], R86 ;  /* 0x0032e85601007387 */ /* 0x0009e20000100a00 */
[C---:B------:R-:W-:Y:S01]  /*1db10*/  LEA R246, P3, R247.reuse, UR10, 0x2 ;  /* 0x0000000af7f67c11 */ /* 0x040fe2000f8610ff */
[----:B------:R-:W-:Y:S01]  /*1db20*/  ULDC UR10, c[0x0][0x240] ;  /* 0x00009000000a7ab9 */ /* 0x000fe20000000800 */
[----:B---3--:R-:W-:Y:S01]  /*1db30*/  IMAD.WIDE R68, R244, 0x4, R36 ;  /* 0x00000004f4447825 */ /* 0x008fe200078e0224 */
[----:B------:R3:W-:Y:S01]  /*1db40*/  STL.64 [R1+0x32f0], R84 ;  /* 0x0032f05401007387 */ /* 0x0007e20000100a00 */
[----:B------:R-:W-:Y:S01]  /*1db50*/  LEA.HI.X.SX32 R247, R247, UR11, 0x2, P3 ;  /* 0x0000000bf7f77c11 */ /* 0x000fe200098f16ff */
[----:B------:R-:W-:Y:S01]  /*1db60*/  ULDC UR11, c[0x0][0x240] ;  /* 0x00009000000b7ab9 */ /* 0x000fe20000000800 */
[----:B------:R-:W-:Y:S01]  /*1db70*/  IMAD R244, R252, 0x27, RZ ;  /* 0x00000027fcf47824 */ /* 0x000fe200078e02ff */
[----:B------:R3:W-:Y:S01]  /*1db80*/  STL.64 [R1+0x32f8], R82 ;  /* 0x0032f85201007387 */ /* 0x0007e20000100a00 */
[----:B------:R-:W-:-:S02]  /*1db90*/  ISETP.GE.U32.AND P3, PT, R64, 0x7fffff55, PT ;  /* 0x7fffff554000780c */ /* 0x000fc40003f66070 */
[C---:B------:R-:W-:Y:S01]  /*1dba0*/  IMAD.WIDE R66, R244.reuse, 0x4, R36 ;  /* 0x00000004f4427825 */ /* 0x040fe200078e0224 */
[----:B------:R3:W-:Y:S04]  /*1dbb0*/  STL.64 [R1+0x3300], R80 ;  /* 0x0033005001007387 */ /* 0x0007e80000100a00 */
[----:B------:R-:W-:Y:S04]  /*1dbc0*/  LDGSTS.E [R251+0x11800], desc[UR32][R98.64], !P6 ;  /* 0x1180000062fb7fae */ /* 0x000fe8000f121860 */
[----:B------:R3:W-:Y:S04]  /*1dbd0*/  STL.64 [R1+0x3308], R78 ;  /* 0x0033084e01007387 */ /* 0x0007e80000100a00 */
[----:B------:R2:W-:Y:S04]  /*1dbe0*/  LDGSTS.E [R251+0x11880], desc[UR32][R96.64], !P6 ;  /* 0x1188000060fb7fae */ /* 0x0005e8000f121860 */
        /* <DEDUP_REMOVED lines=14> */
[----:B--2---:R-:W-:-:S03]  /*1dcd0*/  IMAD.WIDE R88, R244, 0x4, R14 ;  /* 0x00000004f4587825 */ /* 0x004fc600078e020e */
[----:B------:R2:W-:Y:S04]  /*1dce0*/  LDGSTS.E [R251+0x11b80], desc[UR32][R84.64], !P6 ;  /* 0x11b8000054fb7fae */ /* 0x0005e8000f121860 */
[----:B------:R-:W-:Y:S01]  /*1dcf0*/  STL.64 [R1+0x3338], R96 ;  /* 0x0033386001007387 */ /* 0x000fe20000100a00 */
[----:B-1----:R-:W-:-:S03]  /*1dd00*/  IMAD.WIDE R86, R244, 0x4, R16 ;  /* 0x00000004f4567825 */ /* 0x002fc600078e0210 */
[----:B------:R1:W-:Y:S04]  /*1dd10*/  LDGSTS.E [R251+0x11c00], desc[UR32][R82.64], !P6 ;  /* 0x11c0000052fb7fae */ /* 0x0003e8000f121860 */
[----:B------:R-:W-:Y:S01]  /*1dd20*/  STL.64 [R1+0x3340], R94 ;  /* 0x0033405e01007387 */ /* 0x000fe20000100a00 */
        /* <DEDUP_REMOVED lines=19> */
[----:B------:R3:W-:Y:S01]  /*1de60*/  LDGSTS.E [R251+0x11f80], desc[UR32][R68.64], !P6 ;  /* 0x11f8000044fb7fae */ /* 0x0007e2000f121860 */
[----:B------:R-:W-:Y:S02]  /*1de70*/  ISETP.GE.U32.AND P6, PT, R245, 0x7fffff59, PT ;  /* 0x7fffff59f500780c */ /* 0x000fe40003fc6070 */
[----:B------:R-:W1:Y:S01]  /*1de80*/  LDC R245, c[0x0][0x230] ;  /* 0x00008c00fff57b82 */ /* 0x000e620000000800 */
[----:B------:R-:W-:Y:S01]  /*1de90*/  STL.64 [R1+0x3378], R80 ;  /* 0x0033785001007387 */ /* 0x000fe20000100a00 */
[----:B----4-:R-:W-:-:S03]  /*1dea0*/  IMAD.WIDE R70, R244, 0x4, R32 ;  /* 0x00000004f4467825 */ /* 0x010fc600078e0220 */
[----:B------:R-:W-:Y:S01]  /*1deb0*/  STL.64 [R1+0x3380], R78 ;  /* 0x0033804e01007387 */ /* 0x000fe20000100a00 */
[----:B---3--:R-:W-:-:S03]  /*1dec0*/  IMAD.WIDE R68, R244, 0x4, R34 ;  /* 0x00000004f4447825 */ /* 0x008fc600078e0222 */
[----:B------:R-:W-:Y:S04]  /*1ded0*/  STL.64 [R1+0x3388], R76 ;  /* 0x0033884c01007387 */ /* 0x000fe80000100a00 */
[----:B------:R-:W-:Y:S04]  /*1dee0*/  STL.64 [R1+0x3390], R74 ;  /* 0x0033904a01007387 */ /* 0x000fe80000100a00 */
[----:B------:R-:W-:Y:S04]  /*1def0*/  STL.64 [R1+0x3398], R72 ;  /* 0x0033984801007387 */ /* 0x000fe80000100a00 */
[----:B------:R-:W-:Y:S04]  /*1df00*/  STL.64 [R1+0x33a0], R70 ;  /* 0x0033a04601007387 */ /* 0x000fe80000100a00 */
[----:B------:R-:W-:Y:S04]  /*1df10*/  STL.64 [R1+0x33a8], R68 ;  /* 0x0033a84401007387 */ /* 0x000fe80000100a00 */
[----:B------:R1:W-:Y:S04]  /*1df20*/  STL.64 [R1+0x33b0], R66 ;  /* 0x0033b04201007387 */ /* 0x0003e80000100a00 */
[----:B------:R-:W2:Y:S04]  /*1df30*/  LDL.LU R64, [R1+0x2de0] ;  /* 0x002de00001407983 */ /* 0x000ea80000300800 */
        /* <DEDUP_REMOVED lines=15> */
[----:B------:R1:W-:Y:S01]  /*1e030*/  LDGSTS.E [R251+0x13f80], desc[UR32][R66.64], !P6 ;  /* 0x13f8000042fb7fae */ /* 0x0003e2000f121860 */
[----:B------:R-:W-:Y:S01]  /*1e040*/  LEA R244, P6, R2, UR8, 0x2 ;  /* 0x0000000802f47c11 */ /* 0x000fe2000f8c10ff */
[----:B------:R-:W-:Y:S01]  /*1e050*/  ULDC UR8, c[0x0][0x240] ;  /* 0x0000900000087ab9 */ /* 0x000fe20000000800 */
[----:B-1----:R-:W-:-:S02]  /*1e060*/  VIADD R66, R245, 0xffffffd0 ;  /* 0xffffffd0f5427836 */ /* 0x002fc40000000000 */
[----:B------:R-:W-:Y:S01]  /*1e070*/  LEA.HI.X.SX32 R245, R2, UR9, 0x2, P6 ;  /* 0x0000000902f57c11 */ /* 0x000fe2000b0f16ff */
[----:B------:R-:W-:Y:S02]  /*1e080*/  ULDC UR9, c[0x0][0x240] ;  /* 0x0000900000097ab9 */ /* 0x000fe40000000800 */
[----:B------:R-:W-:Y:S01]  /*1e090*/  ISETP.GE.U32.AND P6, PT, R66, 0x7fffff51, PT ;  /* 0x7fffff514200780c */ /* 0x000fe20003fc6070 */
[----:B--2---:R-:W-:Y:S01]  /*1e0a0*/  IMAD R160, R64, UR23, RZ ;  /* 0x0000001740a07c24 */ /* 0x004fe2000f8e02ff */
[----:B------:R-:W-:Y:S01]  /*1e0b0*/  ULDC UR23, c[0x0][0x240] ;  /* 0x0000900000177ab9 */ /* 0x000fe20000000800 */
[----:B------:R-:W2:Y:S02]  /*1e0c0*/  LDL.LU R64, [R1+0x2de4] ;  /* 0x002de40001407983 */ /* 0x000ea40000300800 */
        /* <DEDUP_REMOVED lines=28> */
[----:B------:R-:W-:Y:S01]  /*1e290*/  MOV R64, R65 ;  /* 0x0000004100407202 */ /* 0x000fe20000000f00 */
[----:B------:R-:W-:Y:S01]  /*1e2a0*/  IMAD.MOV.U32 R65, RZ, RZ, R62 ;  /* 0x000000ffff417224 */ /* 0x000fe200078e003e */
[----:B------:R-:W-:Y:S01]  /*1e2b0*/  ULDC UR35, c[0x0][0x240] ;  /* 0x0000900000237ab9 */ /* 0x000fe20000000800 */
[----:B------:R-:W-:-:S02]  /*1e2c0*/  IMAD.MOV.U32 R62, RZ, RZ, R63 ;  /* 0x000000ffff3e7224 */ /* 0x000fc400078e003f */
[----:B------:R-:W-:Y:S01]  /*1e2d0*/  IMAD.MOV.U32 R63, RZ, RZ, R60 ;  /* 0x000000ffff3f7224 */ /* 0x000fe200078e003c */
[----:B------:R-:W-:Y:S01]  /*1e2e0*/  MOV R60, R61 ;  /* 0x0000003d003c7202 */ /* 0x000fe20000000f00 */
[----:B------:R-:W-:Y:S02]  /*1e2f0*/  IMAD.MOV.U32 R61, RZ, RZ, R58 ;  /* 0x000000ffff3d7224 */ /* 0x000fe400078e003a */
[----:B------:R-:W-:Y:S01]  /*1e300*/  IMAD R110, R64, UR36, RZ ;  /* 0x00000024406e7c24 */ /* 0x000fe2000f8e02ff */
[----:B------:R-:W-:Y:S01]  /*1e310*/  ULDC UR36, c[0x0][0x240] ;  /* 0x0000900000247ab9 */ /* 0x000fe20000000800 */
[----:B------:R-:W-:Y:S02]  /*1e320*/  IMAD.MOV.U32 R58, RZ, RZ, R59 ;  /* 0x000000ffff3a7224 */ /* 0x000fe400078e003b */
[----:B------:R-:W-:Y:S01]  /*1e330*/  IMAD.MOV.U32 R64, RZ, RZ, R65 ;  /* 0x000000ffff407224 */ /* 0x000fe200078e0041 */
[----:B------:R-:W-:Y:S01]  /*1e340*/  MOV R65, R62 ;  /* 0x0000003e00417202 */ /* 0x000fe20000000f00 */
[----:B------:R-:W-:Y:S01]  /*1e350*/  IMAD.MOV.U32 R59, RZ, RZ, R56 ;  /* 0x000000ffff3b7224 */ /* 0x000fe200078e0038 */
[----:B------:R-:W-:Y:S01]  /*1e360*/  MOV R56, R57 ;  /* 0x0000003900387202 */ /* 0x000fe20000000f00 */
[----:B------:R-:W-:-:S02]  /*1e370*/  IMAD.MOV.U32 R62, RZ, RZ, R63 ;  /* 0x000000ffff3e7224 */ /* 0x000fc400078e003f */
[----:B------:R-:W-:Y:S02]  /*1e380*/  IMAD.MOV.U32 R57, RZ, RZ, R54 ;  /* 0x000000ffff397224 */ /* 0x000fe400078e0036 */
[----:B------:R-:W-:Y:S02]  /*1e390*/  IMAD.MOV.U32 R63, RZ, RZ, R60 ;  /* 0x000000ffff3f7224 */ /* 0x000fe400078e003c */
[----:B------:R-:W-:Y:S02]  /*1e3a0*/  IMAD.MOV.U32 R54, RZ, RZ, R55 ;  /* 0x000000ffff367224 */ /* 0x000fe400078e0037 */
[----:B------:R-:W-:Y:S01]  /*1e3b0*/  IMAD.MOV.U32 R60, RZ, RZ, R61 ;  /* 0x000000ffff3c7224 */ /* 0x000fe200078e003d */
[----:B------:R-:W-:Y:S01]  /*1e3c0*/  MOV R61, R58 ;  /* 0x0000003a003d7202 */ /* 0x000fe20000000f00 */
[----:B------:R-:W-:Y:S01]  /*1e3d0*/  IMAD.MOV.U32 R55, RZ, RZ, R52 ;  /* 0x000000ffff377224 */ /* 0x000fe200078e0034 */
[----:B------:R-:W-:Y:S01]  /*1e3e0*/  MOV R52, R53 ;  /* 0x0000003500347202 */ /* 0x000fe20000000f00 */
[----:B------:R-:W-:Y:S01]  /*1e3f0*/  IMAD R94, R64, UR37, RZ ;  /* 0x00000025405e7c24 */ /* 0x000fe2000f8e02ff */
[----:B------:R-:W-:Y:S01]  /*1e400*/  ULDC UR37, c[0x0][0x240] ;  /* 0x0000900000257ab9 */ /* 0x000fe20000000800 */
[----:B------:R-:W-:-:S02]  /*1e410*/  IMAD.MOV.U32 R58, RZ, RZ, R59 ;  /* 0x000000ffff3a7224 */ /* 0x000fc400078e003b */
[----:B------:R-:W-:Y:S02]  /*1e420*/  IMAD.MOV.U32 R64, RZ, RZ, R65 ;  /* 0x000000ffff407224 */ /* 0x000fe400078e0041 */
[----:B------:R-:W-:Y:S02]  /*1e430*/  IMAD.MOV.U32 R53, RZ, RZ, R50 ;  /* 0x000000ffff357224 */ /* 0x000fe400078e0032 */
[----:B------:R-:W-:Y:S02]  /*1e440*/  IMAD.MOV.U32 R59, RZ, RZ, R56 ;  /* 0x000000ffff3b7224 */ /* 0x000fe400078e0038 */
[----:B------:R-:W-:Y:S01]  /*1e450*/  IMAD.MOV.U32 R65, RZ, RZ, R62 ;  /* 0x000000ffff417224 */ /* 0x000fe200078e003e */
[----:B------:R-:W-:Y:S01]  /*1e460*/  MOV R62, R63 ;  /* 0x0000003f003e7202 */ /* 0x000fe20000000f00 */
[----:B------:R-:W-:Y:S02]  /*1e470*/  IMAD.MOV.U32 R50, RZ, RZ, R44 ;  /* 0x000000ffff327224 */ /* 0x000fe400078e002c */
[----:B------:R-:W-:Y:S01]  /*1e480*/  IMAD.MOV.U32 R56, RZ, RZ, R57 ;  /* 0x000000ffff387224 */ /* 0x000fe200078e0039 */
[----:B------:R-:W-:Y:S01]  /*1e490*/  MOV R57, R54 ;  /* 0x0000003600397202 */ /* 0x000fe20000000f00 */
[----:B------:R-:W-:Y:S01]  /*1e4a0*/  IMAD.MOV.U32 R63, RZ, RZ, R60 ;  /* 0x000000ffff3f7224 */ /* 0x000fe200078e003c */
[----:B------:R-:W2:Y:S01]  /*1e4b0*/  LDL.LU R44, [R1+0x2ec8] ;  /* 0x002ec800012c7983 */ /* 0x000ea20000300800 */
[----:B------:R-:W-:-:S02]  /*1e4c0*/  IMAD.MOV.U32 R54, RZ, RZ, R55 ;  /* 0x000000ffff367224 */ /* 0x000fc400078e0037 */
[----:B------:R-:W-:Y:S02]  /*1e4d0*/  IMAD.MOV.U32 R60, RZ, RZ, R61 ;  /* 0x000000ffff3c7224 */ /* 0x000fe400078e003d */
[----:B------:R-:W-:Y:S02]  /*1e4e0*/  IMAD.MOV.U32 R55, RZ, RZ, R52 ;  /* 0x000000ffff377224 */ /* 0x000fe400078e0034 */
[----:B------:R-:W-:Y:S01]  /*1e4f0*/  IMAD.MOV.U32 R61, RZ, RZ, R58 ;  /* 0x000000ffff3d7224 */ /* 0x000fe200078e003a */
[----:B------:R-:W-:Y:S01]  /*1e500*/  MOV R58, R59 ;  /* 0x0000003b003a7202 */ /* 0x000fe20000000f00 */
[----:B------:R-:W-:Y:S01]  /*1e510*/  IMAD R76, R64, UR38, RZ ;  /* 0x00000026404c7c24 */ /* 0x000fe2000f8e02ff */
[----:B------:R-:W-:Y:S01]  /*1e520*/  ULDC UR38, c[0x0][0x240] ;  /* 0x0000900000267ab9 */ /* 0x000fe20000000800 */
        /* <DEDUP_REMOVED lines=12> */
[----:B------:R-:W3:Y:S01]  /*1e5f0*/  LDL.LU R45, [R1+0x2ecc] ;  /* 0x002ecc00012d7983 */ /* 0x000ee20000300800 */
[----:B------:R-:W-:-:S02]  /*1e600*/  IMAD.MOV.U32 R55, RZ, RZ, R52 ;  /* 0x000000ffff377224 */ /* 0x000fc400078e0034 */
[----:B------:R-:W-:Y:S02]  /*1e610*/  IMAD.MOV.U32 R61, RZ, RZ, R58 ;  /* 0x000000ffff3d7224 */ /* 0x000fe400078e003a */
[----:B------:R-:W-:Y:S01]  /*1e620*/  IMAD R77, R64, UR39, RZ ;  /* 0x00000027404d7c24 */ /* 0x000fe2000f8e02ff */
[----:B------:R-:W-:Y:S01]  /*1e630*/  MOV R64, R65 ;  /* 0x0000004100407202 */ /* 0x000fe20000000f00 */
[----:B------:R-:W-:Y:S01]  /*1e640*/  IMAD.MOV.U32 R52, RZ, RZ, R53 ;  /* 0x000000ffff347224 */ /* 0x000fe200078e0035 */
[----:B------:R-:W-:Y:S01]  /*1e650*/  ULDC UR39, c[0x0][0x240] ;  /* 0x0000900000277ab9 */ /* 0x000fe20000000800 */
[----:B------:R-:W-:Y:S01]  /*1e660*/  IMAD.MOV.U32 R58, RZ, RZ, R59 ;  /* 0x000000ffff3a7224 */ /* 0x000fe200078e003b */
[----:B------:R-:W-:Y:S01]  /*1e670*/  MOV R59, R56 ;  /* 0x00000038003b7202 */ /* 0x000fe20000000f00 */
[----:B------:R-:W-:Y:S01]  /*1e680*/  IMAD.MOV.U32 R53, RZ, RZ, R50 ;  /* 0x000000ffff357224 */ /* 0x000fe200078e0032 */
[----:B------:R-:W-:Y:S01]  /*1e690*/  MOV R50, R42 ;  /* 0x0000002a00327202 */ /* 0x000fe20000000f00 */
[----:B------:R-:W-:Y:S01]  /*1e6a0*/  IMAD.MOV.U32 R65, RZ, RZ, R62 ;  /* 0x000000ffff417224 */ /* 0x000fe200078e003e */
[----:B------:R-:W4:Y:S01]  /*1e6b0*/  LDL.LU R42, [R1+0x2ed0] ;  /* 0x002ed000012a7983 */ /* 0x000f220000300800 */
[----:B------:R-:W-:-:S02]  /*1e6c0*/  IMAD.MOV.U32 R56, RZ, RZ, R57 ;  /* 0x000000ffff387224 */ /* 0x000fc400078e0039 */
[----:B------:R-:W-:Y:S02]  /*1e6d0*/  IMAD.MOV.U32 R62, RZ, RZ, R63 ;  /* 0x000000ffff3e7224 */ /* 0x000fe400078e003f */
[----:B------:R-:W-:Y:S02]  /*1e6e0*/  IMAD.MOV.U32 R57, RZ, RZ, R54 ;  /* 0x000000ffff397224 */ /* 0x000fe400078e0036 */
[----:B------:R-:W-:Y:S01]  /*1e6f0*/  IMAD.MOV.U32 R63, RZ, RZ, R60 ;  /* 0x000000ffff3f7224 */ /* 0x000fe200078e003c */
[----:B------:R-:W-:Y:S01]  /*1e700*/  MOV R60, R61 ;  /* 0x0000003d003c7202 */ /* 0x000fe20000000f00 */
[----:B------:R-:W-:Y:S01]  /*1e710*/  IMAD.MOV.U32 R54, RZ, RZ, R55 ;  /* 0x000000ffff367224 */ /* 0x000fe200078e0037 */
[----:B------:R-:W-:Y:S01]  /*1e720*/  MOV R55, R52 ;  /* 0x0000003400377202 */ /* 0x000fe20000000f00 */
[----:B------:R-:W-:Y:S02]  /*1e730*/  IMAD.MOV.U32 R61, RZ, RZ, R58 ;  /* 0x000000ffff3d7224 */ /* 0x000fe400078e003a */
[----:B------:R-:W-:-:S02]  /*1e740*/  IMAD.MOV.U32 R52, RZ, RZ, R53 ;  /* 0x000000ffff347224 */ /* 0x000fc400078e0035 */
[----:B------:R-:W-:Y:S02]  /*1e750*/  IMAD.MOV.U32 R58, RZ, RZ, R59 ;  /* 0x000000ffff3a7224 */ /* 0x000fe400078e003b */
[----:B------:R-:W-:Y:S02]  /*1e760*/  IMAD.MOV.U32 R53, RZ, RZ, R50 ;  /* 0x000000ffff357224 */ /* 0x000fe400078e0032 */
[----:B------:R-:W-:Y:S01]  /*1e770*/  IMAD.MOV.U32 R59, RZ, RZ, R56 ;  /* 0x000000ffff3b7224 */ /* 0x000fe200078e0038 */
[----:B------:R-:W-:Y:S01]  /*1e780*/  MOV R56, R57 ;  /* 0x0000003900387202 */ /* 0x000fe20000000f00 */
[----:B------:R-:W-:Y:S02]  /*1e790*/  IMAD.MOV.U32 R50, RZ, RZ, R43 ;  /* 0x000000ffff327224 */ /* 0x000fe400078e002b */
[----:B------:R-:W-:Y:S01]  /*1e7a0*/  IMAD.MOV.U32 R57, RZ, RZ, R54 ;  /* 0x000000ffff397224 */ /* 0x000fe200078e0036 */
[----:B------:R-:W4:Y:S01]  /*1e7b0*/  LDL.LU R43, [R1+0x2ed4] ;  /* 0x002ed400012b7983 */ /* 0x000f220000300800 */
[----:B------:R-:W-:-:S02]  /*1e7c0*/  IMAD.MOV.U32 R54, RZ, RZ, R55 ;  /* 0x000000ffff367224 */ /* 0x000fc400078e0037 */
[----:B------:R-:W-:Y:S01]  /*1e7d0*/  IMAD.MOV.U32 R55, RZ, RZ, R52 ;  /* 0x000000ffff377224 */ /* 0x000fe200078e0034 */
[----:B------:R-:W-:Y:S01]  /*1e7e0*/  MOV R52, R53 ;  /* 0x0000003500347202 */ /* 0x000fe20000000f00 */
[----:B------:R-:W-:Y:S02]  /*1e7f0*/  IMAD.MOV.U32 R53, RZ, RZ, R50 ;  /* 0x000000ffff357224 */ /* 0x000fe400078e0032 */
[----:B------:R-:W-:Y:S02]  /*1e800*/  IMAD.MOV.U32 R50, RZ, RZ, R51 ;  /* 0x000000ffff327224 */ /* 0x000fe400078e0033 */
[----:B------:R-:W2:Y:S01]  /*1e810*/  LDL.LU R51, [R1+0x2ed8] ;  /* 0x002ed80001337983 */ /* 0x000ea20000300800 */
[----:B------:R-:W-:Y:S01]  /*1e820*/  IMAD R74, R64, UR40, RZ ;  /* 0x00000028404a7c24 */ /* 0x000fe2000f8e02ff */
[----:B------:R-:W-:Y:S01]  /*1e830*/  ULDC UR40, c[0x0][0x240] ;  /* 0x0000900000287ab9 */ /* 0x000fe20000000800 */
[----:B------:R-:W-:Y:S01]  /*1e840*/  IMAD.MOV.U32 R64, RZ, RZ, R65 ;  /* 0x000000ffff407224 */ /* 0x000fe200078e0041 */
[----:B------:R-:W-:Y:S01]  /*1e850*/  MOV R65, R62 ;  /* 0x0000003e00417202 */ /* 0x000fe20000000f00 */
[----:B------:R-:W-:-:S02]  /*1e860*/  IMAD.MOV.U32 R62, RZ, RZ, R63 ;  /* 0x000000ffff3e7224 */ /* 0x000fc400078e003f */
[----:B------:R-:W-:Y:S02]  /*1e870*/  IMAD.MOV.U32 R63, RZ, RZ, R60 ;  /* 0x000000ffff3f7224 */ /* 0x000fe400078e003c */
[----:B------:R-:W-:Y:S01]  /*1e880*/  IMAD.MOV.U32 R60, RZ, RZ, R61 ;  /* 0x000000ffff3c7224 */ /* 0x000fe200078e003d */
[----:B------:R-:W-:Y:S01]  /*1e890*/  MOV R61, R58 ;  /* 0x0000003a003d7202 */ /* 0x000fe20000000f00 */
[----:B------:R-:W-:Y:S01]  /*1e8a0*/  IMAD R159, R64, UR41, RZ ;  /* 0x00000029409f7c24 */ /* 0x000fe2000f8e02ff */
[----:B------:R-:W-:Y:S01]  /*1e8b0*/  ULDC UR41, c[0x0][0x240] ;  /* 0x0000900000297ab9 */ /* 0x000fe20000000800 */
[----:B------:R-:W-:Y:S02]  /*1e8c0*/  IMAD.MOV.U32 R58, RZ, RZ, R59 ;  /* 0x000000ffff3a7224 */ /* 0x000fe400078e003b */
[----:B------:R-:W-:Y:S01]  /*1e8d0*/  IMAD.MOV.U32 R64, RZ, RZ, R65 ;  /* 0x000000ffff407224 */ /* 0x000fe200078e0041 */
[----:B------:R-:W-:Y:S01]  /*1e8e0*/  MOV R65, R62 ;  /* 0x0000003e00417202 */ /* 0x000fe20000000f00 */
[----:B------:R-:W-:-:S02]  /*1e8f0*/  IMAD.MOV.U32 R59, RZ, RZ, R56 ;  /* 0x000000ffff3b7224 */ /* 0x000fc400078e0038 */
[----:B------:R-:W-:Y:S01]  /*1e900*/  IMAD.MOV.U32 R56, RZ, RZ, R57 ;  /* 0x000000ffff387224 */ /* 0x000fe200078e0039 */
[----:B------:R-:W-:Y:S01]  /*1e910*/  MOV R57, R54 ;  /* 0x0000003600397202 */ /* 0x000fe20000000f00 */
[----:B------:R-:W-:Y:S02]  /*1e920*/  IMAD.MOV.U32 R62, RZ, RZ, R63 ;  /* 0x000000ffff3e7224 */ /* 0x000fe400078e003f */
[----:B------:R-:W-:Y:S02]  /*1e930*/  IMAD.MOV.U32 R63, RZ, RZ, R60 ;  /* 0x000000ffff3f7224 */ /* 0x000fe400078e003c */
        /* <DEDUP_REMOVED lines=8> */
[----:B------:R-:W-:Y:S01]  /*1e9c0*/  IMAD.MOV.U32 R56, RZ, RZ, R57 ;  /* 0x000000ffff387224 */ /* 0x000fe200078e0039 */
[----:B------:R-:W-:Y:S01]  /*1e9d0*/  MOV R57, R54 ;  /* 0x0000003600397202 */ /* 0x000fe20000000f00 */
[----:B------:R-:W-:Y:S02]  /*1e9e0*/  IMAD.MOV.U32 R54, RZ, RZ, R55 ;  /* 0x000000ffff367224 */ /* 0x000fe400078e0037 */
[----:B------:R-:W-:-:S02]  /*1e9f0*/  IMAD.MOV.U32 R55, RZ, RZ, R52 ;  /* 0x000000ffff377224 */ /* 0x000fc400078e0034 */
[----:B------:R-:W-:Y:S02]  /*1ea00*/  IMAD.MOV.U32 R52, RZ, RZ, R53 ;  /* 0x000000ffff347224 */ /* 0x000fe400078e0035 */
[----:B--2---:R-:W-:Y:S02]  /*1ea10*/  IMAD.MOV.U32 R50, RZ, RZ, R51 ;  /* 0x000000ffff327224 */ /* 0x004fe400078e0033 */
[----:B------:R-:W-:Y:S02]  /*1ea20*/  IMAD.MOV.U32 R51, RZ, RZ, R40 ;  /* 0x000000ffff337224 */ /* 0x000fe400078e0028 */
[----:B------:R-:W2:Y:S01]  /*1ea30*/  LDL.LU R40, [R1+0x2f38] ;  /* 0x002f380001287983 */ /* 0x000ea20000300800 */
[----:B------:R-:W-:Y:S01]  /*1ea40*/  MOV R53, R50 ;  /* 0x0000003200357202 */ /* 0x000fe20000000f00 */
[----:B------:R-:W-:Y:S02]  /*1ea50*/  IMAD.MOV.U32 R50, RZ, RZ, R51 ;  /* 0x000000ffff327224 */ /* 0x000fe400078e0033 */
[----:B------:R-:W3:Y:S01]  /*1ea60*/  LDL.LU R51, [R1+0x2e90] ;  /* 0x002e900001337983 */ /* 0x000ee20000300800 */
[----:B------:R-:W-:Y:S01]  /*1ea70*/  IMAD R143, R64, UR42, RZ ;  /* 0x0000002a408f7c24 */ /* 0x000fe2000f8e02ff */
[----:B------:R-:W-:Y:S01]  /*1ea80*/  ULDC UR42, c[0x0][0x240] ;  /* 0x00009000002a7ab9 */ /* 0x000fe20000000800 */
        /* <DEDUP_REMOVED lines=9> */
[----:B------:R-:W-:Y:S01]  /*1eb20*/  IMAD.MOV.U32 R57, RZ, RZ, R54 ;  /* 0x000000ffff397224 */ /* 0x000fe200078e0036 */
[----:B------:R-:W-:Y:S01]  /*1eb30*/  MOV R54, R55 ;  /* 0x0000003700367202 */ /* 0x000fe20000000f00 */
[----:B------:R-:W-:Y:S02]  /*1eb40*/  IMAD.MOV.U32 R55, RZ, RZ, R52 ;  /* 0x000000ffff377224 */ /* 0x000fe400078e0034 */
[----:B------:R-:W-:Y:S02]  /*1eb50*/  IMAD.MOV.U32 R52, RZ, RZ, R50 ;  /* 0x000000ffff347224 */ /* 0x000fe400078e0032 */
[----:B---3--:R-:W-:Y:S02]  /*1eb60*/  IMAD.MOV.U32 R50, RZ, RZ, R51 ;  /* 0x000000ffff327224 */ /* 0x008fe400078e0033 */
[----:B------:R-:W3:Y:S01]  /*1eb70*/  LDL.LU R51, [R1+0x2e94] ;  /* 0x002e940001337983 */ /* 0x000ee20000300800 */
[----:B------:R-:W-:Y:S01]  /*1eb80*/  IMAD R127, R64, UR43, RZ ;  /* 0x0000002b407f7c24 */ /* 0x000fe2000f8e02ff */
[----:B------:R-:W-:Y:S01]  /*1eb90*/  MOV R64, R65 ;  /* 0x0000004100407202 */ /* 0x000fe20000000f00 */
[----:B------:R-:W-:Y:S01]  /*1eba0*/  IMAD.MOV.U32 R65, RZ, RZ, R62 ;  /* 0x000000ffff417224 */ /* 0x000fe200078e003e */
        /* <DEDUP_REMOVED lines=12> */
[----:B---3--:R-:W-:Y:S02]  /*1ec70*/  IMAD.MOV.U32 R50, RZ, RZ, R51 ;  /* 0x000000ffff327224 */ /* 0x008fe400078e0033 */
[----:B------:R-:W-:Y:S02]  /*1ec80*/  IMAD.MOV.U32 R51, RZ, RZ, R48 ;  /* 0x000000ffff337224 */ /* 0x000fe400078e0030 */
[----:B------:R-:W3:Y:S01]  /*1ec90*/  LDL.LU R48, [R1+0x2e98] ;  /* 0x002e980001307983 */ /* 0x000ee20000300800 */
        /* <DEDUP_REMOVED lines=8> */
[----:B------:R-:W-:Y:S02]  /*1ed20*/  IMAD.MOV.U32 R58, RZ, RZ, R59 ;  /* 0x000000ffff3a7224 */ /* 0x000fe400078e003b */
[----:B------:R-:W-:Y:S02]  /*1ed30*/  IMAD.MOV.U32 R59, RZ, RZ, R56 ;  /* 0x000000ffff3b7224 */ /* 0x000fe400078e0038 */
[----:B------:R-:W-:Y:S01]  /*1ed40*/  IMAD.MOV.U32 R56, RZ, RZ, R57 ;  /* 0x000000ffff387224 */ /* 0x000fe200078e0039 */
[----:B------:R-:W-:Y:S01]  /*1ed50*/  MOV R57, R54 ;  /* 0x0000003600397202 */ /* 0x000fe20000000f00 */
[----:B------:R-:W-:-:S02]  /*1ed60*/  IMAD.MOV.U32 R54, RZ, RZ, R55 ;  /* 0x000000ffff367224 */ /* 0x000fc400078e0037 */
[----:B------:R-:W-:Y:S02]  /*1ed70*/  IMAD.MOV.U32 R55, RZ, RZ, R52 ;  /* 0x000000ffff377224 */ /* 0x000fe400078e0034 */
        /* <DEDUP_REMOVED lines=22> */
[----:B------:R-:W3:Y:S01]  /*1eee0*/  LDL.LU R38, [R1+0x2ea8] ;  /* 0x002ea80001267983 */ /* 0x000ee20000300800 */
[----:B------:R-:W-:Y:S01]  /*1eef0*/  IMAD R75, R64, UR46, RZ ;  /* 0x0000002e404b7c24 */ /* 0x000fe2000f8e02ff */
[----:B------:R-:W-:Y:S01]  /*1ef00*/  ULDC UR46, c[0x0][0x240] ;  /* 0x00009000002e7ab9 */ /* 0x000fe20000000800 */
[----:B------:R-:W-:Y:S02]  /*1ef10*/  IMAD.MOV.U32 R64, RZ, RZ, R65 ;  /* 0x000000ffff407224 */ /* 0x000fe400078e0041 */
        /* <DEDUP_REMOVED lines=12> */
[----:B---3--:R-:W-:Y:S01]  /*1efe0*/  IMAD.MOV.U32 R48, RZ, RZ, R38 ;  /* 0x000000ffff307224 */ /* 0x008fe200078e0026 */
[----:B------:R-:W-:Y:S02]  /*1eff0*/  MOV R38, R39 ;  /* 0x0000002700267202 */ /* 0x000fe40000000f00 */
[----:B------:R-:W3:Y:S01]  /*1f000*/  LDL.LU R39, [R1+0x2eac] ;  /* 0x002eac0001277983 */ /* 0x000ee20000300800 */
[----:B------:R-:W-:Y:S01]  /*1f010*/  IMAD R72, R64, UR47, RZ ;  /* 0x0000002f40487c24 */ /* 0x000fe2000f8e02ff */
[----:B------:R-:W-:Y:S01]  /*1f020*/  ULDC UR47, c[0x0][0x240] ;  /* 0x00009000002f7ab9 */ /* 0x000fe20000000800 */
[----:B------:R-:W-:Y:S02]  /*1f030*/  IMAD.MOV.U32 R64, RZ, RZ, R65 ;  /* 0x000000ffff407224 */ /* 0x000fe400078e0041 */
[----:B------:R-:W-:-:S02]  /*1f040*/  IMAD.MOV.U32 R65, RZ, RZ, R62 ;  /* 0x000000ffff417224 */ /* 0x000fc400078e003e */
[----:B------:R-:W-:Y:S01]  /*1f050*/  IMAD.MOV.U32 R62, RZ, RZ, R63 ;  /* 0x000000ffff3e7224 */ /* 0x000fe200078e003f */
[----:B------:R-:W-:Y:S01]  /*1f060*/  MOV R63, R60 ;  /* 0x0000003c003f7202 */ /* 0x000fe20000000f00 */
[----:B------:R-:W-:Y:S02]  /*1f070*/  IMAD.MOV.U32 R60, RZ, RZ, R61 ;  /* 0x000000ffff3c7224 */ /* 0x000fe400078e003d */
[----:B------:R-:W-:Y:S01]  /*1f080*/  IMAD R73, R64, UR48, RZ ;  /* 0x0000003040497c24 */ /* 0x000fe2000f8e02ff */
[----:B------:R-:W-:Y:S01]  /*1f090*/  MOV R64, R65 ;  /* 0x0000004100407202 */ /* 0x000fe20000000f00 */
[----:B------:R-:W-:Y:S01]  /*1f0a0*/  IMAD.MOV.U32 R61, RZ, RZ, R58 ;  /* 0x000000ffff3d7224 */ /* 0x000fe200078e003a */
[----:B------:R-:W-:Y:S01]  /*1f0b0*/  ULDC UR48, c[0x0][0x240] ;  /* 0x0000900000307ab9 */ /* 0x000fe20000000800 */
[----:B------:R-:W-:Y:S01]  /*1f0c0*/  IMAD.MOV.U32 R58, RZ, RZ, R59 ;  /* 0x000000ffff3a7224 */ /* 0x000fe200078e003b */
[----:B------:R-:W-:Y:S01]  /*1f0d0*/  MOV R59, R56 ;  /* 0x00000038003b7202 */ /* 0x000fe20000000f00 */
[----:B------:R-:W-:-:S02]  /*1f0e0*/  IMAD.MOV.U32 R65, RZ, RZ, R62 ;  /* 0x000000ffff417224 */ /* 0x000fc400078e003e */
[----:B------:R-:W-:Y:S02]  /*1f0f0*/  IMAD.MOV.U32 R62, RZ, RZ, R63 ;  /* 0x000000ffff3e7224 */ /* 0x000fe400078e003f */
[----:B------:R-:W-:Y:S02]  /*1f100*/  IMAD.MOV.U32 R56, RZ, RZ, R57 ;  /* 0x000000ffff387224 */ /* 0x000fe400078e0039 */
[----:B------:R-:W-:Y:S01]  /*1f110*/  IMAD.MOV.U32 R63, RZ, RZ, R60 ;  /* 0x000000ffff3f7224 */ /* 0x000fe200078e003c */
[----:B------:R-:W-:Y:S01]  /*1f120*/  MOV R60, R61 ;  /* 0x0000003d003c7202 */ /* 0x000fe20000000f00 */
[----:B------:R-:W-:Y:S02]  /*1f130*/  IMAD.MOV.U32 R57, RZ, RZ, R54 ;  /* 0x000000ffff397224 */ /* 0x000fe400078e0036 */
        /* <DEDUP_REMOVED lines=12> */
[----:B------:R-:W-:-:S02]  /*1f200*/  IMAD.MOV.U32 R57, RZ, RZ, R54 ;  /* 0x000000ffff397224 */ /* 0x000fc400078e0036 */
[----:B------:R-:W-:Y:S02]  /*1f210*/  IMAD.MOV.U32 R63, RZ, RZ, R60 ;  /* 0x000000ffff3f7224 */ /* 0x000fe400078e003c */
[----:B------:R-:W-:Y:S01]  /*1f220*/  IMAD R140, R64, UR50, RZ ;  /* 0x00000032408c7c24 */ /* 0x000fe2000f8e02ff */
[----:B------:R-:W-:Y:S01]  /*1f230*/  ULDC UR50, c[0x0][0x240] ;  /* 0x0000900000327ab9 */ /* 0x000fe20000000800 */
        /* <DEDUP_REMOVED lines=10> */
[----:B------:R-:W-:Y:S02]  /*1f2e0*/  IMAD.MOV.U32 R63, RZ, RZ, R60 ;  /* 0x000000ffff3f7224 */ /* 0x000fe400078e003c */
[----:B------:R-:W-:Y:S01]  /*1f2f0*/  IMAD R124, R64, UR51, RZ ;  /* 0x00000033407c7c24 */ /* 0x000fe2000f8e02ff */
[----:B------:R-:W-:Y:S01]  /*1f300*/  MOV R64, R65 ;  /* 0x0000004100407202 */ /* 0x000fe20000000f00 */
[----:B------:R-:W-:Y:S01]  /*1f310*/  IMAD.MOV.U32 R57, RZ, RZ, R54 ;  /* 0x000000ffff397224 */ /* 0x000fe200078e0036 */
[----:B------:R-:W-:Y:S01]  /*1f320*/  MOV R54, R55 ;  /* 0x0000003700367202 */ /* 0x000fe20000000f00 */
[----:B------:R-:W-:Y:S01]  /*1f330*/  IMAD.MOV.U32 R60, RZ, RZ, R61 ;  /* 0x000000ffff3c7224 */ /* 0x000fe200078e003d */
[----:B------:R-:W-:Y:S01]  /*1f340*/  MOV R61, R58 ;  /* 0x0000003a003d7202 */ /* 0x000fe20000000f00 */
[----:B------:R-:W-:Y:S01]  /*1f350*/  IMAD.MOV.U32 R58, RZ, RZ, R59 ;  /* 0x000000ffff3a7224 */ /* 0x000fe200078e003b */
[----:B------:R-:W-:Y:S01]  /*1f360*/  ULDC UR51, c[0x0][0x240] ;  /* 0x0000900000337ab9 */ /* 0x000fe20000000800 */
[----:B------:R-:W-:-:S02]  /*1f370*/  IMAD.MOV.U32 R65, RZ, RZ, R62 ;  /* 0x000000ffff417224 */ /* 0x000fc400078e003e */
        /* <DEDUP_REMOVED lines=17> */
[----:B------:R-:W-:Y:S01]  /*1f490*/  IMAD R92, R64, UR53, RZ ;  /* 0x00000035405c7c24 */ /* 0x000fe2000f8e02ff */
[----:B------:R-:W-:Y:S01]  /*1f4a0*/  ULDC UR53, c[0x0][0x240] ;  /* 0x0000900000357ab9 */ /* 0x000fe20000000800 */
        /* <DEDUP_REMOVED lines=8> */
[----:B------:R-:W-:Y:S01]  /*1f530*/  IMAD.MOV.U32 R61, RZ, RZ, R58 ;  /* 0x000000ffff3d7224 */ /* 0x000fe200078e003a */
[----:B------:R-:W-:Y:S01]  /*1f540*/  MOV R58, R59 ;  /* 0x0000003b003a7202 */ /* 0x000fe20000000f00 */
[----:B------:R-:W-:Y:S01]  /*1f550*/  IMAD R70, R64, UR54, RZ ;  /* 0x0000003640467c24 */ /* 0x000fe2000f8e02ff */
[----:B------:R-:W-:Y:S01]  /*1f560*/  MOV R64, R65 ;  /* 0x0000004100407202 */ /* 0x000fe20000000f00 */
[----:B------:R-:W-:Y:S01]  /*1f570*/  IMAD.MOV.U32 R65, RZ, RZ, R62 ;  /* 0x000000ffff417224 */ /* 0x000fe200078e003e */
[----:B------:R-:W-:Y:S01]  /*1f580*/  ULDC UR54, c[0x0][0x240] ;  /* 0x0000900000367ab9 */ /* 0x000fe20000000800 */
[----:B------:R-:W-:Y:S02]  /*1f590*/  IMAD.MOV.U32 R62, RZ, RZ, R63 ;  /* 0x000000ffff3e7224 */ /* 0x000fe400078e003f */
[----:B------:R-:W-:Y:S01]  /*1f5a0*/  IMAD.MOV.U32 R63, RZ, RZ, R60 ;  /* 0x000000ffff3f7224 */ /* 0x000fe200078e003c */
[----:B------:R-:W-:Y:S01]  /*1f5b0*/  MOV R60, R61 ;  /* 0x0000003d003c7202 */ /* 0x000fe20000000f00 */
[----:B------:R-:W-:-:S02]  /*1f5c0*/  IMAD.MOV.U32 R61, RZ, RZ, R58 ;  /* 0x000000ffff3d7224 */ /* 0x000fc400078e003a */
[----:B------:R-:W-:Y:S01]  /*1f5d0*/  IMAD R71, R64, UR55, RZ ;  /* 0x0000003740477c24 */ /* 0x000fe2000f8e02ff */
[----:B------:R-:W-:Y:S01]  /*1f5e0*/  ULDC UR55, c[0x0][0x240] ;  /* 0x0000900000377ab9 */ /* 0x000fe20000000800 */
[----:B------:R-:W-:Y:S02]  /*1f5f0*/  IMAD.MOV.U32 R64, RZ, RZ, R65 ;  /* 0x000000ffff407224 */ /* 0x000fe400078e0041 */
[----:B------:R-:W-:Y:S01]  /*1f600*/  IMAD.MOV.U32 R65, RZ, RZ, R62 ;  /* 0x000000ffff417224 */ /* 0x000fe200078e003e */
[----:B------:R-:W-:Y:S01]  /*1f610*/  MOV R62, R63 ;  /* 0x0000003f003e7202 */ /* 0x000fe20000000f00 */
[----:B------:R-:W-:Y:S02]  /*1f620*/  IMAD.MOV.U32 R63, RZ, RZ, R60 ;  /* 0x000000ffff3f7224 */ /* 0x000fe400078e003c */
[----:B------:R-:W-:Y:S02]  /*1f630*/  IMAD.MOV.U32 R60, RZ, RZ, R61 ;  /* 0x000000ffff3c7224 */ /* 0x000fe400078e003d */
[----:B---3--:R-:W-:-:S05]  /*1f640*/  IMAD.MOV.U32 R48, RZ, RZ, R39 ;  /* 0x000000ffff307224 */ /* 0x008fca00078e0027 */
[----:B------:R-:W-:-:S05]  /*1f650*/  MOV R52, R48 ;  /* 0x0000003000347202 */ /* 0x000fca0000000f00 */
[----:B------:R-:W-:Y:S02]  /*1f660*/  IMAD.MOV.U32 R55, RZ, RZ, R52 ;  /* 0x000000ffff377224 */ /* 0x000fe400078e0034 */
[----:B------:R-:W-:Y:S02]  /*1f670*/  IMAD.MOV.U32 R52, RZ, RZ, R46 ;  /* 0x000000ffff347224 */ /* 0x000fe400078e002e */
[----:B------:R-:W-:Y:S02]  /*1f680*/  IMAD.MOV.U32 R54, RZ, RZ, R55 ;  /* 0x000000ffff367224 */ /* 0x000fe400078e0037 */
[----:B------:R-:W-:Y:S02]  /*1f690*/  IMAD.MOV.U32 R55, RZ, RZ, R52 ;  /* 0x000000ffff377224 */ /* 0x000fe400078e0034 */
[----:B------:R-:W-:Y:S02]  /*1f6a0*/  IMAD.MOV.U32 R52, RZ, RZ, R47 ;  /* 0x000000ffff347224 */ /* 0x000fe400078e002f */
        /* <DEDUP_REMOVED lines=14> */
[----:B------:R-:W-:Y:S02]  /*1f790*/  IMAD.MOV.U32 R58, RZ, RZ, R59 ;  /* 0x000000ffff3a7224 */ /* 0x000fe400078e003b */
[----:B----4-:R-:W-:-:S02]  /*1f7a0*/  IMAD.MOV.U32 R52, RZ, RZ, R42 ;  /* 0x000000ffff347224 */ /* 0x010fc400078e002a */
[----:B------:R-:W-:Y:S01]  /*1f7b0*/  IMAD.MOV.U32 R59, RZ, RZ, R56 ;  /* 0x000000ffff3b7224 */ /* 0x000fe200078e0038 */
[----:B------:R-:W-:Y:S01]  /*1f7c0*/  MOV R56, R57 ;  /* 0x0000003900387202 */ /* 0x000fe20000000f00 */
[----:B------:R-:W-:Y:S02]  /*1f7d0*/  IMAD.MOV.U32 R57, RZ, RZ, R54 ;  /* 0x000000ffff397224 */ /* 0x000fe400078e0036 */
[----:B------:R-:W-:Y:S02]  /*1f7e0*/  IMAD.MOV.U32 R39, RZ, RZ, R249 ;  /* 0x000000ffff277224 */ /* 0x000fe400078e00f9 */
[----:B------:R-:W-:Y:S01]  /*1f7f0*/  IMAD.MOV.U32 R54, RZ, RZ, R55 ;  /* 0x000000ffff367224 */ /* 0x000fe200078e0037 */
[----:B------:R-:W3:Y:S01]  /*1f800*/  LDL.LU R249, [R1+0x2eb0] ;  /* 0x002eb00001f97983 */ /* 0x000ee20000300800 */
[----:B------:R-:W-:Y:S02]  /*1f810*/  IMAD.MOV.U32 R48, RZ, RZ, R49 ;  /* 0x000000ffff307224 */ /* 0x000fe400078e0031 */
[----:B------:R-:W-:Y:S01]  /*1f820*/  IMAD.MOV.U32 R55, RZ, RZ, R52 ;  /* 0x000000ffff377224 */ /* 0x000fe200078e0034 */
[----:B------:R-:W4:Y:S01]  /*1f830*/  LDL.LU R49, [R1+0x2f0c] ;  /* 0x002f0c0001317983 */ /* 0x000f220000300800 */
[----:B------:R-:W-:Y:S01]  /*1f840*/  IMAD.MOV.U32 R61, RZ, RZ, R58 ;  /* 0x000000ffff3d7224 */ /* 0x000fe200078e003a */
[----:B------:R-:W-:-:S02]  /*1f850*/  MOV R52, R43 ;  /* 0x0000002b00347202 */ /* 0x000fc40000000f00 */
[----:B------:R-:W-:Y:S01]  /*1f860*/  MOV R58, R59 ;  /* 0x0000003b003a7202 */ /* 0x000fe20000000f00 */
[----:B------:R-:W2:Y:S01]  /*1f870*/  LDL.LU R46, [R1+0x2f18] ;  /* 0x002f1800012e7983 */ /* 0x000ea20000300800 */
[----:B------:R-:W-:Y:S02]  /*1f880*/  IMAD.MOV.U32 R59, RZ, RZ, R56 ;  /* 0x000000ffff3b7224 */ /* 0x000fe400078e0038 */
[----:B------:R-:W-:Y:S01]  /*1f890*/  IMAD.MOV.U32 R56, RZ, RZ, R57 ;  /* 0x000000ffff387224 */ /* 0x000fe200078e0039 */
[----:B------:R-:W3:Y:S01]  /*1f8a0*/  LDL.LU R47, [R1+0x2f1c] ;  /* 0x002f1c00012f7983 */ /* 0x000ee20000300800 */
[----:B------:R-:W-:Y:S01]  /*1f8b0*/  IMAD.MOV.U32 R57, RZ, RZ, R54 ;  /* 0x000000ffff397224 */ /* 0x000fe200078e0036 */
[----:B------:R-:W-:Y:S01]  /*1f8c0*/  MOV R54, R55 ;  /* 0x0000003700367202 */ /* 0x000fe20000000f00 */
[----:B------:R-:W-:Y:S01]  /*1f8d0*/  IMAD.MOV.U32 R42, RZ, RZ, R248 ;  /* 0x000000ffff2a7224 */ /* 0x000fe200078e00f8 */
[----:B------:R-:W3:Y:S01]  /*1f8e0*/  LDL.LU R44, [R1+0x2f20] ;  /* 0x002f2000012c7983 */ /* 0x000ee20000300800 */
[----:B------:R-:W-:-:S02]  /*1f8f0*/  IMAD.MOV.U32 R43, RZ, RZ, R0 ;  /* 0x000000ffff2b7224 */ /* 0x000fc400078e0000 */
[----:B------:R-:W-:Y:S01]  /*1f900*/  IMAD.MOV.U32 R55, RZ, RZ, R52 ;  /* 0x000000ffff377224 */ /* 0x000fe200078e0034 */
[----:B------:R-:W3:Y:S01]  /*1f910*/  LDL.LU R45, [R1+0x2f24] ;  /* 0x002f2400012d7983 */ /* 0x000ee20000300800 */
[----:B------:R-:W-:-:S03]  /*1f920*/  IMAD.MOV.U32 R52, RZ, RZ, R53 ;  /* 0x000000ffff347224 */ /* 0x000fc600078e0035 */
[----:B------:R-:W4:Y:S04]  /*1f930*/  LDL.LU R248, [R1+0xa2a0] ;  /* 0x00a2a00001f87983 */ /* 0x000f280000300800 */
[----:B------:R-:W3:Y:S04]  /*1f940*/  LDL.LU R0, [R1+0xa29c] ;  /* 0x00a29c0001007983 */ /* 0x000ee80000300800 */
        /* <DEDUP_REMOVED lines=15> */
[----:B--2---:R-:W-:Y:S02]  /*1fa40*/  IMAD.MOV.U32 R52, RZ, RZ, R53 ;  /* 0x000000ffff347224 */ /* 0x004fe400078e0035 */
[----:B------:R-:W2:Y:S01]  /*1fa50*/  LDL.LU R53, [R1+0x2ee8] ;  /* 0x002ee80001357983 */ /* 0x000ea20000300800 */
        /* <DEDUP_REMOVED lines=14> */
[----:B--2---:R-:W-:Y:S02]  /*1fb40*/  MOV R52, R53 ;  /* 0x0000003500347202 */ /* 0x004fe40000000f00 */
[----:B------:R-:W2:Y:S01]  /*1fb50*/  LDL.LU R53, [R1+0x2eec] ;  /* 0x002eec0001357983 */ /* 0x000ea20000300800 */
[----:B------:R-:W-:Y:S01]  /*1fb60*/  IMAD R125, R64, UR59, RZ ;  /* 0x0000003b407d7c24 */ /* 0x000fe2000f8e02ff */
[----:B------:R-:W-:Y:S01]  /*1fb70*/  ULDC UR59, c[0x0][0x240] ;  /* 0x00009000003b7ab9 */ /* 0x000fe20000000800 */
        /* <DEDUP_REMOVED lines=12> */
[----:B--2---:R-:W-:Y:S02]  /*1fc40*/  IMAD.MOV.U32 R52, RZ, RZ, R53 ;  /* 0x000000ffff347224 */ /* 0x004fe400078e0035 */
[----:B------:R-:W2:Y:S01]  /*1fc50*/  LDL.LU R53, [R1+0x2ef0] ;  /* 0x002ef00001357983 */ /* 0x000ea20000300800 */
        /* <DEDUP_REMOVED lines=14> */
[----:B--2---:R-:W-:Y:S02]  /*1fd40*/  IMAD.MOV.U32 R52, RZ, RZ, R53 ;  /* 0x000000ffff347224 */ /* 0x004fe400078e0035 */
[----:B------:R-:W2:Y:S01]  /*1fd50*/  LDL.LU R53, [R1+0x2ef4] ;  /* 0x002ef40001357983 */ /* 0x000ea20000300800 */
[----:B------:R-:W-:Y:S01]  /*1fd60*/  IMAD R93, R64, UR61, RZ ;  /* 0x0000003d405d7c24 */ /* 0x000fe2000f8e02ff */
[----:B------:R-:W-:Y:S01]  /*1fd70*/  ULDC UR61, c[0x0][0x240] ;  /* 0x00009000003d7ab9 */ /* 0x000fe20000000800 */
        /* <DEDUP_REMOVED lines=12> */
[----:B--2---:R-:W-:Y:S02]  /*1fe40*/  IMAD.MOV.U32 R52, RZ, RZ, R53 ;  /* 0x000000ffff347224 */ /* 0x004fe400078e0035 */
[----:B------:R-:W2:Y:S01]  /*1fe50*/  LDL.LU R53, [R1+0x2f00] ;  /* 0x002f000001357983 */ /* 0x000ea20000300800 */
        /* <DEDUP_REMOVED lines=20> */
[----:B------:R-:W-:Y:S01]  /*1ffa0*/  IMAD R154, R67, UR9, RZ ;  /* 0x00000009439a7c24 */ /* 0x000fe2000f8e02ff */
[----:B------:R-:W-:Y:S01]  /*1ffb0*/  STL [R1+0x2fcc], R2 ;  /* 0x002fcc0201007387 */ /* 0x000fe20000100800 */
[----:B------:R-:W-:Y:S01]  /*1ffc0*/  IMAD.MOV.U32 R55, RZ, RZ, R52 ;  /* 0x000000ffff377224 */ /* 0x000fe200078e0034 */
        /* <DEDUP_REMOVED lines=12> */
[----:B------:R-:W-:Y:S01]  /*20090*/  IMAD R138, R67, UR10, RZ ;  /* 0x0000000a438a7c24 */ /* 0x000fe2000f8e02ff */
        /* <DEDUP_REMOVED lines=10> */
[----:B------:R-:W-:Y:S02]  /*20140*/  IMAD.MOV.U32 R57, RZ, RZ, R54 ;  /* 0x000000ffff397224 */ /* 0x000fe400078e0036 */
[----:B------:R-:W-:Y:S02]  /*20150*/  IMAD.MOV.U32 R60, RZ, RZ, R61 ;  /* 0x000000ffff3c7224 */ /* 0x000fe400078e003d */
[----:B------:R-:W-:Y:S01]  /*20160*/  IMAD R122, R67, UR11, RZ ;  /* 0x0000000b437a7c24 */ /* 0x000fe2000f8e02ff */
[----:B------:R-:W-:Y:S01]  /*20170*/  ULDC UR11, c[0x0][0x240] ;  /* 0x00009000000b7ab9 */ /* 0x000fe20000000800 */
[----:B------:R-:W-:-:S02]  /*20180*/  IMAD.MOV.U32 R61, RZ, RZ, R58 ;  /* 0x000000ffff3d7224 */ /* 0x000fc400078e003a */
[----:B------:R-:W-:Y:S01]  /*20190*/  IMAD.MOV.U32 R67, RZ, RZ, R64 ;  /* 0x000000ffff437224 */ /* 0x000fe200078e0040 */
[----:B------:R-:W-:Y:S01]  /*201a0*/  MOV R64, R65 ;  /* 0x0000004100407202 */ /* 0x000fe20000000f00 */
[----:B------:R-:W-:Y:S01]  /*201b0*/  IMAD.MOV.U32 R58, RZ, RZ, R59 ;  /* 0x000000ffff3a7224 */ /* 0x000fe200078e003b */
[----:B------:R-:W-:Y:S01]  /*201c0*/  MOV R59, R56 ;  /* 0x00000038003b7202 */ /* 0x000fe20000000f00 */
[----:B------:R-:W-:Y:S02]  /*201d0*/  IMAD.MOV.U32 R65, RZ, RZ, R62 ;  /* 0x000000ffff417224 */ /* 0x000fe400078e003e */
[----:B------:R-:W-:Y:S02]  /*201e0*/  IMAD.MOV.U32 R56, RZ, RZ, R57 ;  /* 0x000000ffff387224 */ /* 0x000fe400078e0039 */
        /* <DEDUP_REMOVED lines=12> */
[----:B------:R-:W-:-:S02]  /*202b0*/  IMAD.MOV.U32 R63, RZ, RZ, R60 ;  /* 0x000000ffff3f7224 */ /* 0x000fc400078e003c */
[----:B------:R-:W-:Y:S01]  /*202c0*/  IMAD.MOV.U32 R60, RZ, RZ, R61 ;  /* 0x000000ffff3c7224 */ /* 0x000fe200078e003d */
[----:B------:R-:W-:Y:S01]  /*202d0*/  MOV R61, R58 ;  /* 0x0000003a003d7202 */ /* 0x000fe20000000f00 */
[----:B------:R-:W-:Y:S01]  /*202e0*/  IMAD R90, R67, UR13, RZ ;  /* 0x0000000d435a7c24 */ /* 0x000fe2000f8e02ff */
[----:B------:R-:W-:Y:S01]  /*202f0*/  ULDC UR13, c[0x0][0x240] ;  /* 0x00009000000d7ab9 */ /* 0x000fe20000000800 */
[----:B------:R-:W-:Y:S02]  /*20300*/  IMAD.MOV.U32 R67, RZ, RZ, R64 ;  /* 0x000000ffff437224 */ /* 0x000fe400078e0040 */
[----:B------:R-:W-:Y:S02]  /*20310*/  IMAD.MOV.U32 R58, RZ, RZ, R59 ;  /* 0x000000ffff3a7224 */ /* 0x000fe400078e003b */
[----:B------:R-:W-:Y:S02]  /*20320*/  IMAD.MOV.U32 R64, RZ, RZ, R65 ;  /* 0x000000ffff407224 */ /* 0x000fe400078e0041 */
[----:B------:R-:W-:Y:S01]  /*20330*/  IMAD.MOV.U32 R65, RZ, RZ, R62 ;  /* 0x000000ffff417224 */ /* 0x000fe200078e003e */
[----:B------:R-:W-:Y:S01]  /*20340*/  MOV R62, R63 ;  /* 0x0000003f003e7202 */ /* 0x000fe20000000f00 */
[----:B------:R-:W-:-:S02]  /*20350*/  IMAD.MOV.U32 R63, RZ, RZ, R60 ;  /* 0x000000ffff3f7224 */ /* 0x000fc400078e003c */
[----:B------:R-:W-:Y:S02]  /*20360*/  IMAD.MOV.U32 R60, RZ, RZ, R61 ;  /* 0x000000ffff3c7224 */ /* 0x000fe400078e003d */
[----:B------:R-:W-:Y:S01]  /*20370*/  IMAD R69, R67, UR14, RZ ;  /* 0x0000000e43457c24 */ /* 0x000fe2000f8e02ff */
[----:B------:R-:W-:Y:S01]  /*20380*/  MOV R67, R64 ;  /* 0x0000004000437202 */ /* 0x000fe20000000f00 */
[----:B------:R-:W-:Y:S01]  /*20390*/  IMAD.MOV.U32 R61, RZ, RZ, R58 ;  /* 0x000000ffff3d7224 */ /* 0x000fe200078e003a */
[----:B------:R-:W-:Y:S01]  /*203a0*/  ULDC UR14, c[0x0][0x240] ;  /* 0x00009000000e7ab9 */ /* 0x000fe20000000800 */
[----:B------:R-:W-:Y:S02]  /*203b0*/  IMAD.MOV.U32 R64, RZ, RZ, R65 ;  /* 0x000000ffff407224 */ /* 0x000fe400078e0041 */
[----:B------:R-:W-:Y:S02]  /*203c0*/  IMAD.MOV.U32 R65, RZ, RZ, R62 ;  /* 0x000000ffff417224 */ /* 0x000fe400078e003e */
[----:B------:R-:W-:Y:S01]  /*203d0*/  IMAD.MOV.U32 R62, RZ, RZ, R63 ;  /* 0x000000ffff3e7224 */ /* 0x000fe200078e003f */
[----:B------:R-:W-:Y:S01]  /*203e0*/  MOV R63, R60 ;  /* 0x0000003c003f7202 */ /* 0x000fe20000000f00 */
[----:B------:R-:W-:-:S02]  /*203f0*/  IMAD.MOV.U32 R60, RZ, RZ, R61 ;  /* 0x000000ffff3c7224 */ /* 0x000fc400078e003d */
[----:B------:R-:W-:Y:S01]  /*20400*/  IMAD R68, R67, UR15, RZ ;  /* 0x0000000f43447c24 */ /* 0x000fe2000f8e02ff */
[----:B------:R-:W-:Y:S01]  /*20410*/  ULDC UR15, c[0x0][0x240] ;  /* 0x00009000000f7ab9 */ /* 0x000fe20000000800 */
[----:B------:R-:W-:Y:S01]  /*20420*/  IMAD.MOV.U32 R67, RZ, RZ, R64 ;  /* 0x000000ffff437224 */ /* 0x000fe200078e0040 */
[----:B------:R-:W-:Y:S01]  /*20430*/  MOV R64, R65 ;  /* 0x0000004100407202 */ /* 0x000fe20000000f00 */
[----:B------:R-:W-:Y:S02]  /*20440*/  IMAD.MOV.U32 R65, RZ, RZ, R62 ;  /* 0x000000ffff417224 */ /* 0x000fe400078e003e */
[----:B------:R-:W-:Y:S02]  /*20450*/  IMAD.MOV.U32 R62, RZ, RZ, R63 ;  /* 0x000000ffff3e7224 */ /* 0x000fe400078e003f */
[----:B------:R-:W-:Y:S02]  /*20460*/  IMAD.MOV.U32 R63, RZ, RZ, R60 ;  /* 0x000000ffff3f7224 */ /* 0x000fe400078e003c */
[----:B------:R-:W-:-:S02]  /*20470*/  IMAD.MOV.U32 R66, RZ, RZ, R64 ;  /* 0x000000ffff427224 */ /* 0x000fc400078e0040 */
[----:B------:R-:W-:Y:S01]  /*20480*/  IMAD.MOV.U32 R64, RZ, RZ, R65 ;  /* 0x000000ffff407224 */ /* 0x000fe200078e0041 */
[----:B------:R-:W-:Y:S01]  /*20490*/  MOV R65, R62 ;  /* 0x0000003e00417202 */ /* 0x000fe20000000f00 */
[----:B------:R-:W-:Y:S02]  /*204a0*/  IMAD.MOV.U32 R62, RZ, RZ, R63 ;  /* 0x000000ffff3e7224 */ /* 0x000fe400078e003f */
[----:B------:R-:W-:Y:S01]  /*204b0*/  IMAD R155, R66, UR17, RZ ;  /* 0x00000011429b7c24 */ /* 0x000fe2000f8e02ff */
[----:B------:R-:W-:Y:S01]  /*204c0*/  ULDC UR17, c[0x0][0x240] ;  /* 0x0000900000117ab9 */ /* 0x000fe20000000800 */
[----:B------:R-:W-:Y:S02]  /*204d0*/  IMAD.MOV.U32 R66, RZ, RZ, R64 ;  /* 0x000000ffff427224 */ /* 0x000fe400078e0040 */
[----:B------:R-:W-:Y:S02]  /*204e0*/  IMAD.MOV.U32 R64, RZ, RZ, R65 ;  /* 0x000000ffff407224 */ /* 0x000fe400078e0041 */
[----:B------:R-:W-:-:S02]  /*204f0*/  IMAD.MOV.U32 R65, RZ, RZ, R62 ;  /* 0x000000ffff417224 */ /* 0x000fc400078e003e */
[----:B------:R-:W-:Y:S01]  /*20500*/  IMAD R139, R66, UR18, RZ ;  /* 0x00000012428b7c24 */ /* 0x000fe2000f8e02ff */
[----:B------:R-:W-:Y:S01]  /*20510*/  MOV R66, R64 ;  /* 0x0000004000427202 */ /* 0x000fe20000000f00 */
[----:B------:R-:W-:Y:S01]  /*20520*/  IMAD.MOV.U32 R64, RZ, RZ, R65 ;  /* 0x000000ffff407224 */ /* 0x000fe200078e0041 */
[----:B------:R-:W-:-:S03]  /*20530*/  ULDC UR18, c[0x0][0x240] ;  /* 0x0000900000127ab9 */ /* 0x000fc60000000800 */
[----:B------:R-:W-:Y:S01]  /*20540*/  IMAD R123, R66, UR19, RZ ;  /* 0x00000013427b7c24 */ /* 0x000fe2000f8e02ff */
[----:B------:R-:W-:Y:S01]  /*20550*/  ULDC UR19, c[0x0][0x240] ;  /* 0x0000900000137ab9 */ /* 0x000fe20000000800 */
[----:B------:R-:W-:Y:S01]  /*20560*/  IMAD.MOV.U32 R66, RZ, RZ, R64 ;  /* 0x000000ffff427224 */ /* 0x000fe200078e0040 */
[----:B--2---:R-:W-:Y:S01]  /*20570*/  MOV R52, R53 ;  /* 0x0000003500347202 */ /* 0x004fe20000000f00 */
[----:B----4-:R-:W-:Y:S02]  /*20580*/  IMAD.MOV.U32 R53, RZ, RZ, R248 ;  /* 0x000000ffff357224 */ /* 0x010fe400078e00f8 */
[----:B------:R-:W2:Y:S02]  /*20590*/  LDL.LU R248, [R1+0xa298] ;  /* 0x00a2980001f87983 */ /* 0x000ea40000300800 */
[----:B------:R-:W-:Y:S02]  /*205a0*/  IMAD.MOV.U32 R55, RZ, RZ, R52 ;  /* 0x000000ffff377224 */ /* 0x000fe400078e0034 */
[----:B------:R-:W-:Y:S01]  /*205b0*/  IMAD.MOV.U32 R52, RZ, RZ, R53 ;  /* 0x000000ffff347224 */ /* 0x000fe200078e0035 */
[----:B------:R-:W-:-:S02]  /*205c0*/  MOV R53, R48 ;  /* 0x0000003000357202 */ /* 0x000fc40000000f00 */
[----:B------:R-:W-:Y:S01]  /*205d0*/  MOV R54, R55 ;  /* 0x0000003700367202 */ /* 0x000fe20000000f00 */
[----:B------:R-:W-:Y:S01]  /*205e0*/  IMAD.MOV.U32 R55, RZ, RZ, R52 ;  /* 0x000000ffff377224 */ /* 0x000fe200078e0034 */
[----:B------:R-:W4:Y:S01]  /*205f0*/  LDL.LU R48, [R1+0x30e0] ;  /* 0x0030e00001307983 */ /* 0x000f220000300800 */
[----:B------:R-:W-:Y:S02]  /*20600*/  IMAD.MOV.U32 R52, RZ, RZ, R53 ;  /* 0x000000ffff347224 */ /* 0x000fe400078e0035 */
[----:B------:R-:W-:Y:S02]  /*20610*/  IMAD.MOV.U32 R53, RZ, RZ, R49 ;  /* 0x000000ffff357224 */ /* 0x000fe400078e0031 */
[----:B------:R-:W-:Y:S01]  /*20620*/  IMAD.MOV.U32 R57, RZ, RZ, R54 ;  /* 0x000000ffff397224 */ /* 0x000fe200078e0036 */
[----:B------:R-:W2:Y:S01]  /*20630*/  LDL.LU R49, [R1+0x30f0] ;  /* 0x0030f00001317983 */ /* 0x000ea20000300800 */
[----:B------:R-:W-:Y:S01]  /*20640*/  IMAD.MOV.U32 R54, RZ, RZ, R55 ;  /* 0x000000ffff367224 */ /* 0x000fe200078e0037 */
[----:B------:R-:W-:Y:S01]  /*20650*/  MOV R55, R52 ;  /* 0x0000003400377202 */ /* 0x000fe20000000f00 */
[----:B------:R-:W-:Y:S01]  /*20660*/  IMAD.MOV.U32 R52, RZ, RZ, R53 ;  /* 0x000000ffff347224 */ /* 0x000fe200078e0035 */
[----:B------:R-:W-:Y:S01]  /*20670*/  MOV R56, R57 ;  /* 0x0000003900387202 */ /* 0x000fe20000000f00 */
[----:B------:R-:W-:-:S02]  /*20680*/  IMAD.MOV.U32 R53, RZ, RZ, R46 ;  /* 0x000000ffff357224 */ /* 0x000fc400078e002e */
[----:B------:R-:W-:Y:S01]  /*20690*/  IMAD.MOV.U32 R57, RZ, RZ, R54 ;  /* 0x000000ffff397224 */ /* 0x000fe200078e0036 */
[----:B------:R-:W2:Y:S01]  /*206a0*/  LDL.LU R46, [R1+0x30f8] ;  /* 0x0030f800012e7983 */ /* 0x000ea20000300800 */
[----:B------:R-:W-:Y:S02]  /*206b0*/  IMAD.MOV.U32 R54, RZ, RZ, R55 ;  /* 0x000000ffff367224 */ /* 0x000fe400078e0037 */
[----:B------:R-:W-:Y:S01]  /*206c0*/  IMAD.MOV.U32 R55, RZ, RZ, R52 ;  /* 0x000000ffff377224 */ /* 0x000fe200078e0034 */
[----:B------:R-:W-:Y:S01]  /*206d0*/  MOV R52, R53 ;  /* 0x0000003500347202 */ /* 0x000fe20000000f00 */
[----:B------:R-:W-:Y:S02]  /*206e0*/  IMAD.MOV.U32 R59, RZ, RZ, R56 ;  /* 0x000000ffff3b7224 */ /* 0x000fe400078e0038 */
[----:B---3--:R-:W-:Y:S02]  /*206f0*/  IMAD.MOV.U32 R53, RZ, RZ, R47 ;  /* 0x000000ffff357224 */ /* 0x008fe400078e002f */
[----:B------:R-:W-:Y:S01]  /*20700*/  IMAD.MOV.U32 R56, RZ, RZ, R57 ;  /* 0x000000ffff387224 */ /* 0x000fe200078e0039 */
[----:B------:R-:W-:Y:S01]  /*20710*/  MOV R57, R54 ;  /* 0x0000003600397202 */ /* 0x000fe20000000f00 */
[----:B------:R-:W-:Y:S01]  /*20720*/  IMAD.MOV.U32 R54, RZ, RZ, R55 ;  /* 0x000000ffff367224 */ /* 0x000fe200078e0037 */
[----:B------:R-:W-:Y:S01]  /*20730*/  MOV R58, R59 ;  /* 0x0000003b003a7202 */ /* 0x000fe20000000f00 */
        /* <DEDUP_REMOVED lines=17> */
[----:B------:R-:W-:Y:S01]  /*20850*/  IMAD.MOV.U32 R57, RZ, RZ, R54 ;  /* 0x000000ffff397224 */ /* 0x000fe200078e0036 */
[----:B------:R-:W3:Y:S01]  /*20860*/  LDL.LU R45, [R1+0x3118] ;  /* 0x00311800012d7983 */ /* 0x000ee20000300800 */
[----:B------:R-:W-:Y:S01]  /*20870*/  IMAD.MOV.U32 R54, RZ, RZ, R55 ;  /* 0x000000ffff367224 */ /* 0x000fe200078e0037 */
[----:B------:R-:W-:Y:S01]  /*20880*/  MOV R55, R52 ;  /* 0x0000003400377202 */ /* 0x000fe20000000f00 */
[----:B------:R-:W-:Y:S02]  /*20890*/  IMAD.MOV.U32 R61, RZ, RZ, R58 ;  /* 0x000000ffff3d7224 */ /* 0x000fe400078e003a */
[----:B------:R-:W-:Y:S02]  /*208a0*/  IMAD.MOV.U32 R52, RZ, RZ, R53 ;  /* 0x000000ffff347224 */ /* 0x000fe400078e0035 */
[----:B------:R-:W-:-:S02]  /*208b0*/  IMAD.MOV.U32 R58, RZ, RZ, R59 ;  /* 0x000000ffff3a7224 */ /* 0x000fc400078e003b */
[----:B------:R-:W-:Y:S02]  /*208c0*/  IMAD.MOV.U32 R53, RZ, RZ, R42 ;  /* 0x000000ffff357224 */ /* 0x000fe400078e002a */
[----:B------:R-:W-:Y:S01]  /*208d0*/  IMAD.MOV.U32 R59, RZ, RZ, R56 ;  /* 0x000000ffff3b7224 */ /* 0x000fe200078e0038 */
[----:B------:R-:W-:Y:S01]  /*208e0*/  MOV R56, R57 ;  /* 0x0000003900387202 */ /* 0x000fe20000000f00 */
[----:B------:R-:W-:Y:S01]  /*208f0*/  IMAD.MOV.U32 R57, RZ, RZ, R54 ;  /* 0x000000ffff397224 */ /* 0x000fe200078e0036 */
[----:B------:R-:W3:Y:S01]  /*20900*/  LDL.LU R42, [R1+0x3194] ;  /* 0x00319400012a7983 */ /* 0x000ee20000300800 */
[----:B------:R-:W-:Y:S02]  /*20910*/  IMAD.MOV.U32 R63, RZ, RZ, R60 ;  /* 0x000000ffff3f7224 */ /* 0x000fe400078e003c */
[----:B------:R-:W-:Y:S02]  /*20920*/  IMAD.MOV.U32 R54, RZ, RZ, R55 ;  /* 0x000000ffff367224 */ /* 0x000fe400078e0037 */
[----:B------:R-:W-:Y:S01]  /*20930*/  IMAD.MOV.U32 R60, RZ, RZ, R61 ;  /* 0x000000ffff3c7224 */ /* 0x000fe200078e003d */
[----:B------:R-:W-:Y:S01]  /*20940*/  MOV R61, R58 ;  /* 0x0000003a003d7202 */ /* 0x000fe20000000f00 */
        /* <DEDUP_REMOVED lines=12> */
[----:B------:R-:W-:-:S02]  /*20a10*/  IMAD.MOV.U32 R55, RZ, RZ, R52 ;  /* 0x000000ffff377224 */ /* 0x000fc400078e0034 */
[----:B------:R-:W-:Y:S01]  /*20a20*/  IMAD.MOV.U32 R61, RZ, RZ, R58 ;  /* 0x000000ffff3d7224 */ /* 0x000fe200078e003a */
[----:B------:R-:W-:Y:S01]  /*20a30*/  MOV R58, R59 ;  /* 0x0000003b003a7202 */ /* 0x000fe20000000f00 */
        /* <DEDUP_REMOVED lines=19> */
[----:B------:R-:W-:Y:S01]  /*20b70*/  IMAD.MOV.U32 R56, RZ, RZ, R57 ;  /* 0x000000ffff387224 */ /* 0x000fe200078e0039 */
[----:B------:R-:W3:Y:S01]  /*20b80*/  LDL.LU R41, [R1+0x33cc] ;  /* 0x0033cc0001297983 */ /* 0x000ee20000300800 */
[----:B------:R-:W-:-:S02]  /*20b90*/  IMAD.MOV.U32 R62, RZ, RZ, R63 ;  /* 0x000000ffff3e7224 */ /* 0x000fc400078e003f */
[----:B------:R-:W-:Y:S02]  /*20ba0*/  IMAD.MOV.U32 R57, RZ, RZ, R54 ;  /* 0x000000ffff397224 */ /* 0x000fe400078e0036 */
[----:B------:R-:W-:Y:S01]  /*20bb0*/  IMAD.MOV.U32 R63, RZ, RZ, R60 ;  /* 0x000000ffff3f7224 */ /* 0x000fe200078e003c */
[----:B------:R-:W-:Y:S01]  /*20bc0*/  MOV R60, R61 ;  /* 0x0000003d003c7202 */ /* 0x000fe20000000f00 */
        /* <DEDUP_REMOVED lines=11> */
[----:B------:R-:W-:Y:S01]  /*20c80*/  IMAD.MOV.U32 R55, RZ, RZ, R52 ;  /* 0x000000ffff377224 */ /* 0x000fe200078e0034 */
[----:B------:R-:W-:Y:S01]  /*20c90*/  MOV R52, R53 ;  /* 0x0000003500347202 */ /* 0x000fe20000000f00 */
[----:B------:R-:W-:-:S02]  /*20ca0*/  IMAD.MOV.U32 R53, RZ, RZ, R50 ;  /* 0x000000ffff357224 */ /* 0x000fc400078e0032 */
[----:B------:R-:W4:Y:S01]  /*20cb0*/  LDL.LU R50, [R1+0x30c8] ;  /* 0x0030c80001327983 */ /* 0x000f220000300800 */
[----:B------:R-:W-:Y:S01]  /*20cc0*/  IMAD R107, R66, UR20, RZ ;  /* 0x00000014426b7c24 */ /* 0x000fe2000f8e02ff */
[----:B------:R-:W-:Y:S01]  /*20cd0*/  ULDC UR20, c[0x0][0x240] ;  /* 0x0000900000147ab9 */ /* 0x000fe20000000800 */
        /* <DEDUP_REMOVED lines=14> */
[----:B----4-:R-:W-:Y:S01]  /*20dc0*/  MOV R53, R50 ;  /* 0x0000003200357202 */ /* 0x010fe20000000f00 */
        /* <DEDUP_REMOVED lines=29> */
[----:B------:R-:W-:Y:S01]  /*20fa0*/  IMAD.MOV.U32 R52, RZ, RZ, R53 ;  /* 0x000000ffff347224 */ /* 0x000fe200078e0035 */
[----:B----4-:R-:W-:Y:S01]  /*20fb0*/  MOV R50, R51 ;  /* 0x0000003300327202 */ /* 0x010fe20000000f00 */
[----:B------:R-:W-:Y:S02]  /*20fc0*/  IMAD.MOV.U32 R51, RZ, RZ, R5 ;  /* 0x000000ffff337224 */ /* 0x000fe400078e0005 */
[----:B------:R-:W4:Y:S02]  /*20fd0*/  LDL.LU R5, [R1+0x30d8] ;  /* 0x0030d80001057983 */ /* 0x000f240000300800 */
[----:B------:R-:W-:Y:S02]  /*20fe0*/  IMAD.MOV.U32 R53, RZ, RZ, R50 ;  /* 0x000000ffff357224 */ /* 0x000fe400078e0032 */
[----:B------:R-:W-:-:S02]  /*20ff0*/  IMAD.MOV.U32 R50, RZ, RZ, R51 ;  /* 0x000000ffff327224 */ /* 0x000fc400078e0033 */
[----:B------:R-:W2:Y:S01]  /*21000*/  LDL.LU R51, [R1+0x30c4] ;  /* 0x0030c40001337983 */ /* 0x000ea20000300800 */
        /* <DEDUP_REMOVED lines=14> */
[----:B--2---:R-:W-:-:S02]  /*210f0*/  IMAD.MOV.U32 R50, RZ, RZ, R51 ;  /* 0x000000ffff327224 */ /* 0x004fc400078e0033 */
[----:B------:R-:W2:Y:S01]  /*21100*/  LDL.LU R51, [R1+0x30dc] ;  /* 0x0030dc0001337983 */ /* 0x000ea20000300800 */
        /* <DEDUP_REMOVED lines=16> */
[----:B------:R-:W-:Y:S02]  /*21210*/  IMAD.MOV.U32 R51, RZ, RZ, R48 ;  /* 0x000000ffff337224 */ /* 0x000fe400078e0030 */
        /* <DEDUP_REMOVED lines=19> */
[----:B--2---:R-:W-:Y:S01]  /*21350*/  MOV R51, R48 ;  /* 0x0000003000337202 */ /* 0x004fe20000000f00 */
[----:B------:R-:W-:Y:S02]  /*21360*/  IMAD.MOV.U32 R48, RZ, RZ, R49 ;  /* 0x000000ffff307224 */ /* 0x000fe400078e0031 */
        /* <DEDUP_REMOVED lines=38> */
[----:B--2---:R-:W-:Y:S02]  /*215d0*/  IMAD.MOV.U32 R49, RZ, RZ, R46 ;  /* 0x000000ffff317224 */ /* 0x004fe400078e002e */
[----:B---3--:R-:W-:Y:S02]  /*215e0*/  IMAD.MOV.U32 R46, RZ, RZ, R47 ;  /* 0x000000ffff2e7224 */ /* 0x008fe400078e002f */
        /* <DEDUP_REMOVED lines=18> */
[----:B--2---:R-:W-:Y:S01]  /*21710*/  IMAD.MOV.U32 R46, RZ, RZ, R47 ;  /* 0x000000ffff2e7224 */ /* 0x004fe200078e002f */
[----:B------:R-:W-:Y:S02]  /*21720*/  MOV R47, R44 ;  /* 0x0000002c002f7202 */ /* 0x000fe40000000f00 */
        /* <DEDUP_REMOVED lines=19> */
[----:B--2---:R-:W-:-:S02]  /*21860*/  IMAD.MOV.U32 R47, RZ, RZ, R44 ;  /* 0x000000ffff2f7224 */ /* 0x004fc400078e002c */
[----:B------:R-:W-:Y:S02]  /*21870*/  IMAD.MOV.U32 R44, RZ, RZ, R45 ;  /* 0x000000ffff2c7224 */ /* 0x000fe400078e002d */
[----:B------:R-:W2:Y:S01]  /*21880*/  LDL.LU R45, [R1+0x311c] ;  /* 0x00311c00012d7983 */ /* 0x000ea20000300800 */
        /* <DEDUP_REMOVED lines=86> */
[----:B------:R-:W-:Y:S01]  /*21df0*/  IMAD R137, R86, UR36, RZ ;  /* 0x0000002456897c24 */ /* 0x000fe2000f8e02ff */
[----:B------:R-:W-:Y:S01]  /*21e00*/  ULDC UR36, c[0x0][0x240] ;  /* 0x0000900000247ab9 */ /* 0x000fe20000000800 */
[----:B------:R-:W-:Y:S02]  /*21e10*/  IMAD.MOV.U32 R86, RZ, RZ, R85 ;  /* 0x000000ffff567224 */ /* 0x000fe400078e0055 */
[----:B------:R-:W-:Y:S01]  /*21e20*/  IMAD.MOV.U32 R85, RZ, RZ, R84 ;  /* 0x000000ffff557224 */ /* 0x000fe200078e0054 */
[----:B--2---:R-:W-:Y:S01]  /*21e30*/  MOV R43, R40 ;  /* 0x00000028002b7202 */ /* 0x004fe20000000f00 */
[----:B------:R-:W-:-:S02]  /*21e40*/  IMAD.MOV.U32 R40, RZ, RZ, R41 ;  /* 0x000000ffff287224 */ /* 0x000fc400078e0029 */
[----:B------:R-:W2:Y:S04]  /*21e50*/  LDL.LU R41, [R1+0x33d0] ;  /* 0x0033d00001297983 */ /* 0x000ea80000300800 */
[----:B------:R-:W3:Y:S01]  /*21e60*/  LDL.LU R84, [R1+0x30b4] ;  /* 0x0030b40001547983 */ /* 0x000ee20000300800 */
[----:B------:R-:W-:Y:S01]  /*21e70*/  IMAD R0, R0, UR56, RZ ;  /* 0x0000003800007c24 */ /* 0x000fe2000f8e02ff */
[----:B------:R-:W-:Y:S02]  /*21e80*/  ULDC UR56, c[0x0][0x240] ;  /* 0x0000900000387ab9 */ /* 0x000fe40000000800 */
[----:B------:R-:W4:Y:S01]  /*21e90*/  LDL.LU R133, [R1+0x33dc] ;  /* 0x0033dc0001857983 */ /* 0x000f220000300800 */
[----:B------:R-:W-:Y:S01]  /*21ea0*/  IMAD R105, R85, UR38, RZ ;  /* 0x0000002655697c24 */ /* 0x000fe2000f8e02ff */
[----:B------:R-:W-:Y:S01]  /*21eb0*/  ULDC UR38, c[0x0][0x240] ;  /* 0x0000900000267ab9 */ /* 0x000fe20000000800 */
[----:B------:R-:W-:Y:S01]  /*21ec0*/  IMAD R151, R54, UR51, RZ ;  /* 0x0000003336977c24 */ /* 0x000fe2000f8e02ff */
[----:B------:R-:W4:Y:S01]  /*21ed0*/  LDL.LU R117, [R1+0x33e0] ;  /* 0x0033e00001757983 */ /* 0x000f220000300800 */
[----:B------:R-:W-:-:S03]  /*21ee0*/  IMAD R54, R48, UR56, RZ ;  /* 0x0000003830367c24 */ /* 0x000fc6000f8e02ff */
[----:B------:R-:W4:Y:S01]  /*21ef0*/  LDL.LU R101, [R1+0x33e4] ;  /* 0x0033e40001657983 */ /* 0x000f220000300800 */
[----:B------:R-:W-:Y:S02]  /*21f00*/  IMAD R135, R52, UR52, RZ ;  /* 0x0000003434877c24 */ /* 0x000fe4000f8e02ff */
[----:B------:R-:W-:Y:S01]  /*21f10*/  IMAD R148, R47, UR59, RZ ;  /* 0x0000003b2f947c24 */ /* 0x000fe2000f8e02ff */
[----:B------:R-:W4:Y:S01]  /*21f20*/  LDL.LU R85, [R1+0x33e8] ;  /* 0x0033e80001557983 */ /* 0x000f220000300800 */
[----:B------:R-:W-:-:S03]  /*21f30*/  IMAD R52, R46, UR58, RZ ;  /* 0x0000003a2e347c24 */ /* 0x000fc6000f8e02ff */
[----:B------:R-:W4:Y:S04]  /*21f40*/  LDL.LU R48, [R1+0x33ec] ;  /* 0x0033ec0001307983 */ /* 0x000f280000300800 */
[----:B------:R-:W4:Y:S04]  /*21f50*/  LDL.LU R47, [R1+0x33f0] ;  /* 0x0033f000012f7983 */ /* 0x000f280000300800 */
[----:B------:R-:W4:Y:S01]  /*21f60*/  LDL.LU R46, [R1+0x33f4] ;  /* 0x0033f400012e7983 */ /* 0x000f220000300800 */
[----:B------:R-:W-:Y:S01]  /*21f70*/  IMAD R249, R249, UR6, RZ ;  /* 0x00000006f9f97c24 */ /* 0x000fe2000f8e02ff */
[----:B------:R-:W-:-:S02]  /*21f80*/  ULDC UR6, c[0x0][0x240] ;  /* 0x0000900000067ab9 */ /* 0x000fc40000000800 */
[----:B------:R-:W4:Y:S01]  /*21f90*/  LDL.LU R146, [R1+0x33f8] ;  /* 0x0033f80001927983 */ /* 0x000f220000300800 */
[----:B------:R-:W-:-:S03]  /*21fa0*/  IMAD R102, R82, UR46, RZ ;  /* 0x0000002e52667c24 */ /* 0x000fc6000f8e02ff */
[----:B------:R-:W4:Y:S01]  /*21fb0*/  LDL.LU R130, [R1+0x33fc] ;  /* 0x0033fc0001827983 */ /* 0x000f220000300800 */
[----:B------:R-:W-:-:S03]  /*21fc0*/  IMAD R116, R45, UR61, RZ ;  /* 0x0000003d2d747c24 */ /* 0x000fc6000f8e02ff */
[----:B------:R-:W4:Y:S01]  /*21fd0*/  LDL.LU R114, [R1+0x3400] ;  /* 0x0034000001727983 */ /* 0x000f220000300800 */
[----:B------:R-:W-:-:S03]  /*21fe0*/  IMAD R132, R44, UR60, RZ ;  /* 0x0000003c2c847c24 */ /* 0x000fc6000f8e02ff */
[----:B------:R-:W4:Y:S04]  /*21ff0*/  LDL.LU R98, [R1+0x3404] ;  /* 0x0034040001627983 */ /* 0x000f280000300800 */
[----:B------:R-:W4:Y:S04]  /*22000*/  LDL.LU R82, [R1+0x3408] ;  /* 0x0034080001527983 */ /* 0x000f280000300800 */
[----:B------:R-:W4:Y:S04]  /*22010*/  LDL.LU R45, [R1+0x340c] ;  /* 0x00340c00012d7983 */ /* 0x000f280000300800 */
[----:B------:R-:W4:Y:S01]  /*22020*/  LDL.LU R44, [R1+0x3410] ;  /* 0x00341000012c7983 */ /* 0x000f220000300800 */
[----:B------:R-:W-:Y:S01]  /*22030*/  IMAD R248, R248, UR8, RZ ;  /* 0x00000008f8f87c24 */ /* 0x000fe2000f8e02ff */
[----:B------:R-:W-:Y:S01]  /*22040*/  ULDC UR8, c[0x0][0x240] ;  /* 0x0000900000087ab9 */ /* 0x000fe20000000800 */
[----:B------:R-:W-:-:S02]  /*22050*/  IMAD R118, R83, UR45, RZ ;  /* 0x0000002d53767c24 */ /* 0x000fc4000f8e02ff */
[----:B------:R-:W-:Y:S02]  /*22060*/  IMAD R103, R50, UR54, RZ ;  /* 0x0000003632677c24 */ /* 0x000fe4000f8e02ff */
[----:B------:R-:W-:Y:S02]  /*22070*/  IMAD R100, R42, UR5, RZ ;  /* 0x000000052a647c24 */ /* 0x000fe4000f8e02ff */
[----:B------:R-:W-:Y:S02]  /*22080*/  IMAD R87, R51, UR55, RZ ;  /* 0x0000003733577c24 */ /* 0x000fe4000f8e02ff */
[----:B------:R-:W-:Y:S02]  /*22090*/  IMAD R51, R40, UR8, RZ ;  /* 0x0000000828337c24 */ /* 0x000fe4000f8e02ff */
[----:B------:R-:W-:Y:S01]  /*220a0*/  IMAD R121, R86, UR37, RZ ;  /* 0x0000002556797c24 */ /* 0x000fe2000f8e02ff */
[----:B------:R-:W-:Y:S01]  /*220b0*/  ULDC UR37, c[0x0][0x240] ;  /* 0x0000900000257ab9 */ /* 0x000fe20000000800 */
[----:B------:R-:W-:-:S02]  /*220c0*/  IMAD R86, R80, UR47, RZ ;  /* 0x0000002f50567c24 */ /* 0x000fc4000f8e02ff */
[----:B------:R-:W-:Y:S02]  /*220d0*/  IMAD R119, R53, UR53, RZ ;  /* 0x0000003535777c24 */ /* 0x000fe4000f8e02ff */
[----:B------:R-:W-:Y:S02]  /*220e0*/  IMAD R53, R49, UR57, RZ ;  /* 0x0000003931357c24 */ /* 0x000fe4000f8e02ff */
[----:B------:R-:W-:Y:S02]  /*220f0*/  IMAD R149, R39, UR11, RZ ;  /* 0x0000000b27957c24 */ /* 0x000fe4000f8e02ff */
[----:B------:R-:W-:Y:S02]  /*22100*/  IMAD R49, R38, UR10, RZ ;  /* 0x0000000a26317c24 */ /* 0x000fe4000f8e02ff */
[----:B---3--:R-:W-:Y:S01]  /*22110*/  IMAD R89, R84, UR39, RZ ;  /* 0x0000002754597c24 */ /* 0x008fe2000f8e02ff */
[----:B------:R-:W-:Y:S01]  /*22120*/  ULDC UR39, c[0x0][0x240] ;  /* 0x0000900000277ab9 */ /* 0x000fe20000000800 */
[----:B------:R-:W-:-:S02]  /*22130*/  IMAD R84, R43, UR6, RZ ;  /* 0x000000062b547c24 */ /* 0x000fc4000f8e02ff */
[----:B------:R-:W3:Y:S04]  /*22140*/  LDL.LU R43, [R1+0x3414] ;  /* 0x00341400012b7983 */ /* 0x000ee80000300800 */
[----:B------:R-:W3:Y:S04]  /*22150*/  LDL.LU R147, [R1+0x3418] ;  /* 0x0034180001937983 */ /* 0x000ee80000300800 */
[----:B------:R-:W3:Y:S01]  /*22160*/  LDL.LU R131, [R1+0x341c] ;  /* 0x00341c0001837983 */ /* 0x000ee20000300800 */
[----:B--2---:R-:W-:-:S03]  /*22170*/  IMAD R50, R41, UR9, RZ ;  /* 0x0000000929327c24 */ /* 0x004fc6000f8e02ff */
[----:B------:R-:W2:Y:S04]  /*22180*/  LDL.LU R115, [R1+0x3420] ;  /* 0x0034200001737983 */ /* 0x000ea80000300800 */
        /* <DEDUP_REMOVED lines=12> */
[----:B------:R-:W3:Y:S01]  /*22250*/  LDL.LU R161, [R1+0x3454] ;  /* 0x0034540001a17983 */ /* 0x000ee20000300800 */
[----:B------:R-:W-:-:S05]  /*22260*/  IMAD.WIDE R162, R160, 0x4, R240 ;  /* 0x00000004a0a27825 */ /* 0x000fca00078e02f0 */
[----:B------:R1:W-:Y:S01]  /*22270*/  STL.64 [R1+0x6740], R162 ;  /* 0x006740a201007387 */ /* 0x0003e20000100a00 */
[----:B----4-:R-:W-:Y:S01]  /*22280*/  IMAD R134, R5, UR44, RZ ;  /* 0x0000002c05867c24 */ /* 0x010fe2000f8e02ff */
[----:B------:R-:W-:Y:S01]  /*22290*/  ULDC UR44, c[0x0][0x240] ;  /* 0x00009000002c7ab9 */ /* 0x000fe20000000800 */
[----:B------:R-:W-:Y:S01]  /*222a0*/  IMAD R150, R4, UR43, RZ ;  /* 0x0000002b04967c24 */ /* 0x000fe2000f8e02ff */
[----:B------:R-:W-:Y:S01]  /*222b0*/  ULDC UR43, c[0x0][0x240] ;  /* 0x00009000002b7ab9 */ /* 0x000fe20000000800 */
[----:B------:R-:W-:Y:S01]  /*222c0*/  IMAD R146, R146, UR19, RZ ;  /* 0x0000001392927c24 */ /* 0x000fe2000f8e02ff */
[----:B------:R-:W4:Y:S01]  /*222d0*/  LDC R5, c[0x0][0x230] ;  /* 0x00008c00ff057b82 */ /* 0x000f220000000800 */
[----:B-1----:R-:W-:-:S05]  /*222e0*/  IMAD.WIDE R162, R160, 0x4, R242 ;  /* 0x00000004a0a27825 */ /* 0x002fca00078e02f2 */
[----:B------:R1:W-:Y:S02]  /*222f0*/  STL.64 [R1+0x6738], R162 ;  /* 0x006738a201007387 */ /* 0x0003e40000100a00 */
[----:B-1----:R-:W-:-:S05]  /*22300*/  IMAD.WIDE R162, R160, 0x4, R244 ;  /* 0x00000004a0a27825 */ /* 0x002fca00078e02f4 */
[----:B------:R1:W-:Y:S04]  /*22310*/  STL.64 [R1+0x6730], R162 ;  /* 0x006730a201007387 */ /* 0x0003e80000100a00 */
[----:B-1----:R-:W4:Y:S01]  /*22320*/  LDL.LU.64 R162, [R1+0xa290] ;  /* 0x00a2900001a27983 */ /* 0x002f220000300a00 */
[----:B------:R-:W-:Y:S02]  /*22330*/  IMAD R133, R133, UR12, RZ ;  /* 0x0000000c85857c24 */ /* 0x000fe4000f8e02ff */
[----:B------:R-:W-:Y:S02]  /*22340*/  IMAD R130, R130, UR20, RZ ;  /* 0x0000001482827c24 */ /* 0x000fe4000f8e02ff */
[----:B---3--:R-:W-:Y:S02]  /*22350*/  IMAD R2, R161, UR44, RZ ;  /* 0x0000002ca1027c24 */ /* 0x008fe4000f8e02ff */
[----:B------:R-:W-:-:S05]  /*22360*/  IMAD.WIDE R160, R160, 0x4, R246 ;  /* 0x00000004a0a07825 */ /* 0x000fca00078e02f6 */
[----:B------:R1:W-:Y:S02]  /*22370*/  STL.64 [R1+0x66a8], R160 ;  /* 0x0066a8a001007387 */ /* 0x0003e40000100a00 */
[----:B-1----:R-:W-:-:S05]  /*22380*/  IMAD.WIDE R160, R158, 0x4, R240 ;  /* 0x000000049ea07825 */ /* 0x002fca00078e02f0 */
        /* <DEDUP_REMOVED lines=20> */
[----:B------:R1:W-:Y:S01]  /*224d0*/  STL.64 [R1+0x63e8], R160 ;  /* 0x0063e8a001007387 */ /* 0x0003e20000100a00 */
[----:B------:R-:W-:Y:S02]  /*224e0*/  IMAD R147, R147, UR27, RZ ;  /* 0x0000001b93937c24 */ /* 0x000fe4000f8e02ff */
[----:B-1----:R-:W-:-:S05]  /*224f0*/  IMAD.WIDE R160, R149, 0x4, R240 ;  /* 0x0000000495a07825 */ /* 0x002fca00078e02f0 */
[----:B------:R1:W-:Y:S01]  /*22500*/  STL.64 [R1+0x63a8], R160 ;  /* 0x0063a8a001007387 */ /* 0x0003e20000100a00 */
[----:B--2---:R-:W-:Y:S02]  /*22510*/  IMAD R144, R144, UR37, RZ ;  /* 0x0000002590907c24 */ /* 0x004fe4000f8e02ff */
        /* <DEDUP_REMOVED lines=33> */
[----:B------:R-:W-:Y:S02]  /*22730*/  IMAD R128, R128, UR38, RZ ;  /* 0x0000002680807c24 */ /* 0x000fe4000f8e02ff */
        /* <DEDUP_REMOVED lines=65> */
[----:B------:R-:W-:Y:S01]  /*22b50*/  IMAD R66, R66, UR22, RZ ;  /* 0x0000001642427c24 */ /* 0x000fe2000f8e02ff */
[----:B------:R-:W-:Y:S02]  /*22b60*/  ULDC UR22, c[0x0][0x240] ;  /* 0x0000900000167ab9 */ /* 0x000fe40000000800 */
[----:B------:R-:W-:Y:S02]  /*22b70*/  IMAD R98, R98, UR22, RZ ;  /* 0x0000001662627c24 */ /* 0x000fe4000f8e02ff */
[----:B-1----:R-:W-:-:S05]  /*22b80*/  IMAD.WIDE R160, R100, 0x4, R240 ;  /* 0x0000000464a07825 */ /* 0x002fca00078e02f0 */
[----:B------:R1:W-:Y:S01]  /*22b90*/  STL.64 [R1+0x63d0], R160 ;  /* 0x0063d0a001007387 */ /* 0x0003e20000100a00 */
[----:B------:R-:W-:Y:S02]  /*22ba0*/  IMAD R4, R252, 0x2b, RZ ;  /* 0x0000002bfc047824 */ /* 0x000fe400078e02ff */
[----:B-1----:R-:W-:-:S05]  /*22bb0*/  IMAD.WIDE R160, R101, 0x4, R240 ;  /* 0x0000000465a07825 */ /* 0x002fca00078e02f0 */
[----:B------:R1:W-:Y:S02]  /*22bc0*/  STL.64 [R1+0x6390], R160 ;  /* 0x006390a001007387 */ /* 0x0003e40000100a00 */
[----:B-1----:R-:W-:-:S05]  /*22bd0*/  IMAD.WIDE R160, R98, 0x4, R240 ;  /* 0x0000000462a07825 */ /* 0x002fca00078e02f0 */
[----:B------:R1:W-:Y:S04]  /*22be0*/  STL.64 [R1+0x6350], R160 ;  /* 0x006350a001007387 */ /* 0x0003e80000100a00 */
[----:B------:R-:W2:Y:S01]  /*22bf0*/  LDL.LU R252, [R1+0x2fcc] ;  /* 0x002fcc0001fc7983 */ /* 0x000ea20000300800 */
[----:B------:R-:W-:Y:S01]  /*22c00*/  IMAD R63, R63, UR30, RZ ;  /* 0x0000001e3f3f7c24 */ /* 0x000fe2000f8e02ff */
[----:B------:R-:W-:Y:S02]  /*22c10*/  ULDC UR30, c[0x0][0x240] ;  /* 0x00009000001e7ab9 */ /* 0x000fe40000000800 */
[----:B------:R-:W-:Y:S02]  /*22c20*/  IMAD R99, R99, UR30, RZ ;  /* 0x0000001e63637c24 */ /* 0x000fe4000f8e02ff */
[----:B------:R-:W-:Y:S01]  /*22c30*/  IMAD R60, R60, UR40, RZ ;  /* 0x000000283c3c7c24 */ /* 0x000fe2000f8e02ff */
[----:B------:R-:W-:Y:S01]  /*22c40*/  ULDC UR40, c[0x0][0x240] ;  /* 0x0000900000287ab9 */ /* 0x000fe20000000800 */
[----:B-1----:R-:W-:-:S04]  /*22c50*/  IMAD.WIDE R160, R99, 0x4, R240 ;  /* 0x0000000463a07825 */ /* 0x002fc800078e02f0 */
[----:B------:R-:W-:Y:S01]  /*22c60*/  IMAD R96, R96, UR40, RZ ;  /* 0x0000002860607c24 */ /* 0x000fe2000f8e02ff */
[----:B------:R1:W-:Y:S03]  /*22c70*/  STL.64 [R1+0x6310], R160 ;  /* 0x006310a001007387 */ /* 0x0003e60000100a00 */
        /* <DEDUP_REMOVED lines=70> */
[----:B--2---:R-:W-:-:S05]  /*230e0*/  IMAD.WIDE R160, R252, 0x4, R240 ;  /* 0x00000004fca07825 */ /* 0x004fca00078e02f0 */
[----:B------:R1:W-:Y:S02]  /*230f0*/  STL.64 [R1+0x6580], R160 ;  /* 0x006580a001007387 */ /* 0x0003e40000100a00 */
[----:B-1----:R-:W-:-:S05]  /*23100*/  IMAD.WIDE R160, R249, 0x4, R240 ;  /* 0x00000004f9a07825 */ /* 0x002fca00078e02f0 */
[----:B------:R1:W-:Y:S02]  /*23110*/  STL.64 [R1+0x6578], R160 ;  /* 0x006578a001007387 */ /* 0x0003e40000100a00 */
[----:B-1----:R-:W-:-:S05]  /*23120*/  IMAD.WIDE R160, R248, 0x4, R240 ;  /* 0x00000004f8a07825 */ /* 0x002fca00078e02f0 */
[----:B------:R1:W-:Y:S01]  /*23130*/  STL.64 [R1+0x6708], R160 ;  /* 0x006708a001007387 */ /* 0x0003e20000100a00 */
[----:B------:R-:W-:Y:S01]  /*23140*/  IMAD R67, R67, UR16, RZ ;  /* 0x0000001043437c24 */ /* 0x000fe2000f8e02ff */
[----:B------:R-:W-:Y:S01]  /*23150*/  ULDC UR16, c[0x0][0x240] ;  /* 0x0000900000107ab9 */ /* 0x000fe20000000800 */
[----:B-1----:R-:W-:-:S05]  /*23160*/  IMAD.WIDE R160, R69, 0x4, R240 ;  /* 0x0000000445a07825 */ /* 0x002fca00078e02f0 */
        /* <DEDUP_REMOVED lines=79> */
[----:B-1----:R-:W-:-:S04]  /*23660*/  IMAD.WIDE R160, R39, 0x4, R240 ;  /* 0x0000000427a07825 */ /* 0x002fc800078e02f0 */
[----:B------:R-:W-:Y:S01]  /*23670*/  IMAD.WIDE R240, R38, 0x4, R240 ;  /* 0x0000000426f07825 */ /* 0x000fe200078e02f0 */
[----:B------:R1:W-:Y:S04]  /*23680*/  STL.64 [R1+0x62c0], R160 ;  /* 0x0062c0a001007387 */ /* 0x0003e80000100a00 */
[----:B-1----:R-:W2:Y:S04]  /*23690*/  LDL.LU.64 R160, [R1+0xa288] ;  /* 0x00a2880001a07983 */ /* 0x002ea80000300a00 */
        /* <DEDUP_REMOVED lines=253> */
[----:B-1----:R-:W-:-:S04]  /*24670*/  IMAD.WIDE R240, R38, 0x4, R242 ;  /* 0x0000000426f07825 */ /* 0x002fc800078e02f2 */
[--C-:B------:R-:W-:Y:S01]  /*24680*/  IMAD.WIDE R242, R158, 0x4, R244.reuse ;  /* 0x000000049ef27825 */ /* 0x100fe200078e02f4 */
[----:B------:R1:W-:Y:S04]  /*24690*/  STL.64 [R1+0x5b10], R240 ;  /* 0x005b10f001007387 */ /* 0x0003e80000100a00 */
[----:B------:R3:W-:Y:S01]  /*246a0*/  STL.64 [R1+0x5e88], R242 ;  /* 0x005e88f201007387 */ /* 0x0007e20000100a00 */
[----:B-1----:R-:W-:-:S04]  /*246b0*/  IMAD.WIDE R240, R159, 0x4, R244 ;  /* 0x000000049ff07825 */ /* 0x002fc800078e02f4 */
[--C-:B---3--:R-:W-:Y:S01]  /*246c0*/  IMAD.WIDE R242, R156, 0x4, R244.reuse ;  /* 0x000000049cf27825 */ /* 0x108fe200078e02f4 */
        /* <DEDUP_REMOVED lines=247> */
[----:B---3--:R-:W-:Y:S01]  /*25640*/  IMAD.WIDE R242, R38, 0x4, R244 ;  /* 0x0000000426f27825 */ /* 0x008fe200078e02f4 */
[----:B------:R1:W-:Y:S03]  /*25650*/  STL.64 [R1+0x5ec0], R240 ;  /* 0x005ec0f001007387 */ /* 0x0003e60000100a00 */
[--C-:B-1----:R-:W-:Y:S02]  /*25660*/  IMAD.WIDE R240, R158, 0x4, R246.reuse ;  /* 0x000000049ef07825 */ /* 0x102fe400078e02f6 */
[----:B------:R-:W3:Y:S04]  /*25670*/  LDL.LU R158, [R1+0xa284] ;  /* 0x00a28400019e7983 */ /* 0x000ee80000300800 */
[----:B------:R1:W-:Y:S02]  /*25680*/  STL.64 [R1+0x5b08], R242 ;  /* 0x005b08f201007387 */ /* 0x0003e40000100a00 */
[----:B-1----:R-:W-:-:S02]  /*25690*/  IMAD.WIDE R242, R159, 0x4, R246 ;  /* 0x000000049ff27825 */ /* 0x002fc400078e02f6 */
[----:B------:R-:W3:Y:S04]  /*256a0*/  LDL.LU R159, [R1+0xa280] ;  /* 0x00a28000019f7983 */ /* 0x000ee80000300800 */
[----:B------:R1:W-:Y:S02]  /*256b0*/  STL.64 [R1+0x5b00], R240 ;  /* 0x005b00f001007387 */ /* 0x0003e40000100a00 */
[--C-:B-1----:R-:W-:Y:S02]  /*256c0*/  IMAD.WIDE R240, R156, 0x4, R246.reuse ;  /* 0x000000049cf07825 */ /* 0x102fe400078e02f6 */
[----:B------:R-:W2:Y:S04]  /*256d0*/  LDL.LU R156, [R1+0xa27c] ;  /* 0x00a27c00019c7983 */ /* 0x000ea80000300800 */
[----:B------:R1:W-:Y:S02]  /*256e0*/  STL.64 [R1+0x5af8], R242 ;  /* 0x005af8f201007387 */ /* 0x0003e40000100a00 */
[----:B-1----:R-:W-:-:S02]  /*256f0*/  IMAD.WIDE R242, R157, 0x4, R246 ;  /* 0x000000049df27825 */ /* 0x002fc400078e02f6 */
[----:B------:R-:W2:Y:S04]  /*25700*/  LDL.LU R157, [R1+0xa278] ;  /* 0x00a27800019d7983 */ /* 0x000ea80000300800 */
[----:B------:R1:W-:Y:S02]  /*25710*/  STL.64 [R1+0x5af0], R240 ;  /* 0x005af0f001007387 */ /* 0x0003e40000100a00 */
        /* <DEDUP_REMOVED lines=251> */
[----:B------:R1:W-:Y:S01]  /*266d0*/  STL.64 [R1+0x5508], R240 ;  /* 0x005508f001007387 */ /* 0x0003e20000100a00 */
[--C-:B------:R-:W-:Y:S02]  /*266e0*/  IMAD.WIDE R244, R252, 0x4, R246.reuse ;  /* 0x00000004fcf47825 */ /* 0x100fe400078e02f6 */
[----:B------:R-:W2:Y:S02]  /*266f0*/  LDC R252, c[0x0][0x238] ;  /* 0x00008e00fffc7b82 */ /* 0x000ea40000000800 */
        /* <DEDUP_REMOVED lines=8> */
[----:B------:R1:W-:Y:S04]  /*26780*/  STL.64 [R1+0x54f0], R242 ;  /* 0x0054f0f201007387 */ /* 0x0003e80000100a00 */
[----:B------:R4:W-:Y:S04]  /*26790*/  STL.64 [R1+0x54e8], R240 ;  /* 0x0054e8f001007387 */ /* 0x0009e80000100a00 */
[----:B------:R2:W-:Y:S01]  /*267a0*/  STL.64 [R1+0x54e0], R244 ;  /* 0x0054e0f401007387 */ /* 0x0005e20000100a00 */
[----:B-1----:R-:W-:-:S04]  /*267b0*/  IMAD.WIDE R242, R249, 0x4, R246 ;  /* 0x00000004f9f27825 */ /* 0x002fc800078e02f6 */
[--C-:B----4-:R-:W-:Y:S01]  /*267c0*/  IMAD.WIDE R240, R248, 0x4, R246.reuse ;  /* 0x00000004f8f07825 */ /* 0x110fe200078e02f6 */
[----:B------:R1:W-:Y:S03]  /*267d0*/  STL.64 [R1+0x54d8], R242 ;  /* 0x0054d8f201007387 */ /* 0x0003e60000100a00 */
[--C-:B--2---:R-:W-:Y:S01]  /*267e0*/  IMAD.WIDE R244, R69, 0x4, R246.reuse ;  /* 0x0000000445f47825 */ /* 0x104fe200078e02f6 */
[----:B------:R2:W-:Y:S04]  /*267f0*/  STL.64 [R1+0x54d0], R240 ;  /* 0x0054d0f001007387 */ /* 0x0005e80000100a00 */
[----:B------:R-:W-:Y:S01]  /*26800*/  STL.64 [R1+0x54c8], R244 ;  /* 0x0054c8f401007387 */ /* 0x000fe20000100a00 */
[----:B-1----:R-:W-:-:S04]  /*26810*/  IMAD.WIDE R242, R68, 0x4, R246 ;  /* 0x0000000444f27825 */ /* 0x002fc800078e02f6 */
[--C-:B--2---:R-:W-:Y:S01]  /*26820*/  IMAD.WIDE R240, R67, 0x4, R246.reuse ;  /* 0x0000000443f07825 */ /* 0x104fe200078e02f6 */
[----:B------:R-:W-:Y:S03]  /*26830*/  STL.64 [R1+0x54c0], R242 ;  /* 0x0054c0f201007387 */ /* 0x000fe60000100a00 */
[--C-:B------:R-:W-:Y:S01]  /*26840*/  IMAD.WIDE R68, R66, 0x4, R246.reuse ;  /* 0x0000000442447825 */ /* 0x100fe200078e02f6 */
[----:B------:R-:W-:Y:S03]  /*26850*/  STL.64 [R1+0x54b8], R240 ;  /* 0x0054b8f001007387 */ /* 0x000fe60000100a00 */
[--C-:B------:R-:W-:Y:S01]  /*26860*/  IMAD.WIDE R66, R65, 0x4, R246.reuse ;  /* 0x0000000441427825 */ /* 0x100fe200078e02f6 */
[----:B------:R1:W-:Y:S03]  /*26870*/  STL.64 [R1+0x54b0], R68 ;  /* 0x0054b04401007387 */ /* 0x0003e60000100a00 */
[--C-:B------:R-:W-:Y:S01]  /*26880*/  IMAD.WIDE R64, R64, 0x4, R246.reuse ;  /* 0x0000000440407825 */ /* 0x100fe200078e02f6 */
[----:B------:R2:W-:Y:S04]  /*26890*/  STL.64 [R1+0x54a8], R66 ;  /* 0x0054a84201007387 */ /* 0x0005e80000100a00 */
[----:B------:R4:W-:Y:S01]  /*268a0*/  STL.64 [R1+0x54a0], R64 ;  /* 0x0054a04001007387 */ /* 0x0009e20000100a00 */
[----:B-1----:R-:W-:-:S04]  /*268b0*/  IMAD.WIDE R68, R63, 0x4, R246 ;  /* 0x000000043f447825 */ /* 0x002fc800078e02f6 */
[--C-:B--2---:R-:W-:Y:S01]  /*268c0*/  IMAD.WIDE R66, R62, 0x4, R246.reuse ;  /* 0x000000043e427825 */ /* 0x104fe200078e02f6 */
[----:B------:R-:W-:Y:S03]  /*268d0*/  STL.64 [R1+0x5498], R68 ;  /* 0x0054984401007387 */ /* 0x000fe60000100a00 */
[--C-:B----4-:R-:W-:Y:S01]  /*268e0*/  IMAD.WIDE R64, R61, 0x4, R246.reuse ;  /* 0x000000043d407825 */ /* 0x110fe200078e02f6 */
        /* <DEDUP_REMOVED lines=41> */
[----:B------:R-:W-:Y:S01]  /*26b80*/  IMAD.WIDE R40, R40, 0x4, R246 ;  /* 0x0000000428287825 */ /* 0x000fe200078e02f6 */
[----:B------:R2:W-:Y:S03]  /*26b90*/  STL.64 [R1+0x5268], R42 ;  /* 0x0052682a01007387 */ /* 0x0005e60000100a00 */
[C---:B------:R-:W-:Y:S01]  /*26ba0*/  IMAD.WIDE R240, R4.reuse, 0x4, R6 ;  /* 0x0000000404f07825 */ /* 0x040fe200078e0206 */
[----:B------:R4:W-:Y:S03]  /*26bb0*/  STL.64 [R1+0x5260], R40 ;  /* 0x0052602801007387 */ /* 0x0009e60000100a00 */
[----:B------:R-:W-:Y:S01]  /*26bc0*/  IMAD.WIDE R242, R4, 0x4, R8 ;  /* 0x0000000404f27825 */ /* 0x000fe200078e0208 */
[----:B------:R-:W-:Y:S03]  /*26bd0*/  LDGSTS.E [R251+0x15800], desc[UR32][R240.64], !P3 ;  /* 0x15800000f0fb7fae */ /* 0x000fe6000d921860 */
[--C-:B-1----:R-:W-:Y:S01]  /*26be0*/  IMAD.WIDE R44, R39, 0x4, R246.reuse ;  /* 0x00000004272c7825 */ /* 0x102fe200078e02f6 */
[----:B------:R-:W-:Y:S03]  /*26bf0*/  LDGSTS.E [R251+0x15880], desc[UR32][R242.64], !P3 ;  /* 0x15880000f2fb7fae */ /* 0x000fe6000d921860 */
[----:B--2---:R-:W-:-:S04]  /*26c00*/  IMAD.WIDE R42, R2, 0x4, R246 ;  /* 0x00000004022a7825 */ /* 0x004fc800078e02f6 */
[----:B----4-:R-:W-:-:S04]  /*26c10*/  IMAD.WIDE R40, R38, 0x4, R246 ;  /* 0x0000000426287825 */ /* 0x010fc800078e02f6 */
[----:B------:R-:W-:-:S04]  /*26c20*/  IMAD.WIDE R244, R4, 0x4, R10 ;  /* 0x0000000404f47825 */ /* 0x000fc800078e020a */
[C---:B------:R-:W-:Y:S01]  /*26c30*/  IMAD.WIDE R60, R4.reuse, 0x4, R14 ;  /* 0x00000004043c7825 */ /* 0x040fe200078e020e */
[----:B------:R-:W-:Y:S03]  /*26c40*/  LDGSTS.E [R251+0x15900], desc[UR32][R244.64], !P3 ;  /* 0x15900000f4fb7fae */ /* 0x000fe6000d921860 */
[----:B------:R-:W-:-:S04]  /*26c50*/  IMAD.WIDE R58, R4, 0x4, R16 ;  /* 0x00000004043a7825 */ /* 0x000fc800078e0210 */
[----:B------:R-:W-:-:S04]  /*26c60*/  IMAD.WIDE R56, R4, 0x4, R18 ;  /* 0x0000000404387825 */ /* 0x000fc800078e0212 */
[C---:B------:R-:W-:Y:S01]  /*26c70*/  IMAD.WIDE R54, R4.reuse, 0x4, R20 ;  /* 0x0000000404367825 */ /* 0x040fe200078e0214 */
[----:B------:R1:W-:Y:S03]  /*26c80*/  STL.64 [R1+0x5258], R44 ;  /* 0x0052582c01007387 */ /* 0x0003e60000100a00 */
[----:B------:R-:W-:-:S04]  /*26c90*/  IMAD.WIDE R52, R4, 0x4, R22 ;  /* 0x0000000404347825 */ /* 0x000fc800078e0216 */
[----:B------:R-:W-:-:S04]  /*26ca0*/  IMAD.WIDE R50, R4, 0x4, R24 ;  /* 0x0000000404327825 */ /* 0x000fc800078e0218 */
[C---:B------:R-:W-:Y:S01]  /*26cb0*/  IMAD.WIDE R48, R4.reuse, 0x4, R26 ;  /* 0x0000000404307825 */ /* 0x040fe200078e021a */
[----:B------:R-:W-:Y:S01]  /*26cc0*/  IADD3 R2, R5, -0x38, RZ ;  /* 0xffffffc805027810 */ /* 0x000fe20007ffe0ff */
[----:B------:R-:W2:Y:S02]  /*26cd0*/  LDC R38, c[0x0][0x230] ;  /* 0x00008c00ff267b82 */ /* 0x000ea40000000800 */
[C---:B------:R-:W-:Y:S01]  /*26ce0*/  IMAD.WIDE R246, R4.reuse, 0x4, R12 ;  /* 0x0000000404f67825 */ /* 0x040fe200078e020c */
[----:B------:R4:W-:Y:S04]  /*26cf0*/  STL.64 [R1+0x5250], R42 ;  /* 0x0052502a01007387 */ /* 0x0009e80000100a00 */
[----:B------:R-:W-:Y:S01]  /*26d00*/  LDGSTS.E [R251+0x15980], desc[UR32][R246.64], !P3 ;  /* 0x15980000f6fb7fae */ /* 0x000fe2000d921860 */
[----:B------:R-:W-:-:S03]  /*26d10*/  IMAD.WIDE R46, R4, 0x4, R28 ;  /* 0x00000004042e7825 */ /* 0x000fc600078e021c */
[----:B------:R2:W-:Y:S01]  /*26d20*/  LDGSTS.E [R251+0x15a00], desc[UR32][R60.64], !P3 ;  /* 0x15a000003cfb7fae */ /* 0x0005e2000d921860 */
[----:B-1----:R-:W-:-:S03]  /*26d30*/  IMAD.WIDE R44, R4, 0x4, R30 ;  /* 0x00000004042c7825 */ /* 0x002fc600078e021e */
[----:B------:R1:W-:Y:S01]  /*26d40*/  LDGSTS.E [R251+0x15a80], desc[UR32][R58.64], !P3 ;  /* 0x15a800003afb7fae */ /* 0x0003e2000d921860 */
[----:B----4-:R-:W-:-:S03]  /*26d50*/  IMAD.WIDE R42, R4, 0x4, R32 ;  /* 0x00000004042a7825 */ /* 0x010fc600078e0220 */
[----:B------:R4:W-:Y:S04]  /*26d60*/  LDGSTS.E [R251+0x15b00], desc[UR32][R56.64], !P3 ;  /* 0x15b0000038fb7fae */ /* 0x0009e8000d921860 */
[----:B------:R4:W-:Y:S04]  /*26d70*/  LDGSTS.E [R251+0x15b80], desc[UR32][R54.64], !P3 ;  /* 0x15b8000036fb7fae */ /* 0x0009e8000d921860 */
[----:B------:R1:W-:Y:S04]  /*26d80*/  STL.64 [R1+0x5248], R40 ;  /* 0x0052482801007387 */ /* 0x0003e80000100a00 */
[----:B------:R4:W-:Y:S04]  /*26d90*/  LDGSTS.E [R251+0x15c00], desc[UR32][R52.64], !P3 ;  /* 0x15c0000034fb7fae */ /* 0x0009e8000d921860 */
[----:B------:R-:W-:Y:S01]  /*26da0*/  LDGSTS.E [R251+0x15c80], desc[UR32][R50.64], !P3 ;  /* 0x15c8000032fb7fae */ /* 0x000fe2000d921860 */
[----:B-1----:R-:W-:-:S03]  /*26db0*/  IMAD.WIDE R40, R4, 0x4, R34 ;  /* 0x0000000404287825 */ /* 0x002fc600078e0222 */
[----:B------:R-:W-:Y:S01]  /*26dc0*/  LDGSTS.E [R251+0x15d00], desc[UR32][R48.64], !P3 ;  /* 0x15d0000030fb7fae */ /* 0x000fe2000d921860 */
[----:B------:R-:W-:-:S03]  /*26dd0*/  IMAD.WIDE R4, R4, 0x4, R36 ;  /* 0x0000000404047825 */ /* 0x000fc600078e0224 */
[----:B------:R-:W-:Y:S04]  /*26de0*/  LDGSTS.E [R251+0x15d80], desc[UR32][R46.64], !P3 ;  /* 0x15d800002efb7fae */ /* 0x000fe8000d921860 */
[----:B------:R-:W-:Y:S04]  /*26df0*/  LDGSTS.E [R251+0x15e00], desc[UR32][R44.64], !P3 ;  /* 0x15e000002cfb7fae */ /* 0x000fe8000d921860 */
[----:B------:R-:W-:Y:S04]  /*26e00*/  LDGSTS.E [R251+0x15e80], desc[UR32][R42.64], !P3 ;  /* 0x15e800002afb7fae */ /* 0x000fe8000d921860 */
[----:B------:R-:W-:Y:S04]  /*26e10*/  LDGSTS.E [R251+0x15f00], desc[UR32][R40.64], !P3 ;  /* 0x15f0000028fb7fae */ /* 0x000fe8000d921860 */
[----:B------:R-:W-:Y:S04]  /*26e20*/  STL.64 [R1+0x33f8], R44 ;  /* 0x0033f82c01007387 */ /* 0x000fe80000100a00 */
[----:B------:R1:W-:Y:S01]  /*26e30*/  LDGSTS.E [R251+0x15f80], desc[UR32][R4.64], !P3 ;  /* 0x15f8000004fb7fae */ /* 0x0003e2000d921860 */
[----:B------:R-:W-:Y:S01]  /*26e40*/  ISETP.GE.U32.AND P3, PT, R2, 0x7fffff49, PT ;  /* 0x7fffff490200780c */ /* 0x000fe20003f66070 */
[----:B------:R-:W-:-:S02]  /*26e50*/  IMAD R2, R252, 0x2f, RZ ;  /* 0x0000002ffc027824 */ /* 0x000fc400078e02ff */
[----:B------:R-:W-:Y:S04]  /*26e60*/  STL.64 [R1+0x33d8], R52 ;  /* 0x0033d83401007387 */ /* 0x000fe80000100a00 */
[----:B------:R2:W-:Y:S01]  /*26e70*/  STL.64 [R1+0x33b8], R60 ;  /* 0x0033b83c01007387 */ /* 0x0005e20000100a00 */
[----:B------:R-:W-:-:S03]  /*26e80*/  IMAD.WIDE R248, R2, 0x4, R6 ;  /* 0x0000000402f87825 */ /* 0x000fc600078e0206 */
[----:B------:R4:W-:Y:S01]  /*26e90*/  STL.64 [R1+0x33c0], R58 ;  /* 0x0033c03a01007387 */ /* 0x0009e20000100a00 */
[----:B------:R-:W-:-:S03]  /*26ea0*/  IMAD.WIDE R68, R2, 0x4, R8 ;  /* 0x0000000402447825 */ /* 0x000fc600078e0208 */
[----:B------:R1:W-:Y:S01]  /*26eb0*/  STL.64 [R1+0x33c8], R56 ;  /* 0x0033c83801007387 */ /* 0x0003e20000100a00 */
[----:B------:R-:W-:-:S03]  /*26ec0*/  IMAD.WIDE R66, R2, 0x4, R10 ;  /* 0x0000000402427825 */ /* 0x000fc600078e020a */
[----:B------:R3:W-:Y:S01]  /*26ed0*/  STL.64 [R1+0x33d0], R54 ;  /* 0x0033d03601007387 */ /* 0x0007e20000100a00 */
[----:B------:R-:W-:-:S03]  /*26ee0*/  IMAD.WIDE R64, R2, 0x4, R12 ;  /* 0x0000000402407825 */ /* 0x000fc600078e020c */
[----:B------:R-:W-:Y:S01]  /*26ef0*/  STL.64 [R1+0x33e0], R50 ;  /* 0x0033e03201007387 */ /* 0x000fe20000100a00 */
[----:B------:R-:W-:-:S03]  /*26f00*/  IMAD.WIDE R62, R2, 0x4, R14 ;  /* 0x00000004023e7825 */ /* 0x000fc600078e020e */
[----:B------:R-:W-:Y:S01]  /*26f10*/  STL.64 [R1+0x33e8], R48 ;  /* 0x0033e83001007387 */ /* 0x000fe20000100a00 */
[----:B--2---:R-:W-:-:S03]  /*26f20*/  IMAD.WIDE R60, R2, 0x4, R16 ;  /* 0x00000004023c7825 */ /* 0x004fc600078e0210 */
[----:B------:R-:W-:Y:S01]  /*26f30*/  STL.64 [R1+0x33f0], R46 ;  /* 0x0033f02e01007387 */ /* 0x000fe20000100a00 */
[----:B----4-:R-:W-:-:S03]  /*26f40*/  IMAD.WIDE R58, R2, 0x4, R18 ;  /* 0x00000004023a7825 */ /* 0x010fc600078e0212 */
[----:B------:R-:W-:Y:S01]  /*26f50*/  STL.64 [R1+0x3400], R42 ;  /* 0x0034002a01007387 */ /* 0x000fe20000100a00 */
[----:B-1----:R-:W-:-:S03]  /*26f60*/  IMAD.WIDE R56, R2, 0x4, R20 ;  /* 0x0000000402387825 */ /* 0x002fc600078e0214 */
[----:B------:R-:W-:Y:S01]  /*26f70*/  STL.64 [R1+0x3408], R40 ;  /* 0x0034082801007387 */ /* 0x000fe20000100a00 */
[----:B---3--:R-:W-:-:S03]  /*26f80*/  IMAD.WIDE R54, R2, 0x4, R22 ;  /* 0x0000000402367825 */ /* 0x008fc600078e0216 */
[----:B------:R1:W-:Y:S04]  /*26f90*/  STL.64 [R1+0x3410], R4 ;  /* 0x0034100401007387 */ /* 0x0003e80000100a00 */
[----:B------:R-:W-:Y:S01]  /*26fa0*/  LDGSTS.E [R251+0x17800], desc[UR32][R248.64], !P6 ;  /* 0x17800000f8fb7fae */ /* 0x000fe2000f121860 */
[----:B------:R-:W-:-:S03]  /*26fb0*/  IMAD.WIDE R52, R2, 0x4, R24 ;  /* 0x0000000402347825 */ /* 0x000fc600078e0218 */
[----:B------:R-:W-:Y:S01]  /*26fc0*/  LDGSTS.E [R251+0x17880], desc[UR32][R68.64], !P6 ;  /* 0x1788000044fb7fae */ /* 0x000fe2000f121860 */
[----:B-1----:R-:W1:Y:S03]  /*26fd0*/  LDC R5, c[0x0][0x230] ;  /* 0x00008c00ff057b82 */ /* 0x002e660000000800 */
[----:B------:R2:W-:Y:S01]  /*26fe0*/  LDGSTS.E [R251+0x17900], desc[UR32][R66.64], !P6 ;  /* 0x1790000042fb7fae */ /* 0x0005e2000f121860 */
[----:B------:R-:W-:-:S03]  /*26ff0*/  IMAD.WIDE R50, R2, 0x4, R26 ;  /* 0x0000000402327825 */ /* 0x000fc600078e021a */
[----:B------:R3:W-:Y:S01]  /*27000*/  LDGSTS.E [R251+0x17980], desc[UR32][R64.64], !P6 ;  /* 0x1798000040fb7fae */ /* 0x0007e2000f121860 */
[----:B------:R-:W-:-:S03]  /*27010*/  IMAD.WIDE R48, R2, 0x4, R28 ;  /* 0x0000000402307825 */ /* 0x000fc600078e021c */
[----:B------:R4:W-:Y:S01]  /*27020*/  LDGSTS.E [R251+0x17a00], desc[UR32][R62.64], !P6 ;  /* 0x17a000003efb7fae */ /* 0x0009e2000f121860 */
[----:B------:R-:W-:-:S03]  /*27030*/  IMAD R4, R252, 0x33, RZ ;  /* 0x00000033fc047824 */ /* 0x000fc600078e02ff */
[----:B------:R4:W-:Y:S01]  /*27040*/  LDGSTS.E [R251+0x17a80], desc[UR32][R60.64], !P6 ;  /* 0x17a800003cfb7fae */ /* 0x0009e2000f121860 */
[----:B------:R-:W-:-:S03]  /*27050*/  IMAD.WIDE R46, R2, 0x4, R30 ;  /* 0x00000004022e7825 */ /* 0x000fc600078e021e */
[----:B------:R4:W-:Y:S01]  /*27060*/  LDGSTS.E [R251+0x17b00], desc[UR32][R58.64], !P6 ;  /* 0x17b000003afb7fae */ /* 0x0009e2000f121860 */
[----:B------:R-:W-:-:S03]  /*27070*/  IMAD.WIDE R44, R2, 0x4, R32 ;  /* 0x00000004022c7825 */ /* 0x000fc600078e0220 */
[----:B------:R1:W-:Y:S01]  /*27080*/  LDGSTS.E [R251+0x17b80], desc[UR32][R56.64], !P6 ;  /* 0x17b8000038fb7fae */ /* 0x0003e2000f121860 */
[----:B------:R-:W-:-:S03]  /*27090*/  IMAD.WIDE R42, R2, 0x4, R34 ;  /* 0x00000004022a7825 */ /* 0x000fc600078e0222 */
[----:B------:R1:W-:Y:S01]  /*270a0*/  LDGSTS.E [R251+0x17c00], desc[UR32][R54.64], !P6 ;  /* 0x17c0000036fb7fae */ /* 0x0003e2000f121860 */
[----:B------:R-:W-:-:S03]  /*270b0*/  IMAD.WIDE R40, R2, 0x4, R36 ;  /* 0x0000000402287825 */ /* 0x000fc600078e0224 */
[----:B------:R2:W-:Y:S04]  /*270c0*/  STL.64 [R1+0x3428], R66 ;  /* 0x0034284201007387 */ /* 0x0005e80000100a00 */
[----:B------:R1:W-:Y:S04]  /*270d0*/  LDGSTS.E [R251+0x17c80], desc[UR32][R52.64], !P6 ;  /* 0x17c8000034fb7fae */ /* 0x0003e8000f121860 */
[----:B------:R3:W-:Y:S04]  /*270e0*/  STL.64 [R1+0x3420], R68 ;  /* 0x0034204401007387 */ /* 0x0007e80000100a00 */
[----:B------:R1:W-:Y:S01]  /*270f0*/  LDGSTS.E [R251+0x17d00], desc[UR32][R50.64], !P6 ;  /* 0x17d0000032fb7fae */ /* 0x0003e2000f121860 */
[----:B--2---:R-:W-:-:S03]  /*27100*/  IMAD.WIDE R66, R4, 0x4, R8 ;  /* 0x0000000404427825 */ /* 0x004fc600078e0208 */
[----:B------:R-:W-:Y:S04]  /*27110*/  STL.64 [R1+0x3418], R248 ;  /* 0x003418f801007387 */ /* 0x000fe80000100a00 */
[----:B------:R2:W-:Y:S01]  /*27120*/  LDGSTS.E [R251+0x17d80], desc[UR32][R48.64], !P6 ;  /* 0x17d8000030fb7fae */ /* 0x0005e2000f121860 */
[----:B---3--:R-:W-:-:S03]  /*27130*/  IMAD.WIDE R68, R4, 0x4, R6 ;  /* 0x0000000404447825 */ /* 0x008fc600078e0206 */
[----:B------:R3:W-:Y:S04]  /*27140*/  STL.64 [R1+0x3430], R64 ;  /* 0x0034304001007387 */ /* 0x0007e80000100a00 */
[----:B------:R2:W-:Y:S04]  /*27150*/  LDGSTS.E [R251+0x17e00], desc[UR32][R46.64], !P6 ;  /* 0x17e000002efb7fae */ /* 0x0005e8000f121860 */
        /* <DEDUP_REMOVED lines=28> */
[----:B------:R-:W-:Y:S02]  /*27320*/  VIADD R2, R5, 0xffffffc0 ;  /* 0xffffffc005027836 */ /* 0x000fe40000000000 */
[C---:B----4-:R-:W-:Y:S01]  /*27330*/  IMAD.WIDE R46, R4.reuse, 0x4, R28 ;  /* 0x00000004042e7825 */ /* 0x050fe200078e021c */
[----:B------:R4:W-:Y:S04]  /*27340*/  LDGSTS.E [R251+0x19b00], desc[UR32][R56.64], !P4 ;  /* 0x19b0000038fb7fae */ /* 0x0009e8000e121860 */
[----:B------:R3:W-:Y:S01]  /*27350*/  STL.64 [R1+0x3488], R42 ;  /* 0x0034882a01007387 */ /* 0x0007e20000100a00 */
[----:B--2---:R-:W-:-:S03]  /*27360*/  IMAD.WIDE R44, R4, 0x4, R30 ;  /* 0x00000004042c7825 */ /* 0x004fc600078e021e */
[----:B------:R2:W-:Y:S04]  /*27370*/  LDGSTS.E [R251+0x19b80], desc[UR32][R54.64], !P4 ;  /* 0x19b8000036fb7fae */ /* 0x0005e8000e121860 */
[----:B------:R1:W-:Y:S01]  /*27380*/  STL.64 [R1+0x3490], R40 ;  /* 0x0034902801007387 */ /* 0x0003e20000100a00 */
[----:B---3--:R-:W-:-:S03]  /*27390*/  IMAD.WIDE R42, R4, 0x4, R32 ;  /* 0x00000004042a7825 */ /* 0x008fc600078e0220 */
[----:B------:R3:W-:Y:S04]  /*273a0*/  LDGSTS.E [R251+0x19c00], desc[UR32][R52.64], !P4 ;  /* 0x19c0000034fb7fae */ /* 0x0007e8000e121860 */
[----:B------:R-:W-:Y:S01]  /*273b0*/  LDGSTS.E [R251+0x19c80], desc[UR32][R50.64], !P4 ;  /* 0x19c8000032fb7fae */ /* 0x000fe2000e121860 */
[----:B-1----:R-:W-:-:S03]  /*273c0*/  IMAD.WIDE R40, R4, 0x4, R34 ;  /* 0x0000000404287825 */ /* 0x002fc600078e0222 */
[----:B------:R-:W-:Y:S01]  /*273d0*/  LDGSTS.E [R251+0x19d00], desc[UR32][R48.64], !P4 ;  /* 0x19d0000030fb7fae */ /* 0x000fe2000e121860 */
[----:B------:R-:W-:-:S03]  /*273e0*/  IMAD.WIDE R4, R4, 0x4, R36 ;  /* 0x0000000404047825 */ /* 0x000fc600078e0224 */
[----:B------:R1:W-:Y:S04]  /*273f0*/  STL.64 [R1+0x3498], R68 ;  /* 0x0034984401007387 */ /* 0x0003e80000100a00 */
[----:B------:R-:W-:Y:S04]  /*27400*/  LDGSTS.E [R251+0x19d80], desc[UR32][R46.64], !P4 ;  /* 0x19d800002efb7fae */ /* 0x000fe8000e121860 */
[----:B------:R4:W-:Y:S04]  /*27410*/  STL.64 [R1+0x34a0], R66 ;  /* 0x0034a04201007387 */ /* 0x0009e80000100a00 */
[----:B------:R-:W-:Y:S04]  /*27420*/  LDGSTS.E [R251+0x19e00], desc[UR32][R44.64], !P4 ;  /* 0x19e000002cfb7fae */ /* 0x000fe8000e121860 */
[----:B------:R2:W-:Y:S04]  /*27430*/  STL.64 [R1+0x34a8], R64 ;  /* 0x0034a84001007387 */ /* 0x0005e80000100a00 */
[----:B------:R-:W-:Y:S04]  /*27440*/  LDGSTS.E [R251+0x19e80], desc[UR32][R42.64], !P4 ;  /* 0x19e800002afb7fae */ /* 0x000fe8000e121860 */
[----:B------:R3:W-:Y:S04]  /*27450*/  STL.64 [R1+0x34b0], R62 ;  /* 0x0034b03e01007387 */ /* 0x0007e80000100a00 */
[----:B------:R-:W-:Y:S04]  /*27460*/  LDGSTS.E [R251+0x19f00], desc[UR32][R40.64], !P4 ;  /* 0x19f0000028fb7fae */ /* 0x000fe8000e121860 */
[----:B------:R3:W-:Y:S04]  /*27470*/  STL.64 [R1+0x34b8], R60 ;  /* 0x0034b83c01007387 */ /* 0x0007e80000100a00 */
[----:B------:R3:W-:Y:S01]  /*27480*/  LDGSTS.E [R251+0x19f80], desc[UR32][R4.64], !P4 ;  /* 0x19f8000004fb7fae */ /* 0x0007e2000e121860 */
[----:B------:R-:W-:Y:S01]  /*27490*/  ISETP.GE.U32.AND P4, PT, R2, 0x7fffff41, PT ;  /* 0x7fffff410200780c */ /* 0x000fe20003f86070 */
[----:B------:R-:W-:-:S02]  /*274a0*/  IMAD R2, R252, 0x37, RZ ;  /* 0x00000037fc027824 */ /* 0x000fc400078e02ff */
[----:B------:R3:W-:Y:S04]  /*274b0*/  STL.64 [R1+0x34c0], R58 ;  /* 0x0034c03a01007387 */ /* 0x0007e80000100a00 */
[----:B------:R3:W-:Y:S01]  /*274c0*/  STL.64 [R1+0x34c8], R56 ;  /* 0x0034c83801007387 */ /* 0x0007e20000100a00 */
[----:B------:R-:W-:-:S03]  /*274d0*/  IMAD.WIDE R248, R2, 0x4, R6 ;  /* 0x0000000402f87825 */ /* 0x000fc600078e0206 */
[----:B------:R3:W-:Y:S01]  /*274e0*/  STL.64 [R1+0x34d0], R54 ;  /* 0x0034d03601007387 */ /* 0x0007e20000100a00 */
[----:B-1----:R-:W-:-:S03]  /*274f0*/  IMAD.WIDE R68, R2, 0x4, R8 ;  /* 0x0000000402447825 */ /* 0x002fc600078e0208 */
[----:B------:R1:W-:Y:S01]  /*27500*/  STL.64 [R1+0x34d8], R52 ;  /* 0x0034d83401007387 */ /* 0x0003e20000100a00 */
[----:B----4-:R-:W-:-:S03]  /*27510*/  IMAD.WIDE R66, R2, 0x4, R10 ;  /* 0x0000000402427825 */ /* 0x010fc600078e020a */
[----:B------:R-:W-:Y:S01]  /*27520*/  STL.64 [R1+0x34e0], R50 ;  /* 0x0034e03201007387 */ /* 0x000fe20000100a00 */
[----:B------:R-:W-:-:S03]  /*27530*/  VIADD R38, R38, 0xffffffc4 ;  /* 0xffffffc426267836 */ /* 0x000fc60000000000 */
[----:B------:R-:W-:Y:S01]  /*27540*/  STL.64 [R1+0x34e8], R48 ;  /* 0x0034e83001007387 */ /* 0x000fe20000100a00 */
[----:B--2---:R-:W-:-:S03]  /*27550*/  IMAD.WIDE R64, R2, 0x4, R12 ;  /* 0x0000000402407825 */ /* 0x004fc600078e020c */
[----:B------:R-:W-:Y:S01]  /*27560*/  STL.64 [R1+0x34f0], R46 ;  /* 0x0034f02e01007387 */ /* 0x000fe20000100a00 */
[----:B---3--:R-:W-:-:S03]  /*27570*/  IMAD.WIDE R62, R2, 0x4, R14 ;  /* 0x00000004023e7825 */ /* 0x008fc600078e020e */
[----:B------:R-:W-:Y:S01]  /*27580*/  STL.64 [R1+0x34f8], R44 ;  /* 0x0034f82c01007387 */ /* 0x000fe20000100a00 */
[----:B------:R-:W-:-:S03]  /*27590*/  IMAD.WIDE R60, R2, 0x4, R16 ;  /* 0x00000004023c7825 */ /* 0x000fc600078e0210 */
[----:B------:R-:W-:Y:S01]  /*275a0*/  STL.64 [R1+0x3500], R42 ;  /* 0x0035002a01007387 */ /* 0x000fe20000100a00 */
[----:B------:R-:W-:-:S03]  /*275b0*/  IMAD.WIDE R58, R2, 0x4, R18 ;  /* 0x00000004023a7825 */ /* 0x000fc600078e0212 */
[----:B------:R-:W-:Y:S01]  /*275c0*/  STL.64 [R1+0x3508], R40 ;  /* 0x0035082801007387 */ /* 0x000fe20000100a00 */
[----:B------:R-:W-:-:S03]  /*275d0*/  IMAD.WIDE R56, R2, 0x4, R20 ;  /* 0x0000000402387825 */ /* 0x000fc600078e0214 */
[----:B------:R2:W-:Y:S01]  /*275e0*/  STL.64 [R1+0x3510], R4 ;  /* 0x0035100401007387 */ /* 0x0005e20000100a00 */
[----:B------:R-:W-:-:S03]  /*275f0*/  ISETP.GE.U32.AND P6, PT, R38, 0x7fffff45, PT ;  /* 0x7fffff452600780c */ /* 0x000fc60003fc6070 */
[----:B------:R-:W-:Y:S01]  /*27600*/  LDGSTS.E [R251+0x1b800], desc[UR32][R248.64], !P3 ;  /* 0x1b800000f8fb7fae */ /* 0x000fe2000d921860 */
[C---:B------:R-:W-:Y:S01]  /*27610*/  IMAD.WIDE R54, R2.reuse, 0x4, R22 ;  /* 0x0000000402367825 */ /* 0x040fe200078e0216 */
[----:B------:R-:W3:Y:S02]  /*27620*/  LDC R38, c[0x0][0x230] ;  /* 0x00008c00ff267b82 */ /* 0x000ee40000000800 */
[----:B------:R4:W-:Y:S01]  /*27630*/  LDGSTS.E [R251+0x1b880], desc[UR32][R68.64], !P3 ;  /* 0x1b88000044fb7fae */ /* 0x0009e2000d921860 */
[----:B-1----:R-:W-:-:S03]  /*27640*/  IMAD.WIDE R52, R2, 0x4, R24 ;  /* 0x0000000402347825 */ /* 0x002fc600078e0218 */
[----:B------:R1:W-:Y:S02]  /*27650*/  LDGSTS.E [R251+0x1b900], desc[UR32][R66.64], !P3 ;  /* 0x1b90000042fb7fae */ /* 0x0003e4000d921860 */
[----:B--2---:R-:W2:Y:S02]  /*27660*/  LDC R5, c[0x0][0x230] ;  /* 0x00008c00ff057b82 */ /* 0x004ea40000000800 */
[----:B------:R1:W-:Y:S01]  /*27670*/  LDGSTS.E [R251+0x1b980], desc[UR32][R64.64], !P3 ;  /* 0x1b98000040fb7fae */ /* 0x0003e2000d921860 */
[----:B------:R-:W-:-:S03]  /*27680*/  IMAD.WIDE R50, R2, 0x4, R26 ;  /* 0x0000000402327825 */ /* 0x000fc600078e021a */
[----:B------:R1:W-:Y:S01]  /*27690*/  LDGSTS.E [R251+0x1ba00], desc[UR32][R62.64], !P3 ;  /* 0x1ba000003efb7fae */ /* 0x0003e2000d921860 */
[----:B------:R-:W-:-:S03]  /*276a0*/  IMAD.WIDE R48, R2, 0x4, R28 ;  /* 0x0000000402307825 */ /* 0x000fc600078e021c */
[----:B------:R3:W-:Y:S01]  /*276b0*/  LDGSTS.E [R251+0x1ba80], desc[UR32][R60.64], !P3 ;  /* 0x1ba800003cfb7fae */ /* 0x0007e2000d921860 */
[----:B------:R-:W-:Y:S02]  /*276c0*/  IMAD R4, R252, 0x3b, RZ ;  /* 0x0000003bfc047824 */ /* 0x000fe400078e02ff */
[C---:B------:R-:W-:Y:S01]  /*276d0*/  IMAD.WIDE R46, R2.reuse, 0x4, R30 ;  /* 0x00000004022e7825 */ /* 0x040fe200078e021e */
[----:B------:R3:W-:Y:S03]  /*276e0*/  LDGSTS.E [R251+0x1bb00], desc[UR32][R58.64], !P3 ;  /* 0x1bb000003afb7fae */ /* 0x0007e6000d921860 */
[C---:B------:R-:W-:Y:S01]  /*276f0*/  IMAD.WIDE R44, R2.reuse, 0x4, R32 ;  /* 0x00000004022c7825 */ /* 0x040fe200078e0220 */
[----:B------:R3:W-:Y:S03]  /*27700*/  LDGSTS.E [R251+0x1bb80], desc[UR32][R56.64], !P3 ;  /* 0x1bb8000038fb7fae */ /* 0x0007e6000d921860 */
[C---:B------:R-:W-:Y:S01]  /*27710*/  IMAD.WIDE R42, R2.reuse, 0x4, R34 ;  /* 0x00000004022a7825 */ /* 0x040fe200078e0222 */
[----:B------:R2:W-:Y:S03]  /*27720*/  LDGSTS.E [R251+0x1bc00], desc[UR32][R54.64], !P3 ;  /* 0x1bc0000036fb7fae */ /* 0x0005e6000d921860 */
[----:B------:R-:W-:Y:S01]  /*27730*/  IMAD.WIDE R40, R2, 0x4, R36 ;  /* 0x0000000402287825 */ /* 0x000fe200078e0224 */
[----:B------:R-:W-:Y:S04]  /*27740*/  STL.64 [R1+0x3518], R248 ;  /* 0x003518f801007387 */ /* 0x000fe80000100a00 */
        /* <DEDUP_REMOVED lines=35> */
[----:B------:R3:W-:Y:S01]  /*27980*/  LDGSTS.E [R251+0x1da80], desc[UR32][R58.64], !P6 ;  /* 0x1da800003afb7fae */ /* 0x0007e2000f121860 */
[----:B------:R-:W-:-:S03]  /*27990*/  IADD3 R2, R5, -0x48, RZ ;  /* 0xffffffb805027810 */ /* 0x000fc60007ffe0ff */
        /* <DEDUP_REMOVED lines=9> */
[----:B------:R-:W-:Y:S01]  /*27a30*/  LDGSTS.E [R251+0x1dc80], desc[UR32][R50.64], !P6 ;  /* 0x1dc8000032fb7fae */ /* 0x000fe2000f121860 */
[----:B---3--:R-:W-:-:S03]  /*27a40*/  IMAD.WIDE R40, R4, 0x4, R34 ;  /* 0x0000000404287825 */ /* 0x008fc600078e0222 */
        /* <DEDUP_REMOVED lines=18> */
[----:B---3--:R-:W-:-:S03]  /*27b70*/  IMAD.WIDE R68, R2, 0x4, R8 ;  /* 0x0000000402447825 */ /* 0x008fc600078e0208 */
[----:B------:R3:W-:Y:S01]  /*27b80*/  STL.64 [R1+0x3c78], R52 ;  /* 0x003c783401007387 */ /* 0x0007e20000100a00 */
[----:B--2---:R-:W-:-:S03]  /*27b90*/  IMAD.WIDE R66, R2, 0x4, R10 ;  /* 0x0000000402427825 */ /* 0x004fc600078e020a */
[----:B------:R-:W-:Y:S01]  /*27ba0*/  STL.64 [R1+0x3c70], R50 ;  /* 0x003c703201007387 */ /* 0x000fe20000100a00 */
[----:B------:R-:W-:-:S03]  /*27bb0*/  VIADD R38, R38, 0xffffffbc ;  /* 0xffffffbc26267836 */ /* 0x000fc60000000000 */
[----:B------:R-:W-:Y:S01]  /*27bc0*/  STL.64 [R1+0x3c68], R48 ;  /* 0x003c683001007387 */ /* 0x000fe20000100a00 */
[----:B----4-:R-:W-:-:S03]  /*27bd0*/  IMAD.WIDE R64, R2, 0x4, R12 ;  /* 0x0000000402407825 */ /* 0x010fc600078e020c */
[----:B------:R-:W-:Y:S01]  /*27be0*/  STL.64 [R1+0x3c60], R46 ;  /* 0x003c602e01007387 */ /* 0x000fe20000100a00 */
[----:B-1----:R-:W-:-:S03]  /*27bf0*/  IMAD.WIDE R62, R2, 0x4, R14 ;  /* 0x00000004023e7825 */ /* 0x002fc600078e020e */
        /* <DEDUP_REMOVED lines=10> */
[----:B------:R-:W2:Y:S02]  /*27ca0*/  LDC R38, c[0x0][0x230] ;  /* 0x00008c00ff267b82 */ /* 0x000ea40000000800 */
[----:B------:R4:W-:Y:S01]  /*27cb0*/  LDGSTS.E [R251+0x1f880], desc[UR32][R68.64], !P4 ;  /* 0x1f88000044fb7fae */ /* 0x0009e2000e121860 */
[----:B---3--:R-:W-:-:S03]  /*27cc0*/  IMAD.WIDE R52, R2, 0x4, R24 ;  /* 0x0000000402347825 */ /* 0x008fc600078e0218 */
[----:B------:R3:W-:Y:S02]  /*27cd0*/  LDGSTS.E [R251+0x1f900], desc[UR32][R66.64], !P4 ;  /* 0x1f90000042fb7fae */ /* 0x0007e4000e121860 */
[----:B-1----:R-:W1:Y:S02]  /*27ce0*/  LDC R5, c[0x0][0x230] ;  /* 0x00008c00ff057b82 */ /* 0x002e640000000800 */
        /* <DEDUP_REMOVED lines=51> */
[----:B------:R-:W-:Y:S02]  /*28020*/  VIADD R2, R5, 0xffffffb0 ;  /* 0xffffffb005027836 */ /* 0x000fe40000000000 */
[C---:B-1----:R-:W-:Y:S01]  /*28030*/  IMAD.WIDE R46, R4.reuse, 0x4, R28 ;  /* 0x00000004042e7825 */ /* 0x042fe200078e021c */
[----:B------:R1:W-:Y:S04]  /*28040*/  LDGSTS.E [R251+0x21b00], desc[UR32][R56.64], !P3 ;  /* 0x21b0000038fb7fae */ /* 0x0003e8000d921860 */
[----:B------:R3:W-:Y:S01]  /*28050*/  STL.64 [R1+0x3bc8], R42 ;  /* 0x003bc82a01007387 */ /* 0x0007e20000100a00 */
[----:B----4-:R-:W-:-:S03]  /*28060*/  IMAD.WIDE R44, R4, 0x4, R30 ;  /* 0x00000004042c7825 */ /* 0x010fc600078e021e */
[----:B------:R4:W-:Y:S04]  /*28070*/  LDGSTS.E [R251+0x21b80], desc[UR32][R54.64], !P3 ;  /* 0x21b8000036fb7fae */ /* 0x0009e8000d921860 */
[----:B------:R2:W-:Y:S01]  /*28080*/  STL.64 [R1+0x3bc0], R40 ;  /* 0x003bc02801007387 */ /* 0x0005e20000100a00 */
[----:B---3--:R-:W-:-:S03]  /*28090*/  IMAD.WIDE R42, R4, 0x4, R32 ;  /* 0x00000004042a7825 */ /* 0x008fc600078e0220 */
[----:B------:R3:W-:Y:S04]  /*280a0*/  LDGSTS.E [R251+0x21c00], desc[UR32][R52.64], !P3 ;  /* 0x21c0000034fb7fae */ /* 0x0007e8000d921860 */
[----:B------:R-:W-:Y:S01]  /*280b0*/  LDGSTS.E [R251+0x21c80], desc[UR32][R50.64], !P3 ;  /* 0x21c8000032fb7fae */ /* 0x000fe2000d921860 */
[----:B--2---:R-:W-:-:S03]  /*280c0*/  IMAD.WIDE R40, R4, 0x4, R34 ;  /* 0x0000000404287825 */ /* 0x004fc600078e0222 */
        /* <DEDUP_REMOVED lines=18> */
[----:B--2---:R-:W-:-:S03]  /*281f0*/  IMAD.WIDE R68, R2, 0x4, R8 ;  /* 0x0000000402447825 */ /* 0x004fc600078e0208 */
[----:B------:R2:W-:Y:S01]  /*28200*/  STL.64 [R1+0x3b78], R52 ;  /* 0x003b783401007387 */ /* 0x0005e20000100a00 */
[----:B-1----:R-:W-:-:S03]  /*28210*/  IMAD.WIDE R66, R2, 0x4, R10 ;  /* 0x0000000402427825 */ /* 0x002fc600078e020a */
[----:B------:R-:W-:Y:S01]  /*28220*/  STL.64 [R1+0x3b70], R50 ;  /* 0x003b703201007387 */ /* 0x000fe20000100a00 */
[----:B------:R-:W-:-:S03]  /*28230*/  VIADD R38, R38, 0xffffffb4 ;  /* 0xffffffb426267836 */ /* 0x000fc60000000000 */
[----:B------:R-:W-:Y:S01]  /*28240*/  STL.64 [R1+0x3b68], R48 ;  /* 0x003b683001007387 */ /* 0x000fe20000100a00 */
[----:B----4-:R-:W-:-:S03]  /*28250*/  IMAD.WIDE R64, R2, 0x4, R12 ;  /* 0x0000000402407825 */ /* 0x010fc600078e020c */
        /* <DEDUP_REMOVED lines=14> */
[----:B--2---:R-:W-:-:S03]  /*28340*/  IMAD.WIDE R52, R2, 0x4, R24 ;  /* 0x0000000402347825 */ /* 0x004fc600078e0218 */
        /* <DEDUP_REMOVED lines=51> */
[----:B------:R3:W-:Y:S01]  /*28680*/  LDGSTS.E [R251+0x25a80], desc[UR32][R58.64], !P4 ;  /* 0x25a800003afb7fae */ /* 0x0007e2000e121860 */
[----:B------:R-:W-:-:S03]  /*28690*/  IADD3 R2, R5, -0x58, RZ ;  /* 0xffffffa805027810 */ /* 0x000fc60007ffe0ff */
        /* <DEDUP_REMOVED lines=31> */
[----:B-1----:R-:W-:-:S03]  /*28890*/  IMAD.WIDE R66, R2, 0x4, R10 ;  /* 0x0000000402427825 */ /* 0x002fc600078e020a */
[----:B------:R-:W-:Y:S01]  /*288a0*/  STL.64 [R1+0x3a70], R50 ;  /* 0x003a703201007387 */ /* 0x000fe20000100a00 */
[----:B------:R-:W-:-:S03]  /*288b0*/  VIADD R38, R38, 0xffffffac ;  /* 0xffffffac26267836 */ /* 0x000fc60000000000 */
[----:B------:R-:W-:Y:S01]  /*288c0*/  STL.64 [R1+0x3a68], R48 ;  /* 0x003a683001007387 */ /* 0x000fe20000100a00 */
[----:B----4-:R-:W-:-:S03]  /*288d0*/  IMAD.WIDE R64, R2, 0x4, R12 ;  /* 0x0000000402407825 */ /* 0x010fc600078e020c */
[----:B------:R-:W-:Y:S01]  /*288e0*/  STL.64 [R1+0x3a60], R46 ;  /* 0x003a602e01007387 */ /* 0x000fe20000100a00 */
[----:B--2---:R-:W-:-:S03]  /*288f0*/  IMAD.WIDE R62, R2, 0x4, R14 ;  /* 0x00000004023e7825 */ /* 0x004fc600078e020e */
        /* <DEDUP_REMOVED lines=389> */
[----:B------:R3:W-:Y:S01]  /*2a150*/  STL.64 [R1+0x36b8], R68 ;  /* 0x0036b84401007387 */ /* 0x0007e20000100a00 */
[----:B------:R-:W-:-:S03]  /*2a160*/  IMAD.WIDE R4, R4, 0x4, R36 ;  /* 0x0000000404047825 */ /* 0x000fc600078e0224 */
[----:B------:R2:W-:Y:S04]  /*2a170*/  LDGSTS.E [R251+0x35d00], desc[UR32][R48.64], !P6 ;  /* 0x35d0000030fb7fae */ /* 0x0005e8000f121860 */
        /* <DEDUP_REMOVED lines=19> */
[----:B------:R1:W-:Y:S01]  /*2a2b0*/  STL.64 [R1+0x3668], R48 ;  /* 0x0036683001007387 */ /* 0x0003e20000100a00 */
        /* <DEDUP_REMOVED lines=10> */
[----:B------:R-:W-:-:S03]  /*2a360*/  IMAD.WIDE R54, R2, 0x4, R22 ;  /* 0x0000000402367825 */ /* 0x000fc600078e0216 */
[----:B------:R4:W-:Y:S01]  /*2a370*/  STL.64 [R1+0x3638], R248 ;  /* 0x003638f801007387 */ /* 0x0009e20000100a00 */
[----:B------:R-:W-:-:S03]  /*2a380*/  IMAD.WIDE R52, R2, 0x4, R24 ;  /* 0x0000000402347825 */ /* 0x000fc600078e0218 */
[----:B------:R4:W-:Y:S01]  /*2a390*/  STL.64 [R1+0x3630], R68 ;  /* 0x0036304401007387 */ /* 0x0009e20000100a00 */
[----:B---3--:R-:W-:-:S03]  /*2a3a0*/  IMAD.WIDE R50, R2, 0x4, R26 ;  /* 0x0000000402327825 */ /* 0x008fc600078e021a */
[----:B------:R3:W-:Y:S01]  /*2a3b0*/  STL.64 [R1+0x3628], R66 ;  /* 0x0036284201007387 */ /* 0x0007e20000100a00 */
[C---:B-1----:R-:W-:Y:S01]  /*2a3c0*/  IMAD.WIDE R48, R2.reuse, 0x4, R28 ;  /* 0x0000000402307825 */ /* 0x042fe200078e021c */
[----:B--2---:R-:W1:Y:S02]  /*2a3d0*/  LDC R4, c[0x0][0x230] ;  /* 0x00008c00ff047b82 */ /* 0x004e640000000800 */
[----:B------:R2:W-:Y:S01]  /*2a3e0*/  STL.64 [R1+0x3620], R64 ;  /* 0x0036204001007387 */ /* 0x0005e20000100a00 */
[----:B------:R-:W-:-:S03]  /*2a3f0*/  IMAD.WIDE R46, R2, 0x4, R30 ;  /* 0x00000004022e7825 */ /* 0x000fc600078e021e */
[----:B------:R2:W-:Y:S04]  /*2a400*/  STL.64 [R1+0x3618], R62 ;  /* 0x0036183e01007387 */ /* 0x0005e80000100a00 */
        /* <DEDUP_REMOVED lines=8> */
[----:B------:R-:W-:Y:S01]  /*2a490*/  LDGSTS.E [R251+0x37800], desc[UR32][R248.64], !P4 ;  /* 0x37800000f8fb7fae */ /* 0x000fe2000e121860 */
[----:B------:R-:W-:-:S03]  /*2a4a0*/  VIADD R38, R38, 0xffffff8c ;  /* 0xffffff8c26267836 */ /* 0x000fc60000000000 */
[----:B------:R3:W-:Y:S04]  /*2a4b0*/  LDGSTS.E [R251+0x37880], desc[UR32][R68.64], !P4 ;  /* 0x3788000044fb7fae */ /* 0x0007e8000e121860 */
[----:B----4-:R-:W4:Y:S01]  /*2a4c0*/  LDL.LU R249, [R1+0xa118] ;  /* 0x00a1180001f97983 */ /* 0x010f220000300800 */
[----:B------:R-:W-:Y:S02]  /*2a4d0*/  ISETP.GE.U32.AND P3, PT, R38, 0x7fffff0d, PT ;  /* 0x7fffff0d2600780c */ /* 0x000fe40003f66070 */
[----:B------:R-:W1:Y:S01]  /*2a4e0*/  LDC R38, c[0x0][0x230] ;  /* 0x00008c00ff267b82 */ /* 0x000e620000000800 */
[----:B------:R2:W-:Y:S04]  /*2a4f0*/  LDGSTS.E [R251+0x37900], desc[UR32][R66.64], !P4 ;  /* 0x3790000042fb7fae */ /* 0x0005e8000e121860 */
        /* <DEDUP_REMOVED lines=9> */
[----:B---3--:R-:W-:-:S03]  /*2a590*/  IMAD.WIDE R68, R5, 0x4, R6 ;  /* 0x0000000405447825 */ /* 0x008fc600078e0206 */
[----:B------:R3:W-:Y:S01]  /*2a5a0*/  LDGSTS.E [R251+0x37c00], desc[UR32][R54.64], !P4 ;  /* 0x37c0000036fb7fae */ /* 0x0007e2000e121860 */
[----:B--2---:R-:W-:-:S03]  /*2a5b0*/  IMAD.WIDE R66, R5, 0x4, R8 ;  /* 0x0000000405427825 */ /* 0x004fc600078e0208 */
        /* <DEDUP_REMOVED lines=9> */
[----:B-1----:R-:W-:-:S03]  /*2a650*/  IMAD.WIDE R56, R5, 0x4, R18 ;  /* 0x0000000405387825 */ /* 0x002fc600078e0212 */
[----:B------:R1:W-:Y:S01]  /*2a660*/  LDGSTS.E [R251+0x37f00], desc[UR32][R42.64], !P4 ;  /* 0x37f000002afb7fae */ /* 0x0003e2000e121860 */
[----:B---3--:R-:W-:-:S03]  /*2a670*/  IMAD.WIDE R54, R5, 0x4, R20 ;  /* 0x0000000405367825 */ /* 0x008fc600078e0214 */
[----:B------:R3:W-:Y:S01]  /*2a680*/  LDGSTS.E [R251+0x37f80], desc[UR32][R40.64], !P4 ;  /* 0x37f8000028fb7fae */ /* 0x0007e2000e121860 */
[----:B--2---:R-:W-:-:S03]  /*2a690*/  IMAD.WIDE R52, R5, 0x4, R22 ;  /* 0x0000000405347825 */ /* 0x004fc600078e0216 */
[----:B------:R2:W-:Y:S01]  /*2a6a0*/  LDGSTS.E [R251+0x39800], desc[UR32][R68.64], !P3 ;  /* 0x3980000044fb7fae */ /* 0x0005e2000d921860 */
[----:B------:R-:W-:-:S03]  /*2a6b0*/  VIADD R38, R38, 0xffffff84 ;  /* 0xffffff8426267836 */ /* 0x000fc60000000000 */
[----:B------:R1:W-:Y:S01]  /*2a6c0*/  STL.64 [R1+0x35d0], R44 ;  /* 0x0035d02c01007387 */ /* 0x0003e20000100a00 */
[----:B------:R-:W-:-:S03]  /*2a6d0*/  IMAD.WIDE R50, R5, 0x4, R24 ;  /* 0x0000000405327825 */ /* 0x000fc600078e0218 */
[----:B------:R2:W-:Y:S01]  /*2a6e0*/  LDGSTS.E [R251+0x39880], desc[UR32][R66.64], !P3 ;  /* 0x3988000042fb7fae */ /* 0x0005e2000d921860 */
[----:B------:R-:W-:-:S03]  /*2a6f0*/  IMAD.WIDE R48, R5, 0x4, R26 ;  /* 0x0000000405307825 */ /* 0x000fc600078e021a */
[----:B------:R3:W-:Y:S04]  /*2a700*/  STL.64 [R1+0x35c8], R42 ;  /* 0x0035c82a01007387 */ /* 0x0007e80000100a00 */
[----:B------:R2:W-:Y:S01]  /*2a710*/  LDGSTS.E [R251+0x39900], desc[UR32][R64.64], !P3 ;  /* 0x3990000040fb7fae */ /* 0x0005e2000d921860 */
[----:B------:R-:W-:-:S03]  /*2a720*/  IMAD.WIDE R46, R5, 0x4, R28 ;  /* 0x00000004052e7825 */ /* 0x000fc600078e021c */
[----:B------:R2:W-:Y:S04]  /*2a730*/  STL.64 [R1+0x35c0], R40 ;  /* 0x0035c02801007387 */ /* 0x0005e80000100a00 */
[----:B------:R2:W-:Y:S01]  /*2a740*/  LDGSTS.E [R251+0x39980], desc[UR32][R62.64], !P3 ;  /* 0x399800003efb7fae */ /* 0x0005e2000d921860 */
[----:B------:R-:W-:-:S03]  /*2a750*/  IMAD R2, R252, 0x77, RZ ;  /* 0x00000077fc027824 */ /* 0x000fc600078e02ff */
[----:B------:R2:W-:Y:S01]  /*2a760*/  STL.64 [R1+0x3e90], R68 ;  /* 0x003e904401007387 */ /* 0x0005e20000100a00 */
[----:B-1----:R-:W-:-:S03]  /*2a770*/  IMAD.WIDE R44, R5, 0x4, R30 ;  /* 0x00000004052c7825 */ /* 0x002fc600078e021e */
[----:B------:R1:W-:Y:S01]  /*2a780*/  LDGSTS.E [R251+0x39a00], desc[UR32][R60.64], !P3 ;  /* 0x39a000003cfb7fae */ /* 0x0003e2000d921860 */
[----:B---3--:R-:W-:-:S03]  /*2a790*/  IMAD.WIDE R42, R5, 0x4, R32 ;  /* 0x00000004052a7825 */ /* 0x008fc600078e0220 */
[----:B------:R3:W-:Y:S04]  /*2a7a0*/  STL.64 [R1+0x3e88], R66 ;  /* 0x003e884201007387 */ /* 0x0007e80000100a00 */
[----:B------:R1:W-:Y:S01]  /*2a7b0*/  LDGSTS.E [R251+0x39a80], desc[UR32][R58.64], !P3 ;  /* 0x39a800003afb7fae */ /* 0x0003e2000d921860 */
[----:B------:R-:W-:-:S03]  /*2a7c0*/  ISETP.GE.U32.AND P4, PT, R38, 0x7fffff05, PT ;  /* 0x7fffff052600780c */ /* 0x000fc60003f86070 */
[----:B------:R1:W-:Y:S01]  /*2a7d0*/  STL.64 [R1+0x3e80], R64 ;  /* 0x003e804001007387 */ /* 0x0003e20000100a00 */
[----:B--2---:R-:W-:-:S03]  /*2a7e0*/  IMAD.WIDE R40, R5, 0x4, R34 ;  /* 0x0000000405287825 */ /* 0x004fc600078e0222 */
[----:B------:R2:W-:Y:S01]  /*2a7f0*/  LDGSTS.E [R251+0x39b00], desc[UR32][R56.64], !P3 ;  /* 0x39b0000038fb7fae */ /* 0x0005e2000d921860 */
[----:B------:R-:W-:-:S03]  /*2a800*/  IMAD.WIDE R38, R5, 0x4, R36 ;  /* 0x0000000405267825 */ /* 0x000fc600078e0224 */
[----:B------:R2:W-:Y:S04]  /*2a810*/  STL.64 [R1+0x3e78], R62 ;  /* 0x003e783e01007387 */ /* 0x0005e80000100a00 */
[----:B------:R2:W-:Y:S01]  /*2a820*/  LDGSTS.E [R251+0x39b80], desc[UR32][R54.64], !P3 ;  /* 0x39b8000036fb7fae */ /* 0x0005e2000d921860 */
[----:B------:R-:W-:-:S03]  /*2a830*/  IMAD.WIDE R68, R2, 0x4, R6 ;  /* 0x0000000402447825 */ /* 0x000fc600078e0206 */
        /* <DEDUP_REMOVED lines=25> */
[----:B------:R-:W-:Y:S01]  /*2a9d0*/  LDGSTS.E [R251+0x3b800], desc[UR32][R68.64], !P6 ;  /* 0x3b80000044fb7fae */ /* 0x000fe2000f121860 */
[----:B---3--:R-:W-:-:S03]  /*2a9e0*/  IMAD.WIDE R50, R2, 0x4, R24 ;  /* 0x0000000402327825 */ /* 0x008fc600078e0218 */
[----:B------:R3:W-:Y:S04]  /*2a9f0*/  STL.64 [R1+0x3e28], R42 ;  /* 0x003e282a01007387 */ /* 0x0007e80000100a00 */
[----:B------:R3:W-:Y:S01]  /*2aa00*/  LDGSTS.E [R251+0x3b880], desc[UR32][R66.64], !P6 ;  /* 0x3b88000042fb7fae */ /* 0x0007e2000f121860 */
[----:B-1----:R-:W-:-:S03]  /*2aa10*/  IMAD.WIDE R48, R2, 0x4, R26 ;  /* 0x0000000402307825 */ /* 0x002fc600078e021a */
[----:B------:R1:W-:Y:S04]  /*2aa20*/  STL.64 [R1+0x3e20], R40 ;  /* 0x003e202801007387 */ /* 0x0003e80000100a00 */
[----:B------:R4:W-:Y:S01]  /*2aa30*/  LDGSTS.E [R251+0x3b900], desc[UR32][R64.64], !P6 ;  /* 0x3b90000040fb7fae */ /* 0x0009e2000f121860 */
[----:B------:R-:W-:-:S03]  /*2aa40*/  VIADD R4, R4, 0xffffff80 ;  /* 0xffffff8004047836 */ /* 0x000fc60000000000 */
[----:B------:R1:W-:Y:S01]  /*2aa50*/  STL.64 [R1+0x3e18], R38 ;  /* 0x003e182601007387 */ /* 0x0003e20000100a00 */
[----:B--2---:R-:W-:-:S03]  /*2aa60*/  IMAD.WIDE R46, R2, 0x4, R28 ;  /* 0x00000004022e7825 */ /* 0x004fc600078e021c */
[----:B------:R2:W-:Y:S01]  /*2aa70*/  LDGSTS.E [R251+0x3b980], desc[UR32][R62.64], !P6 ;  /* 0x3b9800003efb7fae */ /* 0x0005e2000f121860 */
[----:B------:R-:W-:-:S03]  /*2aa80*/  IMAD.WIDE R44, R2, 0x4, R30 ;  /* 0x00000004022c7825 */ /* 0x000fc600078e021e */
[----:B------:R-:W-:Y:S04]  /*2aa90*/  STL.64 [R1+0x3e10], R68 ;  /* 0x003e104401007387 */ /* 0x000fe80000100a00 */
[----:B------:R2:W-:Y:S01]  /*2aaa0*/  LDGSTS.E [R251+0x3ba00], desc[UR32][R60.64], !P6 ;  /* 0x3ba000003cfb7fae */ /* 0x0005e2000f121860 */
[----:B---3--:R-:W-:-:S03]  /*2aab0*/  IMAD.WIDE R42, R2, 0x4, R32 ;  /* 0x00000004022a7825 */ /* 0x008fc600078e0220 */
[----:B------:R3:W-:Y:S04]  /*2aac0*/  STL.64 [R1+0x3e08], R66 ;  /* 0x003e084201007387 */ /* 0x0007e80000100a00 */
[----:B------:R2:W-:Y:S01]  /*2aad0*/  LDGSTS.E [R251+0x3ba80], desc[UR32][R58.64], !P6 ;  /* 0x3ba800003afb7fae */ /* 0x0005e2000f121860 */
[----:B-1----:R-:W-:-:S03]  /*2aae0*/  IMAD.WIDE R40, R2, 0x4, R34 ;  /* 0x0000000402287825 */ /* 0x002fc600078e0222 */
[----:B------:R1:W-:Y:S04]  /*2aaf0*/  STL.64 [R1+0x3e00], R64 ;  /* 0x003e004001007387 */ /* 0x0003e80000100a00 */
[----:B------:R2:W-:Y:S01]  /*2ab00*/  LDGSTS.E [R251+0x3bb00], desc[UR32][R56.64], !P6 ;  /* 0x3bb0000038fb7fae */ /* 0x0005e2000f121860 */
[----:B------:R-:W-:-:S03]  /*2ab10*/  IMAD.WIDE R38, R2, 0x4, R36 ;  /* 0x0000000402267825 */ /* 0x000fc600078e0224 */
[----:B------:R2:W-:Y:S04]  /*2ab20*/  STL.64 [R1+0x3df8], R62 ;  /* 0x003df83e01007387 */ /* 0x0005e80000100a00 */
[----:B------:R2:W-:Y:S04]  /*2ab30*/  LDGSTS.E [R251+0x3bb80], desc[UR32][R54.64], !P6 ;  /* 0x3bb8000036fb7fae */ /* 0x0005e8000f121860 */
[----:B------:R2:W-:Y:S04]  /*2ab40*/  STL.64 [R1+0x3df0], R60 ;  /* 0x003df03c01007387 */ /* 0x0005e80000100a00 */
[----:B------:R2:W-:Y:S01]  /*2ab50*/  LDGSTS.E [R251+0x3bc00], desc[UR32][R52.64], !P6 ;  /* 0x3bc0000034fb7fae */ /* 0x0005e2000f121860 */
[----:B------:R-:W-:-:S03]  /*2ab60*/  IMAD R5, R252, 0x7b, RZ ;  /* 0x0000007bfc057824 */ /* 0x000fc600078e02ff */
[----:B------:R2:W-:Y:S04]  /*2ab70*/  STL.64 [R1+0x3de8], R58 ;  /* 0x003de83a01007387 */ /* 0x0005e80000100a00 */
[----:B------:R2:W-:Y:S04]  /*2ab80*/  LDGSTS.E [R251+0x3bc80], desc[UR32][R50.64], !P6 ;  /* 0x3bc8000032fb7fae */ /* 0x0005e8000f121860 */
[----:B------:R2:W-:Y:S04]  /*2ab90*/  STL.64 [R1+0x3de0], R56 ;  /* 0x003de03801007387 */ /* 0x0005e80000100a00 */
[----:B------:R2:W-:Y:S04]  /*2aba0*/  LDGSTS.E [R251+0x3bd00], desc[UR32][R48.64], !P6 ;  /* 0x3bd0000030fb7fae */ /* 0x0005e8000f121860 */
[----:B------:R2:W-:Y:S04]  /*2abb0*/  STL.64 [R1+0x3dd8], R54 ;  /* 0x003dd83601007387 */ /* 0x0005e80000100a00 */
[----:B------:R2:W-:Y:S04]  /*2abc0*/  LDGSTS.E [R251+0x3bd80], desc[UR32][R46.64], !P6 ;  /* 0x3bd800002efb7fae */ /* 0x0005e8000f121860 */
[----:B------:R2:W-:Y:S04]  /*2abd0*/  STL.64 [R1+0x3dd0], R52 ;  /* 0x003dd03401007387 */ /* 0x0005e80000100a00 */
[----:B------:R2:W-:Y:S01]  /*2abe0*/  LDGSTS.E [R251+0x3be00], desc[UR32][R44.64], !P6 ;  /* 0x3be000002cfb7fae */ /* 0x0005e2000f121860 */
[----:B---3--:R-:W-:-:S03]  /*2abf0*/  IMAD.WIDE R66, R5, 0x4, R6 ;  /* 0x0000000405427825 */ /* 0x008fc600078e0206 */
[----:B------:R3:W-:Y:S04]  /*2ac00*/  STL.64 [R1+0x3dc8], R50 ;  /* 0x003dc83201007387 */ /* 0x0007e80000100a00 */
[----:B------:R3:W-:Y:S04]  /*2ac10*/  LDGSTS.E [R251+0x3be80], desc[UR32][R42.64], !P6 ;  /* 0x3be800002afb7fae */ /* 0x0007e8000f121860 */
[----:B------:R3:W-:Y:S01]  /*2ac20*/  STL.64 [R1+0x3dc0], R48 ;  /* 0x003dc03001007387 */ /* 0x0007e20000100a00 */
[----:B----4-:R-:W-:-:S03]  /*2ac30*/  ISETP.GE.AND P3, PT, R249, R4, PT ;  /* 0x00000004f900720c */ /* 0x010fc60003f66270 */
[----:B------:R4:W-:Y:S01]  /*2ac40*/  LDGSTS.E [R251+0x3bf00], desc[UR32][R40.64], !P6 ;  /* 0x3bf0000028fb7fae */ /* 0x0009e2000f121860 */
[----:B------:R-:W-:-:S03]  /*2ac50*/  LOP3.LUT R249, R249, 0x40, RZ, 0xfc, !PT ;  /* 0x00000040f9f97812 */ /* 0x000fc600078efcff */
[----:B------:R4:W-:Y:S01]  /*2ac60*/  STL.64 [R1+0x3db8], R46 ;  /* 0x003db82e01007387 */ /* 0x0009e20000100a00 */
[----:B-1----:R-:W-:-:S03]  /*2ac70*/  IMAD.WIDE R64, R5, 0x4, R10 ;  /* 0x0000000405407825 */ /* 0x002fc600078e020a */
[----:B------:R1:W-:Y:S01]  /*2ac80*/  LDGSTS.E [R251+0x3bf80], desc[UR32][R38.64], !P6 ;  /* 0x3bf8000026fb7fae */ /* 0x0003e2000f121860 */
[----:B------:R-:W-:Y:S01]  /*2ac90*/  ISETP.GE.AND P6, PT, R249, R4, PT ;  /* 0x00000004f900720c */ /* 0x000fe20003fc6270 */
[C---:B------:R-:W-:Y:S02]  /*2aca0*/  IMAD.WIDE R248, R5.reuse, 0x4, R8 ;  /* 0x0000000405f87825 */ /* 0x040fe400078e0208 */
[----:B------:R1:W-:Y:S02]  /*2acb0*/  STL.64 [R1+0x3db0], R44 ;  /* 0x003db02c01007387 */ /* 0x0003e40000100a00 */
[C---:B--2---:R-:W-:Y:S02]  /*2acc0*/  IMAD.WIDE R62, R5.reuse, 0x4, R12 ;  /* 0x00000004053e7825 */ /* 0x044fe400078e020c */
[----:B------:R-:W2:Y:S02]  /*2acd0*/  LDL.LU.64 R68, [R1+0xa110] ;  /* 0x00a1100001447983 */ /* 0x000ea40000300a00 */
[----:B------:R-:W-:-:S02]  /*2ace0*/  IMAD.WIDE R60, R5, 0x4, R14 ;  /* 0x00000004053c7825 */ /* 0x000fc400078e020e */
[----:B------:R1:W-:Y:S02]  /*2acf0*/  STL.64 [R1+0x3da8], R42 ;  /* 0x003da82a01007387 */ /* 0x0003e40000100a00 */
[C---:B------:R-:W-:Y:S02]  /*2ad00*/  IMAD.WIDE R58, R5.reuse, 0x4, R16 ;  /* 0x00000004053a7825 */ /* 0x040fe400078e0210 */
[----:B------:R-:W-:Y:S02]  /*2ad10*/  STL.64 [R1+0x3da0], R40 ;  /* 0x003da02801007387 */ /* 0x000fe40000100a00 */
[C---:B------:R-:W-:Y:S02]  /*2ad20*/  IMAD.WIDE R56, R5.reuse, 0x4, R18 ;  /* 0x0000000405387825 */ /* 0x040fe400078e0212 */
[----:B------:R-:W-:Y:S02]  /*2ad30*/  STL.64 [R1+0x3d98], R38 ;  /* 0x003d982601007387 */ /* 0x000fe40000100a00 */
[----:B------:R-:W-:-:S02]  /*2ad40*/  IMAD.WIDE R54, R5, 0x4, R20 ;  /* 0x0000000405367825 */ /* 0x000fc400078e0214 */
[----:B------:R1:W-:Y:S02]  /*2ad50*/  STL.64 [R1+0x3d90], R66 ;  /* 0x003d904201007387 */ /* 0x0003e40000100a00 */
[C---:B------:R-:W-:Y:S02]  /*2ad60*/  IMAD.WIDE R52, R5.reuse, 0x4, R22 ;  /* 0x0000000405347825 */ /* 0x040fe400078e0216 */
[----:B------:R1:W-:Y:S02]  /*2ad70*/  STL.64 [R1+0x3d88], R248 ;  /* 0x003d88f801007387 */ /* 0x0003e40000100a00 */
[C---:B---3--:R-:W-:Y:S02]  /*2ad80*/  IMAD.WIDE R50, R5.reuse, 0x4, R24 ;  /* 0x0000000405327825 */ /* 0x048fe400078e0218 */
[----:B------:R3:W-:Y:S02]  /*2ad90*/  STL.64 [R1+0x3d80], R64 ;  /* 0x003d804001007387 */ /* 0x0007e40000100a00 */
[----:B------:R-:W-:-:S02]  /*2ada0*/  IMAD.WIDE R48, R5, 0x4, R26 ;  /* 0x0000000405307825 */ /* 0x000fc400078e021a */
[----:B------:R3:W-:Y:S02]  /*2adb0*/  STL.64 [R1+0x3d78], R62 ;  /* 0x003d783e01007387 */ /* 0x0007e40000100a00 */
[C---:B----4-:R-:W-:Y:S02]  /*2adc0*/  IMAD.WIDE R46, R5.reuse, 0x4, R28 ;  /* 0x00000004052e7825 */ /* 0x050fe400078e021c */
[----:B------:R4:W-:Y:S02]  /*2add0*/  STL.64 [R1+0x3d70], R60 ;  /* 0x003d703c01007387 */ /* 0x0009e40000100a00 */
[C---:B-1----:R-:W-:Y:S02]  /*2ade0*/  IMAD.WIDE R44, R5.reuse, 0x4, R30 ;  /* 0x00000004052c7825 */ /* 0x042fe400078e021e */
[----:B------:R1:W-:Y:S04]  /*2adf0*/  STL.64 [R1+0x3d68], R58 ;  /* 0x003d683a01007387 */ /* 0x0003e80000100a00 */
        /* <DEDUP_REMOVED lines=8> */
[----:B------:R-:W-:Y:S04]  /*2ae80*/  LDGSTS.E [R251+0x3d800], desc[UR32][R66.64], !P4 ;  /* 0x3d80000042fb7fae */ /* 0x000fe8000e121860 */
[----:B------:R3:W-:Y:S04]  /*2ae90*/  LDGSTS.E [R251+0x3d880], desc[UR32][R248.64], !P4 ;  /* 0x3d880000f8fb7fae */ /* 0x0007e8000e121860 */
[----:B------:R4:W-:Y:S04]  /*2aea0*/  LDGSTS.E [R251+0x3d900], desc[UR32][R64.64], !P4 ;  /* 0x3d90000040fb7fae */ /* 0x0009e8000e121860 */
[----:B------:R-:W2:Y:S04]  /*2aeb0*/  LDL.LU.64 R66, [R1+0xa108] ;  /* 0x00a1080001427983 */ /* 0x000ea80000300a00 */
[----:B------:R1:W-:Y:S04]  /*2aec0*/  STL.64 [R1+0x3d28], R42 ;  /* 0x003d282a01007387 */ /* 0x0003e80000100a00 */
[----:B------:R-:W3:Y:S04]  /*2aed0*/  LDL.LU.64 R248, [R1+0xa100] ;  /* 0x00a1000001f87983 */ /* 0x000ee80000300a00 */
[----:B------:R1:W-:Y:S04]  /*2aee0*/  LDGSTS.E [R251+0x3d980], desc[UR32][R62.64], !P4 ;  /* 0x3d9800003efb7fae */ /* 0x0003e8000e121860 */
[----:B------:R1:W-:Y:S04]  /*2aef0*/  LDGSTS.E [R251+0x3da00], desc[UR32][R60.64], !P4 ;  /* 0x3da000003cfb7fae */ /* 0x0003e8000e121860 */
[----:B------:R1:W-:Y:S01]  /*2af00*/  LDGSTS.E [R251+0x3da80], desc[UR32][R58.64], !P4 ;  /* 0x3da800003afb7fae */ /* 0x0003e2000e121860 */
[----:B------:R-:W-:-:S03]  /*2af10*/  IMAD.WIDE R40, R5, 0x4, R34 ;  /* 0x0000000405287825 */ /* 0x000fc600078e0222 */
        /* <DEDUP_REMOVED lines=11> */
[----:B------:R-:W-:-:S03]  /*2afd0*/  UISETP.GT.AND UP0, UPT, UR7, 0xff, UPT ;  /* 0x000000ff0700788c */ /* 0x000fc6000bf04270 */
[----:B------:R1:W-:Y:S04]  /*2afe0*/  STL.64 [R1+0x3d20], R40 ;  /* 0x003d202801007387 */ /* 0x0003e80000100a00 */
[----:B------:R1:W-:Y:S01]  /*2aff0*/  STL.64 [R1+0x3d18], R38 ;  /* 0x003d182601007387 */ /* 0x0003e20000100a00 */
[----:B---3--:R-:W-:Y:S01]  /*2b000*/  ISETP.GE.AND P4, PT, R248, R4, PT ;  /* 0x00000004f800720c */ /* 0x008fe20003f86270 */
[----:B------:R-:W-:-:S03]  /*2b010*/  IMAD R248, R252, 0x7f, RZ ;  /* 0x0000007ffcf87824 */ /* 0x000fc600078e02ff */
[----:B------:R-:W-:Y:S01]  /*2b020*/  SEL R5, RZ, 0x4, P4 ;  /* 0x00000004ff057807 */ /* 0x000fe20002000000 */
[----:B----4-:R-:W-:Y:S01]  /*2b030*/  IMAD.WIDE R64, R248, 0x4, R6 ;  /* 0x00000004f8407825 */ /* 0x010fe200078e0206 */
[----:B------:R-:W-:-:S03]  /*2b040*/  ISETP.GE.U32.AND P4, PT, R4, 0x7fffff01, PT ;  /* 0x7fffff010400780c */ /* 0x000fc60003f86070 */
[C---:B-1----:R-:W-:Y:S01]  /*2b050*/  IMAD.WIDE R62, R248.reuse, 0x4, R8 ;  /* 0x00000004f83e7825 */ /* 0x042fe200078e0208 */
[----:B------:R1:W-:Y:S03]  /*2b060*/  STL [R1+0x2de0], R5 ;  /* 0x002de00501007387 */ /* 0x0003e60000100800 */
[C---:B------:R-:W-:Y:S01]  /*2b070*/  IMAD.WIDE R60, R248.reuse, 0x4, R10 ;  /* 0x00000004f83c7825 */ /* 0x040fe200078e020a */
[----:B------:R3:W-:Y:S03]  /*2b080*/  STL.64 [R1+0x3d10], R64 ;  /* 0x003d104001007387 */ /* 0x0007e60000100a00 */
[C---:B------:R-:W-:Y:S01]  /*2b090*/  IMAD.WIDE R58, R248.reuse, 0x4, R12 ;  /* 0x00000004f83a7825 */ /* 0x040fe200078e020c */
[----:B------:R4:W-:Y:S03]  /*2b0a0*/  STL.64 [R1+0x3d08], R62 ;  /* 0x003d083e01007387 */ /* 0x0009e60000100a00 */
[C---:B------:R-:W-:Y:S01]  /*2b0b0*/  IMAD.WIDE R56, R248.reuse, 0x4, R14 ;  /* 0x00000004f8387825 */ /* 0x040fe200078e020e */
[----:B------:R2:W-:Y:S03]  /*2b0c0*/  STL.64 [R1+0x3d00], R60 ;  /* 0x003d003c01007387 */ /* 0x0005e60000100a00 */
[C---:B------:R-:W-:Y:S01]  /*2b0d0*/  IMAD.WIDE R54, R248.reuse, 0x4, R16 ;  /* 0x00000004f8367825 */ /* 0x040fe200078e0210 */
[----:B------:R2:W-:Y:S03]  /*2b0e0*/  STL.64 [R1+0x3cf8], R58 ;  /* 0x003cf83a01007387 */ /* 0x0005e60000100a00 */
[C---:B------:R-:W-:Y:S01]  /*2b0f0*/  IMAD.WIDE R52, R248.reuse, 0x4, R18 ;  /* 0x00000004f8347825 */ /* 0x040fe200078e0212 */
[----:B------:R-:W-:Y:S01]  /*2b100*/  SEL R252, RZ, 0x4, P6 ;  /* 0x00000004fffc7807 */ /* 0x000fe20003000000 */
[----:B------:R2:W-:Y:S02]  /*2b110*/  STL.64 [R1+0x3cf0], R56 ;  /* 0x003cf03801007387 */ /* 0x0005e40000100a00 */
[C---:B------:R-:W-:Y:S01]  /*2b120*/  IMAD.WIDE R50, R248.reuse, 0x4, R20 ;  /* 0x00000004f8327825 */ /* 0x040fe200078e0214 */
[----:B------:R-:W-:Y:S01]  /*2b130*/  PLOP3.LUT P6, PT, PT, PT, UP0, 0x80, 0x0 ;  /* 0x000000000000781c */ /* 0x000fe20003fcf008 */
[----:B------:R2:W-:Y:S02]  /*2b140*/  STL.64 [R1+0x3ce8], R54 ;  /* 0x003ce83601007387 */ /* 0x0005e40000100a00 */
[----:B------:R-:W-:-:S02]  /*2b150*/  IMAD.WIDE R48, R248, 0x4, R22 ;  /* 0x00000004f8307825 */ /* 0x000fc400078e0216 */
[----:B------:R2:W-:Y:S02]  /*2b160*/  STL.64 [R1+0x3ce0], R52 ;  /* 0x003ce03401007387 */ /* 0x0005e40000100a00 */
[C---:B------:R-:W-:Y:S02]  /*2b170*/  IMAD.WIDE R46, R248.reuse, 0x4, R24 ;  /* 0x00000004f82e7825 */ /* 0x040fe400078e0218 */
[----:B------:R2:W-:Y:S02]  /*2b180*/  STL.64 [R1+0x3cd8], R50 ;  /* 0x003cd83201007387 */ /* 0x0005e40000100a00 */
[----:B------:R-:W-:Y:S01]  /*2b190*/  IMAD.WIDE R44, R248, 0x4, R26 ;  /* 0x00000004f82c7825 */ /* 0x000fe200078e021a */
[----:B------:R-:W-:Y:S01]  /*2b1a0*/  SEL R252, R252, RZ, P6 ;  /* 0x000000fffcfc7207 */ /* 0x000fe20003000000 */
[----:B------:R2:W-:Y:S02]  /*2b1b0*/  STL.64 [R1+0x3cd0], R48 ;  /* 0x003cd03001007387 */ /* 0x0005e40000100a00 */
[C---:B------:R-:W-:Y:S01]  /*2b1c0*/  IMAD.WIDE R42, R248.reuse, 0x4, R28 ;  /* 0x00000004f82a7825 */ /* 0x040fe200078e021c */
[----:B------:R-:W-:Y:S01]  /*2b1d0*/  ISETP.GE.AND P6, PT, R249, R4, PT ;  /* 0x00000004f900720c */ /* 0x000fe20003fc6270 */
[----:B------:R2:W-:Y:S02]  /*2b1e0*/  STL.64 [R1+0x3cc8], R46 ;  /* 0x003cc82e01007387 */ /* 0x0005e40000100a00 */
[----:B------:R-:W-:-:S02]  /*2b1f0*/  IMAD.WIDE R40, R248, 0x4, R30 ;  /* 0x00000004f8287825 */ /* 0x000fc400078e021e */
[----:B------:R2:W-:Y:S02]  /*2b200*/  STL.64 [R1+0x3cc0], R44 ;  /* 0x003cc02c01007387 */ /* 0x0005e40000100a00 */
[C---:B------:R-:W-:Y:S02]  /*2b210*/  IMAD.WIDE R38, R248.reuse, 0x4, R32 ;  /* 0x00000004f8267825 */ /* 0x040fe400078e0220 */
[----:B------:R2:W-:Y:S02]  /*2b220*/  STL.64 [R1+0x3cb8], R42 ;  /* 0x003cb82a01007387 */ /* 0x0005e40000100a00 */
[C---:B-1----:R-:W-:Y:S02]  /*2b230*/  IMAD.WIDE R4, R248.reuse, 0x4, R34 ;  /* 0x00000004f8047825 */ /* 0x042fe400078e0222 */
[----:B------:R1:W-:Y:S02]  /*2b240*/  STL.64 [R1+0x3cb0], R40 ;  /* 0x003cb02801007387 */ /* 0x0003e40000100a00 */
[----:B------:R-:W-:-:S02]  /*2b250*/  IMAD.WIDE R248, R248, 0x4, R36 ;  /* 0x00000004f8f87825 */ /* 0x000fc400078e0224 */
[----:B------:R-:W-:Y:S04]  /*2b260*/  LDGSTS.E [R251+0x3f800], desc[UR32][R64.64], !P4 ;  /* 0x3f80000040fb7fae */ /* 0x000fe8000e121860 */
[----:B------:R-:W-:Y:S04]  /*2b270*/  LDGSTS.E [R251+0x3f880], desc[UR32][R62.64], !P4 ;  /* 0x3f8800003efb7fae */ /* 0x000fe8000e121860 */
[----:B------:R-:W-:Y:S04]  /*2b280*/  LDGSTS.E [R251+0x3f900], desc[UR32][R60.64], !P4 ;  /* 0x3f9000003cfb7fae */ /* 0x000fe8000e121860 */
[----:B---3--:R-:W3:Y:S04]  /*2b290*/  LDL.LU.64 R64, [R1+0xa0f8] ;  /* 0x00a0f80001407983 */ /* 0x008ee80000300a00 */
[----:B------:R1:W-:Y:S04]  /*2b2a0*/  STL.64 [R1+0x3ca8], R38 ;  /* 0x003ca82601007387 */ /* 0x0003e80000100a00 */
[----:B----4-:R-:W4:Y:S04]  /*2b2b0*/  LDL.LU.64 R62, [R1+0xa0f0] ;  /* 0x00a0f000013e7983 */ /* 0x010f280000300a00 */
[----:B------:R1:W-:Y:S04]  /*2b2c0*/  STL.64 [R1+0x3ca0], R4 ;  /* 0x003ca00401007387 */ /* 0x0003e80000100a00 */
[----:B--2---:R-:W2:Y:S04]  /*2b2d0*/  LDL.LU.64 R60, [R1+0xa0e8] ;  /* 0x00a0e800013c7983 */ /* 0x004ea80000300a00 */
[----:B------:R1:W-:Y:S04]  /*2b2e0*/  STL.64 [R1+0x3c98], R248 ;  /* 0x003c98f801007387 */ /* 0x0003e80000100a00 */
[----:B------:R-:W-:Y:S04]  /*2b2f0*/  LDGSTS.E [R251+0x3f980], desc[UR32][R58.64], !P4 ;  /* 0x3f9800003afb7fae */ /* 0x000fe8000e121860 */
[----:B------:R-:W-:Y:S04]  /*2b300*/  LDGSTS.E [R251+0x3fa00], desc[UR32][R56.64], !P4 ;  /* 0x3fa0000038fb7fae */ /* 0x000fe8000e121860 */
[----:B------:R-:W-:Y:S04]  /*2b310*/  LDGSTS.E [R251+0x3fa80], desc[UR32][R54.64], !P4 ;  /* 0x3fa8000036fb7fae */ /* 0x000fe8000e121860 */
[----:B------:R-:W2:Y:S04]  /*2b320*/  LDL.LU.64 R58, [R1+0xa0e0] ;  /* 0x00a0e000013a7983 */ /* 0x000ea80000300a00 */
[----:B------:R-:W2:Y:S04]  /*2b330*/  LDL.LU.64 R56, [R1+0xa0d8] ;  /* 0x00a0d80001387983 */ /* 0x000ea80000300a00 */
[----:B------:R-:W2:Y:S04]  /*2b340*/  LDL.LU.64 R54, [R1+0xa0d0] ;  /* 0x00a0d00001367983 */ /* 0x000ea80000300a00 */
        /* <DEDUP_REMOVED lines=12> */
[----:B------:R2:W-:Y:S04]  /*2b410*/  LDGSTS.E [R251+0x3fe00], desc[UR32][R40.64], !P4 ;  /* 0x3fe0000028fb7fae */ /* 0x0005e8000e121860 */
[----:B------:R2:W-:Y:S04]  /*2b420*/  LDGSTS.E [R251+0x3fe80], desc[UR32][R38.64], !P4 ;  /* 0x3fe8000026fb7fae */ /* 0x0005e8000e121860 */
[----:B------:R-:W-:Y:S04]  /*2b430*/  LDGSTS.E [R251+0x3ff00], desc[UR32][R4.64], !P4 ;  /* 0x3ff0000004fb7fae */ /* 0x000fe8000e121860 */
[----:B-1----:R-:W2:Y:S04]  /*2b440*/  LDL.LU.64 R40, [R1+0xa098] ;  /* 0x00a0980001287983 */ /* 0x002ea80000300a00 */
[----:B------:R-:W2:Y:S04]  /*2b450*/  LDL.LU.64 R38, [R1+0xa090] ;  /* 0x00a0900001267983 */ /* 0x000ea80000300a00 */
[----:B------:R-:W3:Y:S04]  /*2b460*/  LDL.LU.64 R4, [R1+0xa088] ;  /* 0x00a0880001047983 */ /* 0x000ee80000300a00 */
[----:B------:R-:W-:Y:S04]  /*2b470*/  LDGSTS.E [R251+0x3ff80], desc[UR32][R248.64], !P4 ;  /* 0x3ff80000f8fb7fae */ /* 0x000fe8000e121860 */
[----:B------:R-:W2:Y:S01]  /*2b480*/  LDL.LU.64 R248, [R1+0xa080] ;  /* 0x00a0800001f87983 */ /* 0x000ea20000300a00 */
[----:B------:R-:W-:-:S02]  /*2b490*/  SEL R2, RZ, 0x4, P3 ;  /* 0x00000004ff027807 */ /* 0x000fc40001800000 */
[----:B------:R-:W-:-:S04]  /*2b4a0*/  PLOP3.LUT P3, PT, PT, PT, UP0, 0x80, 0x0 ;  /* 0x000000000000781c */ /* 0x000fc80003f6f008 */
[----:B------:R-:W-:Y:S02]  /*2b4b0*/  SEL R2, R2, RZ, P3 ;  /* 0x000000ff02027207 */ /* 0x000fe40001800000 */
[----:B------:R-:W-:Y:S02]  /*2b4c0*/  ISETP.NE.U32.AND P3, PT, R252, RZ, PT ;  /* 0x000000fffc00720c */ /* 0x000fe40003f65070 */
[----:B------:R-:W-:Y:S01]  /*2b4d0*/  ISETP.NE.U32.AND P4, PT, R2, RZ, PT ;  /* 0x000000ff0200720c */ /* 0x000fe20003f85070 */
[----:B------:R1:W-:Y:S01]  /*2b4e0*/  STL.64 [R1+0xa158], R92 ;  /* 0x00a1585c01007387 */ /* 0x0003e20000100a00 */
[----:B---3--:R-:W-:-:S03]  /*2b4f0*/  VIADD R252, R4, 0x100000 ;  /* 0x0010000004fc7836 */ /* 0x008fc60000000000 */
[----:B------:R-:W0:Y:S04]  /*2b500*/  LDGDEPBAR ;  /* 0x00000000000079af */ /* 0x000e280000000000 */
[----:B-1----:R-:W3:Y:S04]  /*2b510*/  LDL.64 R92, [R1+0x6668] ;  /* 0x00666800015c7983 */ /* 0x002ee80000100a00 */
[----:B------:R-:W-:Y:S04]  /*2b520*/  STL.64 [R1+0xa150], R90 ;  /* 0x00a1505a01007387 */ /* 0x000fe80000100a00 */
[----:B------:R1:W-:Y:S04]  /*2b530*/  STL.64 [R1+0xa148], R88 ;  /* 0x00a1485801007387 */ /* 0x0003e80000100a00 */
[----:B-1----:R-:W3:Y:S04]  /*2b540*/  LDL.64 R88, [R1+0x5b00] ;  /* 0x005b000001587983 */ /* 0x002ee80000100a00 */
        /* <DEDUP_REMOVED lines=19> */
[----:B-1----:R-:W3:Y:S01]  /*2b680*/  LDL.64 R68, [R1+0x6740] ;  /* 0x0067400001447983 */ /* 0x002ee20000100a00 */
[C---:B------:R-:W-:Y:S01]  /*2b690*/  VIADD R90, R4.reuse, 0x100000 ;  /* 0x00100000045a7836 */ /* 0x040fe20000000000 */
[C---:B------:R-:W-:Y:S01]  /*2b6a0*/  IADD3 R91, R4.reuse, 0x100000, RZ ;  /* 0x00100000045b7810 */ /* 0x040fe20007ffe0ff */
[C---:B------:R-:W-:Y:S01]  /*2b6b0*/  VIADD R2, R4.reuse, 0x100000 ;  /* 0x0010000004027836 */ /* 0x040fe20000000000 */
[----:B------:R-:W-:Y:S04]  /*2b6c0*/  STL.64 [R1+0xa0f0], R66 ;  /* 0x00a0f04201007387 */ /* 0x000fe80000100a00 */
[----:B------:R-:W-:Y:S04]  /*2b6d0*/  STL.64 [R1+0xa0e8], R64 ;  /* 0x00a0e84001007387 */ /* 0x000fe80000100a00 */
[----:B----4-:R-:W-:Y:S04]  /*2b6e0*/  STL.64 [R1+0xa0e0], R62 ;  /* 0x00a0e03e01007387 */ /* 0x010fe80000100a00 */
[----:B--2---:R-:W-:Y:S04]  /*2b6f0*/  STL.64 [R1+0xa0d8], R60 ;  /* 0x00a0d83c01007387 */ /* 0x004fe80000100a00 */
[----:B------:R-:W-:Y:S04]  /*2b700*/  STL.64 [R1+0xa0d0], R58 ;  /* 0x00a0d03a01007387 */ /* 0x000fe80000100a00 */
[----:B------:R-:W-:Y:S04]  /*2b710*/  STL.64 [R1+0xa0c8], R56 ;  /* 0x00a0c83801007387 */ /* 0x000fe80000100a00 */
[----:B------:R-:W-:Y:S04]  /*2b720*/  STL.64 [R1+0xa0c0], R54 ;  /* 0x00a0c03601007387 */ /* 0x000fe80000100a00 */
[----:B------:R1:W-:Y:S04]  /*2b730*/  STL.64 [R1+0xa0b8], R52 ;  /* 0x00a0b83401007387 */ /* 0x0003e80000100a00 */
[----:B------:R-:W-:Y:S04]  /*2b740*/  STL.64 [R1+0xa0b0], R50 ;  /* 0x00a0b03201007387 */ /* 0x000fe80000100a00 */
[----:B------:R-:W-:Y:S04]  /*2b750*/  STL.64 [R1+0xa0a8], R48 ;  /* 0x00a0a83001007387 */ /* 0x000fe80000100a00 */
[----:B------:R-:W-:Y:S04]  /*2b760*/  STL.64 [R1+0xa0a0], R46 ;  /* 0x00a0a02e01007387 */ /* 0x000fe80000100a00 */
[----:B------:R-:W-:Y:S04]  /*2b770*/  STL.64 [R1+0xa098], R44 ;  /* 0x00a0982c01007387 */ /* 0x000fe80000100a00 */
[----:B------:R-:W-:Y:S04]  /*2b780*/  STL.64 [R1+0xa090], R42 ;  /* 0x00a0902a01007387 */ /* 0x000fe80000100a00 */
[----:B------:R2:W-:Y:S04]  /*2b790*/  STL.64 [R1+0xa088], R40 ;  /* 0x00a0882801007387 */ /* 0x0005e80000100a00 */
[----:B------:R4:W-:Y:S04]  /*2b7a0*/  STL.64 [R1+0xa080], R38 ;  /* 0x00a0802601007387 */ /* 0x0009e80000100a00 */
[----:B-1----:R-:W3:Y:S01]  /*2b7b0*/  LDL.64 R52, [R1+0x65a0] ;  /* 0x0065a00001347983 */ /* 0x002ee20000100a00 */
[----:B--2---:R-:W-:-:S03]  /*2b7c0*/  VIADD R40, R4, 0x100000 ;  /* 0x0010000004287836 */ /* 0x004fc60000000000 */
[----:B------:R-:W2:Y:S01]  /*2b7d0*/  LDL.64 R54, [R1+0x61b0] ;  /* 0x0061b00001367983 */ /* 0x000ea20000100a00 */
[----:B----4-:R-:W-:-:S03]  /*2b7e0*/  IADD3 R39, R4, 0x100000, RZ ;  /* 0x0010000004277810 */ /* 0x010fc60007ffe0ff */
[----:B---3--:R-:W-:Y:S04]  /*2b7f0*/  LDGSTS.E [R90+-0x80000], desc[UR32][R68.64], P0 ;  /* 0x80000000445a7fae */ /* 0x008fe80008121860 */
[----:B------:R-:W-:Y:S04]  /*2b800*/  LDGSTS.E [R91+-0x7ff80], desc[UR32][R70.64], P1 ;  /* 0x80080000465b7fae */ /* 0x000fe80008921860 */
[----:B------:R-:W-:Y:S04]  /*2b810*/  LDGSTS.E [R252+-0x7ff00], desc[UR32][R84.64], P5 ;  /* 0x8010000054fc7fae */ /* 0x000fe8000a921860 */
[----:B------:R-:W-:Y:S04]  /*2b820*/  LDGSTS.E [R2+-0x7fe80], desc[UR32][R72.64], P2 ;  /* 0x8018000048027fae */ /* 0x000fe80009121860 */
[----:B------:R-:W3:Y:S04]  /*2b830*/  LDL.64 R90, [R1+0x65e8] ;  /* 0x0065e800015a7983 */ /* 0x000ee80000100a00 */
[----:B------:R-:W4:Y:S01]  /*2b840*/  LDL.64 R84, [R1+0x61f8] ;  /* 0x0061f80001547983 */ /* 0x000f220000100a00 */
[----:B------:R-:W-:-:S03]  /*2b850*/  VIADD R38, R4, 0x100000 ;  /* 0x0010000004267836 */ /* 0x000fc60000000000 */
[----:B------:R-:W-:Y:S04]  /*2b860*/  LDGSTS.E [R40+-0x7f000], desc[UR32][R92.64], P0 ;  /* 0x810000005c287fae */ /* 0x000fe80008121860 */
[----:B------:R-:W-:Y:S04]  /*2b870*/  LDGSTS.E [R39+-0x7ef80], desc[UR32][R86.64], P1 ;  /* 0x8108000056277fae */ /* 0x000fe80008921860 */
[----:B------:R-:W-:Y:S04]  /*2b880*/  LDGSTS.E [R38+-0x7ef00], desc[UR32][R74.64], P5 ;  /* 0x811000004a267fae */ /* 0x000fe8000a921860 */
[----:B------:R-:W2:Y:S04]  /*2b890*/  LDL.64 R92, [R1+0x5de0] ;  /* 0x005de000015c7983 */ /* 0x000ea80000100a00 */
[----:B------:R-:W2:Y:S04]  /*2b8a0*/  LDL.64 R86, [R1+0x5af0] ;  /* 0x005af00001567983 */ /* 0x000ea80000100a00 */
[----:B------:R-:W2:Y:S04]  /*2b8b0*/  LDL.64 R72, [R1+0x65a8] ;  /* 0x0065a80001487983 */ /* 0x000ea80000100a00 */
[----:B------:R-:W-:Y:S04]  /*2b8c0*/  LDGSTS.E [R252+-0x7ee80], desc[UR32][R88.64], P2 ;  /* 0x8118000058fc7fae */ /* 0x000fe80009121860 */
[----:B------:R-:W2:Y:S04]  /*2b8d0*/  LDL.64 R74, [R1+0x61b8] ;  /* 0x0061b800014a7983 */ /* 0x000ea80000100a00 */
[----:B------:R-:W-:Y:S04]  /*2b8e0*/  LDGSTS.E [R2+-0x7e000], desc[UR32][R76.64], P0 ;  /* 0x820000004c027fae */ /* 0x000fe80008121860 */
[----:B------:R-:W2:Y:S04]  /*2b8f0*/  LDL.64 R88, [R1+0x5da8] ;  /* 0x005da80001587983 */ /* 0x000ea80000100a00 */
[----:B------:R-:W-:Y:S04]  /*2b900*/  LDGSTS.E [R40+-0x7df80], desc[UR32][R80.64], P1 ;  /* 0x8208000050287fae */ /* 0x000fe80008921860 */
[----:B------:R-:W-:Y:S04]  /*2b910*/  LDGSTS.E [R39+-0x7df00], desc[UR32][R82.64], P5 ;  /* 0x8210000052277fae */ /* 0x000fe8000a921860 */
[----:B------:R-:W2:Y:S04]  /*2b920*/  LDL.64 R70, [R1+0x6178] ;  /* 0x0061780001467983 */ /* 0x000ea80000100a00 */
[----:B------:R-:W2:Y:S04]  /*2b930*/  LDL.64 R80, [R1+0x5ae8] ;  /* 0x005ae80001507983 */ /* 0x000ea80000100a00 */
[----:B------:R-:W2:Y:S04]  /*2b940*/  LDL.64 R82, [R1+0x6568] ;  /* 0x0065680001527983 */ /* 0x000ea80000100a00 */
[----:B------:R-:W-:Y:S04]  /*2b950*/  LDGSTS.E [R38+-0x7de80], desc[UR32][R78.64], P2 ;  /* 0x821800004e267fae */ /* 0x000fe80009121860 */
[----:B------:R-:W2:Y:S04]  /*2b960*/  LDL.64 R76, [R1+0x5d70] ;  /* 0x005d7000014c7983 */ /* 0x000ea80000100a00 */
        /* <DEDUP_REMOVED lines=9> */
[----:B---3--:R-:W-:Y:S04]  /*2ba00*/  LDGSTS.E [R252+-0x7d000], desc[UR32][R90.64], P0 ;  /* 0x830000005afc7fae */ /* 0x008fe80008121860 */
[----:B----4-:R-:W-:Y:S04]  /*2ba10*/  LDGSTS.E [R2+-0x7cf80], desc[UR32][R84.64], P1 ;  /* 0x8308000054027fae */ /* 0x010fe80008921860 */
[----:B------:R-:W3:Y:S04]  /*2ba20*/  LDL.64 R90, [R1+0x5ae0] ;  /* 0x005ae000015a7983 */ /* 0x000ee80000100a00 */
[----:B------:R-:W4:Y:S04]  /*2ba30*/  LDL.64 R84, [R1+0x6138] ;  /* 0x0061380001547983 */ /* 0x000f280000100a00 */
[----:B--2---:R-:W-:Y:S04]  /*2ba40*/  LDGSTS.E [R40+-0x7cf00], desc[UR32][R92.64], P5 ;  /* 0x831000005c287fae */ /* 0x004fe8000a921860 */
[----:B------:R-:W-:Y:S04]  /*2ba50*/  LDGSTS.E [R39+-0x7ce80], desc[UR32][R86.64], P2 ;  /* 0x8318000056277fae */ /* 0x000fe80009121860 */
[----:B------:R-:W-:Y:S04]  /*2ba60*/  LDGSTS.E [R38+-0x7c000], desc[UR32][R72.64], P0 ;  /* 0x8400000048267fae */ /* 0x000fe80008121860 */
[----:B------:R-:W2:Y:S04]  /*2ba70*/  LDL.64 R92, [R1+0x5d38] ;  /* 0x005d3800015c7983 */ /* 0x000ea80000100a00 */
[----:B------:R-:W2:Y:S04]  /*2ba80*/  LDL.64 R86, [R1+0x5ad8] ;  /* 0x005ad80001567983 */ /* 0x000ea80000100a00 */
[----:B------:R-:W-:Y:S04]  /*2ba90*/  LDGSTS.E [R252+-0x7bf80], desc[UR32][R74.64], P1 ;  /* 0x840800004afc7fae */ /* 0x000fe80008921860 */
[----:B------:R-:W2:Y:S04]  /*2baa0*/  LDL.64 R72, [R1+0x64e8] ;  /* 0x0064e80001487983 */ /* 0x000ea80000100a00 */
[----:B------:R-:W-:Y:S04]  /*2bab0*/  LDGSTS.E [R2+-0x7bf00], desc[UR32][R88.64], P5 ;  /* 0x8410000058027fae */ /* 0x000fe8000a921860 */
[----:B------:R-:W2:Y:S04]  /*2bac0*/  LDL.64 R74, [R1+0x60f8] ;  /* 0x0060f800014a7983 */ /* 0x000ea80000100a00 */
[----:B------:R-:W2:Y:S04]  /*2bad0*/  LDL.64 R88, [R1+0x5d00] ;  /* 0x005d000001587983 */ /* 0x000ea80000100a00 */
[----:B------:R-:W-:Y:S04]  /*2bae0*/  LDGSTS.E [R40+-0x7be80], desc[UR32][R80.64], P2 ;  /* 0x8418000050287fae */ /* 0x000fe80009121860 */
[----:B------:R-:W-:Y:S04]  /*2baf0*/  LDGSTS.E [R39+-0x7b000], desc[UR32][R82.64], P0 ;  /* 0x8500000052277fae */ /* 0x000fe80008121860 */
[----:B------:R-:W-:Y:S04]  /*2bb00*/  LDGSTS.E [R38+-0x7af80], desc[UR32][R70.64], P1 ;  /* 0x8508000046267fae */ /* 0x000fe80008921860 */
[----:B------:R-:W2:Y:S04]  /*2bb10*/  LDL.64 R80, [R1+0x5ad0] ;  /* 0x005ad00001507983 */ /* 0x000ea80000100a00 */
[----:B------:R-:W2:Y:S04]  /*2bb20*/  LDL.64 R82, [R1+0x64a8] ;  /* 0x0064a80001527983 */ /* 0x000ea80000100a00 */
[----:B------:R-:W-:Y:S04]  /*2bb30*/  LDGSTS.E [R252+-0x7af00], desc[UR32][R76.64], P5 ;  /* 0x851000004cfc7fae */ /* 0x000fe8000a921860 */
[----:B------:R-:W2:Y:S04]  /*2bb40*/  LDL.64 R70, [R1+0x5c58] ;  /* 0x005c580001467983 */ /* 0x000ea80000100a00 */
[----:B------:R-:W2:Y:S04]  /*2bb50*/  LDL.64 R76, [R1+0x60b8] ;  /* 0x0060b800014c7983 */ /* 0x000ea80000100a00 */
[----:B---3--:R-:W-:Y:S04]  /*2bb60*/  LDGSTS.E [R2+-0x7ae80], desc[UR32][R90.64], P2 ;  /* 0x851800005a027fae */ /* 0x008fe80009121860 */
[----:B------:R-:W-:Y:S04]  /*2bb70*/  LDGSTS.E [R40+-0x7a000], desc[UR32][R78.64], P0 ;  /* 0x860000004e287fae */ /* 0x000fe80008121860 */
[----:B----4-:R-:W-:Y:S04]  /*2bb80*/  LDGSTS.E [R39+-0x79f80], desc[UR32][R84.64], P1 ;  /* 0x8608000054277fae */ /* 0x010fe80008921860 */
[----:B------:R-:W3:Y:S04]  /*2bb90*/  LDL.64 R90, [R1+0x5cc8] ;  /* 0x005cc800015a7983 */ /* 0x000ee80000100a00 */
[----:B------:R-:W4:Y:S04]  /*2bba0*/  LDL.64 R78, [R1+0x6078] ;  /* 0x00607800014e7983 */ /* 0x000f280000100a00 */
[----:B------:R-:W4:Y:S04]  /*2bbb0*/  LDL.64 R84, [R1+0x5ac8] ;  /* 0x005ac80001547983 */ /* 0x000f280000100a00 */
[----:B--2---:R-:W-:Y:S04]  /*2bbc0*/  LDGSTS.E [R38+-0x79f00], desc[UR32][R92.64], P5 ;  /* 0x861000005c267fae */ /* 0x004fe8000a921860 */
[----:B------:R-:W-:Y:S04]  /*2bbd0*/  LDGSTS.E [R252+-0x79e80], desc[UR32][R86.64], P2 ;  /* 0x8618000056fc7fae */ /* 0x000fe80009121860 */
[----:B------:R-:W-:Y:S04]  /*2bbe0*/  LDGSTS.E [R2+-0x79000], desc[UR32][R72.64], P0 ;  /* 0x8700000048027fae */ /* 0x000fe80008121860 */
[----:B------:R-:W2:Y:S04]  /*2bbf0*/  LDL.64 R92, [R1+0x6468] ;  /* 0x00646800015c7983 */ /* 0x000ea80000100a00 */
[----:B------:R-:W2:Y:S04]  /*2bc00*/  LDL.64 R86, [R1+0x5c90] ;  /* 0x005c900001567983 */ /* 0x000ea80000100a00 */
[----:B------:R-:W-:Y:S04]  /*2bc10*/  LDGSTS.E [R40+-0x78f80], desc[UR32][R74.64], P1 ;  /* 0x870800004a287fae */ /* 0x000fe80008921860 */
[----:B------:R-:W-:Y:S04]  /*2bc20*/  LDGSTS.E [R39+-0x78f00], desc[UR32][R88.64], P5 ;  /* 0x8710000058277fae */ /* 0x000fe8000a921860 */
[----:B------:R-:W2:Y:S04]  /*2bc30*/  LDL.64 R72, [R1+0x5ff8] ;  /* 0x005ff80001487983 */ /* 0x000ea80000100a00 */
[----:B------:R-:W2:Y:S04]  /*2bc40*/  LDL.64 R74, [R1+0x5fb8] ;  /* 0x005fb800014a7983 */ /* 0x000ea80000100a00 */
[----:B------:R-:W2:Y:S04]  /*2bc50*/  LDL.64 R88, [R1+0x6428] ;  /* 0x0064280001587983 */ /* 0x000ea80000100a00 */
[----:B------:R-:W-:Y:S04]  /*2bc60*/  LDGSTS.E [R38+-0x78e80], desc[UR32][R80.64], P2 ;  /* 0x8718000050267fae */ /* 0x000fe80009121860 */
[----:B------:R-:W-:Y:S04]  /*2bc70*/  LDGSTS.E [R252+-0x78000], desc[UR32][R82.64], P0 ;  /* 0x8800000052fc7fae */ /* 0x000fe80008121860 */
[----:B------:R-:W2:Y:S04]  /*2bc80*/  LDL.64 R80, [R1+0x6038] ;  /* 0x0060380001507983 */ /* 0x000ea80000100a00 */
[----:B------:R-:W2:Y:S04]  /*2bc90*/  LDL.64 R82, [R1+0x5ab8] ;  /* 0x005ab80001527983 */ /* 0x000ea80000100a00 */
[----:B------:R-:W-:Y:S04]  /*2bca0*/  LDGSTS.E [R2+-0x77f80], desc[UR32][R76.64], P1 ;  /* 0x880800004c027fae */ /* 0x000fe80008921860 */
        /* <DEDUP_REMOVED lines=16> */
[----:B------:R-:W-:Y:S04]  /*2bdb0*/  LDGSTS.E [R252+-0x75f00], desc[UR32][R70.64], P5 ;  /* 0x8a10000046fc7fae */ /* 0x000fe8000a921860 */
[----:B------:R-:W-:Y:S04]  /*2bdc0*/  LDGSTS.E [R2+-0x75e80], desc[UR32][R82.64], P2 ;  /* 0x8a18000052027fae */ /* 0x000fe80009121860 */
[----:B------:R-:W2:Y:S04]  /*2bdd0*/  LDL.64 R80, [R1+0x5f78] ;  /* 0x005f780001507983 */ /* 0x000ea80000100a00 */
[----:B------:R-:W-:Y:S04]  /*2bde0*/  LDGSTS.E [R40+-0x75000], desc[UR32][R76.64], P0 ;  /* 0x8b0000004c287fae */ /* 0x000fe80008121860 */
[----:B------:R-:W2:Y:S04]  /*2bdf0*/  LDL.64 R82, [R1+0x5bb0] ;  /* 0x005bb00001527983 */ /* 0x000ea80000100a00 */
[----:B------:R-:W-:Y:S04]  /*2be00*/  LDGSTS.E [R39+-0x74f80], desc[UR32][R72.64], P1 ;  /* 0x8b08000048277fae */ /* 0x000fe80008921860 */
        /* <DEDUP_REMOVED lines=19> */
[----:B------:R-:W2:Y:S04]  /*2bf40*/  LDL.64 R80, [R1+0x66a0] ;  /* 0x0066a00001507983 */ /* 0x000ea80000100a00 */
[----:B------:R-:W-:Y:S04]  /*2bf50*/  LDGSTS.E [R39+-0x72e80], desc[UR32][R76.64], P2 ;  /* 0x8d1800004c277fae */ /* 0x000fe80009121860 */
        /* <DEDUP_REMOVED lines=8> */
[----:B------:R1:W-:Y:S04]  /*2bfe0*/  LDGSTS.E [R39+-0x71000], desc[UR32][R68.64], P0 ;  /* 0x8f00000044277fae */ /* 0x0003e80008121860 */
[----:B------:R-:W2:Y:S04]  /*2bff0*/  LDL.64 R92, [R1+0x5a80] ;  /* 0x005a8000015c7983 */ /* 0x000ea80000100a00 */
[----:B------:R-:W2:Y:S04]  /*2c000*/  LDL.64 R74, [R1+0x6620] ;  /* 0x00662000014a7983 */ /* 0x000ea80000100a00 */
[----:B------:R-:W-:Y:S04]  /*2c010*/  LDGSTS.E [R38+-0x70f80], desc[UR32][R86.64], P1 ;  /* 0x8f08000056267fae */ /* 0x000fe80008921860 */
[----:B------:R-:W2:Y:S04]  /*2c020*/  LDL.64 R68, [R1+0x60f0] ;  /* 0x0060f00001447983 */ /* 0x000ea80000100a00 */
[----:B------:R1:W-:Y:S04]  /*2c030*/  LDGSTS.E [R252+-0x70f00], desc[UR32][R88.64], P5 ;  /* 0x8f10000058fc7fae */ /* 0x0003e8000a921860 */
[----:B------:R-:W2:Y:S04]  /*2c040*/  LDL.64 R86, [R1+0x6230] ;  /* 0x0062300001567983 */ /* 0x000ea80000100a00 */
[----:B------:R1:W-:Y:S04]  /*2c050*/  LDGSTS.E [R2+-0x70e80], desc[UR32][R78.64], P2 ;  /* 0x8f1800004e027fae */ /* 0x0003e80009121860 */
[----:B------:R-:W2:Y:S04]  /*2c060*/  LDL.64 R88, [R1+0x5e10] ;  /* 0x005e100001587983 */ /* 0x000ea80000100a00 */
[----:B------:R-:W-:Y:S04]  /*2c070*/  LDGSTS.E [R249+-0x7fe00], desc[UR32][R80.64], P0 ;  /* 0x8020000050f97fae */ /* 0x000fe80008121860 */
[----:B------:R-:W2:Y:S04]  /*2c080*/  LDL.64 R78, [R1+0x5a78] ;  /* 0x005a7800014e7983 */ /* 0x000ea80000100a00 */
[----:B------:R-:W-:Y:S04]  /*2c090*/  LDGSTS.E [R249+-0x7fd80], desc[UR32][R82.64], P1 ;  /* 0x8028000052f97fae */ /* 0x000fe80008921860 */
[----:B------:R-:W2:Y:S04]  /*2c0a0*/  LDL.64 R80, [R1+0x65e0] ;  /* 0x0065e00001507983 */ /* 0x000ea80000100a00 */
[----:B------:R-:W-:Y:S04]  /*2c0b0*/  LDGSTS.E [R249+-0x7fd00], desc[UR32][R70.64], P5 ;  /* 0x8030000046f97fae */ /* 0x000fe8000a921860 */
        /* <DEDUP_REMOVED lines=24> */
[----:B------:R-:W-:Y:S04]  /*2c240*/  LDGSTS.E [R249+-0x7cd00], desc[UR32][R72.64], P5 ;  /* 0x8330000048f97fae */ /* 0x000fe8000a921860 */
[----:B------:R-:W2:Y:S04]  /*2c250*/  LDL.64 R72, [R1+0x5a48] ;  /* 0x005a480001487983 */ /* 0x000ea80000100a00 */
[----:B---3--:R-:W-:Y:S04]  /*2c260*/  LDGSTS.E [R249+-0x7cc80], desc[UR32][R90.64], P2 ;  /* 0x833800005af97fae */ /* 0x008fe80009121860 */
[----:B------:R-:W-:Y:S04]  /*2c270*/  LDGSTS.E [R249+-0x7be00], desc[UR32][R52.64], P0 ;  /* 0x8420000034f97fae */ /* 0x000fe80008121860 */
[----:B------:R-:W-:Y:S04]  /*2c280*/  LDGSTS.E [R249+-0x7bd80], desc[UR32][R54.64], P1 ;  /* 0x8428000036f97fae */ /* 0x000fe80008921860 */
[----:B------:R-:W-:Y:S04]  /*2c290*/  LDGSTS.E [R249+-0x7bd00], desc[UR32][R56.64], P5 ;  /* 0x8430000038f97fae */ /* 0x000fe8000a921860 */
[----:B------:R-:W-:Y:S04]  /*2c2a0*/  LDGSTS.E [R249+-0x7bc80], desc[UR32][R58.64], P2 ;  /* 0x843800003af97fae */ /* 0x000fe80009121860 */
[----:B------:R-:W3:Y:S04]  /*2c2b0*/  LDL.64 R90, [R1+0x6460] ;  /* 0x00646000015a7983 */ /* 0x000ee80000100a00 */
[----:B----4-:R-:W-:Y:S04]  /*2c2c0*/  LDGSTS.E [R249+-0x7ae00], desc[UR32][R76.64], P0 ;  /* 0x852000004cf97fae */ /* 0x010fe80008121860 */
[----:B------:R-:W-:Y:S04]  /*2c2d0*/  LDGSTS.E [R249+-0x7ad80], desc[UR32][R84.64], P1 ;  /* 0x8528000054f97fae */ /* 0x000fe80008921860 */
[----:B--2---:R-:W-:Y:S04]  /*2c2e0*/  LDGSTS.E [R249+-0x7ad00], desc[UR32][R92.64], P5 ;  /* 0x853000005cf97fae */ /* 0x004fe8000a921860 */
[----:B------:R-:W2:Y:S04]  /*2c2f0*/  LDL.64 R76, [R1+0x6070] ;  /* 0x00607000014c7983 */ /* 0x000ea80000100a00 */
[----:B------:R-:W4:Y:S04]  /*2c300*/  LDL.64 R84, [R1+0x5c88] ;  /* 0x005c880001547983 */ /* 0x000f280000100a00 */
[----:B------:R-:W4:Y:S04]  /*2c310*/  LDL.64 R92, [R1+0x5a40] ;  /* 0x005a4000015c7983 */ /* 0x000f280000100a00 */
[----:B------:R-:W-:Y:S04]  /*2c320*/  LDGSTS.E [R249+-0x7ac80], desc[UR32][R60.64], P2 ;  /* 0x853800003cf97fae */ /* 0x000fe80009121860 */
[----:B------:R-:W-:Y:S04]  /*2c330*/  LDGSTS.E [R249+-0x79e00], desc[UR32][R74.64], P0 ;  /* 0x862000004af97fae */ /* 0x000fe80008121860 */
[----:B------:R-:W-:Y:S04]  /*2c340*/  LDGSTS.E [R249+-0x79d80], desc[UR32][R86.64], P1 ;  /* 0x8628000056f97fae */ /* 0x000fe80008921860 */
[----:B------:R-:W-:Y:S04]  /*2c350*/  LDGSTS.E [R249+-0x79d00], desc[UR32][R62.64], P5 ;  /* 0x863000003ef97fae */ /* 0x000fe8000a921860 */
[----:B------:R-:W4:Y:S04]  /*2c360*/  LDL.64 R74, [R1+0x6420] ;  /* 0x00642000014a7983 */ /* 0x000f280000100a00 */
[----:B------:R-:W4:Y:S04]  /*2c370*/  LDL.64 R86, [R1+0x6030] ;  /* 0x0060300001567983 */ /* 0x000f280000100a00 */
[----:B------:R-:W-:Y:S04]  /*2c380*/  LDGSTS.E [R249+-0x79c80], desc[UR32][R64.64], P2 ;  /* 0x8638000040f97fae */ /* 0x000fe80009121860 */
[----:B------:R-:W-:Y:S04]  /*2c390*/  LDGSTS.E [R249+-0x78e00], desc[UR32][R66.64], P0 ;  /* 0x8720000042f97fae */ /* 0x000fe80008121860 */
[----:B------:R-:W-:Y:S04]  /*2c3a0*/  LDGSTS.E [R249+-0x78d80], desc[UR32][R68.64], P1 ;  /* 0x8728000044f97fae */ /* 0x000fe80008921860 */
[----:B------:R-:W-:Y:S04]  /*2c3b0*/  LDGSTS.E [R249+-0x78d00], desc[UR32][R88.64], P5 ;  /* 0x8730000058f97fae */ /* 0x000fe8000a921860 */
[----:B------:R-:W-:Y:S04]  /*2c3c0*/  LDGSTS.E [R249+-0x78c80], desc[UR32][R78.64], P2 ;  /* 0x873800004ef97fae */ /* 0x000fe80009121860 */
[----:B------:R-:W-:Y:S04]  /*2c3d0*/  LDGSTS.E [R249+-0x77e00], desc[UR32][R80.64], P0 ;  /* 0x8820000050f97fae */ /* 0x000fe80008121860 */
[----:B------:R-:W4:Y:S04]  /*2c3e0*/  LDL.64 R88, [R1+0x5c50] ;  /* 0x005c500001587983 */ /* 0x000f280000100a00 */
[----:B------:R-:W4:Y:S04]  /*2c3f0*/  LDL.64 R78, [R1+0x5a38] ;  /* 0x005a3800014e7983 */ /* 0x000f280000100a00 */
[----:B------:R-:W-:Y:S04]  /*2c400*/  LDGSTS.E [R249+-0x77d80], desc[UR32][R70.64], P1 ;  /* 0x8828000046f97fae */ /* 0x000fe80008921860 */
[----:B------:R-:W4:Y:S04]  /*2c410*/  LDL.64 R80, [R1+0x63e0] ;  /* 0x0063e00001507983 */ /* 0x000f280000100a00 */
[----:B------:R-:W-:Y:S04]  /*2c420*/  LDGSTS.E [R249+-0x77d00], desc[UR32][R82.64], P5 ;  /* 0x8830000052f97fae */ /* 0x000fe8000a921860 */
[----:B------:R-:W-:Y:S04]  /*2c430*/  LDGSTS.E [R249+-0x77c80], desc[UR32][R72.64], P2 ;  /* 0x8838000048f97fae */ /* 0x000fe80009121860 */
[----:B------:R-:W4:Y:S04]  /*2c440*/  LDL.64 R52, [R1+0x5a30] ;  /* 0x005a300001347983 */ /* 0x000f280000100a00 */
        /* <DEDUP_REMOVED lines=11> */
[----:B---3--:R-:W-:Y:S04]  /*2c500*/  LDGSTS.E [R249+-0x76e00], desc[UR32][R90.64], P0 ;  /* 0x892000005af97fae */ /* 0x008fe80008121860 */
[----:B------:R-:W3:Y:S04]  /*2c510*/  LDL.64 R90, [R1+0x5a28] ;  /* 0x005a2800015a7983 */ /* 0x000ee80000100a00 */
[----:B--2---:R-:W-:Y:S04]  /*2c520*/  LDGSTS.E [R249+-0x76d80], desc[UR32][R76.64], P1 ;  /* 0x892800004cf97fae */ /* 0x004fe80008921860 */
[----:B----4-:R-:W-:Y:S04]  /*2c530*/  LDGSTS.E [R249+-0x76d00], desc[UR32][R84.64], P5 ;  /* 0x8930000054f97fae */ /* 0x010fe8000a921860 */
[----:B------:R-:W-:Y:S04]  /*2c540*/  LDGSTS.E [R249+-0x76c80], desc[UR32][R92.64], P2 ;  /* 0x893800005cf97fae */ /* 0x000fe80009121860 */
[----:B------:R-:W2:Y:S04]  /*2c550*/  LDL.64 R76, [R1+0x6360] ;  /* 0x00636000014c7983 */ /* 0x000ea80000100a00 */
[----:B------:R-:W4:Y:S04]  /*2c560*/  LDL.64 R84, [R1+0x5f70] ;  /* 0x005f700001547983 */ /* 0x000f280000100a00 */
[----:B------:R-:W4:Y:S04]  /*2c570*/  LDL.64 R92, [R1+0x5a20] ;  /* 0x005a2000015c7983 */ /* 0x000f280000100a00 */
[----:B------:R-:W-:Y:S04]  /*2c580*/  LDGSTS.E [R249+-0x75e00], desc[UR32][R74.64], P0 ;  /* 0x8a2000004af97fae */ /* 0x000fe80008121860 */
[----:B------:R-:W-:Y:S04]  /*2c590*/  LDGSTS.E [R249+-0x75d80], desc[UR32][R86.64], P1 ;  /* 0x8a28000056f97fae */ /* 0x000fe80008921860 */
[----:B------:R-:W4:Y:S04]  /*2c5a0*/  LDL.64 R74, [R1+0x6320] ;  /* 0x00632000014a7983 */ /* 0x000f280000100a00 */
[----:B------:R-:W4:Y:S04]  /*2c5b0*/  LDL.64 R86, [R1+0x5ef0] ;  /* 0x005ef00001567983 */ /* 0x000f280000100a00 */
[----:B------:R-:W-:Y:S04]  /*2c5c0*/  LDGSTS.E [R249+-0x75d00], desc[UR32][R88.64], P5 ;  /* 0x8a30000058f97fae */ /* 0x000fe8000a921860 */
[----:B------:R-:W-:Y:S04]  /*2c5d0*/  LDGSTS.E [R249+-0x75c80], desc[UR32][R78.64], P2 ;  /* 0x8a3800004ef97fae */ /* 0x000fe80009121860 */
[----:B------:R-:W4:Y:S04]  /*2c5e0*/  LDL.64 R88, [R1+0x5b38] ;  /* 0x005b380001587983 */ /* 0x000f280000100a00 */
[----:B------:R-:W-:Y:S04]  /*2c5f0*/  LDGSTS.E [R249+-0x74e00], desc[UR32][R80.64], P0 ;  /* 0x8b20000050f97fae */ /* 0x000fe80008121860 */
[----:B------:R-:W4:Y:S04]  /*2c600*/  LDL.64 R78, [R1+0x5a10] ;  /* 0x005a1000014e7983 */ /* 0x000f280000100a00 */
[----:B------:R-:W-:Y:S04]  /*2c610*/  LDGSTS.E [R249+-0x74d80], desc[UR32][R82.64], P1 ;  /* 0x8b28000052f97fae */ /* 0x000fe80008921860 */
[----:B------:R-:W-:Y:S04]  /*2c620*/  LDGSTS.E [R249+-0x74d00], desc[UR32][R72.64], P5 ;  /* 0x8b30000048f97fae */ /* 0x000fe8000a921860 */
[----:B------:R-:W-:Y:S04]  /*2c630*/  LDGSTS.E [R249+-0x74c80], desc[UR32][R52.64], P2 ;  /* 0x8b38000034f97fae */ /* 0x000fe80009121860 */
[----:B------:R-:W-:Y:S04]  /*2c640*/  LDGSTS.E [R249+-0x73e00], desc[UR32][R54.64], P0 ;  /* 0x8c20000036f97fae */ /* 0x000fe80008121860 */
[----:B------:R-:W4:Y:S04]  /*2c650*/  LDL.64 R80, [R1+0x62a8] ;  /* 0x0062a80001507983 */ /* 0x000f280000100a00 */
[----:B------:R-:W-:Y:S04]  /*2c660*/  LDGSTS.E [R249+-0x73d80], desc[UR32][R56.64], P1 ;  /* 0x8c28000038f97fae */ /* 0x000fe80008921860 */
[----:B------:R-:W4:Y:S04]  /*2c670*/  LDL.64 R82, [R1+0x5eb0] ;  /* 0x005eb00001527983 */ /* 0x000f280000100a00 */
[----:B------:R-:W-:Y:S04]  /*2c680*/  LDGSTS.E [R249+-0x73d00], desc[UR32][R58.64], P5 ;  /* 0x8c3000003af97fae */ /* 0x000fe8000a921860 */
[----:B------:R-:W4:Y:S01]  /*2c690*/  LDL.64 R72, [R1+0x5a08] ;  /* 0x005a080001487983 */ /* 0x000f220000100a00 */
[C---:B-1----:R-:W-:Y:S01]  /*2c6a0*/  VIADD R39, R3.reuse, 0x100000 ;  /* 0x0010000003277836 */ /* 0x042fe20000000000 */
[C---:B------:R-:W-:Y:S01]  /*2c6b0*/  IADD3 R252, R3.reuse, 0x100000, RZ ;  /* 0x0010000003fc7810 */ /* 0x040fe20007ffe0ff */
[C---:B------:R-:W-:Y:S01]  /*2c6c0*/  VIADD R38, R3.reuse, 0x100000 ;  /* 0x0010000003267836 */ /* 0x040fe20000000000 */
[----:B------:R-:W4:Y:S01]  /*2c6d0*/  LDL.64 R52, [R1+0x6590] ;  /* 0x0065900001347983 */ /* 0x000f220000100a00 */
[----:B------:R-:W-:-:S02]  /*2c6e0*/  VIADD R2, R3, 0x100000 ;  /* 0x0010000003027836 */ /* 0x000fc40000000000 */
[----:B------:R-:W-:Y:S01]  /*2c6f0*/  VIADD R40, R3, 0x100000 ;  /* 0x0010000003287836 */ /* 0x000fe20000000000 */
        /* <DEDUP_REMOVED lines=20> */
[----:B------:R-:W-:Y:S04]  /*2c840*/  LDGSTS.E [R249+-0x70d00], desc[UR32][R88.64], P5 ;  /* 0x8f30000058f97fae */ /* 0x000fe8000a921860 */
[----:B------:R-:W4:Y:S04]  /*2c850*/  LDL.64 R68, [R1+0x5998] ;  /* 0x0059980001447983 */ /* 0x000f280000100a00 */
[----:B------:R-:W4:Y:S04]  /*2c860*/  LDL.64 R86, [R1+0x6228] ;  /* 0x0062280001567983 */ /* 0x000f280000100a00 */
[----:B------:R-:W4:Y:S04]  /*2c870*/  LDL.64 R88, [R1+0x5e08] ;  /* 0x005e080001587983 */ /* 0x000f280000100a00 */
[----:B------:R-:W-:Y:S04]  /*2c880*/  LDGSTS.E [R249+-0x70c80], desc[UR32][R78.64], P2 ;  /* 0x8f3800004ef97fae */ /* 0x000fe80009121860 */
[----:B------:R-:W-:Y:S04]  /*2c890*/  LDGSTS.E [R39+-0x7fc00], desc[UR32][R70.64], P0 ;  /* 0x8040000046277fae */ /* 0x000fe80008121860 */
[----:B------:R-:W4:Y:S04]  /*2c8a0*/  LDL.64 R62, [R1+0x5d20] ;  /* 0x005d2000013e7983 */ /* 0x000f280000100a00 */
[----:B------:R-:W4:Y:S04]  /*2c8b0*/  LDL.64 R78, [R1+0x59f8] ;  /* 0x0059f800014e7983 */ /* 0x000f280000100a00 */
[----:B------:R-:W-:Y:S04]  /*2c8c0*/  LDGSTS.E [R38+-0x7fb80], desc[UR32][R80.64], P1 ;  /* 0x8048000050267fae */ /* 0x000fe80008921860 */
[----:B------:R-:W4:Y:S04]  /*2c8d0*/  LDL.64 R70, [R1+0x6168] ;  /* 0x0061680001467983 */ /* 0x000f280000100a00 */
[----:B------:R-:W-:Y:S04]  /*2c8e0*/  LDGSTS.E [R252+-0x7fb00], desc[UR32][R82.64], P5 ;  /* 0x8050000052fc7fae */ /* 0x000fe8000a921860 */
[----:B------:R-:W4:Y:S04]  /*2c8f0*/  LDL.64 R80, [R1+0x65d8] ;  /* 0x0065d80001507983 */ /* 0x000f280000100a00 */
[----:B------:R-:W-:Y:S04]  /*2c900*/  LDGSTS.E [R2+-0x7fa80], desc[UR32][R72.64], P2 ;  /* 0x8058000048027fae */ /* 0x000fe80009121860 */
        /* <DEDUP_REMOVED lines=24> */
[----:B---3--:R-:W-:Y:S04]  /*2ca90*/  LDGSTS.E [R40+-0x7cb00], desc[UR32][R90.64], P5 ;  /* 0x835000005a287fae */ /* 0x008fe8000a921860 */
[----:B------:R-:W3:Y:S04]  /*2caa0*/  LDL.64 R90, [R1+0x5d28] ;  /* 0x005d2800015a7983 */ /* 0x000ee80000100a00 */
[----:B--2---:R-:W-:Y:S04]  /*2cab0*/  LDGSTS.E [R39+-0x7ca80], desc[UR32][R76.64], P2 ;  /* 0x835800004c277fae */ /* 0x004fe80009121860 */
[----:B------:R-:W-:Y:S04]  /*2cac0*/  LDGSTS.E [R38+-0x7bc00], desc[UR32][R72.64], P0 ;  /* 0x8440000048267fae */ /* 0x000fe80008121860 */
[----:B----4-:R-:W-:Y:S04]  /*2cad0*/  LDGSTS.E [R252+-0x7bb80], desc[UR32][R84.64], P1 ;  /* 0x8448000054fc7fae */ /* 0x010fe80008921860 */
[----:B------:R-:W2:Y:S04]  /*2cae0*/  LDL.64 R76, [R1+0x59d8] ;  /* 0x0059d800014c7983 */ /* 0x000ea80000100a00 */
[----:B------:R-:W4:Y:S04]  /*2caf0*/  LDL.64 R72, [R1+0x64d8] ;  /* 0x0064d80001487983 */ /* 0x000f280000100a00 */
[----:B------:R-:W-:Y:S04]  /*2cb00*/  LDGSTS.E [R2+-0x7bb00], desc[UR32][R92.64], P5 ;  /* 0x845000005c027fae */ /* 0x000fe8000a921860 */
[----:B------:R-:W4:Y:S04]  /*2cb10*/  LDL.64 R84, [R1+0x5cf0] ;  /* 0x005cf00001547983 */ /* 0x000f280000100a00 */
[----:B------:R-:W4:Y:S04]  /*2cb20*/  LDL.64 R92, [R1+0x60e8] ;  /* 0x0060e800015c7983 */ /* 0x000f280000100a00 */
[----:B------:R-:W-:Y:S04]  /*2cb30*/  LDGSTS.E [R40+-0x7ba80], desc[UR32][R86.64], P2 ;  /* 0x8458000056287fae */ /* 0x000fe80009121860 */
[----:B------:R-:W-:Y:S04]  /*2cb40*/  LDGSTS.E [R39+-0x7ac00], desc[UR32][R88.64], P0 ;  /* 0x8540000058277fae */ /* 0x000fe80008121860 */
[----:B------:R-:W-:Y:S04]  /*2cb50*/  LDGSTS.E [R38+-0x7ab80], desc[UR32][R70.64], P1 ;  /* 0x8548000046267fae */ /* 0x000fe80008921860 */
        /* <DEDUP_REMOVED lines=32> */
[----:B------:R-:W-:Y:S04]  /*2cd60*/  LDGSTS.E [R252+-0x76b80], desc[UR32][R74.64], P1 ;  /* 0x894800004afc7fae */ /* 0x000fe80008921860 */
[----:B------:R-:W3:Y:S04]  /*2cd70*/  LDL.64 R90, [R1+0x6398] ;  /* 0x00639800015a7983 */ /* 0x000ee80000100a00 */
[----:B--2---:R-:W-:Y:S04]  /*2cd80*/  LDGSTS.E [R2+-0x76b00], desc[UR32][R76.64], P5 ;  /* 0x895000004c027fae */ /* 0x004fe8000a921860 */
[----:B------:R-:W2:Y:S04]  /*2cd90*/  LDL.64 R74, [R1+0x5fa8] ;  /* 0x005fa800014a7983 */ /* 0x000ea80000100a00 */
[----:B------:R-:W2:Y:S04]  /*2cda0*/  LDL.64 R76, [R1+0x5bd8] ;  /* 0x005bd800014c7983 */ /* 0x000ea80000100a00 */
[----:B----4-:R-:W-:Y:S04]  /*2cdb0*/  LDGSTS.E [R40+-0x76a80], desc[UR32][R92.64], P2 ;  /* 0x895800005c287fae */ /* 0x010fe80009121860 */
[----:B------:R-:W-:Y:S04]  /*2cdc0*/  LDGSTS.E [R39+-0x75c00], desc[UR32][R84.64], P0 ;  /* 0x8a40000054277fae */ /* 0x000fe80008121860 */
[----:B------:R-:W4:Y:S04]  /*2cdd0*/  LDL.64 R92, [R1+0x59a8] ;  /* 0x0059a800015c7983 */ /* 0x000f280000100a00 */
[----:B------:R-:W4:Y:S04]  /*2cde0*/  LDL.64 R84, [R1+0x6358] ;  /* 0x0063580001547983 */ /* 0x000f280000100a00 */
[----:B------:R-:W-:Y:S04]  /*2cdf0*/  LDGSTS.E [R38+-0x75b80], desc[UR32][R86.64], P1 ;  /* 0x8a48000056267fae */ /* 0x000fe80008921860 */
[----:B------:R-:W-:Y:S04]  /*2ce00*/  LDGSTS.E [R252+-0x75b00], desc[UR32][R70.64], P5 ;  /* 0x8a50000046fc7fae */ /* 0x000fe8000a921860 */
        /* <DEDUP_REMOVED lines=12> */
[----:B---3--:R-:W-:Y:S04]  /*2ced0*/  LDGSTS.E [R2+-0x73c00], desc[UR32][R90.64], P0 ;  /* 0x8c4000005a027fae */ /* 0x008fe80008121860 */
[----:B--2---:R-:W-:Y:S04]  /*2cee0*/  LDGSTS.E [R40+-0x73b80], desc[UR32][R74.64], P1 ;  /* 0x8c4800004a287fae */ /* 0x004fe80008921860 */
[----:B------:R-:W2:Y:S04]  /*2cef0*/  LDL.64 R90, [R1+0x5b68] ;  /* 0x005b6800015a7983 */ /* 0x000ea80000100a00 */
[----:B------:R-:W-:Y:S04]  /*2cf00*/  LDGSTS.E [R39+-0x73b00], desc[UR32][R76.64], P5 ;  /* 0x8c5000004c277fae */ /* 0x000fe8000a921860 */
[----:B------:R-:W3:Y:S04]  /*2cf10*/  LDL.64 R74, [R1+0x5988] ;  /* 0x00598800014a7983 */ /* 0x000ee80000100a00 */
[----:B------:R-:W3:Y:S04]  /*2cf20*/  LDL.64 R76, [R1+0x5b30] ;  /* 0x005b3000014c7983 */ /* 0x000ee80000100a00 */
[----:B----4-:R-:W-:Y:S04]  /*2cf30*/  LDGSTS.E [R38+-0x73a80], desc[UR32][R92.64], P2 ;  /* 0x8c5800005c267fae */ /* 0x010fe80009121860 */
[----:B------:R-:W-:Y:S04]  /*2cf40*/  LDGSTS.E [R252+-0x72c00], desc[UR32][R84.64], P0 ;  /* 0x8d40000054fc7fae */ /* 0x000fe80008121860 */
[----:B------:R-:W4:Y:S04]  /*2cf50*/  LDL.64 R92, [R1+0x5ee8] ;  /* 0x005ee800015c7983 */ /* 0x000f280000100a00 */
[----:B------:R-:W3:Y:S04]  /*2cf60*/  LDL.64 R84, [R1+0x5990] ;  /* 0x0059900001547983 */ /* 0x000ee80000100a00 */
[----:B------:R-:W-:Y:S04]  /*2cf70*/  LDGSTS.E [R2+-0x72b80], desc[UR32][R86.64], P1 ;  /* 0x8d48000056027fae */ /* 0x000fe80008921860 */
[----:B------:R-:W-:Y:S04]  /*2cf80*/  LDGSTS.E [R40+-0x72b00], desc[UR32][R88.64], P5 ;  /* 0x8d50000058287fae */ /* 0x000fe8000a921860 */
[----:B------:R-:W3:Y:S04]  /*2cf90*/  LDL.64 R86, [R1+0x6690] ;  /* 0x0066900001567983 */ /* 0x000ee80000100a00 */
[----:B------:R-:W3:Y:S04]  /*2cfa0*/  LDL.64 R88, [R1+0x5ea8] ;  /* 0x005ea80001587983 */ /* 0x000ee80000100a00 */
[----:B------:R-:W-:Y:S04]  /*2cfb0*/  LDGSTS.E [R39+-0x72a80], desc[UR32][R78.64], P2 ;  /* 0x8d5800004e277fae */ /* 0x000fe80009121860 */
[----:B------:R-:W3:Y:S04]  /*2cfc0*/  LDL.64 R78, [R1+0x6650] ;  /* 0x00665000014e7983 */ /* 0x000ee80000100a00 */
[----:B------:R-:W-:Y:S04]  /*2cfd0*/  LDGSTS.E [R38+-0x71c00], desc[UR32][R80.64], P0 ;  /* 0x8e40000050267fae */ /* 0x000fe80008121860 */
[----:B------:R-:W-:Y:S04]  /*2cfe0*/  LDGSTS.E [R252+-0x71b80], desc[UR32][R82.64], P1 ;  /* 0x8e48000052fc7fae */ /* 0x000fe80008921860 */
[----:B------:R-:W3:Y:S04]  /*2cff0*/  LDL.64 R80, [R1+0x6260] ;  /* 0x0062600001507983 */ /* 0x000ee80000100a00 */
[----:B------:R-:W3:Y:S04]  /*2d000*/  LDL.64 R82, [R1+0x5e70] ;  /* 0x005e700001527983 */ /* 0x000ee80000100a00 */
[----:B--2---:R-:W-:Y:S04]  /*2d010*/  LDGSTS.E [R2+-0x71b00], desc[UR32][R90.64], P5 ;  /* 0x8e5000005a027fae */ /* 0x004fe8000a921860 */
[----:B------:R-:W-:Y:S04]  /*2d020*/  LDGSTS.E [R40+-0x71a80], desc[UR32][R68.64], P2 ;  /* 0x8e58000044287fae */ /* 0x000fe80009121860 */
[----:B------:R1:W-:Y:S04]  /*2d030*/  LDGSTS.E [R39+-0x70c00], desc[UR32][R72.64], P0 ;  /* 0x8f40000048277fae */ /* 0x0003e80008121860 */
[----:B------:R-:W2:Y:S04]  /*2d040*/  LDL.64 R90, [R1+0x5980] ;  /* 0x00598000015a7983 */ /* 0x000ea80000100a00 */
[----:B------:R-:W2:Y:S04]  /*2d050*/  LDL.64 R68, [R1+0x60e0] ;  /* 0x0060e00001447983 */ /* 0x000ea80000100a00 */
[----:B------:R-:W2:Y:S04]  /*2d060*/  LDL.64 R72, [R1+0x6610] ;  /* 0x0066100001487983 */ /* 0x000ea80000100a00 */
[----:B----4-:R4:W-:Y:S04]  /*2d070*/  LDGSTS.E [R38+-0x70b80], desc[UR32][R92.64], P1 ;  /* 0x8f4800005c267fae */ /* 0x0109e80008921860 */
[----:B---3--:R3:W-:Y:S04]  /*2d080*/  LDGSTS.E [R252+-0x70b00], desc[UR32][R76.64], P5 ;  /* 0x8f5000004cfc7fae */ /* 0x0087e8000a921860 */
[----:B------:R3:W-:Y:S04]  /*2d090*/  LDGSTS.E [R2+-0x70a80], desc[UR32][R84.64], P2 ;  /* 0x8f58000054027fae */ /* 0x0007e80009121860 */
[----:B------:R-:W4:Y:S04]  /*2d0a0*/  LDL.64 R92, [R1+0x6220] ;  /* 0x00622000015c7983 */ /* 0x000f280000100a00 */
[----:B------:R-:W3:Y:S04]  /*2d0b0*/  LDL.64 R76, [R1+0x5e00] ;  /* 0x005e0000014c7983 */ /* 0x000ee80000100a00 */
[----:B------:R-:W3:Y:S04]  /*2d0c0*/  LDL.64 R84, [R1+0x5978] ;  /* 0x0059780001547983 */ /* 0x000ee80000100a00 */
[----:B------:R-:W-:Y:S04]  /*2d0d0*/  LDGSTS.E [R248+-0x7fa00], desc[UR32][R86.64], P0 ;  /* 0x8060000056f87fae */ /* 0x000fe80008121860 */
[----:B------:R-:W-:Y:S04]  /*2d0e0*/  LDGSTS.E [R248+-0x7f980], desc[UR32][R70.64], P1 ;  /* 0x8068000046f87fae */ /* 0x000fe80008921860 */
[----:B------:R-:W-:Y:S04]  /*2d0f0*/  LDGSTS.E [R248+-0x7f900], desc[UR32][R88.64], P5 ;  /* 0x8070000058f87fae */ /* 0x000fe8000a921860 */
[----:B------:R-:W3:Y:S04]  /*2d100*/  LDL.64 R86, [R1+0x65d0] ;  /* 0x0065d00001567983 */ /* 0x000ee80000100a00 */
[----:B------:R-:W-:Y:S04]  /*2d110*/  LDGSTS.E [R248+-0x7f880], desc[UR32][R74.64], P2 ;  /* 0x807800004af87fae */ /* 0x000fe80009121860 */
[----:B------:R-:W3:Y:S04]  /*2d120*/  LDL.64 R88, [R1+0x61e0] ;  /* 0x0061e00001587983 */ /* 0x000ee80000100a00 */
[----:B------:R-:W-:Y:S04]  /*2d130*/  LDGSTS.E [R248+-0x7ea00], desc[UR32][R78.64], P0 ;  /* 0x816000004ef87fae */ /* 0x000fe80008121860 */
[----:B------:R-:W3:Y:S04]  /*2d140*/  LDL.64 R74, [R1+0x5dc8] ;  /* 0x005dc800014a7983 */ /* 0x000ee80000100a00 */
[----:B------:R-:W3:Y:S04]  /*2d150*/  LDL.64 R70, [R1+0x6490] ;  /* 0x0064900001467983 */ /* 0x000ee80000100a00 */
[----:B------:R-:W3:Y:S04]  /*2d160*/  LDL.64 R78, [R1+0x5970] ;  /* 0x00597000014e7983 */ /* 0x000ee80000100a00 */
[----:B------:R-:W-:Y:S04]  /*2d170*/  LDGSTS.E [R248+-0x7e980], desc[UR32][R80.64], P1 ;  /* 0x8168000050f87fae */ /* 0x000fe80008921860 */
[----:B------:R-:W-:Y:S04]  /*2d180*/  LDGSTS.E [R248+-0x7e900], desc[UR32][R82.64], P5 ;  /* 0x8170000052f87fae */ /* 0x000fe8000a921860 */
[----:B------:R-:W3:Y:S04]  /*2d190*/  LDL.64 R80, [R1+0x6550] ;  /* 0x0065500001507983 */ /* 0x000ee80000100a00 */
[----:B------:R-:W3:Y:S04]  /*2d1a0*/  LDL.64 R82, [R1+0x6160] ;  /* 0x0061600001527983 */ /* 0x000ee80000100a00 */
[----:B--2---:R-:W-:Y:S04]  /*2d1b0*/  LDGSTS.E [R248+-0x7e880], desc[UR32][R90.64], P2 ;  /* 0x817800005af87fae */ /* 0x004fe80009121860 */
[----:B------:R-:W-:Y:S04]  /*2d1c0*/  LDGSTS.E [R248+-0x7da00], desc[UR32][R72.64], P0 ;  /* 0x8260000048f87fae */ /* 0x000fe80008121860 */
[----:B------:R-:W2:Y:S04]  /*2d1d0*/  LDL.64 R90, [R1+0x5960] ;  /* 0x00596000015a7983 */ /* 0x000ea80000100a00 */
[----:B------:R-:W2:Y:S04]  /*2d1e0*/  LDL.64 R72, [R1+0x6510] ;  /* 0x0065100001487983 */ /* 0x000ea80000100a00 */
[----:B----4-:R-:W-:Y:S04]  /*2d1f0*/  LDGSTS.E [R248+-0x7d980], desc[UR32][R92.64], P1 ;  /* 0x826800005cf87fae */ /* 0x010fe80008921860 */
[----:B---3--:R-:W-:Y:S04]  /*2d200*/  LDGSTS.E [R248+-0x7d900], desc[UR32][R76.64], P5 ;  /* 0x827000004cf87fae */ /* 0x008fe8000a921860 */
[----:B------:R-:W-:Y:S04]  /*2d210*/  LDGSTS.E [R248+-0x7d880], desc[UR32][R84.64], P2 ;  /* 0x8278000054f87fae */ /* 0x000fe80009121860 */
[----:B------:R-:W3:Y:S04]  /*2d220*/  LDL.64 R92, [R1+0x6120] ;  /* 0x00612000015c7983 */ /* 0x000ee80000100a00 */
        /* <DEDUP_REMOVED lines=24> */
[----:B--2---:R-:W-:Y:S04]  /*2d3b0*/  LDGSTS.E [R248+-0x7a880], desc[UR32][R90.64], P2 ;  /* 0x857800005af87fae */ /* 0x004fe80009121860 */
[----:B------:R-:W-:Y:S04]  /*2d3c0*/  LDGSTS.E [R248+-0x79a00], desc[UR32][R72.64], P0 ;  /* 0x8660000048f87fae */ /* 0x000fe80008121860 */
[----:B------:R-:W2:Y:S04]  /*2d3d0*/  LDL.64 R90, [R1+0x5940] ;  /* 0x00594000015a7983 */ /* 0x000ea80000100a00 */
        /* <DEDUP_REMOVED lines=34> */
[----:B------:R-:W3:Y:S04]  /*2d600*/  LDL.64 R92, [R1+0x5ee0] ;  /* 0x005ee000015c7983 */ /* 0x000ee80000100a00 */
        /* <DEDUP_REMOVED lines=19> */
[----:B------:R-:W4:Y:S01]  /*2d740*/  LDL.64 R80, [R1+0x6258] ;  /* 0x0062580001507983 */ /* 0x000f220000100a00 */
[C---:B-1----:R-:W-:Y:S01]  /*2d750*/  VIADD R39, R250.reuse, 0x100000 ;  /* 0x00100000fa277836 */ /* 0x042fe20000000000 */
[C---:B------:R-:W-:Y:S01]  /*2d760*/  IADD3 R38, R250.reuse, 0x100000, RZ ;  /* 0x00100000fa267810 */ /* 0x040fe20007ffe0ff */
[C---:B------:R-:W-:Y:S01]  /*2d770*/  VIADD R252, R250.reuse, 0x100000 ;  /* 0x00100000fafc7836 */ /* 0x040fe20000000000 */
[----:B------:R-:W4:Y:S04]  /*2d780*/  LDL.64 R52, [R1+0x61d0] ;  /* 0x0061d00001347983 */ /* 0x000f280000100a00 */
[----:B------:R-:W4:Y:S01]  /*2d790*/  LDL.64 R82, [R1+0x5e68] ;  /* 0x005e680001527983 */ /* 0x000f220000100a00 */
[----:B------:R-:W-:-:S02]  /*2d7a0*/  VIADD R2, R250, 0x100000 ;  /* 0x00100000fa027836 */ /* 0x000fc40000000000 */
[----:B------:R-:W-:Y:S01]  /*2d7b0*/  VIADD R40, R250, 0x100000 ;  /* 0x00100000fa287836 */ /* 0x000fe20000000000 */
[----:B------:R-:W4:Y:S04]  /*2d7c0*/  LDL.64 R54, [R1+0x6580] ;  /* 0x0065800001367983 */ /* 0x000f280000100a00 */
[----:B------:R-:W4:Y:S04]  /*2d7d0*/  LDL.64 R56, [R1+0x6190] ;  /* 0x0061900001387983 */ /* 0x000f280000100a00 */
[----:B------:R-:W4:Y:S04]  /*2d7e0*/  LDL.64 R58, [R1+0x54e0] ;  /* 0x0054e000013a7983 */ /* 0x000f280000100a00 */
[----:B------:R-:W4:Y:S04]  /*2d7f0*/  LDL.64 R60, [R1+0x6540] ;  /* 0x00654000013c7983 */ /* 0x000f280000100a00 */
[----:B--2---:R-:W-:Y:S04]  /*2d800*/  LDGSTS.E [R248+-0x72880], desc[UR32][R90.64], P2 ;  /* 0x8d7800005af87fae */ /* 0x004fe80009121860 */
[----:B------:R-:W-:Y:S04]  /*2d810*/  LDGSTS.E [R248+-0x71a00], desc[UR32][R72.64], P0 ;  /* 0x8e60000048f87fae */ /* 0x000fe80008121860 */
[----:B------:R-:W2:Y:S04]  /*2d820*/  LDL.64 R90, [R1+0x58f8] ;  /* 0x0058f800015a7983 */ /* 0x000ea80000100a00 */
[----:B------:R-:W-:Y:S04]  /*2d830*/  LDGSTS.E [R248+-0x71980], desc[UR32][R62.64], P1 ;  /* 0x8e6800003ef87fae */ /* 0x000fe80008921860 */
[----:B------:R-:W-:Y:S04]  /*2d840*/  LDGSTS.E [R248+-0x71900], desc[UR32][R64.64], P5 ;  /* 0x8e70000040f87fae */ /* 0x000fe8000a921860 */
[----:B------:R-:W-:Y:S04]  /*2d850*/  LDGSTS.E [R248+-0x71880], desc[UR32][R66.64], P2 ;  /* 0x8e78000042f87fae */ /* 0x000fe80009121860 */
[----:B------:R-:W-:Y:S04]  /*2d860*/  LDGSTS.E [R248+-0x70a00], desc[UR32][R68.64], P0 ;  /* 0x8f60000044f87fae */ /* 0x000fe80008121860 */
[----:B------:R-:W2:Y:S04]  /*2d870*/  LDL.64 R72, [R1+0x6608] ;  /* 0x0066080001487983 */ /* 0x000ea80000100a00 */
[----:B------:R-:W2:Y:S04]  /*2d880*/  LDL.64 R62, [R1+0x54c8] ;  /* 0x0054c800013e7983 */ /* 0x000ea80000100a00 */
[----:B------:R-:W2:Y:S04]  /*2d890*/  LDL.64 R68, [R1+0x5550] ;  /* 0x0055500001447983 */ /* 0x000ea80000100a00 */
[----:B---3--:R-:W-:Y:S04]  /*2d8a0*/  LDGSTS.E [R248+-0x70980], desc[UR32][R92.64], P1 ;  /* 0x8f6800005cf87fae */ /* 0x008fe80008921860 */
[----:B------:R-:W3:Y:S04]  /*2d8b0*/  LDL.64 R64, [R1+0x5d10] ;  /* 0x005d100001407983 */ /* 0x000ee80000100a00 */
[----:B------:R-:W3:Y:S04]  /*2d8c0*/  LDL.64 R66, [R1+0x54b0] ;  /* 0x0054b00001427983 */ /* 0x000ee80000100a00 */
[----:B------:R-:W3:Y:S04]  /*2d8d0*/  LDL.64 R92, [R1+0x6218] ;  /* 0x00621800015c7983 */ /* 0x000ee80000100a00 */
[----:B----4-:R-:W-:Y:S04]  /*2d8e0*/  LDGSTS.E [R248+-0x70900], desc[UR32][R76.64], P5 ;  /* 0x8f7000004cf87fae */ /* 0x010fe8000a921860 */
[----:B------:R-:W-:Y:S04]  /*2d8f0*/  LDGSTS.E [R248+-0x70880], desc[UR32][R70.64], P2 ;  /* 0x8f78000046f87fae */ /* 0x000fe80009121860 */
[----:B------:R-:W-:Y:S04]  /*2d900*/  LDGSTS.E [R39+-0x7f800], desc[UR32][R84.64], P0 ;  /* 0x8080000054277fae */ /* 0x000fe80008121860 */
[----:B------:R-:W4:Y:S04]  /*2d910*/  LDL.64 R76, [R1+0x5df8] ;  /* 0x005df800014c7983 */ /* 0x000f280000100a00 */
[----:B------:R-:W4:Y:S04]  /*2d920*/  LDL.64 R70, [R1+0x6548] ;  /* 0x0065480001467983 */ /* 0x000f280000100a00 */
[----:B------:R-:W4:Y:S04]  /*2d930*/  LDL.64 R84, [R1+0x5870] ;  /* 0x0058700001547983 */ /* 0x000f280000100a00 */
[----:B------:R-:W-:Y:S04]  /*2d940*/  LDGSTS.E [R38+-0x7f780], desc[UR32][R86.64], P1 ;  /* 0x8088000056267fae */ /* 0x000fe80008921860 */
[----:B------:R-:W4:Y:S04]  /*2d950*/  LDL.64 R86, [R1+0x65c8] ;  /* 0x0065c80001567983 */ /* 0x000f280000100a00 */
[----:B------:R-:W-:Y:S04]  /*2d960*/  LDGSTS.E [R252+-0x7f700], desc[UR32][R88.64], P5 ;  /* 0x8090000058fc7fae */ /* 0x000fe8000a921860 */
[----:B------:R-:W-:Y:S04]  /*2d970*/  LDGSTS.E [R2+-0x7f680], desc[UR32][R74.64], P2 ;  /* 0x809800004a027fae */ /* 0x000fe80009121860 */
[----:B------:R-:W4:Y:S04]  /*2d980*/  LDL.64 R88, [R1+0x61d8] ;  /* 0x0061d80001587983 */ /* 0x000f280000100a00 */
[----:B------:R-:W-:Y:S04]  /*2d990*/  LDGSTS.E [R40+-0x7e800], desc[UR32][R78.64], P0 ;  /* 0x818000004e287fae */ /* 0x000fe80008121860 */
[----:B------:R-:W4:Y:S04]  /*2d9a0*/  LDL.64 R74, [R1+0x5808] ;  /* 0x00580800014a7983 */ /* 0x000f280000100a00 */
[----:B------:R-:W4:Y:S04]  /*2d9b0*/  LDL.64 R78, [R1+0x5dc0] ;  /* 0x005dc000014e7983 */ /* 0x000f280000100a00 */
[----:B------:R-:W-:Y:S04]  /*2d9c0*/  LDGSTS.E [R39+-0x7e780], desc[UR32][R80.64], P1 ;  /* 0x8188000050277fae */ /* 0x000fe80008921860 */
[----:B------:R-:W-:Y:S04]  /*2d9d0*/  LDGSTS.E [R38+-0x7e700], desc[UR32][R82.64], P5 ;  /* 0x8190000052267fae */ /* 0x000fe8000a921860 */
[----:B------:R-:W4:Y:S04]  /*2d9e0*/  LDL.64 R80, [R1+0x6588] ;  /* 0x0065880001507983 */ /* 0x000f280000100a00 */
[----:B------:R-:W4:Y:S04]  /*2d9f0*/  LDL.64 R82, [R1+0x6198] ;  /* 0x0061980001527983 */ /* 0x000f280000100a00 */
[----:B--2---:R-:W-:Y:S04]  /*2da00*/  LDGSTS.E [R252+-0x7e680], desc[UR32][R90.64], P2 ;  /* 0x819800005afc7fae */ /* 0x004fe80009121860 */
[----:B------:R-:W2:Y:S04]  /*2da10*/  LDL.64 R90, [R1+0x5d88] ;  /* 0x005d8800015a7983 */ /* 0x000ea80000100a00 */
[----:B------:R-:W-:Y:S04]  /*2da20*/  LDGSTS.E [R2+-0x7d800], desc[UR32][R72.64], P0 ;  /* 0x8280000048027fae */ /* 0x000fe80008121860 */
        /* <DEDUP_REMOVED lines=19> */
[----:B--2---:R-:W-:Y:S04]  /*2db60*/  LDGSTS.E [R2+-0x7b700], desc[UR32][R90.64], P5 ;  /* 0x849000005a027fae */ /* 0x004fe8000a921860 */
[----:B------:R-:W2:Y:S04]  /*2db70*/  LDL.64 R90, [R1+0x60d8] ;  /* 0x0060d800015a7983 */ /* 0x000ea80000100a00 */
[----:B---3--:R-:W-:Y:S04]  /*2db80*/  LDGSTS.E [R40+-0x7b680], desc[UR32][R92.64], P2 ;  /* 0x849800005c287fae */ /* 0x008fe80009121860 */
[----:B------:R-:W-:Y:S04]  /*2db90*/  LDGSTS.E [R39+-0x7a800], desc[UR32][R70.64], P0 ;  /* 0x8580000046277fae */ /* 0x000fe80008121860 */
[----:B------:R-:W3:Y:S04]  /*2dba0*/  LDL.64 R92, [R1+0x56a8] ;  /* 0x0056a800015c7983 */ /* 0x000ee80000100a00 */
[----:B----4-:R-:W-:Y:S04]  /*2dbb0*/  LDGSTS.E [R38+-0x7a780], desc[UR32][R76.64], P1 ;  /* 0x858800004c267fae */ /* 0x010fe80008921860 */
        /* <DEDUP_REMOVED lines=35> */
[----:B------:R-:W4:Y:S04]  /*2ddf0*/  LDL.64 R80, [R1+0x5bc8] ;  /* 0x005bc80001507983 */ /* 0x000f280000100a00 */
[----:B--2---:R-:W-:Y:S04]  /*2de00*/  LDGSTS.E [R40+-0x76680], desc[UR32][R90.64], P2 ;  /* 0x899800005a287fae */ /* 0x004fe80009121860 */
[----:B------:R-:W-:Y:S04]  /*2de10*/  LDGSTS.E [R39+-0x75800], desc[UR32][R82.64], P0 ;  /* 0x8a80000052277fae */ /* 0x000fe80008121860 */
[----:B------:R-:W-:Y:S04]  /*2de20*/  LDGSTS.E [R38+-0x75780], desc[UR32][R70.64], P1 ;  /* 0x8a88000046267fae */ /* 0x000fe80008921860 */
[----:B------:R-:W2:Y:S04]  /*2de30*/  LDL.64 R90, [R1+0x55d8] ;  /* 0x0055d800015a7983 */ /* 0x000ea80000100a00 */
[----:B------:R-:W2:Y:S04]  /*2de40*/  LDL.64 R82, [R1+0x6348] ;  /* 0x0063480001527983 */ /* 0x000ea80000100a00 */
        /* <DEDUP_REMOVED lines=21> */
[----:B------:R-:W2:Y:S04]  /*2dfa0*/  LDL.64 R90, [R1+0x5ed8] ;  /* 0x005ed800015a7983 */ /* 0x000ea80000100a00 */
[----:B------:R-:W2:Y:S04]  /*2dfb0*/  LDL.64 R82, [R1+0x5e98] ;  /* 0x005e980001527983 */ /* 0x000ea80000100a00 */
[----:B---3--:R-:W-:Y:S04]  /*2dfc0*/  LDGSTS.E [R2+-0x72780], desc[UR32][R92.64], P1 ;  /* 0x8d8800005c027fae */ /* 0x008fe80008921860 */
[----:B----4-:R-:W-:Y:S04]  /*2dfd0*/  LDGSTS.E [R40+-0x72700], desc[UR32][R74.64], P5 ;  /* 0x8d9000004a287fae */ /* 0x010fe8000a921860 */
[----:B------:R-:W3:Y:S04]  /*2dfe0*/  LDL.64 R92, [R1+0x6290] ;  /* 0x00629000015c7983 */ /* 0x000ee80000100a00 */
        /* <DEDUP_REMOVED lines=13> */
[----:B--2---:R1:W-:Y:S04]  /*2e0c0*/  LDGSTS.E [R38+-0x70780], desc[UR32][R90.64], P1 ;  /* 0x8f8800005a267fae */ /* 0x0043e80008921860 */
[----:B------:R2:W-:Y:S04]  /*2e0d0*/  LDGSTS.E [R252+-0x70700], desc[UR32][R70.64], P5 ;  /* 0x8f90000046fc7fae */ /* 0x0005e8000a921860 */
[----:B------:R2:W-:Y:S04]  /*2e0e0*/  LDGSTS.E [R2+-0x70680], desc[UR32][R80.64], P2 ;  /* 0x8f98000050027fae */ /* 0x0005e80009121860 */
[----:B------:R-:W2:Y:S04]  /*2e0f0*/  LDL.64 R90, [R1+0x6210] ;  /* 0x00621000015a7983 */ /* 0x000ea80000100a00 */
[----:B------:R-:W-:Y:S04]  /*2e100*/  LDGSTS.E [R5+-0x7f600], desc[UR32][R72.64], P0 ;  /* 0x80a0000048057fae */ /* 0x000fe80008121860 */
[----:B------:R-:W2:Y:S04]  /*2e110*/  LDL.64 R80, [R1+0x5df0] ;  /* 0x005df00001507983 */ /* 0x000ea80000100a00 */
[----:B------:R-:W2:Y:S04]  /*2e120*/  LDL.64 R70, [R1+0x5cd8] ;  /* 0x005cd80001467983 */ /* 0x000ea80000100a00 */
[----:B------:R-:W2:Y:S04]  /*2e130*/  LDL.64 R72, [R1+0x5498] ;  /* 0x0054980001487983 */ /* 0x000ea80000100a00 */
[----:B---3--:R-:W-:Y:S04]  /*2e140*/  LDGSTS.E [R5+-0x7f580], desc[UR32][R92.64], P1 ;  /* 0x80a800005c057fae */ /* 0x008fe80008921860 */
[----:B------:R-:W-:Y:S04]  /*2e150*/  LDGSTS.E [R5+-0x7f500], desc[UR32][R82.64], P5 ;  /* 0x80b0000052057fae */ /* 0x000fe8000a921860 */
[----:B------:R-:W3:Y:S04]  /*2e160*/  LDL.64 R92, [R1+0x65c0] ;  /* 0x0065c000015c7983 */ /* 0x000ee80000100a00 */
        /* <DEDUP_REMOVED lines=16> */
[----:B------:R-:W-:Y:S04]  /*2e270*/  LDGSTS.E [R5+-0x7d480], desc[UR32][R50.64], P2 ;  /* 0x82b8000032057fae */ /* 0x000fe80009121860 */
[----:B------:R-:W2:Y:S04]  /*2e280*/  LDL.64 R80, [R1+0x6480] ;  /* 0x0064800001507983 */ /* 0x000ea80000100a00 */
[----:B------:R-:W2:Y:S04]  /*2e290*/  LDL.64 R50, [R1+0x5c30] ;  /* 0x005c300001327983 */ /* 0x000ea80000100a00 */
[----:B---3--:R-:W-:Y:S04]  /*2e2a0*/  LDGSTS.E [R5+-0x7c600], desc[UR32][R92.64], P0 ;  /* 0x83a000005c057fae */ /* 0x008fe80008121860 */
[----:B------:R-:W-:Y:S04]  /*2e2b0*/  LDGSTS.E [R5+-0x7c580], desc[UR32][R52.64], P1 ;  /* 0x83a8000034057fae */ /* 0x000fe80008921860 */
[----:B------:R-:W-:Y:S04]  /*2e2c0*/  LDGSTS.E [R5+-0x7c500], desc[UR32][R82.64], P5 ;  /* 0x83b0000052057fae */ /* 0x000fe8000a921860 */
[----:B------:R-:W3:Y:S04]  /*2e2d0*/  LDL.64 R92, [R1+0x6090] ;  /* 0x00609000015c7983 */ /* 0x000ee80000100a00 */
[----:B------:R-:W3:Y:S04]  /*2e2e0*/  LDL.64 R52, [R1+0x63c0] ;  /* 0x0063c00001347983 */ /* 0x000ee80000100a00 */
[----:B------:R-:W3:Y:S04]  /*2e2f0*/  LDL.64 R82, [R1+0x5ca0] ;  /* 0x005ca00001527983 */ /* 0x000ee80000100a00 */
[----:B----4-:R-:W-:Y:S04]  /*2e300*/  LDGSTS.E [R5+-0x7c480], desc[UR32][R84.64], P2 ;  /* 0x83b8000054057fae */ /* 0x010fe80009121860 */
[----:B------:R-:W-:Y:S04]  /*2e310*/  LDGSTS.E [R5+-0x7b600], desc[UR32][R54.64], P0 ;  /* 0x84a0000036057fae */ /* 0x000fe80008121860 */
[----:B------:R-:W-:Y:S04]  /*2e320*/  LDGSTS.E [R5+-0x7b580], desc[UR32][R56.64], P1 ;  /* 0x84a8000038057fae */ /* 0x000fe80008921860 */
        /* <DEDUP_REMOVED lines=25> */
[----:B------:R-:W-:Y:S04]  /*2e4c0*/  LDGSTS.E [R5+-0x78500], desc[UR32][R70.64], P5 ;  /* 0x87b0000046057fae */ /* 0x000fe8000a921860 */
[----:B------:R-:W2:Y:S04]  /*2e4d0*/  LDL.64 R90, [R1+0x6010] ;  /* 0x00601000015a7983 */ /* 0x000ea80000100a00 */
[----:B------:R-:W-:Y:S04]  /*2e4e0*/  LDGSTS.E [R5+-0x78480], desc[UR32][R72.64], P2 ;  /* 0x87b8000048057fae */ /* 0x000fe80009121860 */
[----:B------:R-:W-:Y:S04]  /*2e4f0*/  LDGSTS.E [R5+-0x77600], desc[UR32][R80.64], P0 ;  /* 0x88a0000050057fae */ /* 0x000fe80008121860 */
[----:B------:R-:W2:Y:S04]  /*2e500*/  LDL.64 R68, [R1+0x62c0] ;  /* 0x0062c00001447983 */ /* 0x000ea80000100a00 */
        /* <DEDUP_REMOVED lines=22> */
[----:B------:R-:W-:Y:S04]  /*2e670*/  LDGSTS.E [R5+-0x75480], desc[UR32][R80.64], P2 ;  /* 0x8ab8000050057fae */ /* 0x000fe80009121860 */
[----:B------:R-:W-:Y:S04]  /*2e680*/  LDGSTS.E [R5+-0x74600], desc[UR32][R52.64], P0 ;  /* 0x8ba0000034057fae */ /* 0x000fe80008121860 */
[----:B------:R-:W2:Y:S04]  /*2e690*/  LDL.64 R80, [R1+0x6678] ;  /* 0x0066780001507983 */ /* 0x000ea80000100a00 */
[----:B---3--:R-:W-:Y:S04]  /*2e6a0*/  LDGSTS.E [R5+-0x74580], desc[UR32][R92.64], P1 ;  /* 0x8ba800005c057fae */ /* 0x008fe80008921860 */
[----:B------:R-:W-:Y:S04]  /*2e6b0*/  LDGSTS.E [R5+-0x74500], desc[UR32][R82.64], P5 ;  /* 0x8bb0000052057fae */ /* 0x000fe8000a921860 */
[----:B------:R-:W-:Y:S04]  /*2e6c0*/  LDGSTS.E [R5+-0x74480], desc[UR32][R54.64], P2 ;  /* 0x8bb8000036057fae */ /* 0x000fe80009121860 */
[----:B------:R-:W3:Y:S04]  /*2e6d0*/  LDL.64 R92, [R1+0x6288] ;  /* 0x00628800015c7983 */ /* 0x000ee80000100a00 */
[----:B------:R-:W-:Y:S04]  /*2e6e0*/  LDGSTS.E [R5+-0x73600], desc[UR32][R56.64], P0 ;  /* 0x8ca0000038057fae */ /* 0x000fe80008121860 */
[----:B----4-:R-:W-:Y:S04]  /*2e6f0*/  LDGSTS.E [R5+-0x73580], desc[UR32][R84.64], P1 ;  /* 0x8ca8000054057fae */ /* 0x010fe80008921860 */
        /* <DEDUP_REMOVED lines=9> */
[----:B------:R-:W4:Y:S01]  /*2e790*/  LDL.64 R86, [R1+0x6248] ;  /* 0x0062480001567983 */ /* 0x000f220000100a00 */
[C---:B-1----:R-:W-:Y:S01]  /*2e7a0*/  IADD3 R38, R251.reuse, 0x100000, RZ ;  /* 0x00100000fb267810 */ /* 0x042fe20007ffe0ff */
[----:B------:R-:W-:-:S02]  /*2e7b0*/  VIADD R252, R251, 0x100000 ;  /* 0x00100000fbfc7836 */ /* 0x000fc40000000000 */
[----:B------:R-:W-:Y:S04]  /*2e7c0*/  LDGSTS.E [R5+-0x71600], desc[UR32][R74.64], P0 ;  /* 0x8ea000004a057fae */ /* 0x000fe80008121860 */
[----:B------:R-:W-:Y:S04]  /*2e7d0*/  LDGSTS.E [R5+-0x71580], desc[UR32][R64.64], P1 ;  /* 0x8ea8000040057fae */ /* 0x000fe80008921860 */
[----:B------:R-:W-:Y:S04]  /*2e7e0*/  LDGSTS.E [R5+-0x71500], desc[UR32][R66.64], P5 ;  /* 0x8eb0000042057fae */ /* 0x000fe8000a921860 */
[----:B------:R-:W4:Y:S04]  /*2e7f0*/  LDL.64 R88, [R1+0x5e58] ;  /* 0x005e580001587983 */ /* 0x000f280000100a00 */
[----:B------:R-:W-:Y:S01]  /*2e800*/  LDGSTS.E [R5+-0x71480], desc[UR32][R78.64], P2 ;  /* 0x8eb800004e057fae */ /* 0x000fe20009121860 */
[----:B------:R-:W-:-:S03]  /*2e810*/  VIADD R2, R251, 0x100000 ;  /* 0x00100000fb027836 */ /* 0x000fc60000000000 */
[----:B------:R-:W-:Y:S04]  /*2e820*/  LDGSTS.E [R5+-0x70600], desc[UR32][R68.64], P0 ;  /* 0x8fa0000044057fae */ /* 0x000fe80008121860 */
[----:B------:R-:W4:Y:S04]  /*2e830*/  LDL.64 R74, [R1+0x5520] ;  /* 0x00552000014a7983 */ /* 0x000f280000100a00 */
[----:B------:R-:W-:Y:S04]  /*2e840*/  LDGSTS.E [R5+-0x70580], desc[UR32][R70.64], P1 ;  /* 0x8fa8000046057fae */ /* 0x000fe80008921860 */
[----:B------:R-:W4:Y:S04]  /*2e850*/  LDL.64 R78, [R1+0x65f8] ;  /* 0x0065f800014e7983 */ /* 0x000f280000100a00 */
[----:B------:R-:W-:Y:S04]  /*2e860*/  LDGSTS.E [R5+-0x70500], desc[UR32][R72.64], P5 ;  /* 0x8fb0000048057fae */ /* 0x000fe8000a921860 */
[----:B------:R-:W4:Y:S01]  /*2e870*/  LDL.64 R70, [R1+0x6208] ;  /* 0x0062080001467983 */ /* 0x000f220000100a00 */
[----:B------:R-:W-:-:S03]  /*2e880*/  VIADD R39, R251, 0x100000 ;  /* 0x00100000fb277836 */ /* 0x000fc60000000000 */
[----:B------:R-:W4:Y:S04]  /*2e890*/  LDL.64 R68, [R1+0x60c8] ;  /* 0x0060c80001447983 */ /* 0x000f280000100a00 */
[----:B------:R-:W4:Y:S04]  /*2e8a0*/  LDL.64 R72, [R1+0x5d78] ;  /* 0x005d780001487983 */ /* 0x000f280000100a00 */
        /* <DEDUP_REMOVED lines=102> */
[----:B------:R-:W4:Y:S04]  /*2ef10*/  LDL.64 R86, [R1+0x5248] ;  /* 0x0052480001567983 */ /* 0x000f280000100a00 */
[----:B------:R-:W-:Y:S04]  /*2ef20*/  LDGSTS.E [R38+-0x73300], desc[UR32][R88.64], P5 ;  /* 0x8cd0000058267fae */ /* 0x000fe8000a921860 */
[----:B------:R-:W-:Y:S04]  /*2ef30*/  LDGSTS.E [R252+-0x73280], desc[UR32][R66.64], P2 ;  /* 0x8cd8000042fc7fae */ /* 0x000fe80009121860 */
[----:B------:R-:W-:Y:S04]  /*2ef40*/  LDGSTS.E [R2+-0x72400], desc[UR32][R68.64], P0 ;  /* 0x8dc0000044027fae */ /* 0x000fe80008121860 */
[----:B------:R-:W-:Y:S04]  /*2ef50*/  LDGSTS.E [R38+-0x72380], desc[UR32][R70.64], P1 ;  /* 0x8dc8000046267fae */ /* 0x000fe80008921860 */
[----:B------:R-:W-:Y:S04]  /*2ef60*/  LDGSTS.E [R252+-0x72300], desc[UR32][R72.64], P5 ;  /* 0x8dd0000048fc7fae */ /* 0x000fe8000a921860 */
[----:B------:R-:W4:Y:S04]  /*2ef70*/  LDL.LU R89, [R1+0x2de0] ;  /* 0x002de00001597983 */ /* 0x000f280000300800 */
        /* <DEDUP_REMOVED lines=25> */
[----:B----4-:R-:W-:Y:S04]  /*2f110*/  LDGSTS.E [R252+-0x70380], desc[UR32][R82.64], P1 ;  /* 0x8fc8000052fc7fae */ /* 0x010fe80008921860 */
[----:B------:R-:W3:Y:S04]  /*2f120*/  LDL.64 R92, [R1+0x6670] ;  /* 0x00667000015c7983 */ /* 0x000ee80000100a00 */
[----:B------:R1:W-:Y:S04]  /*2f130*/  LDGSTS.E [R2+-0x70300], desc[UR32][R84.64], P5 ;  /* 0x8fd0000054027fae */ /* 0x0003e8000a921860 */
[----:B------:R-:W4:Y:S04]  /*2f140*/  LDL.64 R82, [R1+0x65f0] ;  /* 0x0065f00001527983 */ /* 0x000f280000100a00 */
[----:B------:R-:W4:Y:S04]  /*2f150*/  LDL.64 R76, [R1+0x66f8] ;  /* 0x0066f800014c7983 */ /* 0x000f280000100a00 */
[----:B------:R-:W4:Y:S04]  /*2f160*/  LDL.64 R84, [R1+0x5518] ;  /* 0x0055180001547983 */ /* 0x000f280000100a00 */
[----:B------:R-:W4:Y:S04]  /*2f170*/  LDL.64 R78, [R1+0x64f0] ;  /* 0x0064f000014e7983 */ /* 0x000f280000100a00 */
[----:B------:R-:W4:Y:S04]  /*2f180*/  LDL.64 R80, [R1+0x6100] ;  /* 0x0061000001507983 */ /* 0x000f280000100a00 */
[----:B------:R-:W-:Y:S04]  /*2f190*/  LDGSTS.E [R38+-0x70280], desc[UR32][R86.64], P2 ;  /* 0x8fd8000056267fae */ /* 0x000fe80009121860 */
[----:B------:R-:W4:Y:S04]  /*2f1a0*/  LDL.64 R38, [R1+0x6280] ;  /* 0x0062800001267983 */ /* 0x000f280000100a00 */
[----:B------:R-:W4:Y:S01]  /*2f1b0*/  LDL.64 R86, [R1+0x6630] ;  /* 0x0066300001567983 */ /* 0x000f220000100a00 */
[----:B-1----:R-:W-:-:S02]  /*2f1c0*/  SEL R2, RZ, 0x4, P6 ;  /* 0x00000004ff027807 */ /* 0x002fc40003000000 */
[----:B------:R-:W-:-:S04]  /*2f1d0*/  PLOP3.LUT P6, PT, PT, PT, UP0, 0x80, 0x0 ;  /* 0x000000000000781c */ /* 0x000fc80003fcf008 */
[----:B------:R-:W-:Y:S02]  /*2f1e0*/  SEL R252, R89, RZ, P6 ;  /* 0x000000ff59fc7207 */ /* 0x000fe40003000000 */
[----:B------:R-:W4:Y:S04]  /*2f1f0*/  LDL.64 R88, [R1+0x54a0] ;  /* 0x0054a00001587983 */ /* 0x000f280000100a00 */
[----:B--2---:R-:W-:Y:S04]  /*2f200*/  LDGSTS.E [R0+-0x7f200], desc[UR32][R90.64], P0 ;  /* 0x80e000005a007fae */ /* 0x004fe80008121860 */
[----:B------:R-:W2:Y:S04]  /*2f210*/  LDL.64 R90, [R1+0x66f0] ;  /* 0x0066f000015a7983 */ /* 0x000ea80000100a00 */
[----:B---3--:R-:W-:Y:S04]  /*2f220*/  LDGSTS.E [R0+-0x7f180], desc[UR32][R92.64], P1 ;  /* 0x80e800005c007fae */ /* 0x008fe80008921860 */
[----:B------:R-:W3:Y:S04]  /*2f230*/  LDL.64 R92, [R1+0x64b0] ;  /* 0x0064b000015c7983 */ /* 0x000ee80000100a00 */
[----:B----4-:R-:W-:Y:S04]  /*2f240*/  LDGSTS.E [R0+-0x7f100], desc[UR32][R38.64], P5 ;  /* 0x80f0000026007fae */ /* 0x010fe8000a921860 */
[----:B------:R-:W-:Y:S04]  /*2f250*/  LDGSTS.E [R0+-0x7f080], desc[UR32][R40.64], P2 ;  /* 0x80f8000028007fae */ /* 0x000fe80009121860 */
        /* <DEDUP_REMOVED lines=60> */
[----:B---3--:R-:W-:Y:S04]  /*2f620*/  LDGSTS.E [R0+-0x77180], desc[UR32][R92.64], P1 ;  /* 0x88e800005c007fae */ /* 0x008fe80008921860 */
[----:B--2---:R-:W-:Y:S04]  /*2f630*/  LDGSTS.E [R0+-0x77100], desc[UR32][R90.64], P5 ;  /* 0x88f000005a007fae */ /* 0x004fe8000a921860 */
[----:B------:R-:W-:Y:S04]  /*2f640*/  LDGSTS.E [R0+-0x77080], desc[UR32][R88.64], P2 ;  /* 0x88f8000058007fae */ /* 0x000fe80009121860 */
[----:B------:R-:W2:Y:S04]  /*2f650*/  LDL.LU.64 R92, [R1+0xa158] ;  /* 0x00a15800015c7983 */ /* 0x000ea80000300a00 */
[----:B------:R-:W3:Y:S04]  /*2f660*/  LDL.LU.64 R90, [R1+0xa150] ;  /* 0x00a15000015a7983 */ /* 0x000ee80000300a00 */
[----:B------:R-:W2:Y:S04]  /*2f670*/  LDL.LU.64 R88, [R1+0xa148] ;  /* 0x00a1480001587983 */ /* 0x000ea80000300a00 */
[----:B------:R-:W-:Y:S04]  /*2f680*/  LDGSTS.E [R0+-0x76200], desc[UR32][R42.64], P0 ;  /* 0x89e000002a007fae */ /* 0x000fe80008121860 */
[----:B------:R-:W3:Y:S04]  /*2f690*/  LDL.64 R42, [R1+0x62b8] ;  /* 0x0062b800012a7983 */ /* 0x000ee80000100a00 */
[----:B----4-:R-:W-:Y:S04]  /*2f6a0*/  LDGSTS.E [R0+-0x76180], desc[UR32][R86.64], P1 ;  /* 0x89e8000056007fae */ /* 0x010fe80008921860 */
[----:B------:R-:W-:Y:S04]  /*2f6b0*/  LDGSTS.E [R0+-0x76100], desc[UR32][R40.64], P5 ;  /* 0x89f0000028007fae */ /* 0x000fe8000a921860 */
[----:B------:R-:W-:Y:S04]  /*2f6c0*/  LDGSTS.E [R0+-0x76080], desc[UR32][R84.64], P2 ;  /* 0x89f8000054007fae */ /* 0x000fe80009121860 */
[----:B------:R-:W4:Y:S04]  /*2f6d0*/  LDL.LU.64 R86, [R1+0xa140] ;  /* 0x00a1400001567983 */ /* 0x000f280000300a00 */
[----:B------:R-:W2:Y:S04]  /*2f6e0*/  LDL.64 R40, [R1+0x5ec0] ;  /* 0x005ec00001287983 */ /* 0x000ea80000100a00 */
[----:B------:R-:W4:Y:S04]  /*2f6f0*/  LDL.LU.64 R84, [R1+0xa138] ;  /* 0x00a1380001547983 */ /* 0x000f280000300a00 */
        /* <DEDUP_REMOVED lines=9> */
[----:B------:R-:W-:Y:S01]  /*2f790*/  LDGSTS.E [R0+-0x73200], desc[UR32][R68.64], P0 ;  /* 0x8ce0000044007fae */ /* 0x000fe20008121860 */
[----:B------:R-:W-:-:S03]  /*2f7a0*/  PLOP3.LUT P6, PT, PT, PT, UP0, 0x80, 0x0 ;  /* 0x000000000000781c */ /* 0x000fc60003fcf008 */
[----:B------:R-:W-:Y:S04]  /*2f7b0*/  LDGSTS.E [R0+-0x73180], desc[UR32][R66.64], P1 ;  /* 0x8ce8000042007fae */ /* 0x000fe80008921860 */
[----:B------:R-:W-:Y:S04]  /*2f7c0*/  LDGSTS.E [R0+-0x73100], desc[UR32][R64.64], P5 ;  /* 0x8cf0000040007fae */ /* 0x000fe8000a921860 */
[----:B------:R-:W-:Y:S04]  /*2f7d0*/  LDGSTS.E [R0+-0x73080], desc[UR32][R62.64], P2 ;  /* 0x8cf800003e007fae */ /* 0x000fe80009121860 */
[----:B------:R-:W-:Y:S01]  /*2f7e0*/  LDGSTS.E [R0+-0x72200], desc[UR32][R60.64], P0 ;  /* 0x8de000003c007fae */ /* 0x000fe20008121860 */
[----:B------:R-:W-:-:S03]  /*2f7f0*/  SEL R2, R2, RZ, P6 ;  /* 0x000000ff02027207 */ /* 0x000fc60003000000 */
[----:B------:R-:W-:Y:S04]  /*2f800*/  LDGSTS.E [R0+-0x72180], desc[UR32][R58.64], P1 ;  /* 0x8de800003a007fae */ /* 0x000fe80008921860 */
[----:B------:R-:W-:Y:S04]  /*2f810*/  LDGSTS.E [R0+-0x72100], desc[UR32][R56.64], P5 ;  /* 0x8df0000038007fae */ /* 0x000fe8000a921860 */
[----:B------:R-:W-:Y:S04]  /*2f820*/  LDGSTS.E [R0+-0x72080], desc[UR32][R54.64], P2 ;  /* 0x8df8000036007fae */ /* 0x000fe80009121860 */
[----:B------:R-:W-:Y:S04]  /*2f830*/  LDGSTS.E [R0+-0x71200], desc[UR32][R52.64], P0 ;  /* 0x8ee0000034007fae */ /* 0x000fe80008121860 */
[----:B------:R-:W-:Y:S04]  /*2f840*/  LDGSTS.E [R0+-0x71180], desc[UR32][R50.64], P1 ;  /* 0x8ee8000032007fae */ /* 0x000fe80008921860 */
[----:B------:R-:W-:Y:S04]  /*2f850*/  LDGSTS.E [R0+-0x71100], desc[UR32][R48.64], P5 ;  /* 0x8ef0000030007fae */ /* 0x000fe8000a921860 */
[----:B------:R-:W-:Y:S04]  /*2f860*/  LDGSTS.E [R0+-0x71080], desc[UR32][R46.64], P2 ;  /* 0x8ef800002e007fae */ /* 0x000fe80009121860 */
[----:B------:R-:W-:Y:S01]  /*2f870*/  LDGSTS.E [R0+-0x70200], desc[UR32][R44.64], P0 ;  /* 0x8fe000002c007fae */ /* 0x000fe20008121860 */
[----:B------:R-:W-:-:S02]  /*2f880*/  ISETP.NE.U32.AND P0, PT, R2, RZ, PT ;  /* 0x000000ff0200720c */ /* 0x000fc40003f05070 */
[----:B------:R-:W1:Y:S01]  /*2f890*/  LDC R2, c[0x0][0x230] ;  /* 0x00008c00ff027b82 */ /* 0x000e620000000800 */
[----:B------:R-:W-:Y:S01]  /*2f8a0*/  ISETP.NE.U32.AND P6, PT, R252, RZ, PT ;  /* 0x000000fffc00720c */ /* 0x000fe20003fc5070 */
[----:B------:R-:W4:Y:S04]  /*2f8b0*/  LDL.LU.64 R82, [R1+0xa130] ;  /* 0x00a1300001527983 */ /* 0x000f280000300a00 */
[----:B------:R-:W4:Y:S02]  /*2f8c0*/  LDL.LU.64 R80, [R1+0xa128] ;  /* 0x00a1280001507983 */ /* 0x000f240000300a00 */
[----:B------:R-:W1:Y:S02]  /*2f8d0*/  LDC R252, c[0x0][0x230] ;  /* 0x00008c00fffc7b82 */ /* 0x000e640000000800 */
[----:B------:R-:W4:Y:S04]  /*2f8e0*/  LDL.LU.64 R78, [R1+0xa120] ;  /* 0x00a12000014e7983 */ /* 0x000f280000300a00 */
[----:B------:R-:W4:Y:S04]  /*2f8f0*/  LDL.LU.64 R76, [R1+0xa118] ;  /* 0x00a11800014c7983 */ /* 0x000f280000300a00 */
[----:B------:R-:W4:Y:S04]  /*2f900*/  LDL.LU.64 R74, [R1+0xa110] ;  /* 0x00a11000014a7983 */ /* 0x000f280000300a00 */
[----:B------:R-:W4:Y:S01]  /*2f910*/  LDL.LU.64 R72, [R1+0xa108] ;  /* 0x00a1080001487983 */ /* 0x000f220000300a00 */
[----:B-1----:R-:W-:-:S03]  /*2f920*/  VIADD R2, R2, 0xffffff7b ;  /* 0xffffff7b02027836 */ /* 0x002fc60000000000 */
[----:B------:R-:W4:Y:S04]  /*2f930*/  LDL.LU.64 R70, [R1+0xa100] ;  /* 0x00a1000001467983 */ /* 0x000f280000300a00 */
[----:B------:R-:W4:Y:S01]  /*2f940*/  LDL.LU.64 R68, [R1+0xa0f8] ;  /* 0x00a0f80001447983 */ /* 0x000f220000300a00 */
[----:B------:R-:W-:-:S03]  /*2f950*/  IADD3 R252, R252, -0x81, RZ ;  /* 0xffffff7ffcfc7810 */ /* 0x000fc60007ffe0ff */
[----:B------:R-:W4:Y:S04]  /*2f960*/  LDL.LU.64 R66, [R1+0xa0f0] ;  /* 0x00a0f00001427983 */ /* 0x000f280000300a00 */
        /* <DEDUP_REMOVED lines=11> */
[----:B---3--:R-:W-:Y:S01]  /*2fa20*/  LDGSTS.E [R0+-0x70180], desc[UR32][R42.64], P1 ;  /* 0x8fe800002a007fae */ /* 0x008fe20008921860 */
[----:B------:R-:W-:-:S02]  /*2fa30*/  ISETP.GE.U32.AND P1, PT, R252, 0x7fffff00, PT ;  /* 0x7fffff00fc00780c */ /* 0x000fc40003f26070 */
[----:B------:R-:W1:Y:S01]  /*2fa40*/  LDC R252, c[0x0][0x230] ;  /* 0x00008c00fffc7b82 */ /* 0x000e620000000800 */
[----:B------:R-:W3:Y:S04]  /*2fa50*/  LDL.LU.64 R42, [R1+0xa090] ;  /* 0x00a09000012a7983 */ /* 0x000ee80000300a00 */
[----:B--2---:R-:W-:Y:S01]  /*2fa60*/  LDGSTS.E [R0+-0x70100], desc[UR32][R40.64], P5 ;  /* 0x8ff0000028007fae */ /* 0x004fe2000a921860 */
[----:B------:R-:W-:Y:S02]  /*2fa70*/  ISETP.GE.U32.AND P5, PT, R2, 0x7ffffefc, PT ;  /* 0x7ffffefc0200780c */ /* 0x000fe40003fa6070 */
[----:B------:R-:W2:Y:S01]  /*2fa80*/  LDC R2, c[0x0][0x238] ;  /* 0x00008e00ff027b82 */ /* 0x000ea20000000800 */
[----:B------:R-:W3:Y:S04]  /*2fa90*/  LDL.LU.64 R40, [R1+0xa088] ;  /* 0x00a0880001287983 */ /* 0x000ee80000300a00 */
[----:B----4-:R-:W-:Y:S01]  /*2faa0*/  LDGSTS.E [R0+-0x70080], desc[UR32][R38.64], P2 ;  /* 0x8ff8000026007fae */ /* 0x010fe20009121860 */
[----:B--2---:R-:W-:-:S04]  /*2fab0*/  IMAD.SHL.U32 R2, R2, 0x80, RZ ;  /* 0x0000008002027824 */ /* 0x004fc800078e00ff */
[C---:B------:R-:W-:Y:S01]  /*2fac0*/  IMAD.WIDE R6, R2.reuse, 0x4, R6 ;  /* 0x0000000402067825 */ /* 0x040fe200078e0206 */
[----:B------:R-:W2:Y:S04]  /*2fad0*/  LDL.LU.64 R38, [R1+0xa080] ;  /* 0x00a0800001267983 */ /* 0x000ea80000300a00 */
[----:B------:R4:W-:Y:S01]  /*2fae0*/  STL.64 [R1+0x4f60], R6 ;  /* 0x004f600601007387 */ /* 0x0009e20000100a00 */
[----:B------:R-:W-:-:S04]  /*2faf0*/  IMAD.WIDE R10, R2, 0x4, R10 ;  /* 0x00000004020a7825 */ /* 0x000fc800078e020a */
[----:B----4-:R-:W-:-:S04]  /*2fb00*/  IMAD.WIDE R6, R2, 0x4, R8 ;  /* 0x0000000402067825 */ /* 0x010fc800078e0208 */
[C---:B------:R-:W-:Y:S01]  /*2fb10*/  IMAD.WIDE R8, R2.reuse, 0x4, R14 ;  /* 0x0000000402087825 */ /* 0x040fe200078e020e */
[----:B------:R4:W-:Y:S03]  /*2fb20*/  STL.64 [R1+0x4f78], R6 ;  /* 0x004f780601007387 */ /* 0x0009e60000100a00 */
[C---:B------:R-:W-:Y:S01]  /*2fb30*/  IMAD.WIDE R12, R2.reuse, 0x4, R12 ;  /* 0x00000004020c7825 */ /* 0x040fe200078e020c */
[----:B------:R-:W-:Y:S04]  /*2fb40*/  STL.64 [R1+0x4f90], R10 ;  /* 0x004f900a01007387 */ /* 0x000fe80000100a00 */
[----:B------:R1:W-:Y:S01]  /*2fb50*/  STL.64 [R1+0x4fa8], R8 ;  /* 0x004fa80801007387 */ /* 0x0003e20000100a00 */
[----:B----4-:R-:W-:-:S05]  /*2fb60*/  IMAD.WIDE R6, R2, 0x4, R16 ;  /* 0x0000000402067825 */ /* 0x010fca00078e0210 */
[----:B------:R4:W-:Y:S01]  /*2fb70*/  STL.64 [R1+0x4fb0], R6 ;  /* 0x004fb00601007387 */ /* 0x0009e20000100a00 */
[----:B------:R-:W-:-:S04]  /*2fb80*/  IMAD.WIDE R22, R2, 0x4, R22 ;  /* 0x0000000402167825 */ /* 0x000fc800078e0216 */
[C---:B-1----:R-:W-:Y:S01]  /*2fb90*/  IMAD.WIDE R8, R2.reuse, 0x4, R18 ;  /* 0x0000000402087825 */ /* 0x042fe200078e0212 */
[----:B------:R-:W-:Y:S03]  /*2fba0*/  STL.64 [R1+0x4fa0], R12 ;  /* 0x004fa00c01007387 */ /* 0x000fe60000100a00 */
[----:B------:R-:W-:-:S04]  /*2fbb0*/  IMAD.WIDE R24, R2, 0x4, R24 ;  /* 0x0000000402187825 */ /* 0x000fc800078e0218 */
[----:B----4-:R-:W-:Y:S01]  /*2fbc0*/  IMAD.WIDE R6, R2, 0x4, R20 ;  /* 0x0000000402067825 */ /* 0x010fe200078e0214 */
[----:B------:R-:W-:Y:S03]  /*2fbd0*/  STL.64 [R1+0x4fb8], R8 ;  /* 0x004fb80801007387 */ /* 0x000fe60000100a00 */
[----:B------:R-:W-:Y:S02]  /*2fbe0*/  VIADD R252, R252, 0xffffff77 ;  /* 0xffffff77fcfc7836 */ /* 0x000fe40000000000 */
[C---:B------:R-:W-:Y:S01]  /*2fbf0*/  IMAD.WIDE R20, R2.reuse, 0x4, R26 ;  /* 0x0000000402147825 */ /* 0x040fe200078e021a */
[----:B------:R1:W-:Y:S03]  /*2fc00*/  STL.64 [R1+0x4fc0], R6 ;  /* 0x004fc00601007387 */ /* 0x0003e60000100a00 */
[C---:B------:R-:W-:Y:S01]  /*2fc10*/  IMAD.WIDE R18, R2.reuse, 0x4, R28 ;  /* 0x0000000402127825 */ /* 0x040fe200078e021c */
[----:B------:R-:W-:Y:S03]  /*2fc20*/  STL.64 [R1+0x4fc8], R22 ;  /* 0x004fc81601007387 */ /* 0x000fe60000100a00 */
[----:B------:R-:W-:Y:S01]  /*2fc30*/  IMAD.WIDE R16, R2, 0x4, R30 ;  /* 0x0000000402107825 */ /* 0x000fe200078e021e */
[----:B------:R-:W-:Y:S01]  /*2fc40*/  STL.64 [R1+0x4fd0], R24 ;  /* 0x004fd01801007387 */ /* 0x000fe20000100a00 */
[----:B------:R-:W-:-:S02]  /*2fc50*/  ISETP.GE.U32.AND P2, PT, R252, 0x7ffffef8, PT ;  /* 0x7ffffef8fc00780c */ /* 0x000fc40003f46070 */
[C---:B------:R-:W-:Y:S01]  /*2fc60*/  IMAD.WIDE R32, R2.reuse, 0x4, R32 ;  /* 0x0000000402207825 */ /* 0x040fe200078e0220 */
[----:B------:R-:W-:Y:S01]  /*2fc70*/  STL.64 [R1+0x4fd8], R20 ;  /* 0x004fd81401007387 */ /* 0x000fe20000100a00 */
[----:B------:R-:W4:Y:S02]  /*2fc80*/  LDC R252, c[0x0][0x230] ;  /* 0x00008c00fffc7b82 */ /* 0x000f240000000800 */
[C---:B-1----:R-:W-:Y:S01]  /*2fc90*/  IMAD.WIDE R6, R2.reuse, 0x4, R36 ;  /* 0x0000000402067825 */ /* 0x042fe200078e0224 */
[----:B------:R-:W-:Y:S03]  /*2fca0*/  STL.64 [R1+0x4fe0], R18 ;  /* 0x004fe01201007387 */ /* 0x000fe60000100a00 */
[----:B------:R-:W-:Y:S01]  /*2fcb0*/  IMAD.WIDE R8, R2, 0x4, R34 ;  /* 0x0000000402087825 */ /* 0x000fe200078e0222 */
[----:B------:R-:W-:Y:S04]  /*2fcc0*/  STL.64 [R1+0x4fe8], R16 ;  /* 0x004fe81001007387 */ /* 0x000fe80000100a00 */
[----:B------:R-:W-:Y:S04]  /*2fcd0*/  STL.64 [R1+0x5000], R6 ;  /* 0x0050000601007387 */ /* 0x000fe80000100a00 */
[----:B------:R-:W-:Y:S04]  /*2fce0*/  STL.64 [R1+0x4ff0], R32 ;  /* 0x004ff02001007387 */ /* 0x000fe80000100a00 */
[----:B------:R-:W-:Y:S01]  /*2fcf0*/  STL.64 [R1+0x4ff8], R8 ;  /* 0x004ff80801007387 */ /* 0x000fe20000100a00 */
[----:B----4-:R-:W-:-:S03]  /*2fd00*/  IADD3 R252, R252, -0x8d, RZ ;  /* 0xffffff73fcfc7810 */ /* 0x010fc60007ffe0ff */
[----:B------:R-:W4:Y:S01]  /*2fd10*/  LDL.64 R36, [R1+0x4f60] ;  /* 0x004f600001247983 */ /* 0x000f220000100a00 */
[----:B------:R-:W-:-:S03]  /*2fd20*/  ULDC UR6, c[0x0][0x230] ;  /* 0x00008c0000067ab9 */ /* 0x000fc60000000800 */
[----:B------:R-:W3:Y:S04]  /*2fd30*/  LDL.64 R14, [R1+0x4f78] ;  /* 0x004f7800010e7983 */ /* 0x000ee80000100a00 */
[----:B------:R-:W2:Y:S04]  /*2fd40*/  LDL.64 R34, [R1+0x4fa8] ;  /* 0x004fa80001227983 */ /* 0x000ea80000100a00 */
[----:B------:R-:W2:Y:S04]  /*2fd50*/  LDL.64 R30, [R1+0x4fb0] ;  /* 0x004fb000011e7983 */ /* 0x000ea80000100a00 */
[----:B------:R-:W2:Y:S04]  /*2fd60*/  LDL.64 R28, [R1+0x4fb8] ;  /* 0x004fb800011c7983 */ /* 0x000ea80000100a00 */
[----:B------:R-:W2:Y:S04]  /*2fd70*/  LDL.64 R26, [R1+0x4fc0] ;  /* 0x004fc000011a7983 */ /* 0x000ea80000100a00 */
[----:B------:R-:W0:Y:S01]  /*2fd80*/  LDGDEPBAR ;  /* 0x00000000000079af */ /* 0x000e220000000000 */
[----:B------:R-:W-:Y:S06]  /*2fd90*/  BAR.SYNC.DEFER_BLOCKING 0x0 ;  /* 0x0000000000007b1d */ /* 0x000fec0000010000 */
[----:B------:R1:W-:Y:S04]  /*2fda0*/  STL.64 [R1+0xa0c0], R232 ;  /* 0x00a0c0e801007387 */ /* 0x0003e80000100a00 */
[----:B------:R-:W-:Y:S04]  /*2fdb0*/  STL.64 [R1+0xa0b8], R234 ;  /* 0x00a0b8ea01007387 */ /* 0x000fe80000100a00 */
[----:B------:R-:W-:Y:S04]  /*2fdc0*/  STL.64 [R1+0xa0b0], R236 ;  /* 0x00a0b0ec01007387 */ /* 0x000fe80000100a00 */
[----:B------:R-:W-:Y:S04]  /*2fdd0*/  STL.64 [R1+0xa0a8], R250 ;  /* 0x00a0a8fa01007387 */ /* 0x000fe80000100a00 */
[----:B------:R-:W-:Y:S04]  /*2fde0*/  STL.64 [R1+0xa0a0], R240 ;  /* 0x00a0a0f001007387 */ /* 0x000fe80000100a00 */
[----:B------:R-:W-:Y:S04]  /*2fdf0*/  STL.64 [R1+0xa098], R242 ;  /* 0x00a098f201007387 */ /* 0x000fe80000100a00 */
[----:B------:R-:W-:Y:S04]  /*2fe00*/  STL.64 [R1+0xa090], R244 ;  /* 0x00a090f401007387 */ /* 0x000fe80000100a00 */
[----:B------:R-:W-:Y:S04]  /*2fe10*/  STL.64 [R1+0xa088], R246 ;  /* 0x00a088f601007387 */ /* 0x000fe80000100a00 */
[----:B------:R-:W-:Y:S04]  /*2fe20*/  STL.64 [R1+0xa080], R248 ;  /* 0x00a080f801007387 */ /* 0x000fe80000100a00 */
[----:B-1----:R-:W2:Y:S04]  /*2fe30*/  LDL.LU.64 R232, [R1+0x1ce0] ;  /* 0x001ce00001e87983 */ /* 0x002ea80000300a00 */
[----:B------:R-:W-:Y:S01]  /*2fe40*/  @!PT LDS RZ, [RZ] ;  /* 0x00000000fffff984 */ /* 0x000fe20000000800 */
[----:B------:R-:W-:Y:S01]  /*2fe50*/  @!PT LDS RZ, [RZ] ;  /* 0x00000000fffff984 */ /* 0x000fe20000000800 */
[----:B------:R-:W-:Y:S01]  /*2fe60*/  @!PT LDS RZ, [RZ] ;  /* 0x00000000fffff984 */ /* 0x000fe20000000800 */
[----:B----4-:R-:W-:Y:S04]  /*2fe70*/  LDGSTS.E [R4+0x40000], desc[UR32][R36.64], !P1 ;  /* 0x4000000024047fae */ /* 0x010fe8000c921860 */
[----:B---3--:R-:W-:Y:S04]  /*2fe80*/  LDGSTS.E [R4+0x40080], desc[UR32][R14.64], !P1 ;  /* 0x400800000e047fae */ /* 0x008fe8000c921860 */
[----:B------:R-:W-:Y:S04]  /*2fe90*/  LDGSTS.E [R4+0x40100], desc[UR32][R10.64], !P1 ;  /* 0x401000000a047fae */ /* 0x000fe8000c921860 */
[----:B------:R-:W-:Y:S04]  /*2fea0*/  LDGSTS.E [R4+0x40180], desc[UR32][R12.64], !P1 ;  /* 0x401800000c047fae */ /* 0x000fe8000c921860 */
[----:B------:R-:W3:Y:S04]  /*2feb0*/  LDL.LU.64 R14, [R1+0x1cd8] ;  /* 0x001cd800010e7983 */ /* 0x000ee80000300a00 */
[----:B--2---:R-:W-:Y:S04]  /*2fec0*/  LDGSTS.E [R4+0x40200], desc[UR32][R34.64], !P1 ;  /* 0x4020000022047fae */ /* 0x004fe8000c921860 */
[----:B------:R-:W2:Y:S04]  /*2fed0*/  LDL.LU.64 R12, [R1+0x1cd0] ;  /* 0x001cd000010c7983 */ /* 0x000ea80000300a00 */
[----:B------:R-:W4:Y:S04]  /*2fee0*/  LDL.LU.64 R10, [R1+0x1cc8] ;  /* 0x001cc800010a7983 */ /* 0x000f280000300a00 */
[----:B------:R-:W4:Y:S04]  /*2fef0*/  LDL.LU.64 R36, [R1+0x1cc0] ;  /* 0x001cc00001247983 */ /* 0x000f280000300a00 */
[----:B------:R-:W-:Y:S04]  /*2ff00*/  LDGSTS.E [R4+0x40280], desc[UR32][R30.64], !P1 ;  /* 0x402800001e047fae */ /* 0x000fe8000c921860 */
        /* <DEDUP_REMOVED lines=8> */
[----:B------:R-:W-:Y:S04]  /*2ff90*/  LDGSTS.E [R4+0x40500], desc[UR32][R20.64], !P1 ;  /* 0x4050000014047fae */ /* 0x000fe8000c921860 */
[----:B------:R-:W-:Y:S04]  /*2ffa0*/  LDGSTS.E [R4+0x40580], desc[UR32][R18.64], !P1 ;  /* 0x4058000012047fae */ /* 0x000fe8000c921860 */
[----:B------:R-:W4:Y:S04]  /*2ffb0*/  LDL.LU.64 R24, [R1+0x1c98] ;  /* 0x001c980001187983 */ /* 0x000f280000300a00 */
[----:B------:R-:W4:Y:S04]  /*2ffc0*/  LDL.LU.64 R22, [R1+0x1c90] ;  /* 0x001c900001167983 */ /* 0x000f280000300a00 */
[----:B------:R-:W4:Y:S04]  /*2ffd0*/  LDL.LU.64 R20, [R1+0x1c88] ;  /* 0x001c880001147983 */ /* 0x000f280000300a00 */
[----:B------:R-:W-:Y:S04]  /*2ffe0*/  LDGSTS.E [R4+0x40600], desc[UR32][R16.64], !P1 ;  /* 0x4060000010047fae */ /* 0x000fe8000c921860 */
[----:B------:R-:W4:Y:S04]  /*2fff0*/  LDL.LU.64 R18, [R1+0x1c80] ;  /* 0x001c800001127983 */ /* 0x000f280000300a00 */
[----:B------:R-:W-:Y:S04]  /*30000*/  LDGSTS.E [R4+0x40680], desc[UR32][R32.64], !P1 ;  /* 0x4068000020047fae */ /* 0x000fe8000c921860 */
[----:B------:R-:W-:Y:S01]  /*30010*/  LDGSTS.E [R4+0x40700], desc[UR32][R8.64], !P1 ;  /* 0x4070000008047fae */ /* 0x000fe2000c921860 */
[----:B------:R-:W-:-:S03]  /*30020*/  IMAD.WIDE R232, R2, 0x4, R232 ;  /* 0x0000000402e87825 */ /* 0x000fc600078e02e8 */
[----:B------:R1:W-:Y:S04]  /*30030*/  LDGSTS.E [R4+0x40780], desc[UR32][R6.64], !P1 ;  /* 0x4078000006047fae */ /* 0x0003e8000c921860 */
[----:B------:R-:W4:Y:S04]  /*30040*/  LDL.LU.64 R32, [R1+0x1c78] ;  /* 0x001c780001207983 */ /* 0x000f280000300a00 */
[----:B------:R-:W4:Y:S04]  /*30050*/  LDL.LU.64 R16, [R1+0x1c70] ;  /* 0x001c700001107983 */ /* 0x000f280000300a00 */
[----:B------:R-:W4:Y:S01]  /*30060*/  LDL.LU.64 R8, [R1+0x1c68] ;  /* 0x001c680001087983 */ /* 0x000f220000300a00 */
[----:B-1----:R-:W1:Y:S03]  /*30070*/  LDC R6, c[0x0][0x230] ;  /* 0x00008c00ff067b82 */ /* 0x002e660000000800 */
[----:B------:R1:W-:Y:S04]  /*30080*/  STL.64 [R1+0x3f08], R232 ;  /* 0x003f08e801007387 */ /* 0x0003e80000100a00 */
[----:B------:R-:W-:Y:S01]  /*30090*/  LDGSTS.E [R4+0x42000], desc[UR32][R232.64], !P5 ;  /* 0x42000000e8047fae */ /* 0x000fe2000e921860 */
[----:B------:R-:W1:Y:S01]  /*300a0*/  LDC R7, c[0x0][0x230] ;  /* 0x00008c00ff077b82 */ /* 0x000e620000000800 */
[----:B---3--:R-:W-:-:S04]  /*300b0*/  IMAD.WIDE R14, R2, 0x4, R14 ;  /* 0x00000004020e7825 */ /* 0x008fc800078e020e */
[C---:B--2---:R-:W-:Y:S01]  /*300c0*/  IMAD.WIDE R12, R2.reuse, 0x4, R12 ;  /* 0x00000004020c7825 */ /* 0x044fe200078e020c */
[----:B------:R2:W-:Y:S03]  /*300d0*/  STL.64 [R1+0x3f00], R14 ;  /* 0x003f000e01007387 */ /* 0x0005e60000100a00 */
[C---:B----4-:R-:W-:Y:S01]  /*300e0*/  IMAD.WIDE R10, R2.reuse, 0x4, R10 ;  /* 0x00000004020a7825 */ /* 0x050fe200078e020a */
        /* <DEDUP_REMOVED lines=10> */
[----:B------:R4:W-:Y:S04]  /*30190*/  STL.64 [R1+0x3ed0], R28 ;  /* 0x003ed01c01007387 */ /* 0x0009e80000100a00 */
[----:B------:R4:W-:Y:S04]  /*301a0*/  STL.64 [R1+0x3ec8], R26 ;  /* 0x003ec81a01007387 */ /* 0x0009e80000100a00 */
[----:B------:R-:W-:Y:S04]  /*301b0*/  LDGSTS.E [R4+0x42080], desc[UR32][R14.64], !P5 ;  /* 0x420800000e047fae */ /* 0x000fe8000e921860 */
[----:B------:R-:W-:Y:S01]  /*301c0*/  LDGSTS.E [R4+0x42100], desc[UR32][R12.64], !P5 ;  /* 0x421000000c047fae */ /* 0x000fe2000e921860 */
[----:B------:R-:W-:-:S03]  /*301d0*/  IMAD.WIDE R24, R2, 0x4, R24 ;  /* 0x0000000402187825 */ /* 0x000fc600078e0218 */
[----:B------:R-:W-:Y:S01]  /*301e0*/  LDGSTS.E [R4+0x42180], desc[UR32][R10.64], !P5 ;  /* 0x421800000a047fae */ /* 0x000fe2000e921860 */
[----:B------:R-:W-:-:S03]  /*301f0*/  IMAD.WIDE R22, R2, 0x4, R22 ;  /* 0x0000000402167825 */ /* 0x000fc600078e0216 */
[----:B------:R4:W-:Y:S01]  /*30200*/  STL.64 [R1+0x3ec0], R24 ;  /* 0x003ec01801007387 */ /* 0x0009e20000100a00 */
[----:B------:R-:W-:-:S03]  /*30210*/  IMAD.WIDE R20, R2, 0x4, R20 ;  /* 0x0000000402147825 */ /* 0x000fc600078e0214 */
[----:B------:R4:W-:Y:S01]  /*30220*/  STL.64 [R1+0x3eb8], R22 ;  /* 0x003eb81601007387 */ /* 0x0009e20000100a00 */
[----:B------:R-:W-:-:S03]  /*30230*/  IMAD.WIDE R18, R2, 0x4, R18 ;  /* 0x0000000402127825 */ /* 0x000fc600078e0212 */
        /* <DEDUP_REMOVED lines=9> */
[----:B------:R4:W-:Y:S04]  /*302d0*/  STL.64 [R1+0x3e98], R16 ;  /* 0x003e981001007387 */ /* 0x0009e80000100a00 */
[----:B------:R4:W-:Y:S04]  /*302e0*/  STL.64 [R1+0x3f10], R8 ;  /* 0x003f100801007387 */ /* 0x0009e80000100a00 */
[----:B-1----:R-:W4:Y:S04]  /*302f0*/  LDL.LU.64 R232, [R1+0x1c60] ;  /* 0x001c600001e87983 */ /* 0x002f280000300a00 */
[----:B--2---:R-:W2:Y:S04]  /*30300*/  LDL.LU.64 R14, [R1+0x1c58] ;  /* 0x001c5800010e7983 */ /* 0x004ea80000300a00 */
[----:B---3--:R-:W3:Y:S04]  /*30310*/  LDL.LU.64 R12, [R1+0x1c50] ;  /* 0x001c5000010c7983 */ /* 0x008ee80000300a00 */
[----:B----4-:R-:W4:Y:S04]  /*30320*/  LDL.LU.64 R10, [R1+0x1c48] ;  /* 0x001c4800010a7983 */ /* 0x010f280000300a00 */
[----:B------:R-:W4:Y:S04]  /*30330*/  LDL.LU.64 R36, [R1+0x1c40] ;  /* 0x001c400001247983 */ /* 0x000f280000300a00 */
[----:B------:R-:W4:Y:S04]  /*30340*/  LDL.LU.64 R34, [R1+0x1c38] ;  /* 0x001c380001227983 */ /* 0x000f280000300a00 */
        /* <DEDUP_REMOVED lines=15> */
[----:B------:R1:W-:Y:S04]  /*30440*/  LDGSTS.E [R4+0x42780], desc[UR32][R8.64], !P5 ;  /* 0x4278000008047fae */ /* 0x0003e8000e921860 */
[----:B------:R-:W4:Y:S04]  /*30450*/  LDL.LU.64 R32, [R1+0x1bf8] ;  /* 0x001bf80001207983 */ /* 0x000f280000300a00 */
[----:B------:R-:W4:Y:S04]  /*30460*/  LDL.LU.64 R16, [R1+0x1bf0] ;  /* 0x001bf00001107983 */ /* 0x000f280000300a00 */
[----:B------:R-:W4:Y:S01]  /*30470*/  LDL.LU.64 R234, [R1+0x1be8] ;  /* 0x001be80001ea7983 */ /* 0x000f220000300a00 */
[----:B-1----:R-:W1:Y:S01]  /*30480*/  LDC R8, c[0x0][0x230] ;  /* 0x00008c00ff087b82 */ /* 0x002e620000000800 */
[----:B------:R-:W-:-:S04]  /*30490*/  IMAD.WIDE R232, R2, 0x4, R232 ;  /* 0x0000000402e87825 */ /* 0x000fc800078e02e8 */
[C---:B--2---:R-:W-:Y:S01]  /*304a0*/  IMAD.WIDE R14, R2.reuse, 0x4, R14 ;  /* 0x00000004020e7825 */ /* 0x044fe200078e020e */
[----:B------:R2:W-:Y:S03]  /*304b0*/  STL.64 [R1+0x3f98], R232 ;  /* 0x003f98e801007387 */ /* 0x0005e60000100a00 */
[C---:B---3--:R-:W-:Y:S01]  /*304c0*/  IMAD.WIDE R12, R2.reuse, 0x4, R12 ;  /* 0x00000004020c7825 */ /* 0x048fe200078e020c */
        /* <DEDUP_REMOVED lines=10> */
[----:B------:R1:W-:Y:S04]  /*30570*/  LDGSTS.E [R4+0x44000], desc[UR32][R232.64], !P2 ;  /* 0x44000000e8047fae */ /* 0x0003e8000d121860 */
[----:B------:R1:W-:Y:S01]  /*30580*/  LDGSTS.E [R4+0x44080], desc[UR32][R14.64], !P2 ;  /* 0x440800000e047fae */ /* 0x0003e2000d121860 */
[----:B------:R-:W-:-:S03]  /*30590*/  IMAD.WIDE R28, R2, 0x4, R28 ;  /* 0x00000004021c7825 */ /* 0x000fc600078e021c */
[----:B------:R1:W-:Y:S01]  /*305a0*/  LDGSTS.E [R4+0x44100], desc[UR32][R12.64], !P2 ;  /* 0x441000000c047fae */ /* 0x0003e2000d121860 */
[----:B------:R-:W-:-:S03]  /*305b0*/  IMAD.WIDE R26, R2, 0x4, R26 ;  /* 0x00000004021a7825 */ /* 0x000fc600078e021a */
[----:B------:R1:W-:Y:S01]  /*305c0*/  STL.64 [R1+0x3fd0], R28 ;  /* 0x003fd01c01007387 */ /* 0x0003e20000100a00 */
[----:B------:R-:W-:-:S03]  /*305d0*/  IMAD.WIDE R24, R2, 0x4, R24 ;  /* 0x0000000402187825 */ /* 0x000fc600078e0218 */
        /* <DEDUP_REMOVED lines=20> */
[----:B--2---:R-:W2:Y:S04]  /*30720*/  LDL.LU.64 R232, [R1+0x1be0] ;  /* 0x001be00001e87983 */ /* 0x004ea80000300a00 */
[----:B---3--:R-:W3:Y:S04]  /*30730*/  LDL.LU.64 R14, [R1+0x1bd8] ;  /* 0x001bd800010e7983 */ /* 0x008ee80000300a00 */
[----:B----4-:R-:W4:Y:S04]  /*30740*/  LDL.LU.64 R12, [R1+0x1bd0] ;  /* 0x001bd000010c7983 */ /* 0x010f280000300a00 */
[----:B-1----:R-:W4:Y:S04]  /*30750*/  LDL.LU.64 R10, [R1+0x1bc8] ;  /* 0x001bc800010a7983 */ /* 0x002f280000300a00 */
[----:B------:R-:W4:Y:S04]  /*30760*/  LDL.LU.64 R36, [R1+0x1bc0] ;  /* 0x001bc00001247983 */ /* 0x000f280000300a00 */
[----:B------:R-:W4:Y:S04]  /*30770*/  LDL.LU.64 R34, [R1+0x1bb8] ;  /* 0x001bb80001227983 */ /* 0x000f280000300a00 */
[----:B------:R-:W4:Y:S04]  /*30780*/  LDL.LU.64 R30, [R1+0x1bb0] ;  /* 0x001bb000011e7983 */ /* 0x000f280000300a00 */
[----:B------:R-:W4:Y:S04]  /*30790*/  LDL.LU.64 R28, [R1+0x1ba8] ;  /* 0x001ba800011c7983 */ /* 0x000f280000300a00 */
[----:B------:R-:W4:Y:S04]  /*307a0*/  LDL.LU.64 R26, [R1+0x1ba0] ;  /* 0x001ba000011a7983 */ /* 0x000f280000300a00 */
[----:B------:R1:W-:Y:S04]  /*307b0*/  LDGSTS.E [R4+0x44480], desc[UR32][R24.64], !P2 ;  /* 0x4448000018047fae */ /* 0x0003e8000d121860 */
[----:B------:R1:W-:Y:S04]  /*307c0*/  LDGSTS.E [R4+0x44500], desc[UR32][R22.64], !P2 ;  /* 0x4450000016047fae */ /* 0x0003e8000d121860 */
[----:B------:R1:W-:Y:S04]  /*307d0*/  LDGSTS.E [R4+0x44580], desc[UR32][R20.64], !P2 ;  /* 0x4458000014047fae */ /* 0x0003e8000d121860 */
[----:B------:R-:W1:Y:S04]  /*307e0*/  LDL.LU.64 R24, [R1+0x1b98] ;  /* 0x001b980001187983 */ /* 0x000e680000300a00 */
[----:B------:R-:W4:Y:S04]  /*307f0*/  LDL.LU.64 R22, [R1+0x1b90] ;  /* 0x001b900001167983 */ /* 0x000f280000300a00 */
[----:B------:R-:W4:Y:S04]  /*30800*/  LDL.LU.64 R20, [R1+0x1b88] ;  /* 0x001b880001147983 */ /* 0x000f280000300a00 */
[----:B------:R1:W-:Y:S04]  /*30810*/  LDGSTS.E [R4+0x44600], desc[UR32][R18.64], !P2 ;  /* 0x4460000012047fae */ /* 0x0003e8000d121860 */
[----:B------:R1:W-:Y:S04]  /*30820*/  LDGSTS.E [R4+0x44680], desc[UR32][R32.64], !P2 ;  /* 0x4468000020047fae */ /* 0x0003e8000d121860 */
[----:B------:R1:W-:Y:S04]  /*30830*/  LDGSTS.E [R4+0x44700], desc[UR32][R16.64], !P2 ;  /* 0x4470000010047fae */ /* 0x0003e8000d121860 */
[----:B------:R-:W4:Y:S04]  /*30840*/  LDL.LU.64 R18, [R1+0x1b80] ;  /* 0x001b800001127983 */ /* 0x000f280000300a00 */
[----:B------:R-:W4:Y:S04]  /*30850*/  LDL.LU.64 R32, [R1+0x1b78] ;  /* 0x001b780001207983 */ /* 0x000f280000300a00 */
[----:B------:R-:W4:Y:S04]  /*30860*/  LDL.LU.64 R16, [R1+0x1b70] ;  /* 0x001b700001107983 */ /* 0x000f280000300a00 */
[----:B------:R-:W-:Y:S04]  /*30870*/  LDGSTS.E [R4+0x44780], desc[UR32][R234.64], !P2 ;  /* 0x44780000ea047fae */ /* 0x000fe8000d121860 */
[----:B------:R-:W4:Y:S01]  /*30880*/  LDL.LU.64 R234, [R1+0x1b68] ;  /* 0x001b680001ea7983 */ /* 0x000f220000300a00 */
[----:B------:R-:W-:Y:S01]  /*30890*/  VIADD R6, R6, 0xffffff6f ;  /* 0xffffff6f06067836 */ /* 0x000fe20000000000 */
[----:B------:R-:W-:-:S04]  /*308a0*/  ISETP.GE.U32.AND P1, PT, R252, 0x7ffffef4, PT ;  /* 0x7ffffef4fc00780c */ /* 0x000fc80003f26070 */
[----:B------:R-:W-:Y:S01]  /*308b0*/  ISETP.GE.U32.AND P5, PT, R6, 0x7ffffef0, PT ;  /* 0x7ffffef00600780c */ /* 0x000fe20003fa6070 */
[----:B------:R-:W-:Y:S02]  /*308c0*/  VIADD R6, R7, 0xffffff6b ;  /* 0xffffff6b07067836 */ /* 0x000fe40000000000 */
[----:B------:R-:W1:Y:S03]  /*308d0*/  LDC R7, c[0x0][0x230] ;  /* 0x00008c00ff077b82 */ /* 0x000e660000000800 */
[----:B------:R-:W-:Y:S01]  /*308e0*/  ISETP.GE.U32.AND P2, PT, R6, 0x7ffffeec, PT ;  /* 0x7ffffeec0600780c */ /* 0x000fe20003f46070 */
[----:B------:R-:W-:Y:S02]  /*308f0*/  VIADD R6, R8, 0xffffff67 ;  /* 0xffffff6708067836 */ /* 0x000fe40000000000 */
[----:B--2---:R-:W-:-:S04]  /*30900*/  IMAD.WIDE R232, R2, 0x4, R232 ;  /* 0x0000000402e87825 */ /* 0x004fc800078e02e8 */
        /* <DEDUP_REMOVED lines=19> */
[----:B-1----:R-:W-:-:S03]  /*30a40*/  IMAD.WIDE R24, R2, 0x4, R24 ;  /* 0x0000000402187825 */ /* 0x002fc600078e0218 */
[----:B------:R-:W-:Y:S01]  /*30a50*/  LDGSTS.E [R4+0x46100], desc[UR32][R12.64], !P1 ;  /* 0x461000000c047fae */ /* 0x000fe2000c921860 */
        /* <DEDUP_REMOVED lines=17> */
[----:B------:R-:W-:Y:S04]  /*30b70*/  LDGSTS.E [R4+0x46400], desc[UR32][R26.64], !P1 ;  /* 0x464000001a047fae */ /* 0x000fe8000c921860 */
[----:B------:R1:W-:Y:S04]  /*30b80*/  STL.64 [R1+0x4158], R8 ;  /* 0x0041580801007387 */ /* 0x0003e80000100a00 */
[----:B--2---:R-:W2:Y:S04]  /*30b90*/  LDL.LU.64 R232, [R1+0x1b60] ;  /* 0x001b600001e87983 */ /* 0x004ea80000300a00 */
[----:B---3--:R-:W3:Y:S04]  /*30ba0*/  LDL.LU.64 R14, [R1+0x1b58] ;  /* 0x001b5800010e7983 */ /* 0x008ee80000300a00 */
[----:B----4-:R-:W4:Y:S04]  /*30bb0*/  LDL.LU.64 R12, [R1+0x1b50] ;  /* 0x001b5000010c7983 */ /* 0x010f280000300a00 */
[----:B------:R-:W4:Y:S04]  /*30bc0*/  LDL.LU.64 R10, [R1+0x1b48] ;  /* 0x001b4800010a7983 */ /* 0x000f280000300a00 */
[----:B------:R-:W4:Y:S04]  /*30bd0*/  LDL.LU.64 R36, [R1+0x1b40] ;  /* 0x001b400001247983 */ /* 0x000f280000300a00 */
[----:B------:R-:W4:Y:S04]  /*30be0*/  LDL.LU.64 R34, [R1+0x1b38] ;  /* 0x001b380001227983 */ /* 0x000f280000300a00 */
[----:B------:R-:W4:Y:S04]  /*30bf0*/  LDL.LU.64 R30, [R1+0x18a0] ;  /* 0x0018a000011e7983 */ /* 0x000f280000300a00 */
[----:B------:R-:W4:Y:S04]  /*30c00*/  LDL.LU.64 R28, [R1+0x1898] ;  /* 0x00189800011c7983 */ /* 0x000f280000300a00 */
[----:B------:R-:W4:Y:S04]  /*30c10*/  LDL.LU.64 R26, [R1+0x1890] ;  /* 0x00189000011a7983 */ /* 0x000f280000300a00 */
[----:B------:R-:W-:Y:S04]  /*30c20*/  LDGSTS.E [R4+0x46480], desc[UR32][R24.64], !P1 ;  /* 0x4648000018047fae */ /* 0x000fe8000c921860 */
[----:B------:R-:W-:Y:S04]  /*30c30*/  LDGSTS.E [R4+0x46500], desc[UR32][R22.64], !P1 ;  /* 0x4650000016047fae */ /* 0x000fe8000c921860 */
[----:B------:R-:W-:Y:S04]  /*30c40*/  LDGSTS.E [R4+0x46580], desc[UR32][R20.64], !P1 ;  /* 0x4658000014047fae */ /* 0x000fe8000c921860 */
[----:B-1----:R-:W4:Y:S04]  /*30c50*/  LDL.LU.64 R24, [R1+0x1888] ;  /* 0x0018880001187983 */ /* 0x002f280000300a00 */
        /* <DEDUP_REMOVED lines=8> */
[----:B------:R-:W4:Y:S04]  /*30ce0*/  LDL.LU.64 R234, [R1+0x1858] ;  /* 0x0018580001ea7983 */ /* 0x000f280000300a00 */
[----:B------:R1:W-:Y:S02]  /*30cf0*/  LDGSTS.E [R4+0x46780], desc[UR32][R8.64], !P1 ;  /* 0x4678000008047fae */ /* 0x0003e4000c921860 */
[----:B-1----:R-:W1:Y:S01]  /*30d00*/  LDC R8, c[0x0][0x230] ;  /* 0x00008c00ff087b82 */ /* 0x002e620000000800 */
        /* <DEDUP_REMOVED lines=64> */
[----:B------:R-:W-:-:S02]  /*31110*/  ISETP.GE.U32.AND P1, PT, R6, 0x7ffffee8, PT ;  /* 0x7ffffee80600780c */ /* 0x000fc40003f26070 */
[----:B------:R-:W-:Y:S02]  /*31120*/  IADD3 R6, R7, -0x9d, RZ ;  /* 0xffffff6307067810 */ /* 0x000fe40007ffe0ff */
[----:B------:R-:W1:Y:S02]  /*31130*/  LDC R7, c[0x0][0x230] ;  /* 0x00008c00ff077b82 */ /* 0x000e640000000800 */
        /* <DEDUP_REMOVED lines=52> */
[----:B-1----:R-:W4:Y:S04]  /*31480*/  LDL.LU.64 R30, [R1+0x16a0] ;  /* 0x0016a000011e7983 */ /* 0x002f280000300a00 */
        /* <DEDUP_REMOVED lines=51> */
[----:B------:R3:W-:Y:S04]  /*317c0*/  LDGSTS.E [R4+0x4c180], desc[UR32][R10.64], !P1 ;  /* 0x4c1800000a047fae */ /* 0x0007e8000c921860 */
[----:B----4-:R-:W4:Y:S04]  /*317d0*/  LDL.LU.64 R12, [R1+0x15c0] ;  /* 0x0015c000010c7983 */ /* 0x010f280000300a00 */
[----:B------:R4:W-:Y:S04]  /*317e0*/  LDGSTS.E [R4+0x4c200], desc[UR32][R36.64], !P1 ;  /* 0x4c20000024047fae */ /* 0x0009e8000c921860 */
[----:B-1----:R-:W4:Y:S04]  /*317f0*/  LDL.LU.64 R10, [R1+0x15b8] ;  /* 0x0015b800010a7983 */ /* 0x002f280000300a00 */
[----:B------:R1:W-:Y:S04]  /*31800*/  LDGSTS.E [R4+0x4c280], desc[UR32][R34.64], !P1 ;  /* 0x4c28000022047fae */ /* 0x0003e8000c921860 */
[----:B------:R-:W4:Y:S04]  /*31810*/  LDL.LU.64 R36, [R1+0x15b0] ;  /* 0x0015b00001247983 */ /* 0x000f280000300a00 */
[----:B------:R1:W-:Y:S04]  /*31820*/  LDGSTS.E [R4+0x4c300], desc[UR32][R30.64], !P1 ;  /* 0x4c3000001e047fae */ /* 0x0003e8000c921860 */
[----:B------:R-:W1:Y:S04]  /*31830*/  LDL.LU.64 R34, [R1+0x15a8] ;  /* 0x0015a80001227983 */ /* 0x000e680000300a00 */
[----:B------:R1:W-:Y:S04]  /*31840*/  LDGSTS.E [R4+0x4c380], desc[UR32][R28.64], !P1 ;  /* 0x4c3800001c047fae */ /* 0x0003e8000c921860 */
[----:B------:R-:W4:Y:S04]  /*31850*/  LDL.LU.64 R30, [R1+0x15a0] ;  /* 0x0015a000011e7983 */ /* 0x000f280000300a00 */
        /* <DEDUP_REMOVED lines=14> */
[----:B------:R-:W-:Y:S04]  /*31940*/  LDGSTS.E [R4+0x4c780], desc[UR32][R234.64], !P1 ;  /* 0x4c780000ea047fae */ /* 0x000fe8000c921860 */
[----:B------:R-:W4:Y:S04]  /*31950*/  LDL.LU.64 R16, [R1+0x1560] ;  /* 0x0015600001107983 */ /* 0x000f280000300a00 */
[----:B------:R-:W4:Y:S01]  /*31960*/  LDL.LU.64 R234, [R1+0x1558] ;  /* 0x0015580001ea7983 */ /* 0x000f220000300a00 */
[----:B------:R-:W-:Y:S01]  /*31970*/  ISETP.GE.U32.AND P2, PT, R6, 0x7ffffee0, PT ;  /* 0x7ffffee00600780c */ /* 0x000fe20003f46070 */
[----:B------:R-:W-:-:S02]  /*31980*/  VIADD R6, R7, 0xffffff5b ;  /* 0xffffff5b07067836 */ /* 0x000fc40000000000 */
        /* <DEDUP_REMOVED lines=12> */
[C---:B-1----:R-:W-:Y:S01]  /*31a50*/  IMAD.WIDE R34, R2.reuse, 0x4, R34 ;  /* 0x0000000402227825 */ /* 0x042fe200078e0222 */
        /* <DEDUP_REMOVED lines=21> */
[----:B------:R-:W-:Y:S04]  /*31bb0*/  LDGSTS.E [R4+0x4e000], desc[UR32][R232.64], !P5 ;  /* 0x4e000000e8047fae */ /* 0x000fe8000e921860 */
[----:B------:R1:W-:Y:S04]  /*31bc0*/  STL.64 [R1+0x4758], R8 ;  /* 0x0047580801007387 */ /* 0x0003e80000100a00 */
[----:B------:R-:W-:Y:S04]  /*31bd0*/  LDGSTS.E [R4+0x4e080], desc[UR32][R14.64], !P5 ;  /* 0x4e0800000e047fae */ /* 0x000fe8000e921860 */
[----:B--2---:R-:W2:Y:S04]  /*31be0*/  LDL.LU.64 R232, [R1+0x14d0] ;  /* 0x0014d00001e87983 */ /* 0x004ea80000300a00 */
[----:B------:R-:W-:Y:S04]  /*31bf0*/  LDGSTS.E [R4+0x4e100], desc[UR32][R12.64], !P5 ;  /* 0x4e1000000c047fae */ /* 0x000fe8000e921860 */
[----:B---3--:R-:W3:Y:S04]  /*31c00*/  LDL.LU.64 R14, [R1+0x14c8] ;  /* 0x0014c800010e7983 */ /* 0x008ee80000300a00 */
[----:B------:R-:W-:Y:S04]  /*31c10*/  LDGSTS.E [R4+0x4e180], desc[UR32][R10.64], !P5 ;  /* 0x4e1800000a047fae */ /* 0x000fe8000e921860 */
[----:B----4-:R-:W4:Y:S04]  /*31c20*/  LDL.LU.64 R12, [R1+0x14c0] ;  /* 0x0014c000010c7983 */ /* 0x010f280000300a00 */
[----:B------:R-:W-:Y:S04]  /*31c30*/  LDGSTS.E [R4+0x4e200], desc[UR32][R36.64], !P5 ;  /* 0x4e20000024047fae */ /* 0x000fe8000e921860 */
[----:B------:R-:W4:Y:S04]  /*31c40*/  LDL.LU.64 R10, [R1+0x14b8] ;  /* 0x0014b800010a7983 */ /* 0x000f280000300a00 */
[----:B------:R-:W-:Y:S04]  /*31c50*/  LDGSTS.E [R4+0x4e280], desc[UR32][R34.64], !P5 ;  /* 0x4e28000022047fae */ /* 0x000fe8000e921860 */
[----:B-1----:R-:W4:Y:S04]  /*31c60*/  LDL.LU.64 R36, [R1+0x14b0] ;  /* 0x0014b00001247983 */ /* 0x002f280000300a00 */
        /* <DEDUP_REMOVED lines=18> */
[----:B------:R1:W-:Y:S04]  /*31d90*/  LDGSTS.E [R4+0x4e780], desc[UR32][R8.64], !P5 ;  /* 0x4e78000008047fae */ /* 0x0003e8000e921860 */
[----:B------:R-:W4:Y:S04]  /*31da0*/  LDL.LU.64 R16, [R1+0x1460] ;  /* 0x0014600001107983 */ /* 0x000f280000300a00 */
[----:B------:R-:W4:Y:S01]  /*31db0*/  LDL.LU.64 R234, [R1+0x1458] ;  /* 0x0014580001ea7983 */ /* 0x000f220000300a00 */
        /* <DEDUP_REMOVED lines=30> */
[----:B------:R-:W-:Y:S01]  /*31fa0*/  IMAD.WIDE R234, R2, 0x4, R234 ;  /* 0x0000000402ea7825 */ /* 0x000fe200078e02ea */
[----:B------:R1:W-:Y:S04]  /*31fb0*/  STL.64 [R1+0x48d0], R16 ;  /* 0x0048d01001007387 */ /* 0x0003e80000100a00 */
[----:B------:R1:W-:Y:S04]  /*31fc0*/  LDGSTS.E [R4+0x50000], desc[UR32][R232.64], !P2 ;  /* 0x50000000e8047fae */ /* 0x0003e8000d121860 */
[----:B------:R1:W-:Y:S04]  /*31fd0*/  STL.64 [R1+0x48d8], R234 ;  /* 0x0048d8ea01007387 */ /* 0x0003e80000100a00 */
[----:B------:R1:W-:Y:S04]  /*31fe0*/  LDGSTS.E [R4+0x50080], desc[UR32][R14.64], !P2 ;  /* 0x500800000e047fae */ /* 0x0003e8000d121860 */
[----:B--2---:R-:W2:Y:S04]  /*31ff0*/  LDL.LU.64 R232, [R1+0x13d0] ;  /* 0x0013d00001e87983 */ /* 0x004ea80000300a00 */
[----:B------:R2:W-:Y:S04]  /*32000*/  LDGSTS.E [R4+0x50100], desc[UR32][R12.64], !P2 ;  /* 0x501000000c047fae */ /* 0x0005e8000d121860 */
        /* <DEDUP_REMOVED lines=231> */
[----:B-1----:R-:W1:Y:S08]  /*32e80*/  LDC R9, c[0x0][0x230] ;  /* 0x00008c00ff097b82 */ /* 0x002e700000000800 */
[----:B------:R-:W1:Y:S01]  /*32e90*/  LDC R8, c[0x0][0x230] ;  /* 0x00008c00ff087b82 */ /* 0x000e620000000800 */
[----:B--2---:R-:W-:-:S04]  /*32ea0*/  IMAD.WIDE R232, R2, 0x4, R232 ;  /* 0x0000000402e87825 */ /* 0x004fc800078e02e8 */
[C---:B---3--:R-:W-:Y:S01]  /*32eb0*/  IMAD.WIDE R14, R2.reuse, 0x4, R14 ;  /* 0x00000004020e7825 */ /* 0x048fe200078e020e */
[----:B------:R-:W-:Y:S03]  /*32ec0*/  STL.64 [R1+0x4e60], R232 ;  /* 0x004e60e801007387 */ /* 0x000fe60000100a00 */
[C---:B----4-:R-:W-:Y:S01]  /*32ed0*/  IMAD.WIDE R12, R2.reuse, 0x4, R12 ;  /* 0x00000004020c7825 */ /* 0x050fe200078e020c */
[----:B------:R-:W-:Y:S03]  /*32ee0*/  STL.64 [R1+0x4e68], R14 ;  /* 0x004e680e01007387 */ /* 0x000fe60000100a00 */
[C---:B------:R-:W-:Y:S01]  /*32ef0*/  IMAD.WIDE R10, R2.reuse, 0x4, R10 ;  /* 0x00000004020a7825 */ /* 0x040fe200078e020a */
[----:B------:R-:W-:Y:S03]  /*32f00*/  STL.64 [R1+0x4e70], R12 ;  /* 0x004e700c01007387 */ /* 0x000fe60000100a00 */
        /* <DEDUP_REMOVED lines=20> */
[----:B------:R-:W-:Y:S01]  /*33050*/  LDGSTS.E [R4+0x58000], desc[UR32][R232.64], !P1 ;  /* 0x58000000e8047fae */ /* 0x000fe2000c921860 */
[----:B------:R-:W-:-:S03]  /*33060*/  IMAD.WIDE R16, R2, 0x4, R16 ;  /* 0x0000000402107825 */ /* 0x000fc600078e0210 */
[----:B------:R1:W-:Y:S01]  /*33070*/  STL.64 [R1+0x4ec8], R32 ;  /* 0x004ec82001007387 */ /* 0x0003e20000100a00 */
[----:B------:R-:W-:-:S03]  /*33080*/  IMAD.WIDE R234, R2, 0x4, R234 ;  /* 0x0000000402ea7825 */ /* 0x000fc600078e02ea */
[----:B------:R-:W-:Y:S04]  /*33090*/  LDGSTS.E [R4+0x58080], desc[UR32][R14.64], !P1 ;  /* 0x580800000e047fae */ /* 0x000fe8000c921860 */
[----:B------:R1:W-:Y:S04]  /*330a0*/  STL.64 [R1+0x4ed0], R16 ;  /* 0x004ed01001007387 */ /* 0x0003e80000100a00 */
[----:B------:R-:W-:Y:S04]  /*330b0*/  LDGSTS.E [R4+0x58100], desc[UR32][R12.64], !P1 ;  /* 0x581000000c047fae */ /* 0x000fe8000c921860 */
[----:B------:R1:W-:Y:S04]  /*330c0*/  STL.64 [R1+0x4ed8], R234 ;  /* 0x004ed8ea01007387 */ /* 0x0003e80000100a00 */
[----:B------:R1:W-:Y:S04]  /*330d0*/  LDGSTS.E [R4+0x58180], desc[UR32][R10.64], !P1 ;  /* 0x581800000a047fae */ /* 0x0003e8000c921860 */
[----:B------:R1:W-:Y:S04]  /*330e0*/  LDGSTS.E [R4+0x58200], desc[UR32][R36.64], !P1 ;  /* 0x5820000024047fae */ /* 0x0003e8000c921860 */
[----:B------:R1:W-:Y:S04]  /*330f0*/  LDGSTS.E [R4+0x58280], desc[UR32][R34.64], !P1 ;  /* 0x5828000022047fae */ /* 0x0003e8000c921860 */
[----:B--2---:R-:W2:Y:S04]  /*33100*/  LDL.LU.64 R10, [R1+0xf08] ;  /* 0x000f0800010a7983 */ /* 0x004ea80000300a00 */
[----:B------:R-:W2:Y:S04]  /*33110*/  LDL.LU.64 R232, [R1+0xf20] ;  /* 0x000f200001e87983 */ /* 0x000ea80000300a00 */
[----:B------:R-:W2:Y:S04]  /*33120*/  LDL.LU.64 R14, [R1+0xf18] ;  /* 0x000f1800010e7983 */ /* 0x000ea80000300a00 */
[----:B------:R-:W2:Y:S04]  /*33130*/  LDL.LU.64 R12, [R1+0xf10] ;  /* 0x000f1000010c7983 */ /* 0x000ea80000300a00 */
        /* <DEDUP_REMOVED lines=21> */
[----:B------:R-:W4:Y:S01]  /*33290*/  LDL.LU.64 R234, [R1+0xea8] ;  /* 0x000ea80001ea7983 */ /* 0x000f220000300a00 */
[----:B--2---:R-:W-:-:S04]  /*332a0*/  IMAD.WIDE R10, R2, 0x4, R10 ;  /* 0x00000004020a7825 */ /* 0x004fc800078e020a */
[C---:B------:R-:W-:Y:S01]  /*332b0*/  IMAD.WIDE R232, R2.reuse, 0x4, R232 ;  /* 0x0000000402e87825 */ /* 0x040fe200078e02e8 */
[----:B------:R-:W-:Y:S03]  /*332c0*/  STL.64 [R1+0x5020], R10 ;  /* 0x0050200a01007387 */ /* 0x000fe60000100a00 */
[C---:B------:R-:W-:Y:S01]  /*332d0*/  IMAD.WIDE R14, R2.reuse, 0x4, R14 ;  /* 0x00000004020e7825 */ /* 0x040fe200078e020e */
[----:B------:R2:W-:Y:S03]  /*332e0*/  STL.64 [R1+0x5690], R232 ;  /* 0x005690e801007387 */ /* 0x0005e60000100a00 */
[C---:B------:R-:W-:Y:S01]  /*332f0*/  IMAD.WIDE R12, R2.reuse, 0x4, R12 ;  /* 0x00000004020c7825 */ /* 0x040fe200078e020c */
        /* <DEDUP_REMOVED lines=30> */
[----:B------:R-:W2:Y:S04]  /*334e0*/  LDL.LU.64 R14, [R1+0xe20] ;  /* 0x000e2000010e7983 */ /* 0x000ea80000300a00 */
[----:B------:R2:W-:Y:S04]  /*334f0*/  LDGSTS.E [R4+0x5a180], desc[UR32][R10.64], !P5 ;  /* 0x5a1800000a047fae */ /* 0x0005e8000e921860 */
[----:B---3--:R-:W3:Y:S04]  /*33500*/  LDL.LU.64 R12, [R1+0xe18] ;  /* 0x000e1800010c7983 */ /* 0x008ee80000300a00 */
[----:B------:R3:W-:Y:S04]  /*33510*/  LDGSTS.E [R4+0x5a200], desc[UR32][R36.64], !P5 ;  /* 0x5a20000024047fae */ /* 0x0007e8000e921860 */
[----:B------:R-:W3:Y:S04]  /*33520*/  LDL.LU.64 R10, [R1+0xe10] ;  /* 0x000e1000010a7983 */ /* 0x000ee80000300a00 */
[----:B------:R3:W-:Y:S04]  /*33530*/  LDGSTS.E [R4+0x5a280], desc[UR32][R34.64], !P5 ;  /* 0x5a28000022047fae */ /* 0x0007e8000e921860 */
[----:B----4-:R-:W4:Y:S04]  /*33540*/  LDL.LU.64 R36, [R1+0xe08] ;  /* 0x000e080001247983 */ /* 0x010f280000300a00 */
[----:B------:R4:W-:Y:S04]  /*33550*/  LDGSTS.E [R4+0x5a300], desc[UR32][R30.64], !P5 ;  /* 0x5a3000001e047fae */ /* 0x0009e8000e921860 */
[----:B------:R-:W4:Y:S04]  /*33560*/  LDL.LU.64 R34, [R1+0xe00] ;  /* 0x000e000001227983 */ /* 0x000f280000300a00 */
[----:B------:R4:W-:Y:S04]  /*33570*/  LDGSTS.E [R4+0x5a380], desc[UR32][R28.64], !P5 ;  /* 0x5a3800001c047fae */ /* 0x0009e8000e921860 */
[----:B------:R-:W4:Y:S04]  /*33580*/  LDL.LU.64 R30, [R1+0xdf8] ;  /* 0x000df800011e7983 */ /* 0x000f280000300a00 */
        /* <DEDUP_REMOVED lines=21> */
[----:B------:R-:W-:-:S05]  /*336e0*/  VIADD R6, R9, 0xffffff3f ;  /* 0xffffff3f09067836 */ /* 0x000fca0000000000 */
[----:B------:R-:W-:Y:S01]  /*336f0*/  ISETP.GE.U32.AND P5, PT, R6, 0x7ffffec0, PT ;  /* 0x7ffffec00600780c */ /* 0x000fe20003fa6070 */
[----:B------:R-:W-:Y:S02]  /*33700*/  VIADD R6, R8, 0xffffff3b ;  /* 0xffffff3b08067836 */ /* 0x000fe40000000000 */
[----:B--2---:R-:W-:-:S04]  /*33710*/  IMAD.WIDE R232, R2, 0x4, R232 ;  /* 0x0000000402e87825 */ /* 0x004fc800078e02e8 */
[C---:B------:R-:W-:Y:S01]  /*33720*/  IMAD.WIDE R14, R2.reuse, 0x4, R14 ;  /* 0x00000004020e7825 */ /* 0x040fe200078e020e */
[----:B------:R2:W-:Y:S03]  /*33730*/  STL.64 [R1+0x5070], R232 ;  /* 0x005070e801007387 */ /* 0x0005e60000100a00 */
[C---:B---3--:R-:W-:Y:S01]  /*33740*/  IMAD.WIDE R12, R2.reuse, 0x4, R12 ;  /* 0x00000004020c7825 */ /* 0x048fe200078e020c */
[----:B------:R3:W-:Y:S03]  /*33750*/  STL.64 [R1+0x5078], R14 ;  /* 0x0050780e01007387 */ /* 0x0007e60000100a00 */
[C---:B------:R-:W-:Y:S01]  /*33760*/  IMAD.WIDE R10, R2.reuse, 0x4, R10 ;  /* 0x00000004020a7825 */ /* 0x040fe200078e020a */
        /* <DEDUP_REMOVED lines=32> */
[----:B------:R-:W3:Y:S04]  /*33970*/  LDL.LU.64 R12, [R1+0xd28] ;  /* 0x000d2800010c7983 */ /* 0x000ee80000300a00 */
[----:B------:R-:W-:Y:S04]  /*33980*/  LDGSTS.E [R4+0x5c200], desc[UR32][R36.64], !P2 ;  /* 0x5c20000024047fae */ /* 0x000fe8000d121860 */
[----:B----4-:R-:W4:Y:S04]  /*33990*/  LDL.LU.64 R10, [R1+0xd20] ;  /* 0x000d2000010a7983 */ /* 0x010f280000300a00 */
        /* <DEDUP_REMOVED lines=91> */
[----:B------:R-:W-:Y:S02]  /*33f50*/  ISETP.GE.U32.AND P1, PT, R6, 0x7ffffeb8, PT ;  /* 0x7ffffeb80600780c */ /* 0x000fe40003f26070 */
[----:B------:R-:W-:Y:S01]  /*33f60*/  IADD3 R6, R8, -0xcd, RZ ;  /* 0xffffff3308067810 */ /* 0x000fe20007ffe0ff */
        /* <DEDUP_REMOVED lines=979> */
[----:B------:R-:W4:Y:S04]  /*37ca0*/  LDL.LU.64 R234, [R1+0x398] ;  /* 0x0003980001ea7983 */ /* 0x000f280000300a00 */
[----:B------:R-:W-:Y:S04]  /*37cb0*/  LDGSTS.E [R4+0x7c280], desc[UR32][R34.64], !P1 ;  /* 0x7c28000022047fae */ /* 0x000fe8000c921860 */
[----:B-1----:R-:W4:Y:S04]  /*37cc0*/  LDL.LU.64 R36, [R1+0x3f0] ;  /* 0x0003f00001247983 */ /* 0x002f280000300a00 */
[----:B------:R-:W-:Y:S04]  /*37cd0*/  LDGSTS.E [R4+0x7c300], desc[UR32][R30.64], !P1 ;  /* 0x7c3000001e047fae */ /* 0x000fe8000c921860 */
[----:B------:R-:W-:Y:S04]  /*37ce0*/  LDGSTS.E [R4+0x7c380], desc[UR32][R28.64], !P1 ;  /* 0x7c3800001c047fae */ /* 0x000fe8000c921860 */
[----:B------:R-:W-:Y:S04]  /*37cf0*/  LDGSTS.E [R4+0x7c400], desc[UR32][R26.64], !P1 ;  /* 0x7c4000001a047fae */ /* 0x000fe8000c921860 */
        /* <DEDUP_REMOVED lines=12> */
[----:B------:R-:W4:Y:S04]  /*37dc0*/  LDL.LU.64 R34, [R1+0x3b0] ;  /* 0x0003b00001227983 */ /* 0x000f280000300a00 */
[----:B------:R-:W-:Y:S04]  /*37dd0*/  LDGSTS.E [R4+0x7c700], desc[UR32][R16.64], !P1 ;  /* 0x7c70000010047fae */ /* 0x000fe8000c921860 */
[----:B------:R-:W4:Y:S04]  /*37de0*/  LDL.LU.64 R32, [R1+0x3a8] ;  /* 0x0003a80001207983 */ /* 0x000f280000300a00 */
[----:B------:R1:W-:Y:S04]  /*37df0*/  LDGSTS.E [R4+0x7c780], desc[UR32][R8.64], !P1 ;  /* 0x7c78000008047fae */ /* 0x0003e8000c921860 */
        /* <DEDUP_REMOVED lines=12> */
[----:B------:R-:W-:Y:S04]  /*37ec0*/  STL.64 [R1+0x9478], R234 ;  /* 0x009478ea01007387 */ /* 0x000fe80000100a00 */
        /* <DEDUP_REMOVED lines=1534> */
[----:B------:R-:W-:Y:S03]  /*3deb0*/  STL.64 [R1+0x9470], R232 ;  /* 0x009470e801007387 */ /* 0x000fe60000100a00 */
[C---:B----4-:R-:W-:Y:S01]  /*3dec0*/  IMAD.WIDE R12, R2.reuse, 0x4, R12 ;  /* 0x00000004020c7825 */ /* 0x050fe200078e020c */
[----:B------:R2:W-:Y:S03]  /*3ded0*/  STL.64 [R1+0x9468], R14 ;  /* 0x0094680e01007387 */ /* 0x0005e60000100a00 */
[C---:B------:R-:W-:Y:S01]  /*3dee0*/  IMAD.WIDE R10, R2.reuse, 0x4, R10 ;  /* 0x00000004020a7825 */ /* 0x040fe200078e020a */
[----:B------:R3:W-:Y:S03]  /*3def0*/  STL.64 [R1+0x9460], R12 ;  /* 0x0094600c01007387 */ /* 0x0007e60000100a00 */
[C---:B------:R-:W-:Y:S01]  /*3df00*/  IMAD.WIDE R36, R2.reuse, 0x4, R36 ;  /* 0x0000000402247825 */ /* 0x040fe200078e0224 */
[----:B------:R4:W-:Y:S03]  /*3df10*/  STL.64 [R1+0x9458], R10 ;  /* 0x0094580a01007387 */ /* 0x0009e60000100a00 */
[C---:B-1----:R-:W-:Y:S01]  /*3df20*/  IMAD.WIDE R30, R2.reuse, 0x4, R30 ;  /* 0x00000004021e7825 */ /* 0x042fe200078e021e */
        /* <DEDUP_REMOVED lines=21> */
[----:B------:R1:W-:Y:S04]  /*3e080*/  STL.64 [R1+0x9400], R16 ;  /* 0x0094001001007387 */ /* 0x0003e80000100a00 */
[----:B------:R-:W-:Y:S04]  /*3e090*/  LDGSTS.E [R3+0x6c880], desc[UR32][R14.64], !P1 ;  /* 0x6c8800000e037fae */ /* 0x000fe8000c921860 */
[----:B------:R1:W-:Y:S04]  /*3e0a0*/  STL.64 [R1+0x93f8], R8 ;  /* 0x0093f80801007387 */ /* 0x0003e80000100a00 */
[----:B------:R-:W-:Y:S04]  /*3e0b0*/  LDGSTS.E [R3+0x6c900], desc[UR32][R12.64], !P1 ;  /* 0x6c9000000c037fae */ /* 0x000fe8000c921860 */
[----:B--2---:R-:W2:Y:S04]  /*3e0c0*/  LDL.LU.64 R14, [R1+0x130] ;  /* 0x00013000010e7983 */ /* 0x004ea80000300a00 */
[----:B------:R-:W-:Y:S04]  /*3e0d0*/  LDGSTS.E [R3+0x6c980], desc[UR32][R10.64], !P1 ;  /* 0x6c9800000a037fae */ /* 0x000fe8000c921860 */
[----:B---3--:R-:W3:Y:S04]  /*3e0e0*/  LDL.LU.64 R12, [R1+0x128] ;  /* 0x00012800010c7983 */ /* 0x008ee80000300a00 */
[----:B------:R-:W3:Y:S04]  /*3e0f0*/  LDL.LU.64 R234, [R1+0x120] ;  /* 0x0001200001ea7983 */ /* 0x000ee80000300a00 */
[----:B----4-:R-:W4:Y:S04]  /*3e100*/  LDL.LU.64 R10, [R1+0x118] ;  /* 0x00011800010a7983 */ /* 0x010f280000300a00 */
[----:B------:R-:W-:Y:S04]  /*3e110*/  LDGSTS.E [R3+0x6ca00], desc[UR32][R36.64], !P1 ;  /* 0x6ca0000024037fae */ /* 0x000fe8000c921860 */
        /* <DEDUP_REMOVED lines=20> */
[----:B------:R-:W-:Y:S04]  /*3e260*/  LDGSTS.E [R3+0x6cf00], desc[UR32][R16.64], !P1 ;  /* 0x6cf0000010037fae */ /* 0x000fe8000c921860 */
[----:B------:R1:W-:Y:S04]  /*3e270*/  LDGSTS.E [R3+0x6cf80], desc[UR32][R8.64], !P1 ;  /* 0x6cf8000008037fae */ /* 0x0003e8000c921860 */
        /* <DEDUP_REMOVED lines=8> */
[----:B------:R-:W-:Y:S03]  /*3e300*/  STL.64 [R1+0x93e0], R240 ;  /* 0x0093e0f001007387 */ /* 0x000fe60000100a00 */
[C---:B------:R-:W-:Y:S01]  /*3e310*/  IMAD.WIDE R236, R2.reuse, 0x4, R232 ;  /* 0x0000000402ec7825 */ /* 0x040fe200078e02e8 */
[----:B------:R4:W-:Y:S04]  /*3e320*/  STL.64 [R1+0x93d8], R10 ;  /* 0x0093d80a01007387 */ /* 0x0009e80000100a00 */
[----:B------:R-:W-:Y:S04]  /*3e330*/  STL.64 [R1+0x93d0], R236 ;  /* 0x0093d0ec01007387 */ /* 0x000fe80000100a00 */
        /* <DEDUP_REMOVED lines=25> */
[----:B------:R-:W-:Y:S01]  /*3e4d0*/  STL.64 [R1+0x9390], R234 ;  /* 0x009390ea01007387 */ /* 0x000fe20000100a00 */
[----:B------:R-:W-:-:S03]  /*3e4e0*/  IMAD.WIDE R36, R2, 0x4, R32 ;  /* 0x0000000402247825 */ /* 0x000fc600078e0220 */
[----:B------:R-:W-:Y:S04]  /*3e4f0*/  LDGSTS.E [R3+0x6ec80], desc[UR32][R22.64], !P5 ;  /* 0x6ec8000016037fae */ /* 0x000fe8000e921860 */
[----:B------:R-:W-:Y:S04]  /*3e500*/  LDGSTS.E [R3+0x6ed00], desc[UR32][R20.64], !P5 ;  /* 0x6ed0000014037fae */ /* 0x000fe8000e921860 */
[----:B------:R-:W-:Y:S04]  /*3e510*/  LDGSTS.E [R3+0x6ed80], desc[UR32][R18.64], !P5 ;  /* 0x6ed8000012037fae */ /* 0x000fe8000e921860 */
[----:B------:R-:W-:Y:S01]  /*3e520*/  LDGSTS.E [R3+0x6ee00], desc[UR32][R234.64], !P5 ;  /* 0x6ee00000ea037fae */ /* 0x000fe2000e921860 */
[----:B------:R-:W-:-:S03]  /*3e530*/  IMAD.WIDE R34, R2, 0x4, R16 ;  /* 0x0000000402227825 */ /* 0x000fc600078e0210 */
[----:B------:R1:W-:Y:S04]  /*3e540*/  LDGSTS.E [R3+0x6ee80], desc[UR32][R232.64], !P5 ;  /* 0x6ee80000e8037fae */ /* 0x0003e8000e921860 */
[----:B------:R-:W4:Y:S04]  /*3e550*/  LDL.LU.64 R16, [R1+0xb0] ;  /* 0x0000b00001107983 */ /* 0x000f280000300a00 */
[----:B------:R1:W-:Y:S04]  /*3e560*/  STL.64 [R1+0x9388], R232 ;  /* 0x009388e801007387 */ /* 0x0003e80000100a00 */
[----:B------:R1:W-:Y:S04]  /*3e570*/  STL.64 [R1+0x9380], R36 ;  /* 0x0093802401007387 */ /* 0x0003e80000100a00 */
[----:B--2---:R-:W2:Y:S04]  /*3e580*/  LDL.LU.64 R14, [R1+0xa8] ;  /* 0x0000a800010e7983 */ /* 0x004ea80000300a00 */
[----:B------:R2:W-:Y:S04]  /*3e590*/  STL.64 [R1+0x9378], R34 ;  /* 0x0093782201007387 */ /* 0x0005e80000100a00 */
[----:B------:R-:W2:Y:S04]  /*3e5a0*/  LDL.LU.64 R32, [R1+0xa0] ;  /* 0x0000a00001207983 */ /* 0x000ea80000300a00 */
        /* <DEDUP_REMOVED lines=8> */
[----:B------:R-:W4:Y:S04]  /*3e630*/  LDL.LU.64 R18, [R1+0x60] ;  /* 0x0000600001127983 */ /* 0x000f280000300a00 */
[----:B------:R1:W-:Y:S04]  /*3e640*/  LDGSTS.E [R3+0x6ef00], desc[UR32][R36.64], !P5 ;  /* 0x6ef0000024037fae */ /* 0x0003e8000e921860 */
[----:B------:R1:W-:Y:S01]  /*3e650*/  LDGSTS.E [R3+0x6ef80], desc[UR32][R34.64], !P5 ;  /* 0x6ef8000022037fae */ /* 0x0003e2000e921860 */
[----:B------:R-:W-:-:S03]  /*3e660*/  IMAD.WIDE R232, R2, 0x4, R16 ;  /* 0x0000000402e87825 */ /* 0x000fc600078e0210 */
[----:B------:R-:W4:Y:S01]  /*3e670*/  LDL.LU.64 R16, [R1+0x58] ;  /* 0x0000580001107983 */ /* 0x000f220000300a00 */
[----:B------:R-:W-:Y:S01]  /*3e680*/  ISETP.GE.U32.AND P1, PT, R6, 0x7ffffe9b, PT ;  /* 0x7ffffe9b0600780c */ /* 0x000fe20003f26070 */
[C---:B--2---:R-:W-:Y:S02]  /*3e690*/  IMAD.WIDE R234, R2.reuse, 0x4, R14 ;  /* 0x0000000402ea7825 */ /* 0x044fe400078e020e */
[----:B------:R-:W-:Y:S04]  /*3e6a0*/  LDGSTS.E [R3+0x70800], desc[UR32][R232.64], !P2 ;  /* 0x70800000e8037fae */ /* 0x000fe8000d121860 */
[----:B------:R-:W2:Y:S01]  /*3e6b0*/  LDL.LU.64 R14, [R1+0x50] ;  /* 0x00005000010e7983 */ /* 0x000ea20000300a00 */
[----:B---3--:R-:W-:-:S03]  /*3e6c0*/  IMAD.WIDE R250, R2, 0x4, R12 ;  /* 0x0000000402fa7825 */ /* 0x008fc600078e020c */
[----:B------:R-:W-:Y:S01]  /*3e6d0*/  LDGSTS.E [R3+0x70880], desc[UR32][R234.64], !P2 ;  /* 0x70880000ea037fae */ /* 0x000fe2000d121860 */
[----:B----4-:R-:W-:-:S03]  /*3e6e0*/  IMAD.WIDE R240, R2, 0x4, R10 ;  /* 0x0000000402f07825 */ /* 0x010fc600078e020a */
[----:B------:R-:W3:Y:S04]  /*3e6f0*/  LDL.LU.64 R12, [R1+0x48] ;  /* 0x00004800010c7983 */ /* 0x000ee80000300a00 */
[----:B------:R4:W-:Y:S04]  /*3e700*/  STL.64 [R1+0x9370], R232 ;  /* 0x009370e801007387 */ /* 0x0009e80000100a00 */
[----:B------:R-:W4:Y:S01]  /*3e710*/  LDL.LU.64 R10, [R1+0x40] ;  /* 0x00004000010a7983 */ /* 0x000f220000300a00 */
        /* <DEDUP_REMOVED lines=10> */
[----:B-1----:R-:W-:-:S03]  /*3e7c0*/  IMAD.WIDE R36, R2, 0x4, R22 ;  /* 0x0000000402247825 */ /* 0x002fc600078e0216 */
[----:B------:R-:W-:Y:S01]  /*3e7d0*/  STL.64 [R1+0x9340], R244 ;  /* 0x009340f401007387 */ /* 0x000fe20000100a00 */
[----:B------:R-:W-:-:S03]  /*3e7e0*/  IMAD.WIDE R34, R2, 0x4, R20 ;  /* 0x0000000402227825 */ /* 0x000fc600078e0214 */
[----:B------:R-:W-:Y:S01]  /*3e7f0*/  STL.64 [R1+0x9338], R248 ;  /* 0x009338f801007387 */ /* 0x000fe20000100a00 */
[----:B------:R-:W-:-:S03]  /*3e800*/  IMAD.WIDE R32, R2, 0x4, R18 ;  /* 0x0000000402207825 */ /* 0x000fc600078e0212 */
[----:B------:R1:W-:Y:S04]  /*3e810*/  STL.64 [R1+0x9330], R246 ;  /* 0x009330f601007387 */ /* 0x0003e80000100a00 */
[----:B------:R-:W1:Y:S01]  /*3e820*/  LDL.LU.64 R24, [R1+0x38] ;  /* 0x0000380001187983 */ /* 0x000e620000300a00 */
[----:B------:R-:W-:Y:S02]  /*3e830*/  VIADD R6, R7, 0xffffff16 ;  /* 0xffffff1607067836 */ /* 0x000fe40000000000 */
[----:B------:R-:W1:Y:S01]  /*3e840*/  LDC R7, c[0x0][0x230] ;  /* 0x00008c00ff077b82 */ /* 0x000e620000000800 */
[----:B------:R1:W-:Y:S04]  /*3e850*/  STL.64 [R1+0x9328], R36 ;  /* 0x0093282401007387 */ /* 0x0003e80000100a00 */
[----:B------:R-:W4:Y:S04]  /*3e860*/  LDL.LU.64 R22, [R1+0x30] ;  /* 0x0000300001167983 */ /* 0x000f280000300a00 */
[----:B------:R1:W-:Y:S04]  /*3e870*/  STL.64 [R1+0x9320], R34 ;  /* 0x0093202201007387 */ /* 0x0003e80000100a00 */
[----:B------:R-:W4:Y:S04]  /*3e880*/  LDL.LU.64 R20, [R1+0x28] ;  /* 0x0000280001147983 */ /* 0x000f280000300a00 */
[----:B------:R-:W-:Y:S01]  /*3e890*/  STL.64 [R1+0x9318], R32 ;  /* 0x0093182001007387 */ /* 0x000fe20000100a00 */
[----:B------:R-:W-:-:S03]  /*3e8a0*/  ISETP.GE.U32.AND P5, PT, R6, 0x7ffffe97, PT ;  /* 0x7ffffe970600780c */ /* 0x000fc60003fa6070 */
[----:B------:R-:W4:Y:S01]  /*3e8b0*/  LDL.LU.64 R18, [R1+0x20] ;  /* 0x0000200001127983 */ /* 0x000f220000300a00 */
[----:B------:R-:W-:-:S03]  /*3e8c0*/  IADD3 R6, R8, -0xee, RZ ;  /* 0xffffff1208067810 */ /* 0x000fc60007ffe0ff */
[----:B------:R-:W-:Y:S04]  /*3e8d0*/  LDGSTS.E [R3+0x70900], desc[UR32][R236.64], !P2 ;  /* 0x70900000ec037fae */ /* 0x000fe8000d121860 */
[----:B------:R-:W-:Y:S04]  /*3e8e0*/  LDGSTS.E [R3+0x70980], desc[UR32][R250.64], !P2 ;  /* 0x70980000fa037fae */ /* 0x000fe8000d121860 */
[----:B------:R-:W-:Y:S04]  /*3e8f0*/  LDGSTS.E [R3+0x70a00], desc[UR32][R240.64], !P2 ;  /* 0x70a00000f0037fae */ /* 0x000fe8000d121860 */
[----:B------:R-:W-:Y:S04]  /*3e900*/  LDGSTS.E [R3+0x70a80], desc[UR32][R242.64], !P2 ;  /* 0x70a80000f2037fae */ /* 0x000fe8000d121860 */
[----:B------:R-:W-:Y:S04]  /*3e910*/  LDGSTS.E [R3+0x70b00], desc[UR32][R244.64], !P2 ;  /* 0x70b00000f4037fae */ /* 0x000fe8000d121860 */
[----:B------:R-:W-:Y:S04]  /*3e920*/  LDGSTS.E [R3+0x70b80], desc[UR32][R248.64], !P2 ;  /* 0x70b80000f8037fae */ /* 0x000fe8000d121860 */
[----:B------:R1:W-:Y:S04]  /*3e930*/  LDGSTS.E [R3+0x70c00], desc[UR32][R246.64], !P2 ;  /* 0x70c00000f6037fae */ /* 0x0003e8000d121860 */
[----:B------:R1:W-:Y:S04]  /*3e940*/  LDGSTS.E [R3+0x70c80], desc[UR32][R36.64], !P2 ;  /* 0x70c8000024037fae */ /* 0x0003e8000d121860 */
[----:B------:R1:W-:Y:S04]  /*3e950*/  LDGSTS.E [R3+0x70d00], desc[UR32][R34.64], !P2 ;  /* 0x70d0000022037fae */ /* 0x0003e8000d121860 */
[----:B------:R-:W-:Y:S01]  /*3e960*/  LDGSTS.E [R3+0x70d80], desc[UR32][R32.64], !P2 ;  /* 0x70d8000020037fae */ /* 0x000fe2000d121860 */
[----:B------:R-:W-:-:S03]  /*3e970*/  IMAD.WIDE R30, R2, 0x4, R16 ;  /* 0x00000004021e7825 */ /* 0x000fc600078e0210 */
[----:B------:R-:W4:Y:S04]  /*3e980*/  LDL.LU.64 R16, [R1+0x18] ;  /* 0x0000180001107983 */ /* 0x000f280000300a00 */
[----:B------:R-:W-:Y:S01]  /*3e990*/  LDGSTS.E [R3+0x70e00], desc[UR32][R30.64], !P2 ;  /* 0x70e000001e037fae */ /* 0x000fe2000d121860 */
[----:B--2---:R-:W-:-:S03]  /*3e9a0*/  IMAD.WIDE R28, R2, 0x4, R14 ;  /* 0x00000004021c7825 */ /* 0x004fc600078e020e */
[----:B------:R-:W2:Y:S04]  /*3e9b0*/  LDL.LU.64 R14, [R1+0x10] ;  /* 0x00001000010e7983 */ /* 0x000ea80000300a00 */
[----:B------:R-:W-:Y:S04]  /*3e9c0*/  STL.64 [R1+0x9310], R30 ;  /* 0x0093101e01007387 */ /* 0x000fe80000100a00 */
[----:B------:R-:W-:Y:S01]  /*3e9d0*/  LDGSTS.E [R3+0x70e80], desc[UR32][R28.64], !P2 ;  /* 0x70e800001c037fae */ /* 0x000fe2000d121860 */
[----:B---3--:R-:W-:-:S03]  /*3e9e0*/  IMAD.WIDE R26, R2, 0x4, R12 ;  /* 0x00000004021a7825 */ /* 0x008fc600078e020c */
[----:B------:R-:W3:Y:S04]  /*3e9f0*/  LDL.LU.64 R12, [R1+0x8] ;  /* 0x00000800010c7983 */ /* 0x000ee80000300a00 */
[----:B------:R-:W-:Y:S01]  /*3ea00*/  STL.64 [R1+0x9308], R28 ;  /* 0x0093081c01007387 */ /* 0x000fe20000100a00 */
[----:B----4-:R-:W-:-:S03]  /*3ea10*/  IMAD.WIDE R8, R2, 0x4, R10 ;  /* 0x0000000402087825 */ /* 0x010fc600078e020a */
[----:B------:R-:W4:Y:S04]  /*3ea20*/  LDL.LU.64 R10, [R1] ;  /* 0x00000000010a7983 */ /* 0x000f280000300a00 */
[----:B------:R-:W-:Y:S04]  /*3ea30*/  STL.64 [R1+0x9300], R26 ;  /* 0x0093001a01007387 */ /* 0x000fe80000100a00 */
[----:B------:R-:W4:Y:S04]  /*3ea40*/  LDL.LU.64 R232, [R1+0xa0c0] ;  /* 0x00a0c00001e87983 */ /* 0x000f280000300a00 */
[----:B------:R-:W4:Y:S04]  /*3ea50*/  LDL.LU.64 R234, [R1+0xa0b8] ;  /* 0x00a0b80001ea7983 */ /* 0x000f280000300a00 */
[----:B------:R1:W-:Y:S04]  /*3ea60*/  STL.64 [R1+0x92f8], R8 ;  /* 0x0092f80801007387 */ /* 0x0003e80000100a00 */
[----:B------:R-:W4:Y:S04]  /*3ea70*/  LDL.LU.64 R236, [R1+0xa0b0] ;  /* 0x00a0b00001ec7983 */ /* 0x000f280000300a00 */
[----:B------:R-:W4:Y:S04]  /*3ea80*/  LDL.LU.64 R250, [R1+0xa0a8] ;  /* 0x00a0a80001fa7983 */ /* 0x000f280000300a00 */
[----:B------:R-:W4:Y:S04]  /*3ea90*/  LDL.LU.64 R240, [R1+0xa0a0] ;  /* 0x00a0a00001f07983 */ /* 0x000f280000300a00 */
[----:B------:R-:W4:Y:S01]  /*3eaa0*/  LDL.LU.64 R242, [R1+0xa098] ;  /* 0x00a0980001f27983 */ /* 0x000f220000300a00 */
[----:B-1----:R-:W-:-:S03]  /*3eab0*/  IMAD.WIDE R246, R2, 0x4, R24 ;  /* 0x0000000402f67825 */ /* 0x002fc600078e0218 */
[----:B------:R-:W4:Y:S04]  /*3eac0*/  LDL.LU.64 R244, [R1+0xa090] ;  /* 0x00a0900001f47983 */ /* 0x000f280000300a00 */
[----:B------:R-:W-:Y:S01]  /*3ead0*/  LDGSTS.E [R3+0x70f00], desc[UR32][R26.64], !P2 ;  /* 0x70f000001a037fae */ /* 0x000fe2000d121860 */
[----:B------:R-:W-:-:S03]  /*3eae0*/  IMAD.WIDE R248, R2, 0x4, R22 ;  /* 0x0000000402f87825 */ /* 0x000fc600078e0216 */
[----:B------:R1:W-:Y:S01]  /*3eaf0*/  STL.64 [R1+0x92f0], R246 ;  /* 0x0092f0f601007387 */ /* 0x0003e20000100a00 */
[----:B------:R-:W-:-:S03]  /*3eb00*/  IMAD.WIDE R36, R2, 0x4, R20 ;  /* 0x0000000402247825 */ /* 0x000fc600078e0214 */
[----:B------:R1:W-:Y:S04]  /*3eb10*/  LDGSTS.E [R3+0x70f80], desc[UR32][R8.64], !P2 ;  /* 0x70f8000008037fae */ /* 0x0003e8000d121860 */
[----:B------:R4:W-:Y:S01]  /*3eb20*/  STL.64 [R1+0x92e8], R248 ;  /* 0x0092e8f801007387 */ /* 0x0009e20000100a00 */
[----:B------:R-:W-:-:S03]  /*3eb30*/  IMAD.WIDE R34, R2, 0x4, R18 ;  /* 0x0000000402227825 */ /* 0x000fc600078e0212 */
[----:B------:R-:W-:Y:S01]  /*3eb40*/  STL.64 [R1+0x92e0], R36 ;  /* 0x0092e02401007387 */ /* 0x000fe20000100a00 */
[----:B------:R-:W-:-:S03]  /*3eb50*/  IMAD.WIDE R24, R2, 0x4, R38 ;  /* 0x0000000402187825 */ /* 0x000fc600078e0226 */
[----:B------:R-:W-:Y:S01]  /*3eb60*/  LDGSTS.E [R3+0x72800], desc[UR32][R246.64], !P1 ;  /* 0x72800000f6037fae */ /* 0x000fe2000c921860 */
[----:B-1----:R-:W1:Y:S01]  /*3eb70*/  LDC R8, c[0x0][0x230] ;  /* 0x00008c00ff087b82 */ /* 0x002e620000000800 */
[C---:B------:R-:W-:Y:S02]  /*3eb80*/  IMAD.WIDE R22, R2.reuse, 0x4, R40 ;  /* 0x0000000402167825 */ /* 0x040fe400078e0228 */
[----:B------:R-:W-:Y:S04]  /*3eb90*/  STL.64 [R1+0x92d8], R34 ;  /* 0x0092d82201007387 */ /* 0x000fe80000100a00 */
[----:B------:R-:W-:Y:S01]  /*3eba0*/  LDGSTS.E [R3+0x72880], desc[UR32][R248.64], !P1 ;  /* 0x72880000f8037fae */ /* 0x000fe2000c921860 */
[----:B------:R-:W-:-:S03]  /*3ebb0*/  IMAD.WIDE R20, R2, 0x4, R42 ;  /* 0x0000000402147825 */ /* 0x000fc600078e022a */
[----:B------:R1:W-:Y:S01]  /*3ebc0*/  LDGSTS.E [R3+0x72900], desc[UR32][R36.64], !P1 ;  /* 0x7290000024037fae */ /* 0x0003e2000c921860 */
[----:B------:R-:W-:-:S03]  /*3ebd0*/  IMAD.WIDE R18, R2, 0x4, R44 ;  /* 0x0000000402127825 */ /* 0x000fc600078e022c */
[----:B------:R1:W-:Y:S01]  /*3ebe0*/  LDGSTS.E [R3+0x72980], desc[UR32][R34.64], !P1 ;  /* 0x7298000022037fae */ /* 0x0003e2000c921860 */
[----:B------:R-:W-:-:S05]  /*3ebf0*/  IMAD.WIDE R32, R2, 0x4, R16 ;  /* 0x0000000402207825 */ /* 0x000fca00078e0210 */
[----:B------:R-:W-:Y:S01]  /*3ec00*/  STL.64 [R1+0x92d0], R32 ;  /* 0x0092d02001007387 */ /* 0x000fe20000100a00 */
[----:B------:R-:W-:-:S03]  /*3ec10*/  IMAD.WIDE R16, R2, 0x4, R46 ;  /* 0x0000000402107825 */ /* 0x000fc600078e022e */
[----:B------:R1:W-:Y:S01]  /*3ec20*/  LDGSTS.E [R3+0x72a00], desc[UR32][R32.64], !P1 ;  /* 0x72a0000020037fae */ /* 0x0003e2000c921860 */
[----:B--2---:R-:W-:-:S05]  /*3ec30*/  IMAD.WIDE R30, R2, 0x4, R14 ;  /* 0x00000004021e7825 */ /* 0x004fca00078e020e */
[----:B------:R-:W-:Y:S01]  /*3ec40*/  STL.64 [R1+0x92c8], R30 ;  /* 0x0092c81e01007387 */ /* 0x000fe20000100a00 */
[----:B---3--:R-:W-:-:S03]  /*3ec50*/  IMAD.WIDE R28, R2, 0x4, R12 ;  /* 0x00000004021c7825 */ /* 0x008fc600078e020c */
[----:B------:R2:W-:Y:S01]  /*3ec60*/  LDGSTS.E [R3+0x72a80], desc[UR32][R30.64], !P1 ;  /* 0x72a800001e037fae */ /* 0x0005e2000c921860 */
[----:B----4-:R-:W-:-:S03]  /*3ec70*/  IMAD.WIDE R26, R2, 0x4, R10 ;  /* 0x00000004021a7825 */ /* 0x010fc600078e020a */
[----:B------:R-:W-:Y:S04]  /*3ec80*/  STL.64 [R1+0x92c0], R28 ;  /* 0x0092c01c01007387 */ /* 0x000fe80000100a00 */
[----:B------:R-:W-:Y:S01]  /*3ec90*/  STL.64 [R1+0x92b8], R26 ;  /* 0x0092b81a01007387 */ /* 0x000fe20000100a00 */
[----:B------:R-:W-:-:S03]  /*3eca0*/  IMAD.WIDE R14, R2, 0x4, R48 ;  /* 0x00000004020e7825 */ /* 0x000fc600078e0230 */
[----:B------:R-:W-:Y:S01]  /*3ecb0*/  STL.64 [R1+0x92b0], R24 ;  /* 0x0092b01801007387 */ /* 0x000fe20000100a00 */
[----:B------:R-:W-:-:S03]  /*3ecc0*/  IMAD.WIDE R12, R2, 0x4, R50 ;  /* 0x00000004020c7825 */ /* 0x000fc600078e0232 */
[----:B------:R3:W-:Y:S01]  /*3ecd0*/  LDGSTS.E [R3+0x72b00], desc[UR32][R28.64], !P1 ;  /* 0x72b000001c037fae */ /* 0x0007e2000c921860 */
[----:B------:R-:W-:-:S03]  /*3ece0*/  IMAD.WIDE R10, R2, 0x4, R52 ;  /* 0x00000004020a7825 */ /* 0x000fc600078e0234 */
[----:B------:R-:W-:Y:S04]  /*3ecf0*/  STL.64 [R1+0x92a8], R22 ;  /* 0x0092a81601007387 */ /* 0x000fe80000100a00 */
[----:B------:R4:W-:Y:S04]  /*3ed00*/  LDGSTS.E [R3+0x72b80], desc[UR32][R26.64], !P1 ;  /* 0x72b800001a037fae */ /* 0x0009e8000c921860 */
[----:B------:R-:W-:Y:S04]  /*3ed10*/  STL.64 [R1+0x92a0], R20 ;  /* 0x0092a01401007387 */ /* 0x000fe80000100a00 */
[----:B------:R4:W-:Y:S04]  /*3ed20*/  LDGSTS.E [R3+0x72c00], desc[UR32][R24.64], !P1 ;  /* 0x72c0000018037fae */ /* 0x0009e8000c921860 */
[----:B------:R-:W-:Y:S04]  /*3ed30*/  STL.64 [R1+0x9298], R18 ;  /* 0x0092981201007387 */ /* 0x000fe80000100a00 */
[----:B------:R4:W-:Y:S04]  /*3ed40*/  LDGSTS.E [R3+0x72c80], desc[UR32][R22.64], !P1 ;  /* 0x72c8000016037fae */ /* 0x0009e8000c921860 */
[----:B------:R-:W-:Y:S04]  /*3ed50*/  STL.64 [R1+0x9290], R16 ;  /* 0x0092901001007387 */ /* 0x000fe80000100a00 */
[----:B------:R4:W-:Y:S04]  /*3ed60*/  LDGSTS.E [R3+0x72d00], desc[UR32][R20.64], !P1 ;  /* 0x72d0000014037fae */ /* 0x0009e8000c921860 */
[----:B------:R-:W4:Y:S04]  /*3ed70*/  LDL.LU.64 R246, [R1+0xa088] ;  /* 0x00a0880001f67983 */ /* 0x000f280000300a00 */
[----:B------:R4:W-:Y:S04]  /*3ed80*/  LDGSTS.E [R3+0x72d80], desc[UR32][R18.64], !P1 ;  /* 0x72d8000012037fae */ /* 0x0009e8000c921860 */
[----:B------:R-:W-:Y:S04]  /*3ed90*/  STL.64 [R1+0x9288], R14 ;  /* 0x0092880e01007387 */ /* 0x000fe80000100a00 */
[----:B------:R4:W-:Y:S04]  /*3eda0*/  LDGSTS.E [R3+0x72e00], desc[UR32][R16.64], !P1 ;  /* 0x72e0000010037fae */ /* 0x0009e8000c921860 */
[----:B------:R-:W4:Y:S04]  /*3edb0*/  LDL.LU.64 R248, [R1+0xa080] ;  /* 0x00a0800001f87983 */ /* 0x000f280000300a00 */
[----:B------:R4:W-:Y:S04]  /*3edc0*/  LDGSTS.E [R3+0x72e80], desc[UR32][R14.64], !P1 ;  /* 0x72e800000e037fae */ /* 0x0009e8000c921860 */
[----:B------:R-:W-:Y:S04]  /*3edd0*/  STL.64 [R1+0x9280], R12 ;  /* 0x0092800c01007387 */ /* 0x000fe80000100a00 */
[----:B------:R4:W-:Y:S04]  /*3ede0*/  LDGSTS.E [R3+0x72f00], desc[UR32][R12.64], !P1 ;  /* 0x72f000000c037fae */ /* 0x0009e8000c921860 */
[----:B------:R1:W-:Y:S04]  /*3edf0*/  STL.64 [R1+0x9278], R10 ;  /* 0x0092780a01007387 */ /* 0x0003e80000100a00 */
[----:B------:R-:W-:Y:S04]  /*3ee00*/  LDGSTS.E [R3+0x72f80], desc[UR32][R10.64], !P1 ;  /* 0x72f800000a037fae */ /* 0x000fe8000c921860 */
[----:B-1----:R-:W4:Y:S01]  /*3ee10*/  LDL.LU.64 R10, [R1+0xfd8] ;  /* 0x000fd800010a7983 */ /* 0x002f220000300a00 */
[----:B------:R-:W-:-:S04]  /*3ee20*/  IMAD.WIDE R42, R2, 0x4, R54 ;  /* 0x00000004022a7825 */ /* 0x000fc800078e0236 */
[C---:B------:R-:W-:Y:S01]  /*3ee30*/  IMAD.WIDE R40, R2.reuse, 0x4, R56 ;  /* 0x0000000402287825 */ /* 0x040fe200078e0238 */
[----:B------:R-:W-:Y:S03]  /*3ee40*/  STL.64 [R1+0x9270], R42 ;  /* 0x0092702a01007387 */ /* 0x000fe60000100a00 */
[C---:B------:R-:W-:Y:S01]  /*3ee50*/  IMAD.WIDE R38, R2.reuse, 0x4, R58 ;  /* 0x0000000402267825 */ /* 0x040fe200078e023a */
[----:B------:R-:W-:Y:S03]  /*3ee60*/  LDGSTS.E [R3+0x74800], desc[UR32][R42.64], !P5 ;  /* 0x748000002a037fae */ /* 0x000fe6000e921860 */
[C---:B------:R-:W-:Y:S01]  /*3ee70*/  IMAD.WIDE R36, R2.reuse, 0x4, R60 ;  /* 0x0000000402247825 */ /* 0x040fe200078e023c */
[----:B------:R1:W-:Y:S03]  /*3ee80*/  STL.64 [R1+0x9268], R40 ;  /* 0x0092682801007387 */ /* 0x0003e60000100a00 */
[C---:B------:R-:W-:Y:S01]  /*3ee90*/  IMAD.WIDE R34, R2.reuse, 0x4, R62 ;  /* 0x0000000402227825 */ /* 0x040fe200078e023e */
[----:B------:R1:W-:Y:S03]  /*3eea0*/  LDGSTS.E [R3+0x74880], desc[UR32][R40.64], !P5 ;  /* 0x7488000028037fae */ /* 0x0003e6000e921860 */
[----:B------:R-:W-:Y:S01]  /*3eeb0*/  IMAD.WIDE R32, R2, 0x4, R64 ;  /* 0x0000000402207825 */ /* 0x000fe200078e0240 */
[----:B------:R-:W-:Y:S01]  /*3eec0*/  STL.64 [R1+0x9260], R38 ;  /* 0x0092602601007387 */ /* 0x000fe20000100a00 */
[----:B------:R-:W-:-:S02]  /*3eed0*/  ISETP.GE.U32.AND P2, PT, R6, 0x7ffffe93, PT ;  /* 0x7ffffe930600780c */ /* 0x000fc40003f46070 */
[C---:B--2---:R-:W-:Y:S01]  /*3eee0*/  IMAD.WIDE R30, R2.reuse, 0x4, R66 ;  /* 0x00000004021e7825 */ /* 0x044fe200078e0242 */
[----:B------:R-:W-:Y:S03]  /*3eef0*/  LDGSTS.E [R3+0x74900], desc[UR32][R38.64], !P5 ;  /* 0x7490000026037fae */ /* 0x000fe6000e921860 */
[C---:B---3--:R-:W-:Y:S01]  /*3ef00*/  IMAD.WIDE R28, R2.reuse, 0x4, R68 ;  /* 0x00000004021c7825 */ /* 0x048fe200078e0244 */
[----:B------:R2:W-:Y:S03]  /*3ef10*/  STL.64 [R1+0x9258], R36 ;  /* 0x0092582401007387 */ /* 0x0005e60000100a00 */
[C---:B----4-:R-:W-:Y:S01]  /*3ef20*/  IMAD.WIDE R26, R2.reuse, 0x4, R70 ;  /* 0x00000004021a7825 */ /* 0x050fe200078e0246 */
[----:B------:R2:W-:Y:S03]  /*3ef30*/  LDGSTS.E [R3+0x74980], desc[UR32][R36.64], !P5 ;  /* 0x7498000024037fae */ /* 0x0005e6000e921860 */
[C---:B------:R-:W-:Y:S01]  /*3ef40*/  IMAD.WIDE R24, R2.reuse, 0x4, R72 ;  /* 0x0000000402187825 */ /* 0x040fe200078e0248 */
[----:B------:R3:W-:Y:S03]  /*3ef50*/  STL.64 [R1+0x9250], R34 ;  /* 0x0092502201007387 */ /* 0x0007e60000100a00 */
[C---:B------:R-:W-:Y:S01]  /*3ef60*/  IMAD.WIDE R22, R2.reuse, 0x4, R74 ;  /* 0x0000000402167825 */ /* 0x040fe200078e024a */
[----:B------:R3:W-:Y:S03]  /*3ef70*/  LDGSTS.E [R3+0x74a00], desc[UR32][R34.64], !P5 ;  /* 0x74a0000022037fae */ /* 0x0007e6000e921860 */
[C---:B------:R-:W-:Y:S01]  /*3ef80*/  IMAD.WIDE R20, R2.reuse, 0x4, R76 ;  /* 0x0000000402147825 */ /* 0x040fe200078e024c */
[----:B------:R4:W-:Y:S04]  /*3ef90*/  STL.64 [R1+0x9248], R32 ;  /* 0x0092482001007387 */ /* 0x0009e80000100a00 */
[----:B------:R4:W-:Y:S01]  /*3efa0*/  LDGSTS.E [R3+0x74a80], desc[UR32][R32.64], !P5 ;  /* 0x74a8000020037fae */ /* 0x0009e2000e921860 */
[----:B------:R-:W-:-:S03]  /*3efb0*/  IMAD.WIDE R18, R2, 0x4, R78 ;  /* 0x0000000402127825 */ /* 0x000fc600078e024e */
[----:B------:R4:W-:Y:S01]  /*3efc0*/  STL.64 [R1+0x9240], R30 ;  /* 0x0092401e01007387 */ /* 0x0009e20000100a00 */
[----:B------:R-:W-:-:S03]  /*3efd0*/  IMAD.WIDE R16, R2, 0x4, R80 ;  /* 0x0000000402107825 */ /* 0x000fc600078e0250 */
[----:B------:R4:W-:Y:S01]  /*3efe0*/  LDGSTS.E [R3+0x74b00], desc[UR32][R30.64], !P5 ;  /* 0x74b000001e037fae */ /* 0x0009e2000e921860 */
[----:B------:R-:W-:-:S03]  /*3eff0*/  IMAD.WIDE R14, R2, 0x4, R82 ;  /* 0x00000004020e7825 */ /* 0x000fc600078e0252 */
[----:B------:R4:W-:Y:S01]  /*3f000*/  STL.64 [R1+0x9238], R28 ;  /* 0x0092381c01007387 */ /* 0x0009e20000100a00 */
[----:B------:R-:W-:-:S03]  /*3f010*/  IMAD.WIDE R12, R2, 0x4, R84 ;  /* 0x00000004020c7825 */ /* 0x000fc600078e0254 */
[----:B------:R4:W-:Y:S01]  /*3f020*/  LDGSTS.E [R3+0x74b80], desc[UR32][R28.64], !P5 ;  /* 0x74b800001c037fae */ /* 0x0009e2000e921860 */
[----:B-1----:R-:W-:-:S03]  /*3f030*/  IMAD.WIDE R40, R2, 0x4, R86 ;  /* 0x0000000402287825 */ /* 0x002fc600078e0256 */
[----:B------:R1:W-:Y:S04]  /*3f040*/  STL.64 [R1+0x9230], R26 ;  /* 0x0092301a01007387 */ /* 0x0003e80000100a00 */
[----:B------:R1:W-:Y:S04]  /*3f050*/  LDGSTS.E [R3+0x74c00], desc[UR32][R26.64], !P5 ;  /* 0x74c000001a037fae */ /* 0x0003e8000e921860 */
        /* <DEDUP_REMOVED lines=11> */
[----:B------:R-:W-:-:S03]  /*3f110*/  IMAD.WIDE R30, R2, 0x4, R94 ;  /* 0x00000004021e7825 */ /* 0x000fc600078e025e */
[----:B------:R4:W-:Y:S04]  /*3f120*/  STL.64 [R1+0x9208], R16 ;  /* 0x0092081001007387 */ /* 0x0009e80000100a00 */
[----:B------:R4:W-:Y:S01]  /*3f130*/  LDGSTS.E [R3+0x74e80], desc[UR32][R16.64], !P5 ;  /* 0x74e8000010037fae */ /* 0x0009e2000e921860 */
[----:B------:R-:W-:-:S03]  /*3f140*/  IMAD.WIDE R28, R2, 0x4, R96 ;  /* 0x00000004021c7825 */ /* 0x000fc600078e0260 */
[----:B------:R4:W-:Y:S04]  /*3f150*/  STL.64 [R1+0x9200], R14 ;  /* 0x0092000e01007387 */ /* 0x0009e80000100a00 */
[----:B------:R4:W-:Y:S01]  /*3f160*/  LDGSTS.E [R3+0x74f00], desc[UR32][R14.64], !P5 ;  /* 0x74f000000e037fae */ /* 0x0009e2000e921860 */
[----:B-1----:R-:W-:-:S03]  /*3f170*/  IMAD.WIDE R26, R2, 0x4, R98 ;  /* 0x00000004021a7825 */ /* 0x002fc600078e0262 */
[----:B------:R1:W-:Y:S04]  /*3f180*/  STL.64 [R1+0x91f8], R12 ;  /* 0x0091f80c01007387 */ /* 0x0003e80000100a00 */
[----:B------:R1:W-:Y:S01]  /*3f190*/  LDGSTS.E [R3+0x74f80], desc[UR32][R12.64], !P5 ;  /* 0x74f800000c037fae */ /* 0x0003e2000e921860 */
[----:B------:R-:W-:-:S03]  /*3f1a0*/  IMAD.WIDE R24, R2, 0x4, R100 ;  /* 0x0000000402187825 */ /* 0x000fc600078e0264 */
[----:B------:R-:W-:Y:S04]  /*3f1b0*/  STL.64 [R1+0x91f0], R40 ;  /* 0x0091f02801007387 */ /* 0x000fe80000100a00 */
[----:B------:R1:W-:Y:S01]  /*3f1c0*/  LDGSTS.E [R3+0x76800], desc[UR32][R40.64], !P2 ;  /* 0x7680000028037fae */ /* 0x0003e2000d121860 */
[----:B--2---:R-:W-:-:S04]  /*3f1d0*/  IMAD.WIDE R22, R2, 0x4, R102 ;  /* 0x0000000402167825 */ /* 0x004fc800078e0266 */
[----:B---3--:R-:W-:-:S04]  /*3f1e0*/  IMAD.WIDE R20, R2, 0x4, R104 ;  /* 0x0000000402147825 */ /* 0x008fc800078e0268 */
[----:B----4-:R-:W-:-:S04]  /*3f1f0*/  IMAD.WIDE R18, R2, 0x4, R106 ;  /* 0x0000000402127825 */ /* 0x010fc800078e026a */
[----:B------:R-:W-:-:S04]  /*3f200*/  IMAD.WIDE R16, R2, 0x4, R108 ;  /* 0x0000000402107825 */ /* 0x000fc800078e026c */
[----:B------:R-:W-:-:S04]  /*3f210*/  IMAD.WIDE R14, R2, 0x4, R110 ;  /* 0x00000004020e7825 */ /* 0x000fc800078e026e */
[----:B-1----:R-:W-:-:S04]  /*3f220*/  IMAD.WIDE R12, R2, 0x4, R112 ;  /* 0x00000004020c7825 */ /* 0x002fc800078e0270 */
[----:B------:R-:W-:-:S05]  /*3f230*/  IMAD.WIDE R38, R2, 0x4, R10 ;  /* 0x0000000402267825 */ /* 0x000fca00078e020a */
        /* <DEDUP_REMOVED lines=29> */
[----:B------:R1:W-:Y:S04]  /*3f410*/  STL.64 [R1+0x9178], R10 ;  /* 0x0091780a01007387 */ /* 0x0003e80000100a00 */
[----:B------:R-:W-:Y:S04]  /*3f420*/  LDGSTS.E [R3+0x76f80], desc[UR32][R10.64], !P2 ;  /* 0x76f800000a037fae */ /* 0x000fe8000d121860 */
[----:B-1----:R-:W4:Y:S01]  /*3f430*/  LDL.LU.64 R10, [R1+0xfe8] ;  /* 0x000fe800010a7983 */ /* 0x002f220000300a00 */
[----:B------:R-:W-:-:S02]  /*3f440*/  VIADD R6, R7, 0xffffff0e ;  /* 0xffffff0e07067836 */ /* 0x000fc40000000000 */
[----:B------:R-:W-:Y:S01]  /*3f450*/  IMAD.WIDE R40, R2, 0x4, R116 ;  /* 0x0000000402287825 */ /* 0x000fe200078e0274 */
[----:B------:R-:W1:Y:S02]  /*3f460*/  LDC R7, c[0x0][0x230] ;  /* 0x00008c00ff077b82 */ /* 0x000e640000000800 */
[----:B------:R-:W-:Y:S01]  /*3f470*/  ISETP.GE.U32.AND P1, PT, R6, 0x7ffffe8f, PT ;  /* 0x7ffffe8f0600780c */ /* 0x000fe20003f26070 */
[C---:B------:R-:W-:Y:S01]  /*3f480*/  IMAD.WIDE R38, R2.reuse, 0x4, R118 ;  /* 0x0000000402267825 */ /* 0x040fe200078e0276 */
[----:B------:R1:W-:Y:S03]  /*3f490*/  STL.64 [R1+0x9170], R40 ;  /* 0x0091702801007387 */ /* 0x0003e60000100a00 */
[----:B--2---:R-:W-:Y:S01]  /*3f4a0*/  IMAD.WIDE R36, R2, 0x4, R120 ;  /* 0x0000000402247825 */ /* 0x004fe200078e0278 */
[----:B------:R2:W-:Y:S03]  /*3f4b0*/  STL.64 [R1+0x9168], R38 ;  /* 0x0091682601007387 */ /* 0x0005e60000100a00 */
[----:B------:R-:W-:-:S02]  /*3f4c0*/  VIADD R6, R8, 0xffffff0a ;  /* 0xffffff0a08067836 */ /* 0x000fc40000000000 */
[C---:B---3--:R-:W-:Y:S02]  /*3f4d0*/  IMAD.WIDE R34, R2.reuse, 0x4, R122 ;  /* 0x0000000402227825 */ /* 0x048fe400078e027a */
[----:B------:R1:W-:Y:S02]  /*3f4e0*/  LDGSTS.E [R3+0x78800], desc[UR32][R40.64], !P1 ;  /* 0x7880000028037fae */ /* 0x0003e4000c921860 */
[C---:B----4-:R-:W-:Y:S01]  /*3f4f0*/  IMAD.WIDE R32, R2.reuse, 0x4, R124 ;  /* 0x0000000402207825 */ /* 0x050fe200078e027c */
[----:B------:R-:W3:Y:S01]  /*3f500*/  LDC R8, c[0x0][0x230] ;  /* 0x00008c00ff087b82 */ /* 0x000ee20000000800 */
[----:B------:R2:W-:Y:S02]  /*3f510*/  LDGSTS.E [R3+0x78880], desc[UR32][R38.64], !P1 ;  /* 0x7888000026037fae */ /* 0x0005e4000c921860 */
[----:B------:R-:W-:Y:S01]  /*3f520*/  IMAD.WIDE R30, R2, 0x4, R126 ;  /* 0x00000004021e7825 */ /* 0x000fe200078e027e */
[----:B------:R-:W-:Y:S01]  /*3f530*/  ISETP.GE.U32.AND P5, PT, R6, 0x7ffffe8b, PT ;  /* 0x7ffffe8b0600780c */ /* 0x000fe20003fa6070 */
[----:B------:R4:W-:Y:S02]  /*3f540*/  STL.64 [R1+0x9160], R36 ;  /* 0x0091602401007387 */ /* 0x0009e40000100a00 */
[----:B------:R-:W-:-:S02]  /*3f550*/  IMAD.WIDE R28, R2, 0x4, R128 ;  /* 0x00000004021c7825 */ /* 0x000fc400078e0280 */
[----:B------:R4:W-:Y:S02]  /*3f560*/  LDGSTS.E [R3+0x78900], desc[UR32][R36.64], !P1 ;  /* 0x7890000024037fae */ /* 0x0009e4000c921860 */
[C---:B------:R-:W-:Y:S02]  /*3f570*/  IMAD.WIDE R26, R2.reuse, 0x4, R130 ;  /* 0x00000004021a7825 */ /* 0x040fe400078e0282 */
[----:B------:R4:W-:Y:S02]  /*3f580*/  STL.64 [R1+0x9158], R34 ;  /* 0x0091582201007387 */ /* 0x0009e40000100a00 */
[C---:B------:R-:W-:Y:S02]  /*3f590*/  IMAD.WIDE R24, R2.reuse, 0x4, R132 ;  /* 0x0000000402187825 */ /* 0x040fe400078e0284 */
[----:B------:R4:W-:Y:S02]  /*3f5a0*/  LDGSTS.E [R3+0x78980], desc[UR32][R34.64], !P1 ;  /* 0x7898000022037fae */ /* 0x0009e4000c921860 */
[----:B------:R-:W-:-:S02]  /*3f5b0*/  IMAD.WIDE R22, R2, 0x4, R134 ;  /* 0x0000000402167825 */ /* 0x000fc400078e0286 */
[----:B------:R3:W-:Y:S02]  /*3f5c0*/  STL.64 [R1+0x9150], R32 ;  /* 0x0091502001007387 */ /* 0x0007e40000100a00 */
[C---:B------:R-:W-:Y:S02]  /*3f5d0*/  IMAD.WIDE R20, R2.reuse, 0x4, R136 ;  /* 0x0000000402147825 */ /* 0x040fe400078e0288 */
[----:B------:R3:W-:Y:S02]  /*3f5e0*/  LDGSTS.E [R3+0x78a00], desc[UR32][R32.64], !P1 ;  /* 0x78a0000020037fae */ /* 0x0007e4000c921860 */
[C---:B------:R-:W-:Y:S02]  /*3f5f0*/  IMAD.WIDE R18, R2.reuse, 0x4, R138 ;  /* 0x0000000402127825 */ /* 0x040fe400078e028a */
[----:B------:R3:W-:Y:S02]  /*3f600*/  STL.64 [R1+0x9148], R30 ;  /* 0x0091481e01007387 */ /* 0x0007e40000100a00 */
[----:B------:R-:W-:-:S02]  /*3f610*/  IMAD.WIDE R16, R2, 0x4, R140 ;  /* 0x0000000402107825 */ /* 0x000fc400078e028c */
[----:B------:R3:W-:Y:S02]  /*3f620*/  LDGSTS.E [R3+0x78a80], desc[UR32][R30.64], !P1 ;  /* 0x78a800001e037fae */ /* 0x0007e4000c921860 */
[C---:B------:R-:W-:Y:S02]  /*3f630*/  IMAD.WIDE R14, R2.reuse, 0x4, R142 ;  /* 0x00000004020e7825 */ /* 0x040fe400078e028e */
        /* <DEDUP_REMOVED lines=26> */
[----:B------:R-:W-:-:S04]  /*3f7e0*/  IMAD.WIDE R26, R2, 0x4, R160 ;  /* 0x00000004021a7825 */ /* 0x000fc800078e02a0 */
[----:B-1----:R-:W-:-:S04]  /*3f7f0*/  IMAD.WIDE R24, R2, 0x4, R162 ;  /* 0x0000000402187825 */ /* 0x002fc800078e02a2 */
[----:B--2---:R-:W-:-:S04]  /*3f800*/  IMAD.WIDE R22, R2, 0x4, R164 ;  /* 0x0000000402167825 */ /* 0x004fc800078e02a4 */
[----:B----4-:R-:W-:-:S04]  /*3f810*/  IMAD.WIDE R20, R2, 0x4, R166 ;  /* 0x0000000402147825 */ /* 0x010fc800078e02a6 */
[----:B------:R-:W-:-:S04]  /*3f820*/  IMAD.WIDE R18, R2, 0x4, R168 ;  /* 0x0000000402127825 */ /* 0x000fc800078e02a8 */
[----:B---3--:R-:W-:-:S04]  /*3f830*/  IMAD.WIDE R16, R2, 0x4, R170 ;  /* 0x0000000402107825 */ /* 0x008fc800078e02aa */
[----:B------:R-:W-:-:S04]  /*3f840*/  IMAD.WIDE R14, R2, 0x4, R172 ;  /* 0x00000004020e7825 */ /* 0x000fc800078e02ac */
[----:B------:R-:W-:-:S04]  /*3f850*/  IMAD.WIDE R12, R2, 0x4, R174 ;  /* 0x00000004020c7825 */ /* 0x000fc800078e02ae */
[----:B------:R-:W-:-:S05]  /*3f860*/  IMAD.WIDE R10, R2, 0x4, R10 ;  /* 0x00000004020a7825 */ /* 0x000fca00078e020a */
[----:B------:R1:W-:Y:S04]  /*3f870*/  STL.64 [R1+0x90f8], R10 ;  /* 0x0090f80a01007387 */ /* 0x0003e80000100a00 */
        /* <DEDUP_REMOVED lines=15> */
[----:B-1----:R-:W-:-:S03]  /*3f970*/  IMAD.WIDE R10, R2, 0x4, R176 ;  /* 0x00000004020a7825 */ /* 0x002fc600078e02b0 */
        /* <DEDUP_REMOVED lines=18> */
[----:B--2---:R-:W2:Y:S01]  /*3faa0*/  LDL.LU.64 R10, [R1+0xff8] ;  /* 0x000ff800010a7983 */ /* 0x004ea20000300a00 */
[----:B------:R-:W-:-:S02]  /*3fab0*/  VIADD R6, R7, 0xffffff06 ;  /* 0xffffff0607067836 */ /* 0x000fc40000000000 */
[----:B------:R-:W-:Y:S01]  /*3fac0*/  IMAD.WIDE R40, R2, 0x4, R178 ;  /* 0x0000000402287825 */ /* 0x000fe200078e02b2 */
[----:B------:R-:W2:Y:S02]  /*3fad0*/  LDC R7, c[0x0][0x230] ;  /* 0x00008c00ff077b82 */ /* 0x000ea40000000800 */
[----:B------:R-:W-:Y:S01]  /*3fae0*/  ISETP.GE.U32.AND P2, PT, R6, 0x7ffffe87, PT ;  /* 0x7ffffe870600780c */ /* 0x000fe20003f46070 */
[C---:B---3--:R-:W-:Y:S01]  /*3faf0*/  IMAD.WIDE R38, R2.reuse, 0x4, R180 ;  /* 0x0000000402267825 */ /* 0x048fe200078e02b4 */
[----:B------:R3:W-:Y:S03]  /*3fb00*/  STL.64 [R1+0x9070], R40 ;  /* 0x0090702801007387 */ /* 0x0007e60000100a00 */
[C---:B----4-:R-:W-:Y:S01]  /*3fb10*/  IMAD.WIDE R36, R2.reuse, 0x4, R182 ;  /* 0x0000000402247825 */ /* 0x050fe200078e02b6 */
[----:B------:R-:W-:Y:S03]  /*3fb20*/  STL.64 [R1+0x9068], R38 ;  /* 0x0090682601007387 */ /* 0x000fe60000100a00 */
[C---:B------:R-:W-:Y:S01]  /*3fb30*/  IMAD.WIDE R34, R2.reuse, 0x4, R184 ;  /* 0x0000000402227825 */ /* 0x040fe200078e02b8 */
[----:B------:R-:W-:Y:S03]  /*3fb40*/  STL.64 [R1+0x9060], R36 ;  /* 0x0090602401007387 */ /* 0x000fe60000100a00 */
[C---:B------:R-:W-:Y:S01]  /*3fb50*/  IMAD.WIDE R32, R2.reuse, 0x4, R186 ;  /* 0x0000000402207825 */ /* 0x040fe200078e02ba */
[----:B------:R-:W-:Y:S03]  /*3fb60*/  STL.64 [R1+0x9058], R34 ;  /* 0x0090582201007387 */ /* 0x000fe60000100a00 */
[C---:B------:R-:W-:Y:S01]  /*3fb70*/  IMAD.WIDE R30, R2.reuse, 0x4, R188 ;  /* 0x00000004021e7825 */ /* 0x040fe200078e02bc */
[----:B------:R-:W-:Y:S03]  /*3fb80*/  STL.64 [R1+0x9050], R32 ;  /* 0x0090502001007387 */ /* 0x000fe60000100a00 */
[C---:B------:R-:W-:Y:S01]  /*3fb90*/  IMAD.WIDE R28, R2.reuse, 0x4, R190 ;  /* 0x00000004021c7825 */ /* 0x040fe200078e02be */
[----:B------:R3:W-:Y:S03]  /*3fba0*/  LDGSTS.E [R3+0x7c800], desc[UR32][R40.64], !P2 ;  /* 0x7c80000028037fae */ /* 0x0007e6000d121860 */
[C---:B-1----:R-:W-:Y:S01]  /*3fbb0*/  IMAD.WIDE R26, R2.reuse, 0x4, R192 ;  /* 0x00000004021a7825 */ /* 0x042fe200078e02c0 */
[----:B------:R-:W-:Y:S03]  /*3fbc0*/  STL.64 [R1+0x9048], R30 ;  /* 0x0090481e01007387 */ /* 0x000fe60000100a00 */
[C---:B------:R-:W-:Y:S01]  /*3fbd0*/  IMAD.WIDE R24, R2.reuse, 0x4, R194 ;  /* 0x0000000402187825 */ /* 0x040fe200078e02c2 */
[----:B------:R-:W-:Y:S03]  /*3fbe0*/  LDGSTS.E [R3+0x7c880], desc[UR32][R38.64], !P2 ;  /* 0x7c88000026037fae */ /* 0x000fe6000d121860 */
[C---:B------:R-:W-:Y:S01]  /*3fbf0*/  IMAD.WIDE R22, R2.reuse, 0x4, R196 ;  /* 0x0000000402167825 */ /* 0x040fe200078e02c4 */
[----:B------:R1:W-:Y:S03]  /*3fc00*/  STL.64 [R1+0x9040], R28 ;  /* 0x0090401c01007387 */ /* 0x0003e60000100a00 */
        /* <DEDUP_REMOVED lines=8> */
[----:B------:R-:W-:Y:S01]  /*3fc90*/  IMAD.WIDE R12, R2, 0x4, R206 ;  /* 0x00000004020c7825 */ /* 0x000fe200078e02ce */
[----:B------:R-:W-:Y:S04]  /*3fca0*/  LDGSTS.E [R3+0x7ca00], desc[UR32][R32.64], !P2 ;  /* 0x7ca0000020037fae */ /* 0x000fe8000d121860 */
[----:B------:R4:W-:Y:S04]  /*3fcb0*/  STL.64 [R1+0x9028], R22 ;  /* 0x0090281601007387 */ /* 0x0009e80000100a00 */
[----:B------:R-:W-:Y:S04]  /*3fcc0*/  LDGSTS.E [R3+0x7ca80], desc[UR32][R30.64], !P2 ;  /* 0x7ca800001e037fae */ /* 0x000fe8000d121860 */
[----:B------:R4:W-:Y:S04]  /*3fcd0*/  STL.64 [R1+0x9020], R20 ;  /* 0x0090201401007387 */ /* 0x0009e80000100a00 */
[----:B------:R1:W-:Y:S01]  /*3fce0*/  LDGSTS.E [R3+0x7cb00], desc[UR32][R28.64], !P2 ;  /* 0x7cb000001c037fae */ /* 0x0003e2000d121860 */
[----:B------:R-:W-:Y:S01]  /*3fcf0*/  IADD3 R6, R8, -0xfe, RZ ;  /* 0xffffff0208067810 */ /* 0x000fe20007ffe0ff */
[C---:B---3--:R-:W-:Y:S01]  /*3fd00*/  IMAD.WIDE R40, R2.reuse, 0x4, R238 ;  /* 0x0000000402287825 */ /* 0x048fe200078e02ee */
[----:B------:R-:W3:Y:S01]  /*3fd10*/  LDC R8, c[0x0][0x230] ;  /* 0x00008c00ff087b82 */ /* 0x000ee20000000800 */
        /* <DEDUP_REMOVED lines=8> */
[----:B------:R-:W-:-:S03]  /*3fda0*/  IMAD.WIDE R38, R2, 0x4, R216 ;  /* 0x0000000402267825 */ /* 0x000fc600078e02d8 */
[----:B------:R3:W-:Y:S01]  /*3fdb0*/  STL.64 [R1+0x9000], R12 ;  /* 0x0090000c01007387 */ /* 0x0007e20000100a00 */
[----:B-1----:R-:W-:Y:S01]  /*3fdc0*/  IMAD.WIDE R24, R2, 0x4, R212 ;  /* 0x0000000402187825 */ /* 0x002fe200078e02d4 */
[----:B------:R-:W-:Y:S02]  /*3fdd0*/  ISETP.GE.U32.AND P1, PT, R6, 0x7ffffe83, PT ;  /* 0x7ffffe830600780c */ /* 0x000fe40003f26070 */
[----:B------:R1:W-:Y:S01]  /*3fde0*/  LDGSTS.E [R3+0x7cd00], desc[UR32][R20.64], !P2 ;  /* 0x7cd0000014037fae */ /* 0x0003e2000d121860 */
[----:B----4-:R-:W-:-:S03]  /*3fdf0*/  IMAD.WIDE R22, R2, 0x4, R214 ;  /* 0x0000000402167825 */ /* 0x010fc600078e02d6 */
[----:B------:R4:W-:Y:S04]  /*3fe00*/  LDGSTS.E [R3+0x7cd80], desc[UR32][R18.64], !P2 ;  /* 0x7cd8000012037fae */ /* 0x0009e8000d121860 */
[----:B------:R3:W-:Y:S01]  /*3fe10*/  LDGSTS.E [R3+0x7ce00], desc[UR32][R16.64], !P2 ;  /* 0x7ce0000010037fae */ /* 0x0007e2000d121860 */
[----:B-1----:R-:W-:-:S03]  /*3fe20*/  IMAD.WIDE R20, R2, 0x4, R218 ;  /* 0x0000000402147825 */ /* 0x002fc600078e02da */
[----:B------:R1:W-:Y:S01]  /*3fe30*/  LDGSTS.E [R3+0x7ce80], desc[UR32][R14.64], !P2 ;  /* 0x7ce800000e037fae */ /* 0x0003e2000d121860 */
[----:B----4-:R-:W-:-:S03]  /*3fe40*/  IMAD.WIDE R18, R2, 0x4, R220 ;  /* 0x0000000402127825 */ /* 0x010fc600078e02dc */
[----:B------:R4:W-:Y:S01]  /*3fe50*/  LDGSTS.E [R3+0x7cf00], desc[UR32][R12.64], !P2 ;  /* 0x7cf000000c037fae */ /* 0x0009e2000d121860 */
[----:B---3--:R-:W-:-:S04]  /*3fe60*/  IMAD.WIDE R16, R2, 0x4, R222 ;  /* 0x0000000402107825 */ /* 0x008fc800078e02de */
[----:B------:R-:W-:-:S04]  /*3fe70*/  IMAD.WIDE R36, R2, 0x4, R224 ;  /* 0x0000000402247825 */ /* 0x000fc800078e02e0 */
[----:B------:R-:W-:-:S04]  /*3fe80*/  IMAD.WIDE R34, R2, 0x4, R226 ;  /* 0x0000000402227825 */ /* 0x000fc800078e02e2 */
[----:B------:R-:W-:-:S04]  /*3fe90*/  IMAD.WIDE R32, R2, 0x4, R228 ;  /* 0x0000000402207825 */ /* 0x000fc800078e02e4 */
[----:B------:R-:W-:-:S04]  /*3fea0*/  IMAD.WIDE R30, R2, 0x4, R230 ;  /* 0x00000004021e7825 */ /* 0x000fc800078e02e6 */
[----:B-1----:R-:W-:-:S04]  /*3feb0*/  IMAD.WIDE R14, R2, 0x4, R232 ;  /* 0x00000004020e7825 */ /* 0x002fc800078e02e8 */
[----:B----4-:R-:W-:-:S04]  /*3fec0*/  IMAD.WIDE R12, R2, 0x4, R234 ;  /* 0x00000004020c7825 */ /* 0x010fc800078e02ea */
[----:B--2---:R-:W-:-:S05]  /*3fed0*/  IMAD.WIDE R10, R2, 0x4, R10 ;  /* 0x00000004020a7825 */ /* 0x004fca00078e020a */
[----:B------:R1:W-:Y:S04]  /*3fee0*/  STL.64 [R1+0x8ff8], R10 ;  /* 0x008ff80a01007387 */ /* 0x0003e80000100a00 */
[----:B------:R2:W-:Y:S04]  /*3fef0*/  STL.64 [R1+0x8ff0], R28 ;  /* 0x008ff01c01007387 */ /* 0x0005e80000100a00 */
[----:B------:R3:W-:Y:S04]  /*3ff00*/  STL.64 [R1+0x8fe8], R26 ;  /* 0x008fe81a01007387 */ /* 0x0007e80000100a00 */
[----:B------:R4:W-:Y:S04]  /*3ff10*/  STL.64 [R1+0x8fe0], R24 ;  /* 0x008fe01801007387 */ /* 0x0009e80000100a00 */
[----:B------:R4:W-:Y:S04]  /*3ff20*/  STL.64 [R1+0x8fd8], R22 ;  /* 0x008fd81601007387 */ /* 0x0009e80000100a00 */
[----:B------:R-:W-:Y:S04]  /*3ff30*/  STL.64 [R1+0x8f78], R40 ;  /* 0x008f782801007387 */ /* 0x000fe80000100a00 */
[----:B------:R4:W-:Y:S04]  /*3ff40*/  STL.64 [R1+0x8fd0], R38 ;  /* 0x008fd02601007387 */ /* 0x0009e80000100a00 */
[----:B------:R4:W-:Y:S04]  /*3ff50*/  STL.64 [R1+0x8fc8], R20 ;  /* 0x008fc81401007387 */ /* 0x0009e80000100a00 */
[----:B------:R4:W-:Y:S04]  /*3ff60*/  STL.64 [R1+0x8fc0], R18 ;  /* 0x008fc01201007387 */ /* 0x0009e80000100a00 */
[----:B------:R4:W-:Y:S04]  /*3ff70*/  STL.64 [R1+0x8fb8], R16 ;  /* 0x008fb81001007387 */ /* 0x0009e80000100a00 */
[----:B------:R1:W-:Y:S04]  /*3ff80*/  LDGSTS.E [R3+0x7cf80], desc[UR32][R10.64], !P2 ;  /* 0x7cf800000a037fae */ /* 0x0003e8000d121860 */
[----:B------:R4:W-:Y:S04]  /*3ff90*/  STL.64 [R1+0x8fb0], R36 ;  /* 0x008fb02401007387 */ /* 0x0009e80000100a00 */
[----:B------:R4:W-:Y:S01]  /*3ffa0*/  STL.64 [R1+0x8fa8], R34 ;  /* 0x008fa82201007387 */ /* 0x0009e20000100a00 */
[----:B-1----:R-:W-:-:S03]  /*3ffb0*/  IMAD.WIDE R10, R2, 0x4, R236 ;  /* 0x00000004020a7825 */ /* 0x002fc600078e02ec */
[----:B------:R1:W-:Y:S04]  /*3ffc0*/  STL.64 [R1+0x8fa0], R32 ;  /* 0x008fa02001007387 */ /* 0x0003e80000100a00 */
[----:B------:R1:W-:Y:S04]  /*3ffd0*/  STL.64 [R1+0x8f98], R30 ;  /* 0x008f981e01007387 */ /* 0x0003e80000100a00 */
[----:B------:R1:W-:Y:S04]  /*3ffe0*/  STL.64 [R1+0x8f90], R14 ;  /* 0x008f900e01007387 */ /* 0x0003e80000100a00 */
        /* <DEDUP_REMOVED lines=31> */
[----:B------:R-:W-:Y:S04]  /*401e0*/  LDGSTS.E [R3+0x7ef80], desc[UR32][R40.64], !P1 ;  /* 0x7ef8000028037fae */ /* 0x000fe8000c921860 */
[----:B------:R-:W4:Y:S04]  /*401f0*/  LDL.LU.64 R10, [R1+0x1a40] ;  /* 0x001a4000010a7983 */ /* 0x000f280000300a00 */
[----:B------:R-:W4:Y:S01]  /*40200*/  LDL.LU.64 R40, [R1+0x1a38] ;  /* 0x001a380001287983 */ /* 0x000f220000300a00 */
[----:B------:R-:W-:-:S02]  /*40210*/  VIADD R6, R7, 0xffffff7d ;  /* 0xffffff7d07067836 */ /* 0x000fc40000000000 */
[----:B------:R-:W2:Y:S03]  /*40220*/  LDC R7, c[0x0][0x230] ;  /* 0x00008c00ff077b82 */ /* 0x000ea60000000800 */
[----:B------:R-:W-:Y:S01]  /*40230*/  ISETP.GE.U32.AND P5, PT, R6, 0x7ffffefe, PT ;  /* 0x7ffffefe0600780c */ /* 0x000fe20003fa6070 */
[----:B------:R-:W-:-:S04]  /*40240*/  VIADD R6, R8, 0xffffff79 ;  /* 0xffffff7908067836 */ /* 0x000fc80000000000 */
[----:B------:R-:W2:Y:S01]  /*40250*/  LDC R8, c[0x0][0x230] ;  /* 0x00008c00ff087b82 */ /* 0x000ea20000000800 */
[----:B------:R-:W-:Y:S01]  /*40260*/  ISETP.GE.U32.AND P2, PT, R6, 0x7ffffefa, PT ;  /* 0x7ffffefa0600780c */ /* 0x000fe20003f46070 */
[----:B--2---:R-:W-:-:S06]  /*40270*/  VIADD R6, R7, 0xffffff75 ;  /* 0xffffff7507067836 */ /* 0x004fcc0000000000 */
[----:B------:R-:W2:Y:S01]  /*40280*/  LDC R7, c[0x0][0x230] ;  /* 0x00008c00ff077b82 */ /* 0x000ea20000000800 */
[----:B------:R-:W-:Y:S02]  /*40290*/  ISETP.GE.U32.AND P1, PT, R6, 0x7ffffef6, PT ;  /* 0x7ffffef60600780c */ /* 0x000fe40003f26070 */
[----:B------:R-:W-:Y:S01]  /*402a0*/  IADD3 R6, R8, -0x8f, RZ ;  /* 0xffffff7108067810 */ /* 0x000fe20007ffe0ff */
[----:B------:R-:W-:-:S04]  /*402b0*/  IMAD.WIDE R28, R2, 0x4, R28 ;  /* 0x00000004021c7825 */ /* 0x000fc800078e021c */
        /* <DEDUP_REMOVED lines=33> */
[----:B---3--:R-:W3:Y:S04]  /*404d0*/  LDL.LU.64 R28, [R1+0x19b0] ;  /* 0x0019b000011c7983 */ /* 0x008ee80000300a00 */
[----:B------:R-:W-:Y:S04]  /*404e0*/  LDGSTS.E [R250+0x41100], desc[UR32][R24.64], !P5 ;  /* 0x4110000018fa7fae */ /* 0x000fe8000e921860 */
[----:B----4-:R-:W4:Y:S04]  /*404f0*/  LDL.LU.64 R26, [R1+0x19a8] ;  /* 0x0019a800011a7983 */ /* 0x010f280000300a00 */
[----:B------:R-:W-:Y:S04]  /*40500*/  LDGSTS.E [R250+0x41180], desc[UR32][R22.64], !P5 ;  /* 0x4118000016fa7fae */ /* 0x000fe8000e921860 */
[----:B--2---:R-:W2:Y:S04]  /*40510*/  LDL.LU.64 R24, [R1+0x1ce8] ;  /* 0x001ce80001187983 */ /* 0x004ea80000300a00 */
[----:B------:R-:W-:Y:S04]  /*40520*/  LDGSTS.E [R250+0x41200], desc[UR32][R38.64], !P5 ;  /* 0x4120000026fa7fae */ /* 0x000fe8000e921860 */
[----:B------:R-:W2:Y:S04]  /*40530*/  LDL.LU.64 R22, [R1+0x1cf0] ;  /* 0x001cf00001167983 */ /* 0x000ea80000300a00 */
        /* <DEDUP_REMOVED lines=15> */
[----:B-1----:R-:W2:Y:S04]  /*40630*/  LDL.LU.64 R30, [R1+0x1d30] ;  /* 0x001d3000011e7983 */ /* 0x002ea80000300a00 */
[----:B------:R-:W-:Y:S04]  /*40640*/  LDGSTS.E [R250+0x41680], desc[UR32][R12.64], !P5 ;  /* 0x416800000cfa7fae */ /* 0x000fe8000e921860 */
[----:B------:R-:W2:Y:S04]  /*40650*/  LDL.LU.64 R14, [R1+0x1d38] ;  /* 0x001d3800010e7983 */ /* 0x000ea80000300a00 */
[----:B------:R-:W-:Y:S04]  /*40660*/  LDGSTS.E [R250+0x41700], desc[UR32][R10.64], !P5 ;  /* 0x417000000afa7fae */ /* 0x000fe8000e921860 */
[----:B------:R-:W2:Y:S04]  /*40670*/  LDL.LU.64 R12, [R1+0x1d40] ;  /* 0x001d4000010c7983 */ /* 0x000ea80000300a00 */
[----:B------:R1:W-:Y:S04]  /*40680*/  LDGSTS.E [R250+0x41780], desc[UR32][R8.64], !P5 ;  /* 0x4178000008fa7fae */ /* 0x0003e8000e921860 */
[----:B------:R-:W2:Y:S04]  /*40690*/  LDL.LU.64 R10, [R1+0x1d48] ;  /* 0x001d4800010a7983 */ /* 0x000ea80000300a00 */
[----:B------:R-:W2:Y:S01]  /*406a0*/  LDL.LU.64 R40, [R1+0x1d50] ;  /* 0x001d500001287983 */ /* 0x000ea20000300a00 */
[----:B-1----:R-:W1:Y:S01]  /*406b0*/  LDC R8, c[0x0][0x230] ;  /* 0x00008c00ff087b82 */ /* 0x002e620000000800 */
[----:B---3--:R-:W-:-:S04]  /*406c0*/  IMAD.WIDE R28, R2, 0x4, R28 ;  /* 0x00000004021c7825 */ /* 0x008fc800078e021c */
[C---:B----4-:R-:W-:Y:S01]  /*406d0*/  IMAD.WIDE R26, R2.reuse, 0x4, R26 ;  /* 0x00000004021a7825 */ /* 0x050fe200078e021a */
[----:B------:R3:W-:Y:S03]  /*406e0*/  STL.64 [R1+0xc60], R28 ;  /* 0x000c601c01007387 */ /* 0x0007e60000100a00 */
[C---:B--2---:R-:W-:Y:S01]  /*406f0*/  IMAD.WIDE R24, R2.reuse, 0x4, R24 ;  /* 0x0000000402187825 */ /* 0x044fe200078e0218 */
        /* <DEDUP_REMOVED lines=30> */
[----:B---3--:R-:W3:Y:S04]  /*408e0*/  LDL.LU.64 R28, [R1+0x1d58] ;  /* 0x001d5800011c7983 */ /* 0x008ee80000300a00 */
[----:B------:R3:W-:Y:S04]  /*408f0*/  LDGSTS.E [R250+0x43100], desc[UR32][R24.64], !P2 ;  /* 0x4310000018fa7fae */ /* 0x0007e8000d121860 */
[----:B--2---:R-:W2:Y:S04]  /*40900*/  LDL.LU.64 R26, [R1+0x1d60] ;  /* 0x001d6000011a7983 */ /* 0x004ea80000300a00 */
        /* <DEDUP_REMOVED lines=1981> */
[----:B------:R1:W-:Y:S04]  /*484e0*/  STL.64 [R1+0x8dd8], R22 ;  /* 0x008dd81601007387 */ /* 0x0003e80000100a00 */
[----:B------:R-:W-:Y:S04]  /*484f0*/  STL.64 [R1+0x8bf8], R40 ;  /* 0x008bf82801007387 */ /* 0x000fe80000100a00 */
        /* <DEDUP_REMOVED lines=659> */
[C---:B------:R-:W-:Y:S01]  /*4ae30*/  IMAD.WIDE R246, R2.reuse, 0x4, R246 ;  /* 0x0000000402f67825 */ /* 0x040fe200078e02f6 */
[----:B-1----:R-:W1:Y:S03]  /*4ae40*/  LDC R8, c[0x0][0x230] ;  /* 0x00008c00ff087b82 */ /* 0x002e660000000800 */
        /* <DEDUP_REMOVED lines=16> */
[----:B------:R-:W-:Y:S03]  /*4af50*/  STL.64 [R1+0x98], R50 ;  /* 0x0000983201007387 */ /* 0x000fe60000100a00 */
[C---:B------:R-:W-:Y:S01]  /*4af60*/  IMAD.WIDE R46, R2.reuse, 0x4, R36 ;  /* 0x00000004022e7825 */ /* 0x040fe200078e0224 */
[----:B------:R-:W-:Y:S03]  /*4af70*/  STL.64 [R1+0x90], R48 ;  /* 0x0000903001007387 */ /* 0x000fe60000100a00 */
[C---:B------:R-:W-:Y:S01]  /*4af80*/  IMAD.WIDE R44, R2.reuse, 0x4, R34 ;  /* 0x00000004022c7825 */ /* 0x040fe200078e0222 */
[----:B------:R-:W-:Y:S03]  /*4af90*/  STL.64 [R1+0x88], R46 ;  /* 0x0000882e01007387 */ /* 0x000fe60000100a00 */
[C---:B------:R-:W-:Y:S01]  /*4afa0*/  IMAD.WIDE R42, R2.reuse, 0x4, R32 ;  /* 0x00000004022a7825 */ /* 0x040fe200078e0220 */
[----:B------:R-:W-:Y:S04]  /*4afb0*/  STL.64 [R1+0x80], R44 ;  /* 0x0000802c01007387 */ /* 0x000fe80000100a00 */
[----:B------:R-:W-:Y:S01]  /*4afc0*/  LDGSTS.E [R251+0x53800], desc[UR32][R28.64], !P1 ;  /* 0x538000001cfb7fae */ /* 0x000fe2000c921860 */
[----:B------:R-:W-:-:S03]  /*4afd0*/  IMAD.WIDE R40, R2, 0x4, R30 ;  /* 0x0000000402287825 */ /* 0x000fc600078e021e */
[----:B------:R-:W-:Y:S01]  /*4afe0*/  STL.64 [R1+0x78], R42 ;  /* 0x0000782a01007387 */ /* 0x000fe20000100a00 */
[----:B------:R-:W-:-:S03]  /*4aff0*/  IMAD.WIDE R14, R2, 0x4, R14 ;  /* 0x00000004020e7825 */ /* 0x000fc600078e020e */
[----:B------:R-:W-:Y:S01]  /*4b000*/  STL.64 [R1+0x70], R40 ;  /* 0x0000702801007387 */ /* 0x000fe20000100a00 */
[----:B------:R-:W-:-:S03]  /*4b010*/  IMAD.WIDE R12, R2, 0x4, R12 ;  /* 0x00000004020c7825 */ /* 0x000fc600078e020c */
[----:B------:R1:W-:Y:S01]  /*4b020*/  STL.64 [R1+0x68], R14 ;  /* 0x0000680e01007387 */ /* 0x0003e20000100a00 */
[----:B------:R-:W-:-:S03]  /*4b030*/  IMAD.WIDE R10, R2, 0x4, R10 ;  /* 0x00000004020a7825 */ /* 0x000fc600078e020a */
[----:B------:R1:W-:Y:S04]  /*4b040*/  STL.64 [R1+0x60], R12 ;  /* 0x0000600c01007387 */ /* 0x0003e80000100a00 */
[----:B------:R1:W-:Y:S04]  /*4b050*/  STL.64 [R1+0x58], R10 ;  /* 0x0000580a01007387 */ /* 0x0003e80000100a00 */
[----:B------:R-:W4:Y:S04]  /*4b060*/  LDL.LU.64 R38, [R1+0x33b8] ;  /* 0x0033b80001267983 */ /* 0x000f280000300a00 */
[----:B------:R-:W4:Y:S04]  /*4b070*/  LDL.LU.64 R36, [R1+0x33c0] ;  /* 0x0033c00001247983 */ /* 0x000f280000300a00 */
[----:B------:R-:W4:Y:S04]  /*4b080*/  LDL.LU.64 R34, [R1+0x33c8] ;  /* 0x0033c80001227983 */ /* 0x000f280000300a00 */
[----:B------:R-:W4:Y:S04]  /*4b090*/  LDL.LU.64 R32, [R1+0x33d0] ;  /* 0x0033d00001207983 */ /* 0x000f280000300a00 */
[----:B------:R-:W4:Y:S04]  /*4b0a0*/  LDL.LU.64 R30, [R1+0x33d8] ;  /* 0x0033d800011e7983 */ /* 0x000f280000300a00 */
[----:B------:R-:W-:Y:S04]  /*4b0b0*/  LDGSTS.E [R251+0x53880], desc[UR32][R26.64], !P1 ;  /* 0x538800001afb7fae */ /* 0x000fe8000c921860 */
[----:B--2---:R-:W2:Y:S04]  /*4b0c0*/  LDL.LU.64 R28, [R1+0x33e0] ;  /* 0x0033e000011c7983 */ /* 0x004ea80000300a00 */
[----:B------:R-:W-:Y:S04]  /*4b0d0*/  LDGSTS.E [R251+0x53900], desc[UR32][R24.64], !P1 ;  /* 0x5390000018fb7fae */ /* 0x000fe8000c921860 */
[----:B---3--:R-:W3:Y:S04]  /*4b0e0*/  LDL.LU.64 R26, [R1+0x33e8] ;  /* 0x0033e800011a7983 */ /* 0x008ee80000300a00 */
[----:B------:R-:W-:Y:S04]  /*4b0f0*/  LDGSTS.E [R251+0x53980], desc[UR32][R22.64], !P1 ;  /* 0x5398000016fb7fae */ /* 0x000fe8000c921860 */
[----:B----4-:R-:W4:Y:S04]  /*4b100*/  LDL.LU.64 R24, [R1+0x33f0] ;  /* 0x0033f00001187983 */ /* 0x010f280000300a00 */
        /* <DEDUP_REMOVED lines=11> */
[----:B------:R-:W-:Y:S04]  /*4b1c0*/  LDGSTS.E [R251+0x53d80], desc[UR32][R42.64], !P1 ;  /* 0x53d800002afb7fae */ /* 0x000fe8000c921860 */
[----:B------:R-:W-:Y:S04]  /*4b1d0*/  LDGSTS.E [R251+0x53e00], desc[UR32][R40.64], !P1 ;  /* 0x53e0000028fb7fae */ /* 0x000fe8000c921860 */
[----:B------:R1:W-:Y:S04]  /*4b1e0*/  LDGSTS.E [R251+0x53e80], desc[UR32][R14.64], !P1 ;  /* 0x53e800000efb7fae */ /* 0x0003e8000c921860 */
[----:B------:R1:W-:Y:S04]  /*4b1f0*/  LDGSTS.E [R251+0x53f00], desc[UR32][R12.64], !P1 ;  /* 0x53f000000cfb7fae */ /* 0x0003e8000c921860 */
[----:B------:R1:W-:Y:S02]  /*4b200*/  LDGSTS.E [R251+0x53f80], desc[UR32][R10.64], !P1 ;  /* 0x53f800000afb7fae */ /* 0x0003e4000c921860 */
[----:B-1----:R-:W-:-:S04]  /*4b210*/  IMAD.WIDE R14, R2, 0x4, R240 ;  /* 0x00000004020e7825 */ /* 0x002fc800078e02f0 */
[C---:B------:R-:W-:Y:S01]  /*4b220*/  IMAD.WIDE R12, R2.reuse, 0x4, R242 ;  /* 0x00000004020c7825 */ /* 0x040fe200078e02f2 */
[----:B------:R1:W-:Y:S03]  /*4b230*/  STL.64 [R1+0x50], R14 ;  /* 0x0000500e01007387 */ /* 0x0003e60000100a00 */
[----:B------:R-:W-:Y:S01]  /*4b240*/  IMAD.WIDE R10, R2, 0x4, R244 ;  /* 0x00000004020a7825 */ /* 0x000fe200078e02f4 */
[----:B------:R1:W-:Y:S04]  /*4b250*/  STL.64 [R1+0x8], R12 ;  /* 0x0000080c01007387 */ /* 0x0003e80000100a00 */
[----:B------:R1:W-:Y:S04]  /*4b260*/  STL.64 [R1], R10 ;  /* 0x0000000a01007387 */ /* 0x0003e80000100a00 */
[----:B------:R-:W4:Y:S04]  /*4b270*/  LDL.LU.64 R40, [R1+0x3418] ;  /* 0x0034180001287983 */ /* 0x000f280000300a00 */
[----:B------:R1:W-:Y:S04]  /*4b280*/  LDGSTS.E [R251+0x55800], desc[UR32][R14.64], !P5 ;  /* 0x558000000efb7fae */ /* 0x0003e8000e921860 */
[----:B------:R1:W-:Y:S04]  /*4b290*/  LDGSTS.E [R251+0x55880], desc[UR32][R12.64], !P5 ;  /* 0x558800000cfb7fae */ /* 0x0003e8000e921860 */
[----:B------:R1:W-:Y:S01]  /*4b2a0*/  LDGSTS.E [R251+0x55900], desc[UR32][R10.64], !P5 ;  /* 0x559000000afb7fae */ /* 0x0003e2000e921860 */
[----:B------:R-:W-:-:S03]  /*4b2b0*/  ISETP.GE.U32.AND P2, PT, R6, 0x7ffffed1, PT ;  /* 0x7ffffed10600780c */ /* 0x000fc60003f46070 */
[----:B------:R-:W-:Y:S01]  /*4b2c0*/  LDGSTS.E [R251+0x55980], desc[UR32][R246.64], !P5 ;  /* 0x55980000f6fb7fae */ /* 0x000fe2000e921860 */
[----:B------:R-:W-:-:S03]  /*4b2d0*/  IMAD.WIDE R244, R2, 0x4, R38 ;  /* 0x0000000402f47825 */ /* 0x000fc600078e0226 */
[----:B------:R-:W4:Y:S01]  /*4b2e0*/  LDL.LU.64 R38, [R1+0x3420] ;  /* 0x0034200001267983 */ /* 0x000f220000300a00 */
[----:B------:R-:W-:-:S03]  /*4b2f0*/  IMAD.WIDE R242, R2, 0x4, R36 ;  /* 0x0000000402f27825 */ /* 0x000fc600078e0224 */
[----:B------:R-:W4:Y:S01]  /*4b300*/  LDL.LU.64 R36, [R1+0x3428] ;  /* 0x0034280001247983 */ /* 0x000f220000300a00 */
[----:B------:R-:W-:-:S03]  /*4b310*/  IMAD.WIDE R240, R2, 0x4, R34 ;  /* 0x0000000402f07825 */ /* 0x000fc600078e0222 */
[----:B------:R-:W4:Y:S01]  /*4b320*/  LDL.LU.64 R34, [R1+0x3430] ;  /* 0x0034300001227983 */ /* 0x000f220000300a00 */
[----:B------:R-:W-:-:S03]  /*4b330*/  IMAD.WIDE R238, R2, 0x4, R32 ;  /* 0x0000000402ee7825 */ /* 0x000fc600078e0220 */
[----:B------:R-:W4:Y:S01]  /*4b340*/  LDL.LU.64 R32, [R1+0x3438] ;  /* 0x0034380001207983 */ /* 0x000f220000300a00 */
[----:B------:R-:W-:-:S03]  /*4b350*/  IMAD.WIDE R236, R2, 0x4, R30 ;  /* 0x0000000402ec7825 */ /* 0x000fc600078e021e */
[----:B------:R-:W4:Y:S04]  /*4b360*/  LDL.LU.64 R30, [R1+0x3440] ;  /* 0x00344000011e7983 */ /* 0x000f280000300a00 */
[----:B------:R-:W-:Y:S01]  /*4b370*/  LDGSTS.E [R251+0x55a00], desc[UR32][R244.64], !P5 ;  /* 0x55a00000f4fb7fae */ /* 0x000fe2000e921860 */
[----:B--2---:R-:W-:-:S03]  /*4b380*/  IMAD.WIDE R226, R2, 0x4, R28 ;  /* 0x0000000402e27825 */ /* 0x004fc600078e021c */
[----:B------:R-:W2:Y:S04]  /*4b390*/  LDL.LU.64 R28, [R1+0x3448] ;  /* 0x00344800011c7983 */ /* 0x000ea80000300a00 */
[----:B------:R-:W-:Y:S01]  /*4b3a0*/  LDGSTS.E [R251+0x55a80], desc[UR32][R242.64], !P5 ;  /* 0x55a80000f2fb7fae */ /* 0x000fe2000e921860 */
[----:B---3--:R-:W-:-:S03]  /*4b3b0*/  IMAD.WIDE R224, R2, 0x4, R26 ;  /* 0x0000000402e07825 */ /* 0x008fc600078e021a */
[----:B------:R-:W3:Y:S04]  /*4b3c0*/  LDL.LU.64 R26, [R1+0x3450] ;  /* 0x00345000011a7983 */ /* 0x000ee80000300a00 */
[----:B------:R-:W-:Y:S01]  /*4b3d0*/  LDGSTS.E [R251+0x55b00], desc[UR32][R240.64], !P5 ;  /* 0x55b00000f0fb7fae */ /* 0x000fe2000e921860 */
[----:B----4-:R-:W-:-:S03]  /*4b3e0*/  IMAD.WIDE R222, R2, 0x4, R24 ;  /* 0x0000000402de7825 */ /* 0x010fc600078e0218 */
[----:B------:R-:W4:Y:S01]  /*4b3f0*/  LDL.LU.64 R24, [R1+0x3458] ;  /* 0x0034580001187983 */ /* 0x000f220000300a00 */
[----:B------:R-:W-:-:S03]  /*4b400*/  IMAD.WIDE R220, R2, 0x4, R22 ;  /* 0x0000000402dc7825 */ /* 0x000fc600078e0216 */
[----:B------:R-:W-:Y:S04]  /*4b410*/  LDGSTS.E [R251+0x55b80], desc[UR32][R238.64], !P5 ;  /* 0x55b80000eefb7fae */ /* 0x000fe8000e921860 */
        /* <DEDUP_REMOVED lines=9> */
[----:B------:R-:W4:Y:S04]  /*4b4b0*/  LDL.LU.64 R16, [R1+0x3478] ;  /* 0x0034780001107983 */ /* 0x000f280000300a00 */
[----:B-1----:R-:W4:Y:S04]  /*4b4c0*/  LDL.LU.64 R14, [R1+0x3480] ;  /* 0x00348000010e7983 */ /* 0x002f280000300a00 */
[----:B------:R-:W4:Y:S04]  /*4b4d0*/  LDL.LU.64 R12, [R1+0x3488] ;  /* 0x00348800010c7983 */ /* 0x000f280000300a00 */
[----:B------:R-:W4:Y:S01]  /*4b4e0*/  LDL.LU.64 R10, [R1+0x3490] ;  /* 0x00349000010a7983 */ /* 0x000f220000300a00 */
[----:B------:R-:W-:-:S03]  /*4b4f0*/  IMAD.WIDE R212, R2, 0x4, R40 ;  /* 0x0000000402d47825 */ /* 0x000fc600078e0228 */
[----:B------:R-:W-:Y:S04]  /*4b500*/  LDGSTS.E [R251+0x55d80], desc[UR32][R222.64], !P5 ;  /* 0x55d80000defb7fae */ /* 0x000fe8000e921860 */
[----:B------:R-:W4:Y:S01]  /*4b510*/  LDL.LU.64 R40, [R1+0x3498] ;  /* 0x0034980001287983 */ /* 0x000f220000300a00 */
[----:B------:R-:W-:Y:S02]  /*4b520*/  VIADD R6, R7, 0xffffff4c ;  /* 0xffffff4c07067836 */ /* 0x000fe40000000000 */
[----:B------:R-:W1:Y:S01]  /*4b530*/  LDC R7, c[0x0][0x230] ;  /* 0x00008c00ff077b82 */ /* 0x000e620000000800 */
[----:B------:R-:W-:Y:S01]  /*4b540*/  LDGSTS.E [R251+0x55e00], desc[UR32][R220.64], !P5 ;  /* 0x55e00000dcfb7fae */ /* 0x000fe2000e921860 */
[----:B------:R-:W-:-:S03]  /*4b550*/  IMAD.WIDE R210, R2, 0x4, R38 ;  /* 0x0000000402d27825 */ /* 0x000fc600078e0226 */
        /* <DEDUP_REMOVED lines=9> */
[----:B------:R-:W4:Y:S01]  /*4b5f0*/  LDL.LU.64 R30, [R1+0x34c0] ;  /* 0x0034c000011e7983 */ /* 0x000f220000300a00 */
[----:B--2---:R-:W-:-:S04]  /*4b600*/  IMAD.WIDE R200, R2, 0x4, R28 ;  /* 0x0000000402c87825 */ /* 0x004fc800078e021c */
[C---:B---3--:R-:W-:Y:S01]  /*4b610*/  IMAD.WIDE R198, R2.reuse, 0x4, R26 ;  /* 0x0000000402c67825 */ /* 0x048fe200078e021a */
[----:B------:R-:W2:Y:S04]  /*4b620*/  LDL.LU.64 R28, [R1+0x34c8] ;  /* 0x0034c800011c7983 */ /* 0x000ea80000300a00 */
[----:B------:R-:W3:Y:S01]  /*4b630*/  LDL.LU.64 R26, [R1+0x34d0] ;  /* 0x0034d000011a7983 */ /* 0x000ee20000300a00 */
[----:B----4-:R-:W-:-:S04]  /*4b640*/  IMAD.WIDE R196, R2, 0x4, R24 ;  /* 0x0000000402c47825 */ /* 0x010fc800078e0218 */
[C---:B------:R-:W-:Y:S01]  /*4b650*/  IMAD.WIDE R194, R2.reuse, 0x4, R22 ;  /* 0x0000000402c27825 */ /* 0x040fe200078e0216 */
[----:B------:R-:W4:Y:S04]  /*4b660*/  LDL.LU.64 R24, [R1+0x34d8] ;  /* 0x0034d80001187983 */ /* 0x000f280000300a00 */
[----:B------:R-:W4:Y:S01]  /*4b670*/  LDL.LU.64 R22, [R1+0x34e0] ;  /* 0x0034e00001167983 */ /* 0x000f220000300a00 */
[----:B------:R-:W-:-:S04]  /*4b680*/  IMAD.WIDE R192, R2, 0x4, R20 ;  /* 0x0000000402c07825 */ /* 0x000fc800078e0214 */
[C---:B------:R-:W-:Y:S01]  /*4b690*/  IMAD.WIDE R186, R2.reuse, 0x4, R18 ;  /* 0x0000000402ba7825 */ /* 0x040fe200078e0212 */
[----:B------:R-:W4:Y:S04]  /*4b6a0*/  LDL.LU.64 R20, [R1+0x34e8] ;  /* 0x0034e80001147983 */ /* 0x000f280000300a00 */
[----:B------:R-:W4:Y:S01]  /*4b6b0*/  LDL.LU.64 R18, [R1+0x34f0] ;  /* 0x0034f00001127983 */ /* 0x000f220000300a00 */
[----:B------:R-:W-:-:S04]  /*4b6c0*/  IMAD.WIDE R184, R2, 0x4, R16 ;  /* 0x0000000402b87825 */ /* 0x000fc800078e0210 */
[C---:B------:R-:W-:Y:S01]  /*4b6d0*/  IMAD.WIDE R174, R2.reuse, 0x4, R14 ;  /* 0x0000000402ae7825 */ /* 0x040fe200078e020e */
[----:B------:R-:W4:Y:S03]  /*4b6e0*/  LDL.LU.64 R16, [R1+0x34f8] ;  /* 0x0034f80001107983 */ /* 0x000f260000300a00 */
[C---:B------:R-:W-:Y:S01]  /*4b6f0*/  IMAD.WIDE R172, R2.reuse, 0x4, R12 ;  /* 0x0000000402ac7825 */ /* 0x040fe200078e020c */
[----:B------:R-:W4:Y:S03]  /*4b700*/  LDL.LU.64 R14, [R1+0x3500] ;  /* 0x00350000010e7983 */ /* 0x000f260000300a00 */
[C---:B------:R-:W-:Y:S01]  /*4b710*/  IMAD.WIDE R118, R2.reuse, 0x4, R10 ;  /* 0x0000000402767825 */ /* 0x040fe200078e020a */
[----:B------:R-:W4:Y:S04]  /*4b720*/  LDL.LU.64 R12, [R1+0x3508] ;  /* 0x00350800010c7983 */ /* 0x000f280000300a00 */
[----:B------:R-:W4:Y:S04]  /*4b730*/  LDL.LU.64 R10, [R1+0x3510] ;  /* 0x00351000010a7983 */ /* 0x000f280000300a00 */
[----:B------:R-:W4:Y:S01]  /*4b740*/  LDL.LU.64 R42, [R1+0x3518] ;  /* 0x00351800012a7983 */ /* 0x000f220000300a00 */
[----:B------:R-:W-:Y:S01]  /*4b750*/  IMAD.WIDE R116, R2, 0x4, R40 ;  /* 0x0000000402747825 */ /* 0x000fe200078e0228 */
[----:B------:R-:W-:-:S02]  /*4b760*/  ISETP.GE.U32.AND P1, PT, R6, 0x7ffffecd, PT ;  /* 0x7ffffecd0600780c */ /* 0x000fc40003f26070 */
[----:B------:R-:W4:Y:S04]  /*4b770*/  LDL.LU.64 R40, [R1+0x3520] ;  /* 0x0035200001287983 */ /* 0x000f280000300a00 */
[----:B------:R-:W-:Y:S01]  /*4b780*/  LDGSTS.E [R251+0x55f00], desc[UR32][R216.64], !P5 ;  /* 0x55f00000d8fb7fae */ /* 0x000fe2000e921860 */
[----:B------:R-:W-:-:S03]  /*4b790*/  IMAD.WIDE R78, R2, 0x4, R38 ;  /* 0x00000004024e7825 */ /* 0x000fc600078e0226 */
[----:B------:R-:W-:Y:S01]  /*4b7a0*/  LDGSTS.E [R251+0x55f80], desc[UR32][R214.64], !P5 ;  /* 0x55f80000d6fb7fae */ /* 0x000fe2000e921860 */
[----:B------:R-:W-:-:S03]  /*4b7b0*/  IMAD.WIDE R76, R2, 0x4, R36 ;  /* 0x00000004024c7825 */ /* 0x000fc600078e0224 */
[----:B------:R-:W4:Y:S04]  /*4b7c0*/  LDL.LU.64 R38, [R1+0x3528] ;  /* 0x0035280001267983 */ /* 0x000f280000300a00 */
[----:B------:R-:W4:Y:S01]  /*4b7d0*/  LDL.LU.64 R36, [R1+0x3530] ;  /* 0x0035300001247983 */ /* 0x000f220000300a00 */
[----:B------:R-:W-:-:S03]  /*4b7e0*/  IMAD.WIDE R72, R2, 0x4, R32 ;  /* 0x0000000402487825 */ /* 0x000fc600078e0220 */
[----:B------:R-:W-:Y:S01]  /*4b7f0*/  LDGSTS.E [R251+0x57800], desc[UR32][R212.64], !P2 ;  /* 0x57800000d4fb7fae */ /* 0x000fe2000d121860 */
[----:B------:R-:W-:-:S03]  /*4b800*/  IMAD.WIDE R70, R2, 0x4, R30 ;  /* 0x0000000402467825 */ /* 0x000fc600078e021e */
[----:B------:R-:W4:Y:S04]  /*4b810*/  LDL.LU.64 R32, [R1+0x3538] ;  /* 0x0035380001207983 */ /* 0x000f280000300a00 */
[----:B------:R-:W4:Y:S01]  /*4b820*/  LDL.LU.64 R30, [R1+0x3540] ;  /* 0x00354000011e7983 */ /* 0x000f220000300a00 */
[----:B--2---:R-:W-:-:S03]  /*4b830*/  IMAD.WIDE R68, R2, 0x4, R28 ;  /* 0x0000000402447825 */ /* 0x004fc600078e021c */
[----:B------:R-:W-:Y:S01]  /*4b840*/  LDGSTS.E [R251+0x57880], desc[UR32][R210.64], !P2 ;  /* 0x57880000d2fb7fae */ /* 0x000fe2000d121860 */
[----:B---3--:R-:W-:-:S03]  /*4b850*/  IMAD.WIDE R66, R2, 0x4, R26 ;  /* 0x0000000402427825 */ /* 0x008fc600078e021a */
[----:B------:R-:W2:Y:S04]  /*4b860*/  LDL.LU.64 R28, [R1+0x3548] ;  /* 0x00354800011c7983 */ /* 0x000ea80000300a00 */
[----:B------:R-:W3:Y:S01]  /*4b870*/  LDL.LU.64 R26, [R1+0x3550] ;  /* 0x00355000011a7983 */ /* 0x000ee20000300a00 */
[----:B------:R-:W-:-:S03]  /*4b880*/  IMAD.WIDE R74, R2, 0x4, R34 ;  /* 0x00000004024a7825 */ /* 0x000fc600078e0222 */
[----:B------:R-:W-:Y:S01]  /*4b890*/  LDGSTS.E [R251+0x57900], desc[UR32][R208.64], !P2 ;  /* 0x57900000d0fb7fae */ /* 0x000fe2000d121860 */
[----:B----4-:R-:W-:-:S03]  /*4b8a0*/  IMAD.WIDE R64, R2, 0x4, R24 ;  /* 0x0000000402407825 */ /* 0x010fc600078e0218 */
        /* <DEDUP_REMOVED lines=12> */
[----:B------:R-:W4:Y:S01]  /*4b970*/  LDL.LU.64 R16, [R1+0x3578] ;  /* 0x0035780001107983 */ /* 0x000f220000300a00 */
[----:B------:R-:W-:-:S03]  /*4b980*/  IMAD.WIDE R52, R2, 0x4, R12 ;  /* 0x0000000402347825 */ /* 0x000fc600078e020c */
[----:B------:R-:W4:Y:S01]  /*4b990*/  LDL.LU.64 R14, [R1+0x3580] ;  /* 0x00358000010e7983 */ /* 0x000f220000300a00 */
[----:B------:R-:W-:-:S03]  /*4b9a0*/  IMAD.WIDE R34, R2, 0x4, R10 ;  /* 0x0000000402227825 */ /* 0x000fc600078e020a */
[----:B------:R-:W4:Y:S04]  /*4b9b0*/  LDL.LU.64 R12, [R1+0x3588] ;  /* 0x00358800010c7983 */ /* 0x000f280000300a00 */
[----:B------:R-:W4:Y:S01]  /*4b9c0*/  LDL.LU.64 R10, [R1+0x3590] ;  /* 0x00359000010a7983 */ /* 0x000f220000300a00 */
[----:B------:R-:W-:-:S03]  /*4b9d0*/  IMAD.WIDE R50, R2, 0x4, R42 ;  /* 0x0000000402327825 */ /* 0x000fc600078e022a */
[----:B------:R-:W-:Y:S01]  /*4b9e0*/  LDGSTS.E [R251+0x57b00], desc[UR32][R200.64], !P2 ;  /* 0x57b00000c8fb7fae */ /* 0x000fe2000d121860 */
[----:B------:R-:W-:Y:S02]  /*4b9f0*/  VIADD R6, R8, 0xffffff48 ;  /* 0xffffff4808067836 */ /* 0x000fe40000000000 */
[----:B------:R-:W1:Y:S01]  /*4ba00*/  LDC R8, c[0x0][0x230] ;  /* 0x00008c00ff087b82 */ /* 0x000e620000000800 */
[----:B------:R-:W-:Y:S04]  /*4ba10*/  LDGSTS.E [R251+0x57b80], desc[UR32][R198.64], !P2 ;  /* 0x57b80000c6fb7fae */ /* 0x000fe8000d121860 */
[----:B------:R-:W-:Y:S04]  /*4ba20*/  LDGSTS.E [R251+0x57c00], desc[UR32][R196.64], !P2 ;  /* 0x57c00000c4fb7fae */ /* 0x000fe8000d121860 */
[----:B------:R-:W-:Y:S04]  /*4ba30*/  LDGSTS.E [R251+0x57c80], desc[UR32][R194.64], !P2 ;  /* 0x57c80000c2fb7fae */ /* 0x000fe8000d121860 */
[----:B------:R-:W-:Y:S04]  /*4ba40*/  LDGSTS.E [R251+0x57d00], desc[UR32][R192.64], !P2 ;  /* 0x57d00000c0fb7fae */ /* 0x000fe8000d121860 */
[----:B------:R-:W-:Y:S04]  /*4ba50*/  LDGSTS.E [R251+0x57d80], desc[UR32][R186.64], !P2 ;  /* 0x57d80000bafb7fae */ /* 0x000fe8000d121860 */
[----:B------:R-:W-:Y:S04]  /*4ba60*/  LDGSTS.E [R251+0x57e00], desc[UR32][R184.64], !P2 ;  /* 0x57e00000b8fb7fae */ /* 0x000fe8000d121860 */
[----:B------:R-:W-:Y:S01]  /*4ba70*/  LDGSTS.E [R251+0x57e80], desc[UR32][R174.64], !P2 ;  /* 0x57e80000aefb7fae */ /* 0x000fe2000d121860 */
[----:B------:R-:W-:-:S03]  /*4ba80*/  IMAD.WIDE R48, R2, 0x4, R40 ;  /* 0x0000000402307825 */ /* 0x000fc600078e0228 */
[----:B------:R-:W-:Y:S01]  /*4ba90*/  LDGSTS.E [R251+0x57f00], desc[UR32][R172.64], !P2 ;  /* 0x57f00000acfb7fae */ /* 0x000fe2000d121860 */
[----:B------:R-:W-:-:S03]  /*4baa0*/  IMAD.WIDE R46, R2, 0x4, R38 ;  /* 0x00000004022e7825 */ /* 0x000fc600078e0226 */
[----:B------:R-:W-:Y:S01]  /*4bab0*/  LDGSTS.E [R251+0x57f80], desc[UR32][R118.64], !P2 ;  /* 0x57f8000076fb7fae */ /* 0x000fe2000d121860 */
[----:B------:R-:W-:-:S03]  /*4bac0*/  IMAD.WIDE R44, R2, 0x4, R36 ;  /* 0x00000004022c7825 */ /* 0x000fc600078e0224 */
[----:B------:R-:W-:Y:S01]  /*4bad0*/  LDGSTS.E [R251+0x59800], desc[UR32][R116.64], !P1 ;  /* 0x5980000074fb7fae */ /* 0x000fe2000c921860 */
[----:B------:R-:W-:Y:S01]  /*4bae0*/  IMAD.WIDE R42, R2, 0x4, R32 ;  /* 0x00000004022a7825 */ /* 0x000fe200078e0220 */
[----:B------:R-:W-:Y:S02]  /*4baf0*/  ISETP.GE.U32.AND P5, PT, R6, 0x7ffffec9, PT ;  /* 0x7ffffec90600780c */ /* 0x000fe40003fa6070 */
[----:B------:R-:W-:Y:S01]  /*4bb00*/  LDGSTS.E [R251+0x59880], desc[UR32][R78.64], !P1 ;  /* 0x598800004efb7fae */ /* 0x000fe2000c921860 */
[----:B------:R-:W-:-:S03]  /*4bb10*/  IMAD.WIDE R40, R2, 0x4, R30 ;  /* 0x0000000402287825 */ /* 0x000fc600078e021e */
[----:B------:R-:W-:Y:S01]  /*4bb20*/  LDGSTS.E [R251+0x59900], desc[UR32][R76.64], !P1 ;  /* 0x599000004cfb7fae */ /* 0x000fe2000c921860 */
[----:B--2---:R-:W-:-:S03]  /*4bb30*/  IMAD.WIDE R38, R2, 0x4, R28 ;  /* 0x0000000402267825 */ /* 0x004fc600078e021c */
[----:B------:R-:W-:Y:S01]  /*4bb40*/  LDGSTS.E [R251+0x59980], desc[UR32][R74.64], !P1 ;  /* 0x599800004afb7fae */ /* 0x000fe2000c921860 */
[----:B---3--:R-:W-:-:S03]  /*4bb50*/  IMAD.WIDE R36, R2, 0x4, R26 ;  /* 0x0000000402247825 */ /* 0x008fc600078e021a */
[----:B------:R-:W-:Y:S01]  /*4bb60*/  LDGSTS.E [R251+0x59a00], desc[UR32][R72.64], !P1 ;  /* 0x59a0000048fb7fae */ /* 0x000fe2000c921860 */
[----:B----4-:R-:W-:-:S03]  /*4bb70*/  IMAD.WIDE R32, R2, 0x4, R24 ;  /* 0x0000000402207825 */ /* 0x010fc600078e0218 */
[----:B------:R-:W-:Y:S01]  /*4bb80*/  LDGSTS.E [R251+0x59a80], desc[UR32][R70.64], !P1 ;  /* 0x59a8000046fb7fae */ /* 0x000fe2000c921860 */
[----:B------:R-:W-:-:S03]  /*4bb90*/  IMAD.WIDE R30, R2, 0x4, R22 ;  /* 0x00000004021e7825 */ /* 0x000fc600078e0216 */
[----:B------:R-:W-:Y:S01]  /*4bba0*/  LDGSTS.E [R251+0x59b00], desc[UR32][R68.64], !P1 ;  /* 0x59b0000044fb7fae */ /* 0x000fe2000c921860 */
[----:B-1----:R-:W-:-:S03]  /*4bbb0*/  VIADD R6, R7, 0xffffff44 ;  /* 0xffffff4407067836 */ /* 0x002fc60000000000 */
[----:B------:R-:W-:Y:S01]  /*4bbc0*/  LDGSTS.E [R251+0x59b80], desc[UR32][R66.64], !P1 ;  /* 0x59b8000042fb7fae */ /* 0x000fe2000c921860 */
[----:B------:R-:W1:Y:S01]  /*4bbd0*/  LDC R7, c[0x0][0x230] ;  /* 0x00008c00ff077b82 */ /* 0x000e620000000800 */
[----:B------:R-:W-:-:S04]  /*4bbe0*/  IMAD.WIDE R28, R2, 0x4, R20 ;  /* 0x00000004021c7825 */ /* 0x000fc800078e0214 */
[----:B------:R-:W-:-:S04]  /*4bbf0*/  IMAD.WIDE R26, R2, 0x4, R18 ;  /* 0x00000004021a7825 */ /* 0x000fc800078e0212 */
[----:B------:R-:W-:-:S04]  /*4bc00*/  IMAD.WIDE R24, R2, 0x4, R16 ;  /* 0x0000000402187825 */ /* 0x000fc800078e0210 */
[C---:B------:R-:W-:Y:S01]  /*4bc10*/  IMAD.WIDE R22, R2.reuse, 0x4, R14 ;  /* 0x0000000402167825 */ /* 0x040fe200078e020e */
[----:B------:R-:W2:Y:S03]  /*4bc20*/  LDL.LU.64 R16, [R1+0x3598] ;  /* 0x0035980001107983 */ /* 0x000ea60000300a00 */
[C---:B------:R-:W-:Y:S01]  /*4bc30*/  IMAD.WIDE R20, R2.reuse, 0x4, R12 ;  /* 0x0000000402147825 */ /* 0x040fe200078e020c */
[----:B------:R-:W3:Y:S03]  /*4bc40*/  LDL.LU.64 R14, [R1+0x35a0] ;  /* 0x0035a000010e7983 */ /* 0x000ee60000300a00 */
[----:B------:R-:W-:Y:S01]  /*4bc50*/  IMAD.WIDE R18, R2, 0x4, R10 ;  /* 0x0000000402127825 */ /* 0x000fe200078e020a */
        /* <DEDUP_REMOVED lines=13> */
[----:B------:R-:W4:Y:S01]  /*4bd30*/  LDL.LU.64 R80, [R1+0x3c40] ;  /* 0x003c400001507983 */ /* 0x000f220000300a00 */
[----:B------:R-:W-:-:S02]  /*4bd40*/  ISETP.GE.U32.AND P2, PT, R6, 0x7ffffec5, PT ;  /* 0x7ffffec50600780c */ /* 0x000fc40003f46070 */
[----:B------:R-:W-:Y:S01]  /*4bd50*/  IADD3 R6, R8, -0xc0, RZ ;  /* 0xffffff4008067810 */ /* 0x000fe20007ffe0ff */
[----:B------:R-:W-:Y:S01]  /*4bd60*/  LDGSTS.E [R251+0x59c00], desc[UR32][R64.64], !P1 ;  /* 0x59c0000040fb7fae */ /* 0x000fe2000c921860 */
[----:B------:R-:W1:Y:S03]  /*4bd70*/  LDC R8, c[0x0][0x230] ;  /* 0x00008c00ff087b82 */ /* 0x000e660000000800 */
        /* <DEDUP_REMOVED lines=14> */
[----:B------:R-:W-:-:S03]  /*4be60*/  ISETP.GE.U32.AND P1, PT, R6, 0x7ffffec1, PT ;  /* 0x7ffffec10600780c */ /* 0x000fc60003f26070 */
[----:B------:R-:W-:Y:S01]  /*4be70*/  LDGSTS.E [R251+0x5bb80], desc[UR32][R36.64], !P5 ;  /* 0x5bb8000024fb7fae */ /* 0x000fe2000e921860 */
[----:B-1----:R-:W-:Y:S02]  /*4be80*/  VIADD R6, R7, 0xffffff3c ;  /* 0xffffff3c07067836 */ /* 0x002fe40000000000 */
[----:B------:R-:W1:Y:S01]  /*4be90*/  LDC R7, c[0x0][0x230] ;  /* 0x00008c00ff077b82 */ /* 0x000e620000000800 */
        /* <DEDUP_REMOVED lines=9> */
[----:B------:R-:W-:-:S02]  /*4bf30*/  VIADD R6, R8, 0xffffff38 ;  /* 0xffffff3808067836 */ /* 0x000fc40000000000 */
[----:B--2---:R-:W-:-:S04]  /*4bf40*/  IMAD.WIDE R16, R2, 0x4, R16 ;  /* 0x0000000402107825 */ /* 0x004fc800078e0210 */
[C---:B---3--:R-:W-:Y:S01]  /*4bf50*/  IMAD.WIDE R14, R2.reuse, 0x4, R14 ;  /* 0x00000004020e7825 */ /* 0x048fe200078e020e */
[----:B------:R-:W-:Y:S03]  /*4bf60*/  LDGSTS.E [R251+0x5d800], desc[UR32][R16.64], !P2 ;  /* 0x5d80000010fb7fae */ /* 0x000fe6000d121860 */
[C---:B----4-:R-:W-:Y:S01]  /*4bf70*/  IMAD.WIDE R12, R2.reuse, 0x4, R12 ;  /* 0x00000004020c7825 */ /* 0x050fe200078e020c */
        /* <DEDUP_REMOVED lines=24> */
[----:B------:R-:W4:Y:S03]  /*4c100*/  LDL.LU.64 R110, [R1+0x3c38] ;  /* 0x003c3800016e7983 */ /* 0x000f260000300a00 */
[C---:B------:R-:W-:Y:S01]  /*4c110*/  IMAD.WIDE R80, R2.reuse, 0x4, R80 ;  /* 0x0000000402507825 */ /* 0x040fe200078e0250 */
[----:B------:R1:W-:Y:S04]  /*4c120*/  STL.64 [R1+0xd90], R90 ;  /* 0x000d905a01007387 */ /* 0x0003e80000100a00 */
[----:B------:R-:W4:Y:S04]  /*4c130*/  LDL.LU.64 R108, [R1+0x3c30] ;  /* 0x003c3000016c7983 */ /* 0x000f280000300a00 */
[----:B------:R1:W-:Y:S04]  /*4c140*/  STL.64 [R1+0xd98], R86 ;  /* 0x000d985601007387 */ /* 0x0003e80000100a00 */
[----:B------:R-:W4:Y:S04]  /*4c150*/  LDL.LU.64 R106, [R1+0x3c28] ;  /* 0x003c2800016a7983 */ /* 0x000f280000300a00 */
[----:B------:R1:W-:Y:S04]  /*4c160*/  STL.64 [R1+0xdb0], R80 ;  /* 0x000db05001007387 */ /* 0x0003e80000100a00 */
[----:B------:R-:W4:Y:S04]  /*4c170*/  LDL.LU.64 R96, [R1+0x3c20] ;  /* 0x003c200001607983 */ /* 0x000f280000300a00 */
[----:B------:R-:W4:Y:S04]  /*4c180*/  LDL.LU.64 R88, [R1+0x3c18] ;  /* 0x003c180001587983 */ /* 0x000f280000300a00 */
[----:B------:R-:W-:Y:S04]  /*4c190*/  LDGSTS.E [R251+0x5da80], desc[UR32][R82.64], !P2 ;  /* 0x5da8000052fb7fae */ /* 0x000fe8000d121860 */
[----:B------:R-:W-:Y:S04]  /*4c1a0*/  LDGSTS.E [R251+0x5db00], desc[UR32][R104.64], !P2 ;  /* 0x5db0000068fb7fae */ /* 0x000fe8000d121860 */
[----:B------:R-:W-:Y:S04]  /*4c1b0*/  LDGSTS.E [R251+0x5db80], desc[UR32][R102.64], !P2 ;  /* 0x5db8000066fb7fae */ /* 0x000fe8000d121860 */
[----:B--2---:R-:W2:Y:S04]  /*4c1c0*/  LDL.LU.64 R82, [R1+0x3c10] ;  /* 0x003c100001527983 */ /* 0x004ea80000300a00 */
[----:B---3--:R-:W3:Y:S04]  /*4c1d0*/  LDL.LU.64 R104, [R1+0x3c08] ;  /* 0x003c080001687983 */ /* 0x008ee80000300a00 */
[----:B----4-:R-:W4:Y:S04]  /*4c1e0*/  LDL.LU.64 R102, [R1+0x3c00] ;  /* 0x003c000001667983 */ /* 0x010f280000300a00 */
        /* <DEDUP_REMOVED lines=13> */
[----:B------:R1:W-:Y:S04]  /*4c2c0*/  LDGSTS.E [R251+0x5df80], desc[UR32][R80.64], !P2 ;  /* 0x5df8000050fb7fae */ /* 0x0003e8000d121860 */
[----:B------:R-:W4:Y:S04]  /*4c2d0*/  LDL.LU.64 R86, [R1+0x3bc8] ;  /* 0x003bc80001567983 */ /* 0x000f280000300a00 */
[----:B------:R-:W4:Y:S01]  /*4c2e0*/  LDL.LU.64 R112, [R1+0x3bc0] ;  /* 0x003bc00001707983 */ /* 0x000f220000300a00 */
[----:B-1----:R-:W1:Y:S01]  /*4c2f0*/  LDC R80, c[0x0][0x230] ;  /* 0x00008c00ff507b82 */ /* 0x002e620000000800 */
[----:B------:R-:W-:-:S04]  /*4c300*/  IMAD.WIDE R110, R2, 0x4, R110 ;  /* 0x00000004026e7825 */ /* 0x000fc800078e026e */
        /* <DEDUP_REMOVED lines=11> */
[----:B--2---:R-:W-:-:S03]  /*4c3c0*/  IMAD.WIDE R82, R2, 0x4, R82 ;  /* 0x0000000402527825 */ /* 0x004fc600078e0252 */
[----:B------:R2:W-:Y:S01]  /*4c3d0*/  LDGSTS.E [R251+0x5f900], desc[UR32][R106.64], !P1 ;  /* 0x5f9000006afb7fae */ /* 0x0005e2000c921860 */
[----:B---3--:R-:W-:-:S03]  /*4c3e0*/  IMAD.WIDE R104, R2, 0x4, R104 ;  /* 0x0000000402687825 */ /* 0x008fc600078e0268 */
[----:B------:R3:W-:Y:S01]  /*4c3f0*/  STL.64 [R1+0x29c8], R82 ;  /* 0x0029c85201007387 */ /* 0x0007e20000100a00 */
[----:B----4-:R-:W-:-:S03]  /*4c400*/  IMAD.WIDE R102, R2, 0x4, R102 ;  /* 0x0000000402667825 */ /* 0x010fc600078e0266 */
        /* <DEDUP_REMOVED lines=25> */
[----:B------:R2:W-:Y:S04]  /*4c5a0*/  STL.64 [R1+0x2a10], R86 ;  /* 0x002a105601007387 */ /* 0x0005e80000100a00 */
[----:B------:R2:W-:Y:S04]  /*4c5b0*/  STL.64 [R1+0x2a18], R112 ;  /* 0x002a187001007387 */ /* 0x0005e80000100a00 */
[----:B-1----:R-:W2:Y:S04]  /*4c5c0*/  LDL.LU.64 R110, [R1+0x3bb8] ;  /* 0x003bb800016e7983 */ /* 0x002ea80000300a00 */
[----:B------:R-:W2:Y:S04]  /*4c5d0*/  LDL.LU.64 R108, [R1+0x3bb0] ;  /* 0x003bb000016c7983 */ /* 0x000ea80000300a00 */
[----:B------:R-:W2:Y:S04]  /*4c5e0*/  LDL.LU.64 R106, [R1+0x3ba8] ;  /* 0x003ba800016a7983 */ /* 0x000ea80000300a00 */
[----:B------:R-:W2:Y:S04]  /*4c5f0*/  LDL.LU.64 R96, [R1+0x3ba0] ;  /* 0x003ba00001607983 */ /* 0x000ea80000300a00 */
[----:B------:R-:W2:Y:S04]  /*4c600*/  LDL.LU.64 R88, [R1+0x3b98] ;  /* 0x003b980001587983 */ /* 0x000ea80000300a00 */
[----:B---3--:R-:W3:Y:S04]  /*4c610*/  LDL.LU.64 R82, [R1+0x3b90] ;  /* 0x003b900001527983 */ /* 0x008ee80000300a00 */
[----:B----4-:R-:W4:Y:S04]  /*4c620*/  LDL.LU.64 R104, [R1+0x3b88] ;  /* 0x003b880001687983 */ /* 0x010f280000300a00 */
[----:B--2---:R-:W2:Y:S04]  /*4c630*/  LDL.LU.64 R102, [R1+0x3b80] ;  /* 0x003b800001667983 */ /* 0x004ea80000300a00 */
[----:B------:R-:W2:Y:S04]  /*4c640*/  LDL.LU.64 R100, [R1+0x3b78] ;  /* 0x003b780001647983 */ /* 0x000ea80000300a00 */
[----:B------:R-:W2:Y:S04]  /*4c650*/  LDL.LU.64 R98, [R1+0x3b70] ;  /* 0x003b700001627983 */ /* 0x000ea80000300a00 */
[----:B------:R-:W2:Y:S04]  /*4c660*/  LDL.LU.64 R94, [R1+0x3b68] ;  /* 0x003b6800015e7983 */ /* 0x000ea80000300a00 */
[----:B------:R-:W2:Y:S04]  /*4c670*/  LDL.LU.64 R92, [R1+0x3b60] ;  /* 0x003b6000015c7983 */ /* 0x000ea80000300a00 */
[----:B------:R1:W-:Y:S04]  /*4c680*/  LDGSTS.E [R251+0x5fe00], desc[UR32][R84.64], !P1 ;  /* 0x5fe0000054fb7fae */ /* 0x0003e8000c921860 */
[----:B------:R1:W-:Y:S04]  /*4c690*/  LDGSTS.E [R251+0x5fe80], desc[UR32][R90.64], !P1 ;  /* 0x5fe800005afb7fae */ /* 0x0003e8000c921860 */
[----:B------:R1:W-:Y:S04]  /*4c6a0*/  LDGSTS.E [R251+0x5ff00], desc[UR32][R86.64], !P1 ;  /* 0x5ff0000056fb7fae */ /* 0x0003e8000c921860 */
[----:B------:R-:W1:Y:S04]  /*4c6b0*/  LDL.LU.64 R84, [R1+0x3b58] ;  /* 0x003b580001547983 */ /* 0x000e680000300a00 */
[----:B------:R-:W2:Y:S04]  /*4c6c0*/  LDL.LU.64 R90, [R1+0x3b50] ;  /* 0x003b5000015a7983 */ /* 0x000ea80000300a00 */
[----:B------:R-:W2:Y:S04]  /*4c6d0*/  LDL.LU.64 R86, [R1+0x3b48] ;  /* 0x003b480001567983 */ /* 0x000ea80000300a00 */
[----:B------:R-:W-:Y:S04]  /*4c6e0*/  LDGSTS.E [R251+0x5ff80], desc[UR32][R112.64], !P1 ;  /* 0x5ff8000070fb7fae */ /* 0x000fe8000c921860 */
[----:B------:R-:W2:Y:S01]  /*4c6f0*/  LDL.LU.64 R112, [R1+0x3b40] ;  /* 0x003b400001707983 */ /* 0x000ea20000300a00 */
[----:B------:R-:W-:Y:S01]  /*4c700*/  ISETP.GE.U32.AND P2, PT, R6, 0x7ffffeb9, PT ;  /* 0x7ffffeb90600780c */ /* 0x000fe20003f46070 */
[----:B------:R-:W-:-:S02]  /*4c710*/  VIADD R6, R7, 0xffffff34 ;  /* 0xffffff3407067836 */ /* 0x000fc40000000000 */
[----:B------:R-:W1:Y:S03]  /*4c720*/  LDC R7, c[0x0][0x230] ;  /* 0x00008c00ff077b82 */ /* 0x000e660000000800 */
[----:B------:R-:W-:Y:S02]  /*4c730*/  ISETP.GE.U32.AND P1, PT, R6, 0x7ffffeb5, PT ;  /* 0x7ffffeb50600780c */ /* 0x000fe40003f26070 */
[----:B------:R-:W-:Y:S01]  /*4c740*/  IADD3 R6, R80, -0xd0, RZ ;  /* 0xffffff3050067810 */ /* 0x000fe20007ffe0ff */
        /* <DEDUP_REMOVED lines=38> */
[----:B------:R-:W2:Y:S04]  /*4c9b0*/  LDL.LU.64 R110, [R1+0x3b38] ;  /* 0x003b3800016e7983 */ /* 0x000ea80000300a00 */
[----:B------:R-:W2:Y:S04]  /*4c9c0*/  LDL.LU.64 R108, [R1+0x3b30] ;  /* 0x003b3000016c7983 */ /* 0x000ea80000300a00 */
[----:B------:R-:W2:Y:S04]  /*4c9d0*/  LDL.LU.64 R106, [R1+0x3b28] ;  /* 0x003b2800016a7983 */ /* 0x000ea80000300a00 */
[----:B------:R-:W2:Y:S04]  /*4c9e0*/  LDL.LU.64 R96, [R1+0x3b20] ;  /* 0x003b200001607983 */ /* 0x000ea80000300a00 */
[----:B---3--:R-:W3:Y:S04]  /*4c9f0*/  LDL.LU.64 R88, [R1+0x3b18] ;  /* 0x003b180001587983 */ /* 0x008ee80000300a00 */
[----:B----4-:R-:W4:Y:S04]  /*4ca00*/  LDL.LU.64 R82, [R1+0x3b10] ;  /* 0x003b100001527983 */ /* 0x010f280000300a00 */
[----:B------:R-:W-:Y:S04]  /*4ca10*/  LDGSTS.E [R251+0x61b00], desc[UR32][R104.64], !P5 ;  /* 0x61b0000068fb7fae */ /* 0x000fe8000e921860 */
[----:B------:R-:W-:Y:S04]  /*4ca20*/  LDGSTS.E [R251+0x61b80], desc[UR32][R102.64], !P5 ;  /* 0x61b8000066fb7fae */ /* 0x000fe8000e921860 */
[----:B------:R-:W-:Y:S04]  /*4ca30*/  LDGSTS.E [R251+0x61c00], desc[UR32][R100.64], !P5 ;  /* 0x61c0000064fb7fae */ /* 0x000fe8000e921860 */
[----:B--2---:R-:W2:Y:S04]  /*4ca40*/  LDL.LU.64 R104, [R1+0x3b08] ;  /* 0x003b080001687983 */ /* 0x004ea80000300a00 */
        /* <DEDUP_REMOVED lines=11> */
[----:B-1----:R-:W2:Y:S04]  /*4cb00*/  LDL.LU.64 R84, [R1+0x3ad8] ;  /* 0x003ad80001547983 */ /* 0x002ea80000300a00 */
[----:B------:R-:W2:Y:S04]  /*4cb10*/  LDL.LU.64 R90, [R1+0x3ad0] ;  /* 0x003ad000015a7983 */ /* 0x000ea80000300a00 */
[----:B------:R-:W2:Y:S04]  /*4cb20*/  LDL.LU.64 R86, [R1+0x3ac8] ;  /* 0x003ac80001567983 */ /* 0x000ea80000300a00 */
[----:B------:R-:W2:Y:S04]  /*4cb30*/  LDL.LU.64 R112, [R1+0x3ac0] ;  /* 0x003ac00001707983 */ /* 0x000ea80000300a00 */
[----:B------:R1:W-:Y:S02]  /*4cb40*/  LDGSTS.E [R251+0x61f80], desc[UR32][R80.64], !P5 ;  /* 0x61f8000050fb7fae */ /* 0x0003e4000e921860 */
        /* <DEDUP_REMOVED lines=11> */
[----:B------:R4:W-:Y:S04]  /*4cc00*/  STL.64 [R1+0x2ac0], R88 ;  /* 0x002ac05801007387 */ /* 0x0009e80000100a00 */
[----:B------:R4:W-:Y:S04]  /*4cc10*/  STL.64 [R1+0x2ac8], R82 ;  /* 0x002ac85201007387 */ /* 0x0009e80000100a00 */
[----:B------:R4:W-:Y:S04]  /*4cc20*/  LDGSTS.E [R251+0x63800], desc[UR32][R110.64], !P2 ;  /* 0x638000006efb7fae */ /* 0x0009e8000d121860 */
[----:B------:R4:W-:Y:S01]  /*4cc30*/  LDGSTS.E [R251+0x63880], desc[UR32][R108.64], !P2 ;  /* 0x638800006cfb7fae */ /* 0x0009e2000d121860 */
[----:B--2---:R-:W-:-:S03]  /*4cc40*/  IMAD.WIDE R104, R2, 0x4, R104 ;  /* 0x0000000402687825 */ /* 0x004fc600078e0268 */
        /* <DEDUP_REMOVED lines=26> */
[----:B-1----:R-:W2:Y:S04]  /*4cdf0*/  LDL.LU.64 R110, [R1+0x3ab8] ;  /* 0x003ab800016e7983 */ /* 0x002ea80000300a00 */
[----:B------:R-:W2:Y:S04]  /*4ce00*/  LDL.LU.64 R108, [R1+0x3ab0] ;  /* 0x003ab000016c7983 */ /* 0x000ea80000300a00 */
[----:B------:R-:W2:Y:S04]  /*4ce10*/  LDL.LU.64 R106, [R1+0x3aa8] ;  /* 0x003aa800016a7983 */ /* 0x000ea80000300a00 */
[----:B---3--:R-:W3:Y:S04]  /*4ce20*/  LDL.LU.64 R96, [R1+0x3aa0] ;  /* 0x003aa00001607983 */ /* 0x008ee80000300a00 */
[----:B----4-:R-:W4:Y:S04]  /*4ce30*/  LDL.LU.64 R88, [R1+0x3a98] ;  /* 0x003a980001587983 */ /* 0x010f280000300a00 */
[----:B------:R-:W4:Y:S04]  /*4ce40*/  LDL.LU.64 R82, [R1+0x3a90] ;  /* 0x003a900001527983 */ /* 0x000f280000300a00 */
[----:B------:R-:W4:Y:S04]  /*4ce50*/  LDL.LU.64 R104, [R1+0x3a88] ;  /* 0x003a880001687983 */ /* 0x000f280000300a00 */
[----:B------:R-:W4:Y:S04]  /*4ce60*/  LDL.LU.64 R102, [R1+0x3a80] ;  /* 0x003a800001667983 */ /* 0x000f280000300a00 */
[----:B------:R-:W4:Y:S04]  /*4ce70*/  LDL.LU.64 R100, [R1+0x3a78] ;  /* 0x003a780001647983 */ /* 0x000f280000300a00 */
[----:B------:R1:W-:Y:S04]  /*4ce80*/  LDGSTS.E [R251+0x63c80], desc[UR32][R98.64], !P2 ;  /* 0x63c8000062fb7fae */ /* 0x0003e8000d121860 */
[----:B------:R1:W-:Y:S04]  /*4ce90*/  LDGSTS.E [R251+0x63d00], desc[UR32][R94.64], !P2 ;  /* 0x63d000005efb7fae */ /* 0x0003e8000d121860 */
[----:B------:R1:W-:Y:S04]  /*4cea0*/  LDGSTS.E [R251+0x63d80], desc[UR32][R92.64], !P2 ;  /* 0x63d800005cfb7fae */ /* 0x0003e8000d121860 */
[----:B--2---:R-:W1:Y:S04]  /*4ceb0*/  LDL.LU.64 R98, [R1+0x3a70] ;  /* 0x003a700001627983 */ /* 0x004e680000300a00 */
[----:B------:R-:W2:Y:S04]  /*4cec0*/  LDL.LU.64 R94, [R1+0x3a68] ;  /* 0x003a6800015e7983 */ /* 0x000ea80000300a00 */
[----:B------:R-:W2:Y:S04]  /*4ced0*/  LDL.LU.64 R92, [R1+0x3a60] ;  /* 0x003a6000015c7983 */ /* 0x000ea80000300a00 */
[----:B------:R2:W-:Y:S04]  /*4cee0*/  LDGSTS.E [R251+0x63e00], desc[UR32][R84.64], !P2 ;  /* 0x63e0000054fb7fae */ /* 0x0005e8000d121860 */
[----:B------:R2:W-:Y:S04]  /*4cef0*/  LDGSTS.E [R251+0x63e80], desc[UR32][R90.64], !P2 ;  /* 0x63e800005afb7fae */ /* 0x0005e8000d121860 */
[----:B------:R2:W-:Y:S04]  /*4cf00*/  LDGSTS.E [R251+0x63f00], desc[UR32][R86.64], !P2 ;  /* 0x63f0000056fb7fae */ /* 0x0005e8000d121860 */
[----:B------:R-:W2:Y:S04]  /*4cf10*/  LDL.LU.64 R84, [R1+0x3a58] ;  /* 0x003a580001547983 */ /* 0x000ea80000300a00 */
[----:B------:R-:W2:Y:S04]  /*4cf20*/  LDL.LU.64 R90, [R1+0x3a50] ;  /* 0x003a5000015a7983 */ /* 0x000ea80000300a00 */
[----:B------:R-:W2:Y:S04]  /*4cf30*/  LDL.LU.64 R86, [R1+0x3a48] ;  /* 0x003a480001567983 */ /* 0x000ea80000300a00 */
[----:B------:R-:W-:Y:S04]  /*4cf40*/  LDGSTS.E [R251+0x63f80], desc[UR32][R112.64], !P2 ;  /* 0x63f8000070fb7fae */ /* 0x000fe8000d121860 */
[----:B------:R-:W2:Y:S01]  /*4cf50*/  LDL.LU.64 R112, [R1+0x3a40] ;  /* 0x003a400001707983 */ /* 0x000ea20000300a00 */
[----:B------:R-:W-:Y:S01]  /*4cf60*/  ISETP.GE.U32.AND P5, PT, R6, 0x7ffffeb1, PT ;  /* 0x7ffffeb10600780c */ /* 0x000fe20003fa6070 */
[----:B------:R-:W-:-:S02]  /*4cf70*/  VIADD R6, R7, 0xffffff2c ;  /* 0xffffff2c07067836 */ /* 0x000fc40000000000 */
[----:B------:R-:W2:Y:S03]  /*4cf80*/  LDC R7, c[0x0][0x230] ;  /* 0x00008c00ff077b82 */ /* 0x000ea60000000800 */
[----:B------:R-:W-:Y:S01]  /*4cf90*/  ISETP.GE.U32.AND P2, PT, R6, 0x7ffffead, PT ;  /* 0x7ffffead0600780c */ /* 0x000fe20003f46070 */
[----:B------:R-:W-:Y:S02]  /*4cfa0*/  VIADD R6, R80, 0xffffff28 ;  /* 0xffffff2850067836 */ /* 0x000fe40000000000 */
[----:B------:R-:W-:-:S04]  /*4cfb0*/  IMAD.WIDE R110, R2, 0x4, R110 ;  /* 0x00000004026e7825 */ /* 0x000fc800078e026e */
        /* <DEDUP_REMOVED lines=21> */
[----:B--2---:R-:W-:-:S03]  /*4d110*/  IMAD.WIDE R94, R2, 0x4, R94 ;  /* 0x00000004025e7825 */ /* 0x004fc600078e025e */
        /* <DEDUP_REMOVED lines=31> */
[----:B--2---:R-:W2:Y:S04]  /*4d310*/  LDL.LU.64 R94, [R1+0x39e8] ;  /* 0x0039e800015e7983 */ /* 0x004ea80000300a00 */
[----:B------:R-:W2:Y:S04]  /*4d320*/  LDL.LU.64 R92, [R1+0x39e0] ;  /* 0x0039e000015c7983 */ /* 0x000ea80000300a00 */
[----:B------:R-:W-:Y:S04]  /*4d330*/  LDGSTS.E [R251+0x65e00], desc[UR32][R84.64], !P1 ;  /* 0x65e0000054fb7fae */ /* 0x000fe8000c921860 */
[----:B------:R-:W-:Y:S04]  /*4d340*/  LDGSTS.E [R251+0x65e80], desc[UR32][R90.64], !P1 ;  /* 0x65e800005afb7fae */ /* 0x000fe8000c921860 */
[----:B------:R-:W-:Y:S04]  /*4d350*/  LDGSTS.E [R251+0x65f00], desc[UR32][R86.64], !P1 ;  /* 0x65f0000056fb7fae */ /* 0x000fe8000c921860 */
[----:B------:R-:W2:Y:S04]  /*4d360*/  LDL.LU.64 R84, [R1+0x39d8] ;  /* 0x0039d80001547983 */ /* 0x000ea80000300a00 */
        /* <DEDUP_REMOVED lines=27> */
[----:B--2---:R-:W-:-:S03]  /*4d520*/  IMAD.WIDE R94, R2, 0x4, R94 ;  /* 0x00000004025e7825 */ /* 0x004fc600078e025e */
        /* <DEDUP_REMOVED lines=16> */
[----:B---3--:R-:W3:Y:S04]  /*4d630*/  LDL.LU.64 R108, [R1+0x39b0] ;  /* 0x0039b000016c7983 */ /* 0x008ee80000300a00 */
[----:B----4-:R-:W4:Y:S04]  /*4d640*/  LDL.LU.64 R106, [R1+0x39a8] ;  /* 0x0039a800016a7983 */ /* 0x010f280000300a00 */
        /* <DEDUP_REMOVED lines=12> */
[----:B--2---:R-:W2:Y:S04]  /*4d710*/  LDL.LU.64 R98, [R1+0x3970] ;  /* 0x0039700001627983 */ /* 0x004ea80000300a00 */
        /* <DEDUP_REMOVED lines=38> */
[----:B--2---:R-:W-:-:S03]  /*4d980*/  IMAD.WIDE R98, R2, 0x4, R98 ;  /* 0x0000000402627825 */ /* 0x004fc600078e0262 */
        /* <DEDUP_REMOVED lines=20> */
[----:B---3--:R-:W3:Y:S04]  /*4dad0*/  LDL.LU.64 R110, [R1+0x3938] ;  /* 0x00393800016e7983 */ /* 0x008ee80000300a00 */
[----:B----4-:R-:W4:Y:S04]  /*4dae0*/  LDL.LU.64 R108, [R1+0x3930] ;  /* 0x00393000016c7983 */ /* 0x010f280000300a00 */
[----:B------:R-:W4:Y:S04]  /*4daf0*/  LDL.LU.64 R106, [R1+0x3928] ;  /* 0x00392800016a7983 */ /* 0x000f280000300a00 */
[----:B------:R-:W4:Y:S04]  /*4db00*/  LDL.LU.64 R96, [R1+0x3920] ;  /* 0x0039200001607983 */ /* 0x000f280000300a00 */
[----:B------:R-:W4:Y:S04]  /*4db10*/  LDL.LU.64 R88, [R1+0x3918] ;  /* 0x0039180001587983 */ /* 0x000f280000300a00 */
[----:B------:R-:W4:Y:S04]  /*4db20*/  LDL.LU.64 R82, [R1+0x3910] ;  /* 0x0039100001527983 */ /* 0x000f280000300a00 */
[----:B-1----:R-:W4:Y:S04]  /*4db30*/  LDL.LU.64 R104, [R1+0x3908] ;  /* 0x0039080001687983 */ /* 0x002f280000300a00 */
[----:B------:R-:W4:Y:S04]  /*4db40*/  LDL.LU.64 R102, [R1+0x3900] ;  /* 0x0039000001667983 */ /* 0x000f280000300a00 */
[----:B------:R-:W4:Y:S04]  /*4db50*/  LDL.LU.64 R100, [R1+0x38f8] ;  /* 0x0038f80001647983 */ /* 0x000f280000300a00 */
        /* <DEDUP_REMOVED lines=12> */
[----:B---3--:R-:W-:-:S04]  /*4dc20*/  IMAD.WIDE R110, R2, 0x4, R110 ;  /* 0x00000004026e7825 */ /* 0x008fc800078e026e */
        /* <DEDUP_REMOVED lines=16> */
[C---:B--2---:R-:W-:Y:S01]  /*4dd30*/  IMAD.WIDE R98, R2.reuse, 0x4, R98 ;  /* 0x0000000402627825 */ /* 0x044fe200078e0262 */
        /* <DEDUP_REMOVED lines=17> */
[----:B---3--:R-:W3:Y:S04]  /*4de50*/  LDL.LU.64 R110, [R1+0x38b8] ;  /* 0x0038b800016e7983 */ /* 0x008ee80000300a00 */
        /* <DEDUP_REMOVED lines=14> */
[----:B--2---:R-:W2:Y:S04]  /*4df40*/  LDL.LU.64 R100, [R1+0x3878] ;  /* 0x0038780001647983 */ /* 0x004ea80000300a00 */
[----:B------:R2:W-:Y:S04]  /*4df50*/  LDGSTS.E [R251+0x6bd00], desc[UR32][R94.64], !P1 ;  /* 0x6bd000005efb7fae */ /* 0x0005e8000c921860 */
[----:B------:R-:W2:Y:S04]  /*4df60*/  LDL.LU.64 R98, [R1+0x3870] ;  /* 0x0038700001627983 */ /* 0x000ea80000300a00 */
        /* <DEDUP_REMOVED lines=8> */
[----:B------:R-:W-:Y:S04]  /*4dff0*/  LDGSTS.E [R251+0x6bf80], desc[UR32][R112.64], !P1 ;  /* 0x6bf8000070fb7fae */ /* 0x000fe8000c921860 */
[----:B------:R-:W2:Y:S04]  /*4e000*/  LDL.LU.64 R86, [R1+0x3848] ;  /* 0x0038480001567983 */ /* 0x000ea80000300a00 */
[----:B------:R-:W2:Y:S01]  /*4e010*/  LDL.LU.64 R112, [R1+0x3840] ;  /* 0x0038400001707983 */ /* 0x000ea20000300a00 */
[----:B------:R-:W-:Y:S01]  /*4e020*/  ISETP.GE.U32.AND P2, PT, R6, 0x7ffffea1, PT ;  /* 0x7ffffea10600780c */ /* 0x000fe20003f46070 */
[----:B------:R-:W-:-:S02]  /*4e030*/  VIADD R6, R7, 0xffffff1c ;  /* 0xffffff1c07067836 */ /* 0x000fc40000000000 */
[----:B------:R-:W2:Y:S03]  /*4e040*/  LDC R7, c[0x0][0x230] ;  /* 0x00008c00ff077b82 */ /* 0x000ea60000000800 */
[----:B------:R-:W-:Y:S01]  /*4e050*/  ISETP.GE.U32.AND P1, PT, R6, 0x7ffffe9d, PT ;  /* 0x7ffffe9d0600780c */ /* 0x000fe20003f26070 */
[----:B------:R-:W-:Y:S02]  /*4e060*/  VIADD R6, R80, 0xffffff18 ;  /* 0xffffff1850067836 */ /* 0x000fe40000000000 */
[----:B---3--:R-:W-:-:S04]  /*4e070*/  IMAD.WIDE R110, R2, 0x4, R110 ;  /* 0x00000004026e7825 */ /* 0x008fc800078e026e */
        /* <DEDUP_REMOVED lines=131> */
[----:B------:R-:W-:Y:S02]  /*4e8b0*/  ISETP.GE.U32.AND P2, PT, R6, 0x7ffffe95, PT ;  /* 0x7ffffe950600780c */ /* 0x000fe40003f46070 */
[----:B------:R-:W-:Y:S01]  /*4e8c0*/  IADD3 R6, R80, -0xf0, RZ ;  /* 0xffffff1050067810 */ /* 0x000fe20007ffe0ff */
        /* <DEDUP_REMOVED lines=107> */
[----:B--2---:R-:W1:Y:S04]  /*4ef80*/  LDL.LU.64 R88, [R1+0x3698] ;  /* 0x0036980001587983 */ /* 0x004e680000300a00 */
        /* <DEDUP_REMOVED lines=28> */
[----:B------:R-:W-:Y:S03]  /*4f150*/  STL.64 [R1+0x32a0], R110 ;  /* 0x0032a06e01007387 */ /* 0x000fe60000100a00 */
[C---:B------:R-:W-:Y:S01]  /*4f160*/  IMAD.WIDE R106, R2.reuse, 0x4, R106 ;  /* 0x00000004026a7825 */ /* 0x040fe200078e026a */
[----:B------:R-:W-:Y:S03]  /*4f170*/  STL.64 [R1+0x3298], R108 ;  /* 0x0032986c01007387 */ /* 0x000fe60000100a00 */
[C---:B------:R-:W-:Y:S01]  /*4f180*/  IMAD.WIDE R96, R2.reuse, 0x4, R96 ;  /* 0x0000000402607825 */ /* 0x040fe200078e0260 */
[----:B------:R-:W-:Y:S03]  /*4f190*/  STL.64 [R1+0x3290], R106 ;  /* 0x0032906a01007387 */ /* 0x000fe60000100a00 */
[C---:B-1----:R-:W-:Y:S01]  /*4f1a0*/  IMAD.WIDE R88, R2.reuse, 0x4, R88 ;  /* 0x0000000402587825 */ /* 0x042fe200078e0258 */
        /* <DEDUP_REMOVED lines=18> */
[----:B------:R4:W-:Y:S04]  /*4f2d0*/  STL.64 [R1+0x3240], R84 ;  /* 0x0032405401007387 */ /* 0x0009e80000100a00 */
[----:B------:R-:W-:Y:S01]  /*4f2e0*/  LDGSTS.E [R251+0x75800], desc[UR32][R110.64], !P2 ;  /* 0x758000006efb7fae */ /* 0x000fe2000d121860 */
[----:B------:R-:W-:-:S03]  /*4f2f0*/  IMAD.WIDE R86, R2, 0x4, R86 ;  /* 0x0000000402567825 */ /* 0x000fc600078e0256 */
[----:B------:R-:W-:Y:S04]  /*4f300*/  STL.64 [R1+0x3230], R90 ;  /* 0x0032305a01007387 */ /* 0x000fe80000100a00 */
[----:B------:R-:W-:Y:S01]  /*4f310*/  LDGSTS.E [R251+0x75880], desc[UR32][R108.64], !P2 ;  /* 0x758800006cfb7fae */ /* 0x000fe2000d121860 */
[----:B------:R-:W-:-:S03]  /*4f320*/  IMAD.WIDE R80, R2, 0x4, R112 ;  /* 0x0000000402507825 */ /* 0x000fc600078e0270 */
[----:B------:R4:W-:Y:S04]  /*4f330*/  STL.64 [R1+0x3228], R86 ;  /* 0x0032285601007387 */ /* 0x0009e80000100a00 */
[----:B------:R-:W-:Y:S04]  /*4f340*/  LDGSTS.E [R251+0x75900], desc[UR32][R106.64], !P2 ;  /* 0x759000006afb7fae */ /* 0x000fe8000d121860 */
[----:B------:R4:W-:Y:S04]  /*4f350*/  STL.64 [R1+0x3220], R80 ;  /* 0x0032205001007387 */ /* 0x0009e80000100a00 */
[----:B------:R-:W-:Y:S04]  /*4f360*/  LDGSTS.E [R251+0x75980], desc[UR32][R96.64], !P2 ;  /* 0x7598000060fb7fae */ /* 0x000fe8000d121860 */
[----:B------:R-:W4:Y:S04]  /*4f370*/  LDL.LU.64 R112, [R1+0x3638] ;  /* 0x0036380001707983 */ /* 0x000f280000300a00 */
[----:B------:R-:W-:Y:S04]  /*4f380*/  LDGSTS.E [R251+0x75a00], desc[UR32][R88.64], !P2 ;  /* 0x75a0000058fb7fae */ /* 0x000fe8000d121860 */
[----:B-1----:R-:W4:Y:S04]  /*4f390*/  LDL.LU.64 R96, [R1+0x3630] ;  /* 0x0036300001607983 */ /* 0x002f280000300a00 */
[----:B------:R-:W-:Y:S04]  /*4f3a0*/  LDGSTS.E [R251+0x75a80], desc[UR32][R82.64], !P2 ;  /* 0x75a8000052fb7fae */ /* 0x000fe8000d121860 */
[----:B--2---:R-:W2:Y:S04]  /*4f3b0*/  LDL.LU.64 R88, [R1+0x3628] ;  /* 0x0036280001587983 */ /* 0x004ea80000300a00 */
[----:B------:R-:W-:Y:S04]  /*4f3c0*/  LDGSTS.E [R251+0x75b00], desc[UR32][R104.64], !P2 ;  /* 0x75b0000068fb7fae */ /* 0x000fe8000d121860 */
[----:B---3--:R-:W3:Y:S04]  /*4f3d0*/  LDL.LU.64 R82, [R1+0x3620] ;  /* 0x0036200001527983 */ /* 0x008ee80000300a00 */
[----:B------:R-:W3:Y:S04]  /*4f3e0*/  LDL.LU.64 R110, [R1+0x3618] ;  /* 0x00361800016e7983 */ /* 0x000ee80000300a00 */
[----:B------:R-:W-:Y:S04]  /*4f3f0*/  LDGSTS.E [R251+0x75b80], desc[UR32][R102.64], !P2 ;  /* 0x75b8000066fb7fae */ /* 0x000fe8000d121860 */
[----:B------:R-:W3:Y:S04]  /*4f400*/  LDL.LU.64 R108, [R1+0x3610] ;  /* 0x00361000016c7983 */ /* 0x000ee80000300a00 */
        /* <DEDUP_REMOVED lines=15> */
[----:B------:R-:W4:Y:S04]  /*4f500*/  LDL.LU.64 R86, [R1+0x35c8] ;  /* 0x0035c80001567983 */ /* 0x000f280000300a00 */
[----:B------:R-:W4:Y:S04]  /*4f510*/  LDL.LU.64 R90, [R1+0x35c0] ;  /* 0x0035c000015a7983 */ /* 0x000f280000300a00 */
[----:B------:R1:W-:Y:S02]  /*4f520*/  LDGSTS.E [R251+0x75f80], desc[UR32][R80.64], !P2 ;  /* 0x75f8000050fb7fae */ /* 0x0003e4000d121860 */
[----:B-1----:R-:W1:Y:S01]  /*4f530*/  LDC R80, c[0x0][0x23c] ;  /* 0x00008f00ff507b82 */ /* 0x002e620000000800 */
[----:B------:R-:W-:-:S04]  /*4f540*/  IMAD.WIDE R112, R2, 0x4, R112 ;  /* 0x0000000402707825 */ /* 0x000fc800078e0270 */
[C---:B------:R-:W-:Y:S01]  /*4f550*/  IMAD.WIDE R96, R2.reuse, 0x4, R96 ;  /* 0x0000000402607825 */ /* 0x040fe200078e0260 */
[----:B------:R-:W-:Y:S03]  /*4f560*/  STL.64 [R1+0x32c8], R112 ;  /* 0x0032c87001007387 */ /* 0x000fe60000100a00 */
[C---:B--2---:R-:W-:Y:S01]  /*4f570*/  IMAD.WIDE R88, R2.reuse, 0x4, R88 ;  /* 0x0000000402587825 */ /* 0x044fe200078e0258 */
[----:B------:R-:W-:Y:S03]  /*4f580*/  STL.64 [R1+0x32c0], R96 ;  /* 0x0032c06001007387 */ /* 0x000fe60000100a00 */
[C---:B---3--:R-:W-:Y:S01]  /*4f590*/  IMAD.WIDE R82, R2.reuse, 0x4, R82 ;  /* 0x0000000402527825 */ /* 0x048fe200078e0252 */
[----:B------:R2:W-:Y:S03]  /*4f5a0*/  STL.64 [R1+0x32b8], R88 ;  /* 0x0032b85801007387 */ /* 0x0005e60000100a00 */
[C---:B------:R-:W-:Y:S01]  /*4f5b0*/  IMAD.WIDE R110, R2.reuse, 0x4, R110 ;  /* 0x00000004026e7825 */ /* 0x040fe200078e026e */
[----:B------:R3:W-:Y:S03]  /*4f5c0*/  STL.64 [R1+0x32b0], R82 ;  /* 0x0032b05201007387 */ /* 0x0007e60000100a00 */
[C---:B------:R-:W-:Y:S01]  /*4f5d0*/  IMAD.WIDE R108, R2.reuse, 0x4, R108 ;  /* 0x00000004026c7825 */ /* 0x040fe200078e026c */
        /* <DEDUP_REMOVED lines=25> */
[----:B------:R4:W-:Y:S04]  /*4f770*/  LDGSTS.E [R251+0x77980], desc[UR32][R82.64], !P1 ;  /* 0x7798000052fb7fae */ /* 0x0009e8000c921860 */
[----:B--2---:R-:W2:Y:S04]  /*4f780*/  LDL.LU.64 R88, [R1+0x3e90] ;  /* 0x003e900001587983 */ /* 0x004ea80000300a00 */
[----:B------:R2:W-:Y:S04]  /*4f790*/  LDGSTS.E [R251+0x77a00], desc[UR32][R110.64], !P1 ;  /* 0x77a000006efb7fae */ /* 0x0005e8000c921860 */
[----:B---3--:R-:W3:Y:S04]  /*4f7a0*/  LDL.LU.64 R82, [R1+0x3e88] ;  /* 0x003e880001527983 */ /* 0x008ee80000300a00 */
[----:B------:R-:W3:Y:S04]  /*4f7b0*/  LDL.LU.64 R96, [R1+0x3e78] ;  /* 0x003e780001607983 */ /* 0x000ee80000300a00 */
[----:B------:R-:W3:Y:S04]  /*4f7c0*/  LDL.LU.64 R112, [R1+0x3e80] ;  /* 0x003e800001707983 */ /* 0x000ee80000300a00 */
[----:B-1----:R-:W3:Y:S04]  /*4f7d0*/  LDL.LU.64 R110, [R1+0x3e70] ;  /* 0x003e7000016e7983 */ /* 0x002ee80000300a00 */
[----:B------:R1:W-:Y:S04]  /*4f7e0*/  LDGSTS.E [R251+0x77a80], desc[UR32][R108.64], !P1 ;  /* 0x77a800006cfb7fae */ /* 0x0003e8000c921860 */
[----:B------:R-:W-:Y:S04]  /*4f7f0*/  LDGSTS.E [R251+0x77b00], desc[UR32][R106.64], !P1 ;  /* 0x77b000006afb7fae */ /* 0x000fe8000c921860 */
[----:B------:R1:W-:Y:S04]  /*4f800*/  LDGSTS.E [R251+0x77b80], desc[UR32][R104.64], !P1 ;  /* 0x77b8000068fb7fae */ /* 0x0003e8000c921860 */
[----:B------:R-:W3:Y:S04]  /*4f810*/  LDL.LU.64 R108, [R1+0x3e68] ;  /* 0x003e6800016c7983 */ /* 0x000ee80000300a00 */
[----:B----4-:R-:W1:Y:S04]  /*4f820*/  LDL.LU.64 R106, [R1+0x3e60] ;  /* 0x003e6000016a7983 */ /* 0x010e680000300a00 */
[----:B------:R-:W4:Y:S04]  /*4f830*/  LDL.LU.64 R104, [R1+0x3e58] ;  /* 0x003e580001687983 */ /* 0x000f280000300a00 */
[----:B------:R4:W-:Y:S04]  /*4f840*/  LDGSTS.E [R251+0x77c00], desc[UR32][R102.64], !P1 ;  /* 0x77c0000066fb7fae */ /* 0x0009e8000c921860 */
[----:B------:R-:W-:Y:S04]  /*4f850*/  LDGSTS.E [R251+0x77c80], desc[UR32][R100.64], !P1 ;  /* 0x77c8000064fb7fae */ /* 0x000fe8000c921860 */
[----:B------:R4:W-:Y:S04]  /*4f860*/  LDGSTS.E [R251+0x77d00], desc[UR32][R84.64], !P1 ;  /* 0x77d0000054fb7fae */ /* 0x0009e8000c921860 */
[----:B------:R-:W4:Y:S04]  /*4f870*/  LDL.LU.64 R102, [R1+0x3e50] ;  /* 0x003e500001667983 */ /* 0x000f280000300a00 */
[----:B------:R-:W4:Y:S04]  /*4f880*/  LDL.LU.64 R100, [R1+0x3e48] ;  /* 0x003e480001647983 */ /* 0x000f280000300a00 */
[----:B------:R-:W4:Y:S04]  /*4f890*/  LDL.LU.64 R84, [R1+0x3e40] ;  /* 0x003e400001547983 */ /* 0x000f280000300a00 */
[----:B------:R4:W-:Y:S04]  /*4f8a0*/  LDGSTS.E [R251+0x77d80], desc[UR32][R98.64], !P1 ;  /* 0x77d8000062fb7fae */ /* 0x0009e8000c921860 */
[----:B------:R4:W-:Y:S04]  /*4f8b0*/  LDGSTS.E [R251+0x77e00], desc[UR32][R94.64], !P1 ;  /* 0x77e000005efb7fae */ /* 0x0009e8000c921860 */
[----:B------:R-:W-:Y:S04]  /*4f8c0*/  LDGSTS.E [R251+0x77e80], desc[UR32][R92.64], !P1 ;  /* 0x77e800005cfb7fae */ /* 0x000fe8000c921860 */
[----:B------:R-:W4:Y:S04]  /*4f8d0*/  LDL.LU.64 R98, [R1+0x3e38] ;  /* 0x003e380001627983 */ /* 0x000f280000300a00 */
[----:B------:R-:W4:Y:S04]  /*4f8e0*/  LDL.LU.64 R94, [R1+0x3e30] ;  /* 0x003e3000015e7983 */ /* 0x000f280000300a00 */
[----:B------:R-:W4:Y:S04]  /*4f8f0*/  LDL.LU.64 R92, [R1+0x3e28] ;  /* 0x003e2800015c7983 */ /* 0x000f280000300a00 */
[----:B------:R4:W-:Y:S04]  /*4f900*/  LDGSTS.E [R251+0x77f00], desc[UR32][R86.64], !P1 ;  /* 0x77f0000056fb7fae */ /* 0x0009e8000c921860 */
[----:B------:R-:W-:Y:S04]  /*4f910*/  LDGSTS.E [R251+0x77f80], desc[UR32][R90.64], !P1 ;  /* 0x77f800005afb7fae */ /* 0x000fe8000c921860 */
[----:B------:R-:W4:Y:S04]  /*4f920*/  LDL.LU.64 R86, [R1+0x3e20] ;  /* 0x003e200001567983 */ /* 0x000f280000300a00 */
[----:B------:R-:W4:Y:S01]  /*4f930*/  LDL.LU.64 R90, [R1+0x3e18] ;  /* 0x003e1800015a7983 */ /* 0x000f220000300a00 */
[----:B------:R-:W-:Y:S01]  /*4f940*/  ISETP.GE.U32.AND P2, PT, R6, 0x7ffffe89, PT ;  /* 0x7ffffe890600780c */ /* 0x000fe20003f46070 */
[----:B------:R-:W-:-:S05]  /*4f950*/  VIADD R6, R7, 0xffffff04 ;  /* 0xffffff0407067836 */ /* 0x000fca0000000000 */
[----:B------:R-:W-:Y:S02]  /*4f960*/  ISETP.GE.U32.AND P1, PT, R6, 0x7ffffe85, PT ;  /* 0x7ffffe850600780c */ /* 0x000fe40003f26070 */
[----:B------:R-:W-:Y:S01]  /*4f970*/  SHF.L.U32 R6, R80, 0x7, RZ ;  /* 0x0000000750067819 */ /* 0x000fe200000006ff */
[----:B--2---:R-:W-:-:S04]  /*4f980*/  IMAD.WIDE R88, R2, 0x4, R88 ;  /* 0x0000000402587825 */ /* 0x004fc800078e0258 */
[C---:B---3--:R-:W-:Y:S01]  /*4f990*/  IMAD.WIDE R82, R2.reuse, 0x4, R82 ;  /* 0x0000000402527825 */ /* 0x048fe200078e0252 */
[----:B------:R2:W-:Y:S03]  /*4f9a0*/  STL.64 [R1+0x34d8], R88 ;  /* 0x0034d85801007387 */ /* 0x0005e60000100a00 */
[C---:B------:R-:W-:Y:S01]  /*4f9b0*/  IMAD.WIDE R96, R2.reuse, 0x4, R96 ;  /* 0x0000000402607825 */ /* 0x040fe200078e0260 */
[----:B------:R3:W-:Y:S03]  /*4f9c0*/  STL.64 [R1+0x34c8], R82 ;  /* 0x0034c85201007387 */ /* 0x0007e60000100a00 */
[C---:B------:R-:W-:Y:S01]  /*4f9d0*/  IMAD.WIDE R114, R2.reuse, 0x4, R112 ;  /* 0x0000000402727825 */ /* 0x040fe200078e0270 */
[----:B------:R3:W-:Y:S03]  /*4f9e0*/  STL.64 [R1+0x3540], R96 ;  /* 0x0035406001007387 */ /* 0x0007e60000100a00 */
[C---:B------:R-:W-:Y:S01]  /*4f9f0*/  IMAD.WIDE R112, R2.reuse, 0x4, R110 ;  /* 0x0000000402707825 */ /* 0x040fe200078e026e */
[----:B------:R-:W-:Y:S04]  /*4fa00*/  STL.64 [R1+0x3420], R114 ;  /* 0x0034207201007387 */ /* 0x000fe80000100a00 */
[----:B------:R-:W-:Y:S04]  /*4fa10*/  STL.64 [R1+0x34c0], R112 ;  /* 0x0034c07001007387 */ /* 0x000fe80000100a00 */
[----:B------:R-:W-:Y:S04]  /*4fa20*/  LDGSTS.E [R251+0x79800], desc[UR32][R88.64], !P5 ;  /* 0x7980000058fb7fae */ /* 0x000fe8000e921860 */
[----:B------:R-:W-:Y:S01]  /*4fa30*/  LDGSTS.E [R251+0x79880], desc[UR32][R82.64], !P5 ;  /* 0x7988000052fb7fae */ /* 0x000fe2000e921860 */
[----:B------:R-:W-:-:S03]  /*4fa40*/  IMAD.WIDE R110, R2, 0x4, R108 ;  /* 0x00000004026e7825 */ /* 0x000fc600078e026c */
[----:B------:R-:W-:Y:S01]  /*4fa50*/  LDGSTS.E [R251+0x79900], desc[UR32][R114.64], !P5 ;  /* 0x7990000072fb7fae */ /* 0x000fe2000e921860 */
[----:B-1----:R-:W-:-:S03]  /*4fa60*/  IMAD.WIDE R108, R2, 0x4, R106 ;  /* 0x00000004026c7825 */ /* 0x002fc600078e026a */
[----:B------:R-:W-:Y:S01]  /*4fa70*/  STL.64 [R1+0x34b8], R110 ;  /* 0x0034b86e01007387 */ /* 0x000fe20000100a00 */
[----:B----4-:R-:W-:-:S03]  /*4fa80*/  IMAD.WIDE R104, R2, 0x4, R104 ;  /* 0x0000000402687825 */ /* 0x010fc600078e0268 */
[----:B------:R-:W-:Y:S04]  /*4fa90*/  STL.64 [R1+0x34a0], R108 ;  /* 0x0034a06c01007387 */ /* 0x000fe80000100a00 */
[----:B------:R1:W-:Y:S04]  /*4faa0*/  STL.64 [R1+0x3498], R104 ;  /* 0x0034986801007387 */ /* 0x0003e80000100a00 */
[----:B------:R-:W-:Y:S04]  /*4fab0*/  LDGSTS.E [R251+0x79980], desc[UR32][R96.64], !P5 ;  /* 0x7998000060fb7fae */ /* 0x000fe8000e921860 */
[----:B------:R-:W-:Y:S01]  /*4fac0*/  LDGSTS.E [R251+0x79a00], desc[UR32][R112.64], !P5 ;  /* 0x79a0000070fb7fae */ /* 0x000fe2000e921860 */
[----:B------:R-:W-:-:S03]  /*4fad0*/  IMAD.WIDE R106, R2, 0x4, R102 ;  /* 0x00000004026a7825 */ /* 0x000fc600078e0266 */
[----:B------:R-:W-:Y:S01]  /*4fae0*/  LDGSTS.E [R251+0x79a80], desc[UR32][R110.64], !P5 ;  /* 0x79a800006efb7fae */ /* 0x000fe2000e921860 */
[----:B------:R-:W-:-:S03]  /*4faf0*/  IMAD.WIDE R102, R2, 0x4, R100 ;  /* 0x0000000402667825 */ /* 0x000fc600078e0264 */
[----:B------:R-:W-:Y:S01]  /*4fb00*/  STL.64 [R1+0x3490], R106 ;  /* 0x0034906a01007387 */ /* 0x000fe20000100a00 */
[----:B------:R-:W-:-:S03]  /*4fb10*/  IMAD.WIDE R84, R2, 0x4, R84 ;  /* 0x0000000402547825 */ /* 0x000fc600078e0254 */
[----:B------:R-:W-:Y:S04]  /*4fb20*/  STL.64 [R1+0x3478], R102 ;  /* 0x0034786601007387 */ /* 0x000fe80000100a00 */
        /* <DEDUP_REMOVED lines=10> */
[----:B------:R-:W4:Y:S04]  /*4fbd0*/  LDL.LU.64 R92, [R1+0x6740] ;  /* 0x00674000015c7983 */ /* 0x000f280000300a00 */
[----:B------:R4:W-:Y:S01]  /*4fbe0*/  LDGSTS.E [R251+0x79c80], desc[UR32][R102.64], !P5 ;  /* 0x79c8000066fb7fae */ /* 0x0009e2000e921860 */
[----:B------:R-:W-:-:S03]  /*4fbf0*/  IMAD.WIDE R86, R2, 0x4, R86 ;  /* 0x0000000402567825 */ /* 0x000fc600078e0256 */
[----:B------:R-:W-:Y:S01]  /*4fc00*/  LDGSTS.E [R251+0x79d00], desc[UR32][R84.64], !P5 ;  /* 0x79d0000054fb7fae */ /* 0x000fe2000e921860 */
[----:B------:R-:W-:-:S03]  /*4fc10*/  IMAD.WIDE R80, R2, 0x4, R90 ;  /* 0x0000000402507825 */ /* 0x000fc600078e025a */
[----:B------:R4:W-:Y:S04]  /*4fc20*/  STL.64 [R1+0x3440], R86 ;  /* 0x0034405601007387 */ /* 0x0009e80000100a00 */
[----:B------:R4:W-:Y:S04]  /*4fc30*/  STL.64 [R1+0x3428], R80 ;  /* 0x0034285001007387 */ /* 0x0009e80000100a00 */
[----:B--2---:R-:W2:Y:S04]  /*4fc40*/  LDL.LU.64 R88, [R1+0x6738] ;  /* 0x0067380001587983 */ /* 0x004ea80000300a00 */
[----:B---3--:R-:W3:Y:S04]  /*4fc50*/  LDL.LU.64 R82, [R1+0x6730] ;  /* 0x0067300001527983 */ /* 0x008ee80000300a00 */
[----:B------:R-:W2:Y:S04]  /*4fc60*/  LDL.LU.64 R90, [R1+0x3e10] ;  /* 0x003e1000015a7983 */ /* 0x000ea80000300a00 */
[----:B------:R-:W3:Y:S04]  /*4fc70*/  LDL.LU.64 R96, [R1+0x3e08] ;  /* 0x003e080001607983 */ /* 0x000ee80000300a00 */
[----:B-1----:R-:W3:Y:S04]  /*4fc80*/  LDL.LU.64 R104, [R1+0x3e00] ;  /* 0x003e000001687983 */ /* 0x002ee80000300a00 */
[----:B------:R-:W3:Y:S04]  /*4fc90*/  LDL.LU.64 R108, [R1+0x3df8] ;  /* 0x003df800016c7983 */ /* 0x000ee80000300a00 */
[----:B----4-:R-:W4:Y:S04]  /*4fca0*/  LDL.LU.64 R84, [R1+0x3d90] ;  /* 0x003d900001547983 */ /* 0x010f280000300a00 */
[----:B------:R-:W-:Y:S04]  /*4fcb0*/  LDGSTS.E [R251+0x79d80], desc[UR32][R100.64], !P5 ;  /* 0x79d8000064fb7fae */ /* 0x000fe8000e921860 */
[----:B------:R-:W-:Y:S04]  /*4fcc0*/  LDGSTS.E [R251+0x79e00], desc[UR32][R98.64], !P5 ;  /* 0x79e0000062fb7fae */ /* 0x000fe8000e921860 */
[----:B------:R-:W-:Y:S04]  /*4fcd0*/  LDGSTS.E [R251+0x79e80], desc[UR32][R94.64], !P5 ;  /* 0x79e800005efb7fae */ /* 0x000fe8000e921860 */
[----:B------:R-:W4:Y:S04]  /*4fce0*/  LDL.LU.64 R100, [R1+0x3d88] ;  /* 0x003d880001647983 */ /* 0x000f280000300a00 */
[----:B------:R-:W4:Y:S04]  /*4fcf0*/  LDL.LU.64 R98, [R1+0x3d80] ;  /* 0x003d800001627983 */ /* 0x000f280000300a00 */
[----:B------:R-:W4:Y:S04]  /*4fd00*/  LDL.LU.64 R94, [R1+0x3d78] ;  /* 0x003d7800015e7983 */ /* 0x000f280000300a00 */
[----:B------:R1:W-:Y:S01]  /*4fd10*/  LDGSTS.E [R251+0x79f00], desc[UR32][R86.64], !P5 ;  /* 0x79f0000056fb7fae */ /* 0x0003e2000e921860 */
[----:B------:R-:W-:Y:S01]  /*4fd20*/  UIADD3 UR6, UR6, -0x100, URZ ;  /* 0xffffff0006067890 */ /* 0x000fe2000fffe03f */
[----:B------:R-:W-:-:S02]  /*4fd30*/  VIADD R7, R4, 0x100000 ;  /* 0x0010000004077836 */ /* 0x000fc40000000000 */
[----:B------:R1:W-:Y:S04]  /*4fd40*/  LDGSTS.E [R251+0x79f80], desc[UR32][R80.64], !P5 ;  /* 0x79f8000050fb7fae */ /* 0x0003e8000e921860 */
[----:B------:R-:W1:Y:S01]  /*4fd50*/  LDL.LU.64 R86, [R1+0x3d10] ;  /* 0x003d100001567983 */ /* 0x000e620000300a00 */
[----:B------:R-:W-:-:S03]  /*4fd60*/  IMAD.WIDE R102, R6, 0x4, R92 ;  /* 0x0000000406667825 */ /* 0x000fc600078e025c */
[----:B------:R-:W4:Y:S01]  /*4fd70*/  LDL.LU.64 R92, [R1+0x3d08] ;  /* 0x003d0800015c7983 */ /* 0x000f220000300a00 */
[----:B--2---:R-:W-:-:S03]  /*4fd80*/  IMAD.WIDE R230, R2, 0x4, R90 ;  /* 0x0000000402e67825 */ /* 0x004fc600078e025a */
[----:B------:R-:W2:Y:S01]  /*4fd90*/  LDL.LU.64 R90, [R1+0x3d00] ;  /* 0x003d0000015a7983 */ /* 0x000ea20000300a00 */
[----:B------:R-:W-:-:S03]  /*4fda0*/  IMAD.WIDE R88, R6, 0x4, R88 ;  /* 0x0000000406587825 */ /* 0x000fc600078e0258 */
[----:B------:R-:W-:Y:S01]  /*4fdb0*/  STL.64 [R1+0x9998], R102 ;  /* 0x0099986601007387 */ /* 0x000fe20000100a00 */
[----:B---3--:R-:W-:-:S03]  /*4fdc0*/  IMAD.WIDE R228, R2, 0x4, R96 ;  /* 0x0000000402e47825 */ /* 0x008fc600078e0260 */
[----:B------:R-:W3:Y:S01]  /*4fdd0*/  LDL.LU.64 R96, [R1+0x3cf8] ;  /* 0x003cf80001607983 */ /* 0x000ee20000300a00 */
[----:B------:R-:W-:-:S03]  /*4fde0*/  IMAD.WIDE R82, R6, 0x4, R82 ;  /* 0x0000000406527825 */ /* 0x000fc600078e0252 */
[----:B------:R-:W3:Y:S01]  /*4fdf0*/  LDL.LU.64 R106, [R1+0x3df0] ;  /* 0x003df000016a7983 */ /* 0x000ee20000300a00 */
[----:B------:R-:W-:-:S03]  /*4fe00*/  IMAD.WIDE R190, R2, 0x4, R104 ;  /* 0x0000000402be7825 */ /* 0x000fc600078e0268 */
[----:B------:R-:W-:Y:S04]  /*4fe10*/  STL.64 [R1+0x9990], R88 ;  /* 0x0099905801007387 */ /* 0x000fe80000100a00 */
[----:B------:R-:W-:Y:S01]  /*4fe20*/  STL.64 [R1+0x3418], R230 ;  /* 0x003418e601007387 */ /* 0x000fe20000100a00 */
[----:B----4-:R-:W-:-:S03]  /*4fe30*/  IMAD.WIDE R154, R2, 0x4, R84 ;  /* 0x00000004029a7825 */ /* 0x010fc600078e0254 */
[----:B------:R-:W4:Y:S01]  /*4fe40*/  LDL.LU.64 R104, [R1+0x3de8] ;  /* 0x003de80001687983 */ /* 0x000f220000300a00 */
[----:B------:R-:W-:-:S03]  /*4fe50*/  IMAD.WIDE R188, R2, 0x4, R108 ;  /* 0x0000000402bc7825 */ /* 0x000fc600078e026c */
[----:B------:R-:W-:Y:S04]  /*4fe60*/  STL.64 [R1+0x37e8], R82 ;  /* 0x0037e85201007387 */ /* 0x000fe80000100a00 */
[----:B------:R-:W-:Y:S01]  /*4fe70*/  STL.64 [R1+0x3400], R228 ;  /* 0x003400e401007387 */ /* 0x000fe20000100a00 */
[----:B------:R-:W-:-:S03]  /*4fe80*/  IMAD.WIDE R152, R2, 0x4, R100 ;  /* 0x0000000402987825 */ /* 0x000fc600078e0264 */
[----:B------:R-:W4:Y:S04]  /*4fe90*/  LDL.LU.64 R84, [R1+0x3de0] ;  /* 0x003de00001547983 */ /* 0x000f280000300a00 */
[----:B------:R-:W-:Y:S01]  /*4fea0*/  STL.64 [R1+0x33f8], R190 ;  /* 0x0033f8be01007387 */ /* 0x000fe20000100a00 */
[----:B------:R-:W-:-:S03]  /*4feb0*/  IMAD.WIDE R148, R2, 0x4, R94 ;  /* 0x0000000402947825 */ /* 0x000fc600078e025e */
[----:B------:R-:W4:Y:S04]  /*4fec0*/  LDL.LU.64 R114, [R1+0x3dd8] ;  /* 0x003dd80001727983 */ /* 0x000f280000300a00 */
[----:B------:R-:W4:Y:S01]  /*4fed0*/  LDL.LU.64 R100, [R1+0x3dd0] ;  /* 0x003dd00001647983 */ /* 0x000f220000300a00 */
[----:B------:R-:W-:-:S03]  /*4fee0*/  IMAD.WIDE R150, R2, 0x4, R98 ;  /* 0x0000000402967825 */ /* 0x000fc600078e0262 */
[----:B------:R-:W-:Y:S04]  /*4fef0*/  STL.64 [R1+0x33f0], R188 ;  /* 0x0033f0bc01007387 */ /* 0x000fe80000100a00 */
[----:B------:R-:W4:Y:S04]  /*4ff00*/  LDL.LU.64 R112, [R1+0x3dc8] ;  /* 0x003dc80001707983 */ /* 0x000f280000300a00 */
[----:B------:R-:W4:Y:S04]  /*4ff10*/  LDL.LU.64 R94, [R1+0x3dc0] ;  /* 0x003dc000015e7983 */ /* 0x000f280000300a00 */
[----:B------:R-:W-:Y:S04]  /*4ff20*/  STL.64 [R1+0x3560], R154 ;  /* 0x0035609a01007387 */ /* 0x000fe80000100a00 */
[----:B------:R-:W4:Y:S04]  /*4ff30*/  LDL.LU.64 R98, [R1+0x3db8] ;  /* 0x003db80001627983 */ /* 0x000f280000300a00 */
[----:B------:R-:W-:Y:S04]  /*4ff40*/  STL.64 [R1+0x3558], R152 ;  /* 0x0035589801007387 */ /* 0x000fe80000100a00 */
[----:B------:R-:W4:Y:S01]  /*4ff50*/  LDL.LU.64 R110, [R1+0x3db0] ;  /* 0x003db000016e7983 */ /* 0x000f220000300a00 */
[----:B------:R-:W-:-:S03]  /*4ff60*/  IMAD.WIDE R124, R2, 0x4, R92 ;  /* 0x00000004027c7825 */ /* 0x000fc600078e025c */
[----:B------:R-:W4:Y:S04]  /*4ff70*/  LDL.LU.64 R92, [R1+0x3da8] ;  /* 0x003da800015c7983 */ /* 0x000f280000300a00 */
[----:B------:R-:W-:Y:S01]  /*4ff80*/  STL.64 [R1+0x3550], R150 ;  /* 0x0035509601007387 */ /* 0x000fe20000100a00 */
[----:B--2---:R-:W-:-:S03]  /*4ff90*/  IMAD.WIDE R122, R2, 0x4, R90 ;  /* 0x00000004027a7825 */ /* 0x004fc600078e025a */
[----:B------:R-:W2:Y:S01]  /*4ffa0*/  LDL.LU.64 R90, [R1+0x3da0] ;  /* 0x003da000015a7983 */ /* 0x000ea20000300a00 */
[----:B-1----:R-:W-:-:S03]  /*4ffb0*/  IMAD.WIDE R86, R2, 0x4, R86 ;  /* 0x0000000402567825 */ /* 0x002fc600078e0256 */
[----:B------:R-:W-:Y:S04]  /*4ffc0*/  STL.64 [R1+0x3548], R148 ;  /* 0x0035489401007387 */ /* 0x000fe80000100a00 */
[----:B------:R-:W2:Y:S01]  /*4ffd0*/  LDL.LU.64 R108, [R1+0x3d98] ;  /* 0x003d9800016c7983 */ /* 0x000ea20000300a00 */
[----:B---3--:R-:W-:-:S03]  /*4ffe0*/  IMAD.WIDE R182, R2, 0x4, R106 ;  /* 0x0000000402b67825 */ /* 0x008fc600078e026a */
[----:B------:R-:W-:Y:S04]  /*4fff0*/  STL.64 [R1+0x3580], R86 ;  /* 0x0035805601007387 */ /* 0x000fe80000100a00 */
[----:B------:R-:W3:Y:S01]  /*50000*/  LDL.LU.64 R106, [R1+0x3d70] ;  /* 0x003d7000016a7983 */ /* 0x000ee20000300a00 */
[----:B------:R-:W-:-:S03]  /*50010*/  IMAD.WIDE R96, R2, 0x4, R96 ;  /* 0x0000000402607825 */ /* 0x000fc600078e0260 */
[----:B------:R-:W-:Y:S01]  /*50020*/  STL.64 [R1+0x3578], R124 ;  /* 0x0035787c01007387 */ /* 0x000fe20000100a00 */
[----:B----4-:R-:W-:-:S03]  /*50030*/  IMAD.WIDE R180, R2, 0x4, R104 ;  /* 0x0000000402b47825 */ /* 0x010fc600078e0268 */
[----:B------:R-:W4:Y:S04]  /*50040*/  LDL.LU.64 R104, [R1+0x3d68] ;  /* 0x003d680001687983 */ /* 0x000f280000300a00 */
[----:B------:R-:W-:Y:S04]  /*50050*/  STL.64 [R1+0x3570], R122 ;  /* 0x0035707a01007387 */ /* 0x000fe80000100a00 */
[----:B------:R-:W-:Y:S01]  /*50060*/  STL.64 [R1+0x3328], R182 ;  /* 0x003328b601007387 */ /* 0x000fe20000100a00 */
[----:B------:R-:W-:-:S03]  /*50070*/  IMAD.WIDE R178, R2, 0x4, R84 ;  /* 0x0000000402b27825 */ /* 0x000fc600078e0254 */
[----:B------:R-:W4:Y:S04]  /*50080*/  LDL.LU.64 R84, [R1+0x3d60] ;  /* 0x003d600001547983 */ /* 0x000f280000300a00 */
[----:B------:R-:W-:Y:S01]  /*50090*/  STL.64 [R1+0x3568], R96 ;  /* 0x0035686001007387 */ /* 0x000fe20000100a00 */
[----:B------:R-:W-:-:S03]  /*500a0*/  IMAD.WIDE R176, R2, 0x4, R114 ;  /* 0x0000000402b07825 */ /* 0x000fc600078e0272 */
[----:B------:R-:W-:Y:S01]  /*500b0*/  STL.64 [R1+0x3320], R180 ;  /* 0x003320b401007387 */ /* 0x000fe20000100a00 */
[----:B------:R-:W-:-:S03]  /*500c0*/  IMAD.WIDE R170, R2, 0x4, R100 ;  /* 0x0000000402aa7825 */ /* 0x000fc600078e0264 */
[----:B------:R-:W4:Y:S04]  /*500d0*/  LDL.LU.64 R100, [R1+0x3d58] ;  /* 0x003d580001647983 */ /* 0x000f280000300a00 */
[----:B------:R-:W-:Y:S01]  /*500e0*/  STL.64 [R1+0x3318], R178 ;  /* 0x003318b201007387 */ /* 0x000fe20000100a00 */
[----:B------:R-:W-:-:S04]  /*500f0*/  IMAD.WIDE R168, R2, 0x4, R112 ;  /* 0x0000000402a87825 */ /* 0x000fc800078e0270 */
[C---:B------:R-:W-:Y:S02]  /*50100*/  IMAD.WIDE R166, R2.reuse, 0x4, R94 ;  /* 0x0000000402a67825 */ /* 0x040fe400078e025e */
[----:B------:R-:W4:Y:S04]  /*50110*/  LDL.LU.64 R94, [R1+0x3d50] ;  /* 0x003d5000015e7983 */ /* 0x000f280000300a00 */
[----:B------:R-:W-:Y:S01]  /*50120*/  STL.64 [R1+0x3310], R176 ;  /* 0x003310b001007387 */ /* 0x000fe20000100a00 */
[----:B------:R-:W-:-:S03]  /*50130*/  IMAD.WIDE R164, R2, 0x4, R98 ;  /* 0x0000000402a47825 */ /* 0x000fc600078e0262 */
[----:B------:R-:W4:Y:S04]  /*50140*/  LDL.LU.64 R98, [R1+0x3d48] ;  /* 0x003d480001627983 */ /* 0x000f280000300a00 */
[----:B------:R-:W-:Y:S04]  /*50150*/  STL.64 [R1+0x3308], R170 ;  /* 0x003308aa01007387 */ /* 0x000fe80000100a00 */
[----:B------:R-:W-:Y:S01]  /*50160*/  STL.64 [R1+0x3300], R168 ;  /* 0x003300a801007387 */ /* 0x000fe20000100a00 */
[----:B------:R-:W-:-:S03]  /*50170*/  IMAD.WIDE R160, R2, 0x4, R92 ;  /* 0x0000000402a07825 */ /* 0x000fc600078e025c */
[----:B------:R-:W4:Y:S04]  /*50180*/  LDL.LU.64 R92, [R1+0x3d40] ;  /* 0x003d4000015c7983 */ /* 0x000f280000300a00 */
[----:B------:R-:W-:Y:S01]  /*50190*/  STL.64 [R1+0x32f8], R166 ;  /* 0x0032f8a601007387 */ /* 0x000fe20000100a00 */
[----:B--2---:R-:W-:-:S03]  /*501a0*/  IMAD.WIDE R158, R2, 0x4, R90 ;  /* 0x00000004029e7825 */ /* 0x004fc600078e025a */
[----:B------:R-:W2:Y:S01]  /*501b0*/  LDL.LU.64 R90, [R1+0x3d38] ;  /* 0x003d3800015a7983 */ /* 0x000ea20000300a00 */
[----:B------:R-:W-:-:S03]  /*501c0*/  IMAD.WIDE R162, R2, 0x4, R110 ;  /* 0x0000000402a27825 */ /* 0x000fc600078e026e */
[----:B------:R-:W-:Y:S04]  /*501d0*/  STL.64 [R1+0x32f0], R164 ;  /* 0x0032f0a401007387 */ /* 0x000fe80000100a00 */
[----:B------:R-:W-:Y:S01]  /*501e0*/  STL.64 [R1+0x32e8], R162 ;  /* 0x0032e8a201007387 */ /* 0x000fe20000100a00 */
[----:B------:R-:W-:-:S03]  /*501f0*/  IMAD.WIDE R156, R2, 0x4, R108 ;  /* 0x00000004029c7825 */ /* 0x000fc600078e026c */
[----:B------:R-:W2:Y:S04]  /*50200*/  LDL.LU.64 R132, [R1+0x3d30] ;  /* 0x003d300001847983 */ /* 0x000ea80000300a00 */
[----:B------:R-:W2:Y:S04]  /*50210*/  LDL.LU.64 R130, [R1+0x3d28] ;  /* 0x003d280001827983 */ /* 0x000ea80000300a00 */
[----:B------:R-:W-:Y:S01]  /*50220*/  STL.64 [R1+0x32e0], R160 ;  /* 0x0032e0a001007387 */ /* 0x000fe20000100a00 */
[----:B---3--:R-:W-:-:S03]  /*50230*/  IMAD.WIDE R146, R2, 0x4, R106 ;  /* 0x0000000402927825 */ /* 0x008fc600078e026a */
[----:B------:R-:W3:Y:S04]  /*50240*/  LDL.LU.64 R128, [R1+0x3d20] ;  /* 0x003d200001807983 */ /* 0x000ee80000300a00 */
[----:B------:R-:W3:Y:S04]  /*50250*/  LDL.LU.64 R126, [R1+0x3d18] ;  /* 0x003d1800017e7983 */ /* 0x000ee80000300a00 */
[----:B------:R-:W-:Y:S01]  /*50260*/  STL.64 [R1+0x32d8], R158 ;  /* 0x0032d89e01007387 */ /* 0x000fe20000100a00 */
[----:B----4-:R-:W-:-:S03]  /*50270*/  IMAD.WIDE R142, R2, 0x4, R84 ;  /* 0x00000004028e7825 */ /* 0x010fc600078e0254 */
[----:B------:R-:W4:Y:S01]  /*50280*/  LDL.LU.64 R84, [R1+0x3cf0] ;  /* 0x003cf00001547983 */ /* 0x000f220000300a00 */
[----:B------:R-:W-:-:S03]  /*50290*/  IMAD.WIDE R144, R2, 0x4, R104 ;  /* 0x0000000402907825 */ /* 0x000fc600078e0268 */
[----:B------:R-:W4:Y:S04]  /*502a0*/  LDL.LU.64 R120, [R1+0x3ce8] ;  /* 0x003ce80001787983 */ /* 0x000f280000300a00 */
[----:B------:R-:W-:Y:S04]  /*502b0*/  STL.64 [R1+0x32d0], R156 ;  /* 0x0032d09c01007387 */ /* 0x000fe80000100a00 */
[----:B------:R-:W4:Y:S04]  /*502c0*/  LDL.LU.64 R114, [R1+0x3ce0] ;  /* 0x003ce00001727983 */ /* 0x000f280000300a00 */
[----:B------:R-:W4:Y:S04]  /*502d0*/  LDL.LU.64 R112, [R1+0x3cd8] ;  /* 0x003cd80001707983 */ /* 0x000f280000300a00 */
[----:B------:R-:W-:Y:S01]  /*502e0*/  STL.64 [R1+0x3388], R146 ;  /* 0x0033889201007387 */ /* 0x000fe20000100a00 */
[----:B------:R-:W-:-:S03]  /*502f0*/  IMAD.WIDE R138, R2, 0x4, R94 ;  /* 0x00000004028a7825 */ /* 0x000fc600078e025e */
[----:B------:R-:W4:Y:S01]  /*50300*/  LDL.LU.64 R110, [R1+0x3cd0] ;  /* 0x003cd000016e7983 */ /* 0x000f220000300a00 */
[----:B------:R-:W-:-:S03]  /*50310*/  IMAD.WIDE R140, R2, 0x4, R100 ;  /* 0x00000004028c7825 */ /* 0x000fc600078e0264 */
[----:B------:R-:W4:Y:S04]  /*50320*/  LDL.LU.64 R94, [R1+0x3cc8] ;  /* 0x003cc800015e7983 */ /* 0x000f280000300a00 */
[----:B------:R-:W-:Y:S04]  /*50330*/  STL.64 [R1+0x3380], R144 ;  /* 0x0033809001007387 */ /* 0x000fe80000100a00 */
[----:B------:R-:W4:Y:S04]  /*50340*/  LDL.LU.64 R108, [R1+0x3cc0] ;  /* 0x003cc000016c7983 */ /* 0x000f280000300a00 */
[----:B------:R-:W4:Y:S01]  /*50350*/  LDL.LU.64 R106, [R1+0x3cb8] ;  /* 0x003cb800016a7983 */ /* 0x000f220000300a00 */
[----:B------:R-:W-:-:S03]  /*50360*/  IMAD.WIDE R136, R2, 0x4, R98 ;  /* 0x0000000402887825 */ /* 0x000fc600078e0262 */
[----:B------:R-:W-:Y:S01]  /*50370*/  STL.64 [R1+0x3378], R142 ;  /* 0x0033788e01007387 */ /* 0x000fe20000100a00 */
[----:B------:R-:W-:-:S03]  /*50380*/  IMAD.WIDE R134, R2, 0x4, R92 ;  /* 0x0000000402867825 */ /* 0x000fc600078e025c */
[----:B------:R-:W4:Y:S04]  /*50390*/  LDL.LU.64 R92, [R1+0x3cb0] ;  /* 0x003cb000015c7983 */ /* 0x000f280000300a00 */
[----:B------:R-:W4:Y:S04]  /*503a0*/  LDL.LU.64 R104, [R1+0x3ca8] ;  /* 0x003ca80001687983 */ /* 0x000f280000300a00 */
[----:B------:R-:W-:Y:S04]  /*503b0*/  STL.64 [R1+0x3370], R140 ;  /* 0x0033708c01007387 */ /* 0x000fe80000100a00 */
[----:B------:R-:W4:Y:S01]  /*503c0*/  LDL.LU.64 R98, [R1+0x3ca0] ;  /* 0x003ca00001627983 */ /* 0x000f220000300a00 */
[----:B--2---:R-:W-:-:S03]  /*503d0*/  IMAD.WIDE R100, R2, 0x4, R90 ;  /* 0x0000000402647825 */ /* 0x004fc600078e025a */
[----:B------:R-:W2:Y:S04]  /*503e0*/  LDL.LU.64 R90, [R1+0x3c98] ;  /* 0x003c9800015a7983 */ /* 0x000ea80000300a00 */
[----:B------:R-:W-:Y:S04]  /*503f0*/  STL.64 [R1+0x3368], R138 ;  /* 0x0033688a01007387 */ /* 0x000fe80000100a00 */
[----:B------:R-:W-:Y:S01]  /*50400*/  STL.64 [R1+0x3360], R136 ;  /* 0x0033608801007387 */ /* 0x000fe20000100a00 */
[----:B------:R-:W-:-:S03]  /*50410*/  IMAD.WIDE R132, R2, 0x4, R132 ;  /* 0x0000000402847825 */ /* 0x000fc600078e0284 */
[----:B------:R-:W-:Y:S01]  /*50420*/  STL.64 [R1+0x3358], R134 ;  /* 0x0033588601007387 */ /* 0x000fe20000100a00 */
[----:B------:R-:W-:-:S03]  /*50430*/  IMAD.WIDE R130, R2, 0x4, R130 ;  /* 0x0000000402827825 */ /* 0x000fc600078e0282 */
[----:B------:R1:W-:Y:S01]  /*50440*/  STL.64 [R1+0x3350], R100 ;  /* 0x0033506401007387 */ /* 0x0003e20000100a00 */
[----:B---3--:R-:W-:-:S03]  /*50450*/  IMAD.WIDE R128, R2, 0x4, R128 ;  /* 0x0000000402807825 */ /* 0x008fc600078e0280 */
[----:B------:R-:W-:Y:S01]  /*50460*/  STL.64 [R1+0x3348], R132 ;  /* 0x0033488401007387 */ /* 0x000fe20000100a00 */
[----:B------:R-:W-:-:S03]  /*50470*/  IMAD.WIDE R126, R2, 0x4, R126 ;  /* 0x00000004027e7825 */ /* 0x000fc600078e027e */
[----:B------:R-:W-:Y:S04]  /*50480*/  STL.64 [R1+0x3340], R130 ;  /* 0x0033408201007387 */ /* 0x000fe80000100a00 */
[----:B------:R-:W-:Y:S01]  /*50490*/  STL.64 [R1+0x3338], R128 ;  /* 0x0033388001007387 */ /* 0x000fe20000100a00 */
[----:B----4-:R-:W-:-:S03]  /*504a0*/  IMAD.WIDE R84, R2, 0x4, R84 ;  /* 0x0000000402547825 */ /* 0x010fc600078e0254 */
[----:B------:R-:W-:Y:S01]  /*504b0*/  STL.64 [R1+0x3330], R126 ;  /* 0x0033307e01007387 */ /* 0x000fe20000100a00 */
[----:B------:R-:W-:-:S03]  /*504c0*/  IMAD.WIDE R120, R2, 0x4, R120 ;  /* 0x0000000402787825 */ /* 0x000fc600078e0278 */
[----:B------:R3:W-:Y:S01]  /*504d0*/  STL.64 [R1+0x33e8], R84 ;  /* 0x0033e85401007387 */ /* 0x0007e20000100a00 */
[----:B------:R-:W-:-:S03]  /*504e0*/  IMAD.WIDE R114, R2, 0x4, R114 ;  /* 0x0000000402727825 */ /* 0x000fc600078e0272 */
[----:B------:R-:W-:Y:S01]  /*504f0*/  STL.64 [R1+0x33e0], R120 ;  /* 0x0033e07801007387 */ /* 0x000fe20000100a00 */
[----:B------:R-:W-:-:S03]  /*50500*/  IMAD.WIDE R112, R2, 0x4, R112 ;  /* 0x0000000402707825 */ /* 0x000fc600078e0270 */
        /* <DEDUP_REMOVED lines=8> */
[----:B------:R-:W-:Y:S04]  /*50590*/  STL.64 [R1+0x33b8], R108 ;  /* 0x0033b86c01007387 */ /* 0x000fe80000100a00 */
[----:B------:R-:W-:Y:S01]  /*505a0*/  STL.64 [R1+0x33b0], R106 ;  /* 0x0033b06a01007387 */ /* 0x000fe20000100a00 */
[----:B------:R-:W-:Y:S01]  /*505b0*/  UISETP.GE.U32.AND UP0, UPT, UR6, 0x7ffffe81, UPT ;  /* 0x7ffffe810600788c */ /* 0x000fe2000bf06070 */
[C---:B------:R-:W-:Y:S02]  /*505c0*/  VIADD R81, R4.reuse, 0x100000 ;  /* 0x0010000004517836 */ /* 0x040fe40000000000 */
[----:B------:R-:W-:-:S03]  /*505d0*/  VIADD R80, R4, 0x100000 ;  /* 0x0010000004507836 */ /* 0x000fc60000000000 */
[----:B------:R-:W-:Y:S01]  /*505e0*/  PLOP3.LUT P5, PT, PT, PT, UP0, 0x80, 0x0 ;  /* 0x000000000000781c */ /* 0x000fe20003faf008 */
[----:B------:R-:W-:-:S04]  /*505f0*/  IMAD.WIDE R92, R2, 0x4, R92 ;  /* 0x00000004025c7825 */ /* 0x000fc800078e025c */
[C---:B------:R-:W-:Y:S01]  /*50600*/  IMAD.WIDE R104, R2.reuse, 0x4, R104 ;  /* 0x0000000402687825 */ /* 0x040fe200078e0268 */
[----:B------:R4:W-:Y:S03]  /*50610*/  STL.64 [R1+0x33a8], R92 ;  /* 0x0033a85c01007387 */ /* 0x0009e60000100a00 */
[----:B------:R-:W-:-:S04]  /*50620*/  IMAD.WIDE R98, R2, 0x4, R98 ;  /* 0x0000000402627825 */ /* 0x000fc800078e0262 */
[----:B--2---:R-:W-:-:S05]  /*50630*/  IMAD.WIDE R90, R2, 0x4, R90 ;  /* 0x00000004025a7825 */ /* 0x004fca00078e025a */
[----:B------:R-:W-:Y:S04]  /*50640*/  STL.64 [R1+0x3390], R90 ;  /* 0x0033905a01007387 */ /* 0x000fe80000100a00 */
[----:B------:R-:W-:Y:S04]  /*50650*/  STL.64 [R1+0x33a0], R104 ;  /* 0x0033a06801007387 */ /* 0x000fe80000100a00 */
[----:B------:R2:W-:Y:S04]  /*50660*/  STL.64 [R1+0x3398], R98 ;  /* 0x0033986201007387 */ /* 0x0005e80000100a00 */
        /* <DEDUP_REMOVED lines=17> */
[----:B------:R-:W-:Y:S04]  /*50780*/  STL.64 [R1+0xa0d0], R28 ;  /* 0x00a0d01c01007387 */ /* 0x000fe80000100a00 */
        /* <DEDUP_REMOVED lines=17> */
[----:B------:R2:W-:Y:S04]  /*508a0*/  STL.64 [R1+0xa088], R10 ;  /* 0x00a0880a01007387 */ /* 0x0005e80000100a00 */
[----:B------:R-:W-:Y:S04]  /*508b0*/  LDGSTS.E [R251+0x7dd00], desc[UR32][R134.64], !P1 ;  /* 0x7dd0000086fb7fae */ /* 0x000fe8000c921860 */
[----:B------:R2:W-:Y:S04]  /*508c0*/  STL.64 [R1+0xa080], R8 ;  /* 0x00a0800801007387 */ /* 0x0005e80000100a00 */
[----:B------:R-:W-:Y:S04]  /*508d0*/  LDGSTS.E [R251+0x7dd80], desc[UR32][R100.64], !P1 ;  /* 0x7dd8000064fb7fae */ /* 0x000fe8000c921860 */
[----:B------:R-:W-:Y:S04]  /*508e0*/  LDGSTS.E [R251+0x7de00], desc[UR32][R132.64], !P1 ;  /* 0x7de0000084fb7fae */ /* 0x000fe8000c921860 */
[----:B------:R-:W-:Y:S04]  /*508f0*/  LDGSTS.E [R251+0x7de80], desc[UR32][R130.64], !P1 ;  /* 0x7de8000082fb7fae */ /* 0x000fe8000c921860 */
[----:B-1----:R-:W2:Y:S04]  /*50900*/  LDL.LU.64 R100, [R1+0x66a8] ;  /* 0x0066a80001647983 */ /* 0x002ea80000300a00 */
[----:B------:R-:W-:Y:S04]  /*50910*/  LDGSTS.E [R251+0x7df00], desc[UR32][R128.64], !P1 ;  /* 0x7df0000080fb7fae */ /* 0x000fe8000c921860 */
[----:B------:R-:W-:Y:S04]  /*50920*/  LDGSTS.E [R251+0x7df80], desc[UR32][R126.64], !P1 ;  /* 0x7df800007efb7fae */ /* 0x000fe8000c921860 */
[----:B------:R-:W-:Y:S04]  /*50930*/  LDGSTS.E [R251+0x7f800], desc[UR32][R86.64], !P5 ;  /* 0x7f80000056fb7fae */ /* 0x000fe8000e921860 */
[----:B------:R-:W-:Y:S04]  /*50940*/  LDGSTS.E [R251+0x7f880], desc[UR32][R124.64], !P5 ;  /* 0x7f8800007cfb7fae */ /* 0x000fe8000e921860 */
[----:B------:R-:W-:Y:S04]  /*50950*/  LDGSTS.E [R251+0x7f900], desc[UR32][R122.64], !P5 ;  /* 0x7f9000007afb7fae */ /* 0x000fe8000e921860 */
[----:B------:R-:W2:Y:S04]  /*50960*/  LDL.LU.64 R86, [R1+0x6668] ;  /* 0x0066680001567983 */ /* 0x000ea80000300a00 */
[----:B------:R-:W-:Y:S04]  /*50970*/  LDGSTS.E [R251+0x7f980], desc[UR32][R96.64], !P5 ;  /* 0x7f98000060fb7fae */ /* 0x000fe8000e921860 */
[----:B------:R-:W-:Y:S04]  /*50980*/  LDGSTS.E [R251+0x7fa00], desc[UR32][R84.64], !P5 ;  /* 0x7fa0000054fb7fae */ /* 0x000fe8000e921860 */
[----:B------:R-:W-:Y:S04]  /*50990*/  LDGSTS.E [R251+0x7fa80], desc[UR32][R120.64], !P5 ;  /* 0x7fa8000078fb7fae */ /* 0x000fe8000e921860 */
[----:B------:R-:W2:Y:S04]  /*509a0*/  LDL.LU.64 R96, [R1+0x6278] ;  /* 0x0062780001607983 */ /* 0x000ea80000300a00 */
[----:B---3--:R-:W3:Y:S04]  /*509b0*/  LDL.LU.64 R84, [R1+0x5e88] ;  /* 0x005e880001547983 */ /* 0x008ee80000300a00 */
[----:B------:R-:W-:Y:S04]  /*509c0*/  LDGSTS.E [R251+0x7fb00], desc[UR32][R114.64], !P5 ;  /* 0x7fb0000072fb7fae */ /* 0x000fe8000e921860 */
[----:B------:R-:W-:Y:S04]  /*509d0*/  LDGSTS.E [R251+0x7fb80], desc[UR32][R112.64], !P5 ;  /* 0x7fb8000070fb7fae */ /* 0x000fe8000e921860 */
[----:B------:R-:W-:Y:S04]  /*509e0*/  LDGSTS.E [R251+0x7fc00], desc[UR32][R110.64], !P5 ;  /* 0x7fc000006efb7fae */ /* 0x000fe8000e921860 */
[----:B------:R-:W-:Y:S04]  /*509f0*/  LDGSTS.E [R251+0x7fc80], desc[UR32][R94.64], !P5 ;  /* 0x7fc800005efb7fae */ /* 0x000fe8000e921860 */
[----:B------:R-:W-:Y:S04]  /*50a00*/  LDGSTS.E [R251+0x7fd00], desc[UR32][R108.64], !P5 ;  /* 0x7fd000006cfb7fae */ /* 0x000fe8000e921860 */
[----:B------:R-:W-:Y:S04]  /*50a10*/  LDGSTS.E [R251+0x7fd80], desc[UR32][R106.64], !P5 ;  /* 0x7fd800006afb7fae */ /* 0x000fe8000e921860 */
[----:B----4-:R-:W4:Y:S04]  /*50a20*/  LDL.LU.64 R94, [R1+0x5b00] ;  /* 0x005b0000015e7983 */ /* 0x010f280000300a00 */
[----:B------:R-:W-:Y:S04]  /*50a30*/  LDGSTS.E [R251+0x7fe00], desc[UR32][R92.64], !P5 ;  /* 0x7fe000005cfb7fae */ /* 0x000fe8000e921860 */
[----:B------:R-:W-:Y:S04]  /*50a40*/  LDGSTS.E [R251+0x7fe80], desc[UR32][R104.64], !P5 ;  /* 0x7fe8000068fb7fae */ /* 0x000fe8000e921860 */
[----:B------:R-:W-:Y:S04]  /*50a50*/  LDGSTS.E [R251+0x7ff00], desc[UR32][R98.64], !P5 ;  /* 0x7ff0000062fb7fae */ /* 0x000fe8000e921860 */
[----:B------:R-:W4:Y:S04]  /*50a60*/  LDL.LU.64 R92, [R1+0x6628] ;  /* 0x00662800015c7983 */ /* 0x000f280000300a00 */
[----:B------:R-:W-:Y:S04]  /*50a70*/  LDGSTS.E [R251+0x7ff80], desc[UR32][R90.64], !P5 ;  /* 0x7ff800005afb7fae */ /* 0x000fe8000e921860 */
[----:B--2---:R-:W2:Y:S04]  /*50a80*/  LDL.LU.64 R98, [R1+0x6238] ;  /* 0x0062380001627983 */ /* 0x004ea80000300a00 */
[----:B------:R-:W0:Y:S04]  /*50a90*/  LDGDEPBAR ;  /* 0x00000000000079af */ /* 0x000e280000000000 */
[----:B------:R-:W2:Y:S04]  /*50aa0*/  LDL.LU.64 R90, [R1+0x5e50] ;  /* 0x005e5000015a7983 */ /* 0x000ea80000300a00 */
[----:B------:R1:W-:Y:S04]  /*50ab0*/  LDGSTS.E [R7+-0x70000], desc[UR32][R102.64], P4 ;  /* 0x9000000066077fae */ /* 0x0003e8000a121860 */
[----:B------:R-:W-:Y:S04]  /*50ac0*/  LDGSTS.E [R81+-0x6ff80], desc[UR32][R88.64], P6 ;  /* 0x9008000058517fae */ /* 0x000fe8000b121860 */
[----:B------:R1:W-:Y:S02]  /*50ad0*/  LDGSTS.E [R80+-0x6ff00], desc[UR32][R82.64], P3 ;  /* 0x9010000052507fae */ /* 0x0003e40009921860 */
[----:B-1----:R-:W-:-:S02]  /*50ae0*/  IADD3 R7, R4, 0x100000, RZ ;  /* 0x0010000004077810 */ /* 0x002fc40007ffe0ff */
[----:B------:R-:W2:Y:S01]  /*50af0*/  LDL.LU.64 R88, [R1+0x5af8] ;  /* 0x005af80001587983 */ /* 0x000ea20000300a00 */
[C---:B------:R-:W-:Y:S02]  /*50b00*/  VIADD R82, R4.reuse, 0x100000 ;  /* 0x0010000004527836 */ /* 0x040fe40000000000 */
[C---:B------:R-:W-:Y:S02]  /*50b10*/  VIADD R81, R4.reuse, 0x100000 ;  /* 0x0010000004517836 */ /* 0x040fe40000000000 */
[----:B------:R-:W-:Y:S02]  /*50b20*/  VIADD R80, R4, 0x100000 ;  /* 0x0010000004507836 */ /* 0x000fe40000000000 */
[----:B------:R-:W-:-:S05]  /*50b30*/  IMAD.WIDE R10, R6, 0x4, R100 ;  /* 0x00000004060a7825 */ /* 0x000fca00078e0264 */
[----:B------:R3:W-:Y:S04]  /*50b40*/  STL.64 [R1+0x9950], R10 ;  /* 0x0099500a01007387 */ /* 0x0007e80000100a00 */
[----:B------:R3:W-:Y:S01]  /*50b50*/  LDGSTS.E [R7+-0x6fe80], desc[UR32][R10.64], P0 ;  /* 0x901800000a077fae */ /* 0x0007e20008121860 */
[----:B------:R-:W-:-:S03]  /*50b60*/  IMAD.WIDE R8, R6, 0x4, R86 ;  /* 0x0000000406087825 */ /* 0x000fc600078e0256 */
[----:B------:R-:W2:Y:S04]  /*50b70*/  LDL.LU.64 R86, [R1+0x65e8] ;  /* 0x0065e80001567983 */ /* 0x000ea80000300a00 */
[----:B------:R4:W-:Y:S04]  /*50b80*/  STL.64 [R1+0x9970], R8 ;  /* 0x0099700801007387 */ /* 0x0009e80000100a00 */
[----:B------:R4:W-:Y:S01]  /*50b90*/  LDGSTS.E [R82+-0x6f000], desc[UR32][R8.64], P4 ;  /* 0x9100000008527fae */ /* 0x0009e2000a121860 */
[----:B------:R-:W-:-:S03]  /*50ba0*/  IMAD.WIDE R12, R6, 0x4, R96 ;  /* 0x00000004060c7825 */ /* 0x000fc600078e0260 */
[----:B------:R-:W2:Y:S01]  /*50bb0*/  LDL.LU.64 R96, [R1+0x61f8] ;  /* 0x0061f80001607983 */ /* 0x000ea20000300a00 */
[----:B---3--:R-:W-:-:S03]  /*50bc0*/  IMAD.WIDE R10, R6, 0x4, R84 ;  /* 0x00000004060a7825 */ /* 0x008fc600078e0254 */
[----:B------:R-:W3:Y:S04]  /*50bd0*/  LDL.LU.64 R84, [R1+0x5de0] ;  /* 0x005de00001547983 */ /* 0x000ee80000300a00 */
[----:B------:R-:W-:Y:S04]  /*50be0*/  STL.64 [R1+0x9968], R12 ;  /* 0x0099680c01007387 */ /* 0x000fe80000100a00 */
[----:B------:R1:W-:Y:S04]  /*50bf0*/  STL.64 [R1+0x9960], R10 ;  /* 0x0099600a01007387 */ /* 0x0003e80000100a00 */
[----:B------:R-:W-:Y:S04]  /*50c00*/  LDGSTS.E [R81+-0x6ef80], desc[UR32][R12.64], P6 ;  /* 0x910800000c517fae */ /* 0x000fe8000b121860 */
[----:B------:R1:W-:Y:S01]  /*50c10*/  LDGSTS.E [R80+-0x6ef00], desc[UR32][R10.64], P3 ;  /* 0x911000000a507fae */ /* 0x0003e20009921860 */
[----:B----4-:R-:W-:-:S03]  /*50c20*/  IMAD.WIDE R8, R6, 0x4, R94 ;  /* 0x0000000406087825 */ /* 0x010fc600078e025e */
[----:B------:R-:W4:Y:S04]  /*50c30*/  LDL.LU.64 R94, [R1+0x5af0] ;  /* 0x005af000015e7983 */ /* 0x000f280000300a00 */
[----:B------:R2:W-:Y:S04]  /*50c40*/  STL.64 [R1+0x9958], R8 ;  /* 0x0099580801007387 */ /* 0x0005e80000100a00 */
[----:B------:R2:W-:Y:S01]  /*50c50*/  LDGSTS.E [R7+-0x6ee80], desc[UR32][R8.64], P0 ;  /* 0x9118000008077fae */ /* 0x0005e20008121860 */
[----:B-1----:R-:W-:-:S03]  /*50c60*/  IMAD.WIDE R10, R6, 0x4, R92 ;  /* 0x00000004060a7825 */ /* 0x002fc600078e025c */
[----:B------:R-:W4:Y:S04]  /*50c70*/  LDL.LU.64 R92, [R1+0x65a8] ;  /* 0x0065a800015c7983 */ /* 0x000f280000300a00 */
[----:B------:R1:W-:Y:S01]  /*50c80*/  STL.64 [R1+0x99f0], R10 ;  /* 0x0099f00a01007387 */ /* 0x0003e20000100a00 */
[----:B--2---:R-:W-:-:S03]  /*50c90*/  IMAD.WIDE R12, R6, 0x4, R98 ;  /* 0x00000004060c7825 */ /* 0x004fc600078e0262 */
[----:B------:R-:W2:Y:S04]  /*50ca0*/  LDL.LU.64 R98, [R1+0x61b8] ;  /* 0x0061b80001627983 */ /* 0x000ea80000300a00 */
[----:B------:R1:W-:Y:S01]  /*50cb0*/  LDGSTS.E [R82+-0x6e000], desc[UR32][R10.64], P4 ;  /* 0x920000000a527fae */ /* 0x0003e2000a121860 */
[----:B------:R-:W-:-:S03]  /*50cc0*/  IMAD.WIDE R8, R6, 0x4, R90 ;  /* 0x0000000406087825 */ /* 0x000fc600078e025a */
[----:B------:R-:W2:Y:S04]  /*50cd0*/  LDL.LU.64 R90, [R1+0x5da8] ;  /* 0x005da800015a7983 */ /* 0x000ea80000300a00 */
[----:B------:R-:W-:Y:S04]  /*50ce0*/  STL.64 [R1+0x99e8], R12 ;  /* 0x0099e80c01007387 */ /* 0x000fe80000100a00 */
[----:B------:R1:W-:Y:S04]  /*50cf0*/  STL.64 [R1+0x99e0], R8 ;  /* 0x0099e00801007387 */ /* 0x0003e80000100a00 */
[----:B------:R-:W-:Y:S04]  /*50d00*/  LDGSTS.E [R81+-0x6df80], desc[UR32][R12.64], P6 ;  /* 0x920800000c517fae */ /* 0x000fe8000b121860 */
[----:B------:R1:W-:Y:S02]  /*50d10*/  LDGSTS.E [R80+-0x6df00], desc[UR32][R8.64], P3 ;  /* 0x9210000008507fae */ /* 0x0003e40009921860 */
[----:B-1----:R-:W-:-:S02]  /*50d20*/  IMAD.WIDE R10, R6, 0x4, R88 ;  /* 0x00000004060a7825 */ /* 0x002fc400078e0258 */
[----:B------:R-:W2:Y:S04]  /*50d30*/  LDL.LU.64 R88, [R1+0x5ae8] ;  /* 0x005ae80001587983 */ /* 0x000ea80000300a00 */
        /* <DEDUP_REMOVED lines=115> */
[----:B------:R-:W4:Y:S01]  /*51470*/  LDL.LU.64 R92, [R1+0x63a8] ;  /* 0x0063a800015c7983 */ /* 0x000f220000300a00 */
[----:B--2---:R-:W-:-:S03]  /*51480*/  IMAD.WIDE R12, R6, 0x4, R98 ;  /* 0x00000004060c7825 */ /* 0x004fc600078e0262 */
[----:B------:R1:W-:Y:S04]  /*51490*/  STL.64 [R1+0x9f98], R10 ;  /* 0x009f980a01007387 */ /* 0x0003e80000100a00 */
[----:B------:R1:W-:Y:S01]  /*514a0*/  LDGSTS.E [R82+-0x66000], desc[UR32][R10.64], P4 ;  /* 0x9a0000000a527fae */ /* 0x0003e2000a121860 */
[----:B------:R-:W-:-:S03]  /*514b0*/  IMAD.WIDE R8, R6, 0x4, R90 ;  /* 0x0000000406087825 */ /* 0x000fc600078e025a */
[----:B------:R-:W-:Y:S04]  /*514c0*/  LDGSTS.E [R81+-0x65f80], desc[UR32][R12.64], P6 ;  /* 0x9a0800000c517fae */ /* 0x000fe8000b121860 */
[----:B------:R-:W2:Y:S04]  /*514d0*/  LDL.LU.64 R90, [R1+0x5fb8] ;  /* 0x005fb800015a7983 */ /* 0x000ea80000300a00 */
[----:B------:R-:W-:Y:S04]  /*514e0*/  STL.64 [R1+0x9f90], R12 ;  /* 0x009f900c01007387 */ /* 0x000fe80000100a00 */
[----:B------:R-:W2:Y:S04]  /*514f0*/  LDL.LU.64 R100, [R1+0x5be8] ;  /* 0x005be80001647983 */ /* 0x000ea80000300a00 */
[----:B------:R1:W-:Y:S02]  /*51500*/  STL.64 [R1+0x9f88], R8 ;  /* 0x009f880801007387 */ /* 0x0003e40000100a00 */
[----:B-1----:R-:W-:-:S02]  /*51510*/  IMAD.WIDE R10, R6, 0x4, R88 ;  /* 0x00000004060a7825 */ /* 0x002fc400078e0258 */
[----:B------:R1:W-:Y:S04]  /*51520*/  LDGSTS.E [R80+-0x65f00], desc[UR32][R8.64], P3 ;  /* 0x9a10000008507fae */ /* 0x0003e80009921860 */
[----:B------:R-:W2:Y:S04]  /*51530*/  LDL.LU.64 R88, [R1+0x5aa8] ;  /* 0x005aa80001587983 */ /* 0x000ea80000300a00 */
[----:B------:R3:W-:Y:S04]  /*51540*/  STL.64 [R1+0x9f80], R10 ;  /* 0x009f800a01007387 */ /* 0x0007e80000100a00 */
[----:B------:R3:W-:Y:S01]  /*51550*/  LDGSTS.E [R7+-0x65e80], desc[UR32][R10.64], P0 ;  /* 0x9a1800000a077fae */ /* 0x0007e20008121860 */
[----:B-1----:R-:W-:-:S03]  /*51560*/  IMAD.WIDE R8, R6, 0x4, R86 ;  /* 0x0000000406087825 */ /* 0x002fc600078e0256 */
[----:B------:R-:W2:Y:S04]  /*51570*/  LDL.LU.64 R86, [R1+0x6368] ;  /* 0x0063680001567983 */ /* 0x000ea80000300a00 */
[----:B------:R4:W-:Y:S04]  /*51580*/  STL.64 [R1+0x9f78], R8 ;  /* 0x009f780801007387 */ /* 0x0009e80000100a00 */
[----:B------:R-:W2:Y:S04]  /*51590*/  LDL.LU.64 R98, [R1+0x5f78] ;  /* 0x005f780001627983 */ /* 0x000ea80000300a00 */
[----:B------:R4:W-:Y:S01]  /*515a0*/  LDGSTS.E [R82+-0x65000], desc[UR32][R8.64], P4 ;  /* 0x9b00000008527fae */ /* 0x0009e2000a121860 */
[----:B------:R-:W-:-:S03]  /*515b0*/  IMAD.WIDE R12, R6, 0x4, R96 ;  /* 0x00000004060c7825 */ /* 0x000fc600078e0260 */
[----:B------:R-:W2:Y:S01]  /*515c0*/  LDL.LU.64 R96, [R1+0x5bb0] ;  /* 0x005bb00001607983 */ /* 0x000ea20000300a00 */
[----:B---3--:R-:W-:-:S03]  /*515d0*/  IMAD.WIDE R10, R6, 0x4, R84 ;  /* 0x00000004060a7825 */ /* 0x008fc600078e0254 */
[----:B------:R-:W-:Y:S04]  /*515e0*/  STL.64 [R1+0x9f70], R12 ;  /* 0x009f700c01007387 */ /* 0x000fe80000100a00 */
[----:B------:R1:W-:Y:S04]  /*515f0*/  STL.64 [R1+0x9f68], R10 ;  /* 0x009f680a01007387 */ /* 0x0003e80000100a00 */
[----:B------:R-:W3:Y:S04]  /*51600*/  LDL.LU.64 R84, [R1+0x5aa0] ;  /* 0x005aa00001547983 */ /* 0x000ee80000300a00 */
[----:B------:R-:W-:Y:S04]  /*51610*/  LDGSTS.E [R81+-0x64f80], desc[UR32][R12.64], P6 ;  /* 0x9b0800000c517fae */ /* 0x000fe8000b121860 */
[----:B------:R1:W-:Y:S01]  /*51620*/  LDGSTS.E [R80+-0x64f00], desc[UR32][R10.64], P3 ;  /* 0x9b1000000a507fae */ /* 0x0003e20009921860 */
[----:B----4-:R-:W-:-:S05]  /*51630*/  IMAD.WIDE R8, R6, 0x4, R94 ;  /* 0x0000000406087825 */ /* 0x010fca00078e025e */
[----:B------:R4:W-:Y:S04]  /*51640*/  STL.64 [R1+0x9f60], R8 ;  /* 0x009f600801007387 */ /* 0x0009e80000100a00 */
[----:B------:R4:W-:Y:S01]  /*51650*/  LDGSTS.E [R7+-0x64e80], desc[UR32][R8.64], P0 ;  /* 0x9b18000008077fae */ /* 0x0009e20008121860 */
[----:B-1----:R-:W-:-:S03]  /*51660*/  IMAD.WIDE R10, R6, 0x4, R92 ;  /* 0x00000004060a7825 */ /* 0x002fc600078e025c */
[----:B------:R-:W3:Y:S04]  /*51670*/  LDL.LU.64 R92, [R1+0x6328] ;  /* 0x00632800015c7983 */ /* 0x000ee80000300a00 */
[----:B------:R1:W-:Y:S04]  /*51680*/  STL.64 [R1+0x9f58], R10 ;  /* 0x009f580a01007387 */ /* 0x0003e80000100a00 */
[----:B------:R-:W3:Y:S04]  /*51690*/  LDL.LU.64 R94, [R1+0x5f38] ;  /* 0x005f3800015e7983 */ /* 0x000ee80000300a00 */
[----:B------:R1:W-:Y:S01]  /*516a0*/  LDGSTS.E [R82+-0x64000], desc[UR32][R10.64], P4 ;  /* 0x9c0000000a527fae */ /* 0x0003e2000a121860 */
[----:B--2---:R-:W-:-:S03]  /*516b0*/  IMAD.WIDE R12, R6, 0x4, R90 ;  /* 0x00000004060c7825 */ /* 0x004fc600078e025a */
[----:B------:R-:W2:Y:S01]  /*516c0*/  LDL.LU.64 R90, [R1+0x5b78] ;  /* 0x005b7800015a7983 */ /* 0x000ea20000300a00 */
[----:B----4-:R-:W-:-:S03]  /*516d0*/  IMAD.WIDE R8, R6, 0x4, R100 ;  /* 0x0000000406087825 */ /* 0x010fc600078e0264 */
[----:B------:R-:W-:Y:S04]  /*516e0*/  STL.64 [R1+0x9f50], R12 ;  /* 0x009f500c01007387 */ /* 0x000fe80000100a00 */
[----:B------:R4:W-:Y:S04]  /*516f0*/  STL.64 [R1+0x9f48], R8 ;  /* 0x009f480801007387 */ /* 0x0009e80000100a00 */
[----:B------:R-:W-:Y:S01]  /*51700*/  LDGSTS.E [R81+-0x63f80], desc[UR32][R12.64], P6 ;  /* 0x9c0800000c517fae */ /* 0x000fe2000b121860 */
[----:B-1----:R-:W-:-:S03]  /*51710*/  IMAD.WIDE R10, R6, 0x4, R88 ;  /* 0x00000004060a7825 */ /* 0x002fc600078e0258 */
[----:B------:R4:W-:Y:S04]  /*51720*/  LDGSTS.E [R80+-0x63f00], desc[UR32][R8.64], P3 ;  /* 0x9c10000008507fae */ /* 0x0009e80009921860 */
[----:B------:R-:W2:Y:S04]  /*51730*/  LDL.LU.64 R88, [R1+0x5a98] ;  /* 0x005a980001587983 */ /* 0x000ea80000300a00 */
[----:B------:R1:W-:Y:S04]  /*51740*/  STL.64 [R1+0x9f40], R10 ;  /* 0x009f400a01007387 */ /* 0x0003e80000100a00 */
[----:B------:R1:W-:Y:S01]  /*51750*/  LDGSTS.E [R7+-0x63e80], desc[UR32][R10.64], P0 ;  /* 0x9c1800000a077fae */ /* 0x0003e20008121860 */
[----:B----4-:R-:W-:-:S03]  /*51760*/  IMAD.WIDE R8, R6, 0x4, R86 ;  /* 0x0000000406087825 */ /* 0x010fc600078e0256 */
[----:B------:R-:W4:Y:S01]  /*51770*/  LDL.LU.64 R86, [R1+0x62e8] ;  /* 0x0062e80001567983 */ /* 0x000f220000300a00 */
[----:B------:R-:W-:-:S03]  /*51780*/  IMAD.WIDE R12, R6, 0x4, R98 ;  /* 0x00000004060c7825 */ /* 0x000fc600078e0262 */
[----:B------:R3:W-:Y:S01]  /*51790*/  STL.64 [R1+0x9f38], R8 ;  /* 0x009f380801007387 */ /* 0x0007e20000100a00 */
[----:B-1----:R-:W-:-:S03]  /*517a0*/  IMAD.WIDE R10, R6, 0x4, R96 ;  /* 0x00000004060a7825 */ /* 0x002fc600078e0260 */
[----:B------:R-:W-:Y:S04]  /*517b0*/  STL.64 [R1+0x9f30], R12 ;  /* 0x009f300c01007387 */ /* 0x000fe80000100a00 */
[----:B------:R3:W-:Y:S04]  /*517c0*/  LDGSTS.E [R82+-0x63000], desc[UR32][R8.64], P4 ;  /* 0x9d00000008527fae */ /* 0x0007e8000a121860 */
[----:B------:R1:W-:Y:S04]  /*517d0*/  STL.64 [R1+0x9f28], R10 ;  /* 0x009f280a01007387 */ /* 0x0003e80000100a00 */
[----:B------:R-:W4:Y:S01]  /*517e0*/  LDL.LU.64 R102, [R1+0x5ef8] ;  /* 0x005ef80001667983 */ /* 0x000f220000300a00 */
[----:B---3--:R-:W-:-:S03]  /*517f0*/  IMAD.WIDE R8, R6, 0x4, R84 ;  /* 0x0000000406087825 */ /* 0x008fc600078e0254 */
[----:B------:R-:W-:Y:S04]  /*51800*/  LDGSTS.E [R81+-0x62f80], desc[UR32][R12.64], P6 ;  /* 0x9d0800000c517fae */ /* 0x000fe8000b121860 */
[----:B------:R-:W3:Y:S04]  /*51810*/  LDL.LU.64 R84, [R1+0x5b40] ;  /* 0x005b400001547983 */ /* 0x000ee80000300a00 */
[----:B------:R1:W-:Y:S04]  /*51820*/  LDGSTS.E [R80+-0x62f00], desc[UR32][R10.64], P3 ;  /* 0x9d1000000a507fae */ /* 0x0003e80009921860 */
[----:B------:R2:W-:Y:S04]  /*51830*/  STL.64 [R1+0x9f20], R8 ;  /* 0x009f200801007387 */ /* 0x0005e80000100a00 */
[----:B------:R2:W-:Y:S01]  /*51840*/  LDGSTS.E [R7+-0x62e80], desc[UR32][R8.64], P0 ;  /* 0x9d18000008077fae */ /* 0x0005e20008121860 */
[----:B-1----:R-:W-:-:S03]  /*51850*/  IMAD.WIDE R10, R6, 0x4, R92 ;  /* 0x00000004060a7825 */ /* 0x002fc600078e025c */
[----:B------:R-:W3:Y:S01]  /*51860*/  LDL.LU.64 R92, [R1+0x5a90] ;  /* 0x005a9000015c7983 */ /* 0x000ee20000300a00 */
[----:B------:R-:W-:-:S03]  /*51870*/  IMAD.WIDE R12, R6, 0x4, R94 ;  /* 0x00000004060c7825 */ /* 0x000fc600078e025e */
[----:B------:R1:W-:Y:S04]  /*51880*/  STL.64 [R1+0x9f18], R10 ;  /* 0x009f180a01007387 */ /* 0x0003e80000100a00 */
[----:B------:R-:W3:Y:S01]  /*51890*/  LDL.LU.64 R100, [R1+0x66a0] ;  /* 0x0066a00001647983 */ /* 0x000ee20000300a00 */
[----:B--2---:R-:W-:-:S03]  /*518a0*/  IMAD.WIDE R8, R6, 0x4, R90 ;  /* 0x0000000406087825 */ /* 0x004fc600078e025a */
[----:B------:R-:W-:Y:S04]  /*518b0*/  STL.64 [R1+0x9f10], R12 ;  /* 0x009f100c01007387 */ /* 0x000fe80000100a00 */
[----:B------:R-:W2:Y:S04]  /*518c0*/  LDL.LU.64 R104, [R1+0x62b0] ;  /* 0x0062b00001687983 */ /* 0x000ea80000300a00 */
[----:B------:R4:W-:Y:S04]  /*518d0*/  STL.64 [R1+0x9f08], R8 ;  /* 0x009f080801007387 */ /* 0x0009e80000100a00 */
[----:B------:R1:W-:Y:S04]  /*518e0*/  LDGSTS.E [R82+-0x62000], desc[UR32][R10.64], P4 ;  /* 0x9e0000000a527fae */ /* 0x0003e8000a121860 */
[----:B------:R-:W2:Y:S04]  /*518f0*/  LDL.LU.64 R98, [R1+0x5eb8] ;  /* 0x005eb80001627983 */ /* 0x000ea80000300a00 */
[----:B------:R-:W2:Y:S01]  /*51900*/  LDL.LU.64 R96, [R1+0x5a88] ;  /* 0x005a880001607983 */ /* 0x000ea20000300a00 */
[----:B-1----:R-:W-:-:S03]  /*51910*/  IMAD.WIDE R10, R6, 0x4, R88 ;  /* 0x00000004060a7825 */ /* 0x002fc600078e0258 */
[----:B------:R-:W2:Y:S04]  /*51920*/  LDL.LU.64 R94, [R1+0x6698] ;  /* 0x00669800015e7983 */ /* 0x000ea80000300a00 */
[----:B------:R-:W-:Y:S04]  /*51930*/  LDGSTS.E [R81+-0x61f80], desc[UR32][R12.64], P6 ;  /* 0x9e0800000c517fae */ /* 0x000fe8000b121860 */
[----:B------:R3:W-:Y:S04]  /*51940*/  STL.64 [R1+0x9f00], R10 ;  /* 0x009f000a01007387 */ /* 0x0007e80000100a00 */
[----:B------:R4:W-:Y:S04]  /*51950*/  LDGSTS.E [R80+-0x61f00], desc[UR32][R8.64], P3 ;  /* 0x9e10000008507fae */ /* 0x0009e80009921860 */
[----:B------:R-:W2:Y:S04]  /*51960*/  LDL.LU.64 R90, [R1+0x6660] ;  /* 0x00666000015a7983 */ /* 0x000ea80000300a00 */
[----:B------:R-:W2:Y:S04]  /*51970*/  LDL.LU.64 R88, [R1+0x6270] ;  /* 0x0062700001587983 */ /* 0x000ea80000300a00 */
[----:B------:R3:W-:Y:S01]  /*51980*/  LDGSTS.E [R7+-0x61e80], desc[UR32][R10.64], P0 ;  /* 0x9e1800000a077fae */ /* 0x0007e20008121860 */
[----:B----4-:R-:W-:-:S03]  /*51990*/  IMAD.WIDE R8, R6, 0x4, R86 ;  /* 0x0000000406087825 */ /* 0x010fc600078e0256 */
[----:B------:R-:W4:Y:S04]  /*519a0*/  LDL.LU.64 R86, [R1+0x5e80] ;  /* 0x005e800001567983 */ /* 0x000f280000300a00 */
[----:B------:R1:W-:Y:S04]  /*519b0*/  STL.64 [R1+0x9ef8], R8 ;  /* 0x009ef80801007387 */ /* 0x0003e80000100a00 */
[----:B------:R1:W-:Y:S01]  /*519c0*/  LDGSTS.E [R81+-0x61000], desc[UR32][R8.64], P4 ;  /* 0x9f00000008517fae */ /* 0x0003e2000a121860 */
[----:B------:R-:W-:-:S05]  /*519d0*/  IMAD.WIDE R12, R6, 0x4, R102 ;  /* 0x00000004060c7825 */ /* 0x000fca00078e0266 */
[----:B------:R-:W-:Y:S01]  /*519e0*/  LDGSTS.E [R80+-0x60f80], desc[UR32][R12.64], P6 ;  /* 0x9f0800000c507fae */ /* 0x000fe2000b121860 */
[----:B---3--:R-:W-:-:S03]  /*519f0*/  IMAD.WIDE R10, R6, 0x4, R84 ;  /* 0x00000004060a7825 */ /* 0x008fc600078e0254 */
[----:B------:R-:W3:Y:S04]  /*51a00*/  LDL.LU.64 R84, [R1+0x5a80] ;  /* 0x005a800001547983 */ /* 0x000ee80000300a00 */
[----:B------:R-:W-:Y:S04]  /*51a10*/  STL.64 [R1+0x9ef0], R12 ;  /* 0x009ef00c01007387 */ /* 0x000fe80000100a00 */
[----:B------:R2:W-:Y:S04]  /*51a20*/  STL.64 [R1+0x9ee8], R10 ;  /* 0x009ee80a01007387 */ /* 0x0005e80000100a00 */
[----:B------:R2:W-:Y:S01]  /*51a30*/  LDGSTS.E [R7+-0x60f00], desc[UR32][R10.64], P3 ;  /* 0x9f1000000a077fae */ /* 0x0005e20009921860 */
[----:B-1----:R-:W-:-:S03]  /*51a40*/  IMAD.WIDE R8, R6, 0x4, R92 ;  /* 0x0000000406087825 */ /* 0x002fc600078e025c */
[----:B------:R-:W3:Y:S04]  /*51a50*/  LDL.LU.64 R92, [R1+0x6620] ;  /* 0x00662000015c7983 */ /* 0x000ee80000300a00 */
[----:B------:R1:W-:Y:S04]  /*51a60*/  STL.64 [R1+0x9ee0], R8 ;  /* 0x009ee00801007387 */ /* 0x0003e80000100a00 */
[----:B------:R-:W3:Y:S01]  /*51a70*/  LDL.LU.64 R106, [R1+0x6230] ;  /* 0x00623000016a7983 */ /* 0x000ee20000300a00 */
[----:B------:R-:W-:-:S03]  /*51a80*/  IMAD.WIDE R234, R6, 0x4, R100 ;  /* 0x0000000406ea7825 */ /* 0x000fc600078e0264 */
[----:B------:R-:W3:Y:S04]  /*51a90*/  LDL.LU.64 R102, [R1+0x5e10] ;  /* 0x005e100001667983 */ /* 0x000ee80000300a00 */
[----:B------:R-:W3:Y:S01]  /*51aa0*/  LDL.LU.64 R100, [R1+0x5a78] ;  /* 0x005a780001647983 */ /* 0x000ee20000300a00 */
[----:B--2---:R-:W-:-:S04]  /*51ab0*/  IMAD.WIDE R232, R6, 0x4, R104 ;  /* 0x0000000406e87825 */ /* 0x004fc800078e0268 */
[C---:B------:R-:W-:Y:S02]  /*51ac0*/  IMAD.WIDE R230, R6.reuse, 0x4, R98 ;  /* 0x0000000406e67825 */ /* 0x040fe400078e0262 */
[----:B------:R-:W2:Y:S02]  /*51ad0*/  LDL.LU.64 R98, [R1+0x65e0] ;  /* 0x0065e00001627983 */ /* 0x000ea40000300a00 */
[C---:B------:R-:W-:Y:S02]  /*51ae0*/  IMAD.WIDE R228, R6.reuse, 0x4, R96 ;  /* 0x0000000406e47825 */ /* 0x040fe400078e0260 */
[----:B------:R-:W-:Y:S02]  /*51af0*/  STL.64 [R1+0x3c00], R234 ;  /* 0x003c00ea01007387 */ /* 0x000fe40000100a00 */
[C---:B------:R-:W-:Y:S02]  /*51b00*/  IMAD.WIDE R10, R6.reuse, 0x4, R94 ;  /* 0x00000004060a7825 */ /* 0x040fe400078e025e */
[----:B------:R-:W2:Y:S04]  /*51b10*/  LDL.LU.64 R96, [R1+0x61f0] ;  /* 0x0061f00001607983 */ /* 0x000ea80000300a00 */
[----:B------:R-:W2:Y:S04]  /*51b20*/  LDL.LU.64 R94, [R1+0x5dd8] ;  /* 0x005dd800015e7983 */ /* 0x000ea80000300a00 */
[----:B------:R-:W-:Y:S04]  /*51b30*/  STL.64 [R1+0x3bf8], R232 ;  /* 0x003bf8e801007387 */ /* 0x000fe80000100a00 */
[----:B------:R-:W2:Y:S01]  /*51b40*/  LDL.LU.64 R104, [R1+0x5a70] ;  /* 0x005a700001687983 */ /* 0x000ea20000300a00 */
[----:B------:R-:W-:-:S03]  /*51b50*/  IMAD.WIDE R190, R6, 0x4, R90 ;  /* 0x0000000406be7825 */ /* 0x000fc600078e025a */
[----:B------:R-:W-:Y:S01]  /*51b60*/  STL.64 [R1+0x3bf0], R230 ;  /* 0x003bf0e601007387 */ /* 0x000fe20000100a00 */
[----:B------:R-:W-:-:S03]  /*51b70*/  IMAD.WIDE R188, R6, 0x4, R88 ;  /* 0x0000000406bc7825 */ /* 0x000fc600078e0258 */
[----:B------:R-:W2:Y:S04]  /*51b80*/  LDL.LU.64 R90, [R1+0x65a0] ;  /* 0x0065a000015a7983 */ /* 0x000ea80000300a00 */
[----:B------:R-:W-:Y:S04]  /*51b90*/  STL.64 [R1+0x3be0], R228 ;  /* 0x003be0e401007387 */ /* 0x000fe80000100a00 */
[----:B------:R-:W2:Y:S01]  /*51ba0*/  LDL.LU.64 R88, [R1+0x61b0] ;  /* 0x0061b00001587983 */ /* 0x000ea20000300a00 */
[----:B----4-:R-:W-:-:S03]  /*51bb0*/  IMAD.WIDE R182, R6, 0x4, R86 ;  /* 0x0000000406b67825 */ /* 0x010fc600078e0256 */
[----:B------:R-:W4:Y:S04]  /*51bc0*/  LDL.LU.64 R86, [R1+0x5da0] ;  /* 0x005da00001567983 */ /* 0x000f280000300a00 */
[----:B------:R-:W-:Y:S04]  /*51bd0*/  STL.64 [R1+0x3bd8], R10 ;  /* 0x003bd80a01007387 */ /* 0x000fe80000100a00 */
[----:B------:R-:W-:Y:S01]  /*51be0*/  STL.64 [R1+0x3d58], R190 ;  /* 0x003d58be01007387 */ /* 0x000fe20000100a00 */
[----:B---3--:R-:W-:-:S03]  /*51bf0*/  IMAD.WIDE R180, R6, 0x4, R84 ;  /* 0x0000000406b47825 */ /* 0x008fc600078e0254 */
[----:B------:R-:W3:Y:S04]  /*51c00*/  LDL.LU.64 R84, [R1+0x5a68] ;  /* 0x005a680001547983 */ /* 0x000ee80000300a00 */
[----:B------:R-:W-:Y:S01]  /*51c10*/  STL.64 [R1+0x3d50], R188 ;  /* 0x003d50bc01007387 */ /* 0x000fe20000100a00 */
[----:B------:R-:W-:-:S03]  /*51c20*/  IMAD.WIDE R178, R6, 0x4, R92 ;  /* 0x0000000406b27825 */ /* 0x000fc600078e025c */
[----:B------:R-:W3:Y:S04]  /*51c30*/  LDL.LU.64 R92, [R1+0x6560] ;  /* 0x00656000015c7983 */ /* 0x000ee80000300a00 */
[----:B------:R-:W-:Y:S01]  /*51c40*/  STL.64 [R1+0x3d48], R182 ;  /* 0x003d48b601007387 */ /* 0x000fe20000100a00 */
[----:B------:R-:W-:-:S04]  /*51c50*/  IMAD.WIDE R176, R6, 0x4, R106 ;  /* 0x0000000406b07825 */ /* 0x000fc800078e026a */
[C---:B------:R-:W-:Y:S02]  /*51c60*/  IMAD.WIDE R170, R6.reuse, 0x4, R102 ;  /* 0x0000000406aa7825 */ /* 0x040fe400078e0266 */
[----:B------:R-:W3:Y:S02]  /*51c70*/  LDL.LU.64 R102, [R1+0x6170] ;  /* 0x0061700001667983 */ /* 0x000ee40000300a00 */
[C---:B------:R-:W-:Y:S02]  /*51c80*/  IMAD.WIDE R168, R6.reuse, 0x4, R100 ;  /* 0x0000000406a87825 */ /* 0x040fe400078e0264 */
[----:B------:R-:W-:Y:S04]  /*51c90*/  STL.64 [R1+0x3d40], R180 ;  /* 0x003d40b401007387 */ /* 0x000fe80000100a00 */
[----:B------:R-:W3:Y:S04]  /*51ca0*/  LDL.LU.64 R100, [R1+0x5d68] ;  /* 0x005d680001647983 */ /* 0x000ee80000300a00 */
[----:B------:R-:W-:Y:S01]  /*51cb0*/  STL.64 [R1+0x5b40], R178 ;  /* 0x005b40b201007387 */ /* 0x000fe20000100a00 */
[----:B--2---:R-:W-:-:S03]  /*51cc0*/  IMAD.WIDE R166, R6, 0x4, R98 ;  /* 0x0000000406a67825 */ /* 0x004fc600078e0262 */
[----:B------:R-:W2:Y:S04]  /*51cd0*/  LDL.LU.64 R98, [R1+0x5a60] ;  /* 0x005a600001627983 */ /* 0x000ea80000300a00 */
[----:B------:R-:W-:Y:S01]  /*51ce0*/  STL.64 [R1+0x5b00], R176 ;  /* 0x005b00b001007387 */ /* 0x000fe20000100a00 */
[----:B------:R-:W-:-:S03]  /*51cf0*/  IMAD.WIDE R164, R6, 0x4, R96 ;  /* 0x0000000406a47825 */ /* 0x000fc600078e0260 */
[----:B------:R-:W2:Y:S01]  /*51d00*/  LDL.LU.64 R96, [R1+0x6520] ;  /* 0x0065200001607983 */ /* 0x000ea20000300a00 */
[----:B------:R-:W-:-:S03]  /*51d10*/  IMAD.WIDE R162, R6, 0x4, R94 ;  /* 0x0000000406a27825 */ /* 0x000fc600078e025e */
[----:B------:R-:W-:Y:S04]  /*51d20*/  STL.64 [R1+0x5af8], R170 ;  /* 0x005af8aa01007387 */ /* 0x000fe80000100a00 */
[----:B------:R-:W2:Y:S01]  /*51d30*/  LDL.LU.64 R94, [R1+0x6130] ;  /* 0x00613000015e7983 */ /* 0x000ea20000300a00 */
[----:B------:R-:W-:-:S03]  /*51d40*/  IMAD.WIDE R160, R6, 0x4, R104 ;  /* 0x0000000406a07825 */ /* 0x000fc600078e0268 */
[----:B------:R-:W-:Y:S04]  /*51d50*/  STL.64 [R1+0x5af0], R168 ;  /* 0x005af0a801007387 */ /* 0x000fe80000100a00 */
[----:B------:R-:W-:Y:S01]  /*51d60*/  STL.64 [R1+0x5d00], R166 ;  /* 0x005d00a601007387 */ /* 0x000fe20000100a00 */
[----:B------:R-:W-:-:S03]  /*51d70*/  IMAD.WIDE R158, R6, 0x4, R90 ;  /* 0x00000004069e7825 */ /* 0x000fc600078e025a */
[----:B------:R-:W2:Y:S04]  /*51d80*/  LDL.LU.64 R90, [R1+0x5d30] ;  /* 0x005d3000015a7983 */ /* 0x000ea80000300a00 */
[----:B------:R-:W-:Y:S01]  /*51d90*/  STL.64 [R1+0x5cc8], R164 ;  /* 0x005cc8a401007387 */ /* 0x000fe20000100a00 */
[----:B------:R-:W-:-:S03]  /*51da0*/  IMAD.WIDE R156, R6, 0x4, R88 ;  /* 0x00000004069c7825 */ /* 0x000fc600078e0258 */
[----:B------:R-:W2:Y:S04]  /*51db0*/  LDL.LU.64 R88, [R1+0x5a58] ;  /* 0x005a580001587983 */ /* 0x000ea80000300a00 */
[----:B------:R-:W-:Y:S01]  /*51dc0*/  STL.64 [R1+0x5c90], R162 ;  /* 0x005c90a201007387 */ /* 0x000fe20000100a00 */
[----:B----4-:R-:W-:-:S03]  /*51dd0*/  IMAD.WIDE R154, R6, 0x4, R86 ;  /* 0x00000004069a7825 */ /* 0x010fc600078e0256 */
[----:B------:R-:W4:Y:S04]  /*51de0*/  LDL.LU.64 R86, [R1+0x64e0] ;  /* 0x0064e00001567983 */ /* 0x000f280000300a00 */
[----:B------:R-:W-:Y:S01]  /*51df0*/  STL.64 [R1+0x5c58], R160 ;  /* 0x005c58a001007387 */ /* 0x000fe20000100a00 */
[----:B---3--:R-:W-:-:S03]  /*51e00*/  IMAD.WIDE R152, R6, 0x4, R84 ;  /* 0x0000000406987825 */ /* 0x008fc600078e0254 */
[----:B------:R-:W3:Y:S04]  /*51e10*/  LDL.LU.64 R84, [R1+0x60f0] ;  /* 0x0060f00001547983 */ /* 0x000ee80000300a00 */
[----:B------:R-:W-:Y:S04]  /*51e20*/  STL.64 [R1+0x5dd8], R158 ;  /* 0x005dd89e01007387 */ /* 0x000fe80000100a00 */
[----:B------:R-:W3:Y:S01]  /*51e30*/  LDL.LU.64 R106, [R1+0x5cf8] ;  /* 0x005cf800016a7983 */ /* 0x000ee20000300a00 */
[----:B------:R-:W-:-:S03]  /*51e40*/  IMAD.WIDE R150, R6, 0x4, R92 ;  /* 0x0000000406967825 */ /* 0x000fc600078e025c */
[----:B------:R-:W3:Y:S04]  /*51e50*/  LDL.LU.64 R92, [R1+0x5a50] ;  /* 0x005a5000015c7983 */ /* 0x000ee80000300a00 */
[----:B------:R-:W-:Y:S04]  /*51e60*/  STL.64 [R1+0x5da8], R156 ;  /* 0x005da89c01007387 */ /* 0x000fe80000100a00 */
[----:B------:R-:W3:Y:S01]  /*51e70*/  LDL.LU.64 R104, [R1+0x64a0] ;  /* 0x0064a00001687983 */ /* 0x000ee20000300a00 */
[----:B------:R-:W-:-:S03]  /*51e80*/  IMAD.WIDE R148, R6, 0x4, R102 ;  /* 0x0000000406947825 */ /* 0x000fc600078e0266 */
[----:B------:R-:W-:Y:S04]  /*51e90*/  STL.64 [R1+0x5d70], R154 ;  /* 0x005d709a01007387 */ /* 0x000fe80000100a00 */
[----:B------:R-:W3:Y:S01]  /*51ea0*/  LDL.LU.64 R102, [R1+0x60b0] ;  /* 0x0060b00001667983 */ /* 0x000ee20000300a00 */
[----:B------:R-:W-:-:S03]  /*51eb0*/  IMAD.WIDE R146, R6, 0x4, R100 ;  /* 0x0000000406927825 */ /* 0x000fc600078e0264 */
        /* <DEDUP_REMOVED lines=9> */
[----:B------:R-:W2:Y:S04]  /*51f50*/  LDL.LU.64 R94, [R1+0x6070] ;  /* 0x00607000015e7983 */ /* 0x000ea80000300a00 */
        /* <DEDUP_REMOVED lines=13> */
[----:B------:R-:W-:Y:S01]  /*52030*/  STL.64 [R1+0x9a98], R136 ;  /* 0x009a988801007387 */ /* 0x000fe20000100a00 */
[----:B------:R-:W-:-:S03]  /*52040*/  IMAD.WIDE R128, R6, 0x4, R92 ;  /* 0x0000000406807825 */ /* 0x000fc600078e025c */
[----:B------:R-:W3:Y:S04]  /*52050*/  LDL.LU.64 R92, [R1+0x5c50] ;  /* 0x005c5000015c7983 */ /* 0x000ee80000300a00 */
[----:B------:R-:W-:Y:S01]  /*52060*/  STL.64 [R1+0x9eb8], R134 ;  /* 0x009eb88601007387 */ /* 0x000fe20000100a00 */
[----:B------:R-:W-:-:S03]  /*52070*/  IMAD.WIDE R126, R6, 0x4, R104 ;  /* 0x00000004067e7825 */ /* 0x000fc600078e0268 */
[----:B------:R-:W3:Y:S01]  /*52080*/  LDL.LU.64 R104, [R1+0x5a38] ;  /* 0x005a380001687983 */ /* 0x000ee20000300a00 */
[----:B------:R-:W-:-:S03]  /*52090*/  IMAD.WIDE R130, R6, 0x4, R106 ;  /* 0x0000000406827825 */ /* 0x000fc600078e026a */
[----:B------:R-:W-:Y:S01]  /*520a0*/  STL.64 [R1+0x9eb0], R132 ;  /* 0x009eb08401007387 */ /* 0x000fe20000100a00 */
[----:B------:R-:W-:-:S03]  /*520b0*/  IMAD.WIDE R124, R6, 0x4, R102 ;  /* 0x00000004067c7825 */ /* 0x000fc600078e0266 */
[----:B------:R-:W-:Y:S04]  /*520c0*/  STL.64 [R1+0x9ea8], R130 ;  /* 0x009ea88201007387 */ /* 0x000fe80000100a00 */
[----:B------:R-:W3:Y:S01]  /*520d0*/  LDL.LU.64 R102, [R1+0x63e0] ;  /* 0x0063e00001667983 */ /* 0x000ee20000300a00 */
[----:B------:R-:W-:-:S03]  /*520e0*/  IMAD.WIDE R122, R6, 0x4, R100 ;  /* 0x00000004067a7825 */ /* 0x000fc600078e0264 */
[----:B------:R-:W-:Y:S04]  /*520f0*/  STL.64 [R1+0x9ea0], R128 ;  /* 0x009ea08001007387 */ /* 0x000fe80000100a00 */
[----:B------:R-:W3:Y:S01]  /*52100*/  LDL.LU.64 R100, [R1+0x5ff0] ;  /* 0x005ff00001647983 */ /* 0x000ee20000300a00 */
[----:B--2---:R-:W-:-:S03]  /*52110*/  IMAD.WIDE R120, R6, 0x4, R98 ;  /* 0x0000000406787825 */ /* 0x004fc600078e0262 */
[----:B------:R-:W-:Y:S04]  /*52120*/  STL.64 [R1+0x9e98], R126 ;  /* 0x009e987e01007387 */ /* 0x000fe80000100a00 */
[----:B------:R-:W-:Y:S01]  /*52130*/  STL.64 [R1+0x9e90], R124 ;  /* 0x009e907c01007387 */ /* 0x000fe20000100a00 */
[----:B------:R-:W-:-:S03]  /*52140*/  IMAD.WIDE R114, R6, 0x4, R96 ;  /* 0x0000000406727825 */ /* 0x000fc600078e0260 */
[----:B------:R-:W2:Y:S04]  /*52150*/  LDL.LU.64 R96, [R1+0x5c18] ;  /* 0x005c180001607983 */ /* 0x000ea80000300a00 */
[----:B------:R-:W-:Y:S01]  /*52160*/  STL.64 [R1+0x9e88], R122 ;  /* 0x009e887a01007387 */ /* 0x000fe20000100a00 */
[----:B------:R-:W-:-:S03]  /*52170*/  IMAD.WIDE R112, R6, 0x4, R94 ;  /* 0x0000000406707825 */ /* 0x000fc600078e025e */
[----:B------:R-:W2:Y:S04]  /*52180*/  LDL.LU.64 R94, [R1+0x5a30] ;  /* 0x005a3000015e7983 */ /* 0x000ea80000300a00 */
[----:B------:R-:W-:Y:S04]  /*52190*/  STL.64 [R1+0x9e80], R120 ;  /* 0x009e807801007387 */ /* 0x000fe80000100a00 */
[----:B------:R-:W-:Y:S01]  /*521a0*/  STL.64 [R1+0x9e78], R114 ;  /* 0x009e787201007387 */ /* 0x000fe20000100a00 */
[----:B------:R-:W-:-:S03]  /*521b0*/  IMAD.WIDE R110, R6, 0x4, R90 ;  /* 0x00000004066e7825 */ /* 0x000fc600078e025a */
[----:B------:R-:W2:Y:S01]  /*521c0*/  LDL.LU.64 R90, [R1+0x63a0] ;  /* 0x0063a000015a7983 */ /* 0x000ea20000300a00 */
[----:B------:R-:W-:-:S03]  /*521d0*/  IMAD.WIDE R108, R6, 0x4, R88 ;  /* 0x00000004066c7825 */ /* 0x000fc600078e0258 */
[----:B------:R-:W2:Y:S04]  /*521e0*/  LDL.LU.64 R88, [R1+0x5fb0] ;  /* 0x005fb00001587983 */ /* 0x000ea80000300a00 */
[----:B------:R-:W-:Y:S01]  /*521f0*/  STL.64 [R1+0x9e70], R112 ;  /* 0x009e707001007387 */ /* 0x000fe20000100a00 */
[----:B------:R-:W-:-:S05]  /*52200*/  IADD3 R4, R4, 0x100000, RZ ;  /* 0x0010000004047810 */ /* 0x000fca0007ffe0ff */
[----:B------:R2:W-:Y:S04]  /*52210*/  LDGSTS.E [R4+-0x60e80], desc[UR32][R8.64], P0 ;  /* 0x9f18000008047fae */ /* 0x0005e80008121860 */
        /* <DEDUP_REMOVED lines=38> */
[----:B----4-:R-:W-:-:S03]  /*52480*/  IMAD.WIDE R106, R6, 0x4, R86 ;  /* 0x00000004066a7825 */ /* 0x010fc600078e0256 */
[----:B------:R-:W-:Y:S04]  /*52490*/  LDGSTS.E [R249+-0x66d00], desc[UR32][R110.64], P3 ;  /* 0x993000006ef97fae */ /* 0x000fe80009921860 */
[----:B------:R-:W4:Y:S04]  /*524a0*/  LDL.LU.64 R86, [R1+0x5be0] ;  /* 0x005be00001567983 */ /* 0x000f280000300a00 */
[----:B------:R-:W-:Y:S04]  /*524b0*/  LDGSTS.E [R249+-0x66c80], desc[UR32][R108.64], P0 ;  /* 0x993800006cf97fae */ /* 0x000fe80008121860 */
[----:B------:R-:W-:Y:S01]  /*524c0*/  LDGSTS.E [R249+-0x65e00], desc[UR32][R106.64], P4 ;  /* 0x9a2000006af97fae */ /* 0x000fe2000a121860 */
[----:B---3--:R-:W-:-:S03]  /*524d0*/  IMAD.WIDE R98, R6, 0x4, R84 ;  /* 0x0000000406627825 */ /* 0x008fc600078e0254 */
[----:B------:R-:W3:Y:S04]  /*524e0*/  LDL.LU.64 R84, [R1+0x5a28] ;  /* 0x005a280001547983 */ /* 0x000ee80000300a00 */
[----:B------:R-:W-:Y:S04]  /*524f0*/  STL.64 [R1+0x9e68], R110 ;  /* 0x009e686e01007387 */ /* 0x000fe80000100a00 */
[----:B------:R-:W3:Y:S04]  /*52500*/  LDL.LU.64 R82, [R1+0x6360] ;  /* 0x0063600001527983 */ /* 0x000ee80000300a00 */
[----:B------:R-:W3:Y:S04]  /*52510*/  LDL.LU.64 R80, [R1+0x5f70] ;  /* 0x005f700001507983 */ /* 0x000ee80000300a00 */
[----:B------:R-:W-:Y:S04]  /*52520*/  STL.64 [R1+0x9e60], R108 ;  /* 0x009e606c01007387 */ /* 0x000fe80000100a00 */
[----:B------:R-:W3:Y:S04]  /*52530*/  LDL.LU.64 R28, [R1+0x5ba8] ;  /* 0x005ba800011c7983 */ /* 0x000ee80000300a00 */
[----:B------:R-:W3:Y:S01]  /*52540*/  LDL.LU.64 R26, [R1+0x5a20] ;  /* 0x005a2000011a7983 */ /* 0x000ee20000300a00 */
[----:B------:R-:W-:-:S03]  /*52550*/  IMAD.WIDE R92, R6, 0x4, R92 ;  /* 0x00000004065c7825 */ /* 0x000fc600078e025c */
[----:B------:R-:W-:Y:S04]  /*52560*/  STL.64 [R1+0x9e58], R106 ;  /* 0x009e586a01007387 */ /* 0x000fe80000100a00 */
[----:B------:R-:W3:Y:S01]  /*52570*/  LDL.LU.64 R24, [R1+0x6320] ;  /* 0x0063200001187983 */ /* 0x000ee20000300a00 */
[----:B------:R-:W-:-:S03]  /*52580*/  IMAD.WIDE R104, R6, 0x4, R104 ;  /* 0x0000000406687825 */ /* 0x000fc600078e0268 */
[----:B------:R-:W3:Y:S04]  /*52590*/  LDL.LU.64 R22, [R1+0x5f30] ;  /* 0x005f300001167983 */ /* 0x000ee80000300a00 */
[----:B------:R3:W-:Y:S04]  /*525a0*/  STL.64 [R1+0x9e50], R98 ;  /* 0x009e506201007387 */ /* 0x0007e80000100a00 */
[----:B------:R-:W3:Y:S04]  /*525b0*/  LDL.LU.64 R20, [R1+0x5b70] ;  /* 0x005b700001147983 */ /* 0x000ee80000300a00 */
[----:B------:R-:W3:Y:S04]  /*525c0*/  LDL.LU.64 R18, [R1+0x5a18] ;  /* 0x005a180001127983 */ /* 0x000ee80000300a00 */
[----:B------:R3:W-:Y:S04]  /*525d0*/  STL.64 [R1+0x9e48], R92 ;  /* 0x009e485c01007387 */ /* 0x0007e80000100a00 */
[----:B------:R-:W3:Y:S04]  /*525e0*/  LDL.LU.64 R16, [R1+0x62e0] ;  /* 0x0062e00001107983 */ /* 0x000ee80000300a00 */
[----:B------:R-:W3:Y:S04]  /*525f0*/  LDL.LU.64 R14, [R1+0x5ef0] ;  /* 0x005ef000010e7983 */ /* 0x000ee80000300a00 */
[----:B------:R-:W-:Y:S04]  /*52600*/  STL.64 [R1+0x9e40], R104 ;  /* 0x009e406801007387 */ /* 0x000fe80000100a00 */
[----:B------:R-:W3:Y:S04]  /*52610*/  LDL.LU.64 R12, [R1+0x5b38] ;  /* 0x005b3800010c7983 */ /* 0x000ee80000300a00 */
[----:B-1----:R-:W3:Y:S01]  /*52620*/  LDL.LU.64 R8, [R1+0x5a10] ;  /* 0x005a100001087983 */ /* 0x002ee20000300a00 */
[----:B------:R-:W-:-:S03]  /*52630*/  IMAD.WIDE R102, R6, 0x4, R102 ;  /* 0x0000000406667825 */ /* 0x000fc600078e0266 */
[----:B------:R-:W-:Y:S01]  /*52640*/  LDGSTS.E [R249+-0x65d80], desc[UR32][R98.64], P6 ;  /* 0x9a28000062f97fae */ /* 0x000fe2000b121860 */
[----:B------:R-:W-:-:S04]  /*52650*/  IMAD.WIDE R100, R6, 0x4, R100 ;  /* 0x0000000406647825 */ /* 0x000fc800078e0264 */
[C---:B--2---:R-:W-:Y:S01]  /*52660*/  IMAD.WIDE R96, R6.reuse, 0x4, R96 ;  /* 0x0000000406607825 */ /* 0x044fe200078e0260 */
[----:B------:R-:W-:Y:S03]  /*52670*/  STL.64 [R1+0x9e38], R102 ;  /* 0x009e386601007387 */ /* 0x000fe60000100a00 */
[C---:B------:R-:W-:Y:S01]  /*52680*/  IMAD.WIDE R94, R6.reuse, 0x4, R94 ;  /* 0x00000004065e7825 */ /* 0x040fe200078e025e */
[----:B------:R-:W-:Y:S03]  /*52690*/  STL.64 [R1+0x9e30], R100 ;  /* 0x009e306401007387 */ /* 0x000fe60000100a00 */
[C---:B------:R-:W-:Y:S01]  /*526a0*/  IMAD.WIDE R90, R6.reuse, 0x4, R90 ;  /* 0x00000004065a7825 */ /* 0x040fe200078e025a */
[----:B------:R-:W-:Y:S03]  /*526b0*/  STL.64 [R1+0x9e28], R96 ;  /* 0x009e286001007387 */ /* 0x000fe60000100a00 */
[C---:B------:R-:W-:Y:S01]  /*526c0*/  IMAD.WIDE R88, R6.reuse, 0x4, R88 ;  /* 0x0000000406587825 */ /* 0x040fe200078e0258 */
[----:B------:R-:W-:Y:S04]  /*526d0*/  STL.64 [R1+0x9e20], R94 ;  /* 0x009e205e01007387 */ /* 0x000fe80000100a00 */
[----:B------:R1:W-:Y:S04]  /*526e0*/  STL.64 [R1+0x9e18], R90 ;  /* 0x009e185a01007387 */ /* 0x0003e80000100a00 */
[----:B------:R2:W-:Y:S04]  /*526f0*/  STL.64 [R1+0x9e10], R88 ;  /* 0x009e105801007387 */ /* 0x0005e80000100a00 */
        /* <DEDUP_REMOVED lines=8> */
[----:B----4-:R-:W-:-:S05]  /*52780*/  IMAD.WIDE R86, R6, 0x4, R86 ;  /* 0x0000000406567825 */ /* 0x010fca00078e0256 */
[----:B------:R4:W-:Y:S04]  /*52790*/  STL.64 [R1+0x9e08], R86 ;  /* 0x009e085601007387 */ /* 0x0009e80000100a00 */
[----:B------:R-:W-:Y:S01]  /*527a0*/  LDGSTS.E [R249+-0x63d00], desc[UR32][R86.64], P3 ;  /* 0x9c30000056f97fae */ /* 0x000fe20009921860 */
[----:B---3--:R-:W-:-:S04]  /*527b0*/  IMAD.WIDE R84, R6, 0x4, R84 ;  /* 0x0000000406547825 */ /* 0x008fc800078e0254 */
[C---:B------:R-:W-:Y:S01]  /*527c0*/  IMAD.WIDE R82, R6.reuse, 0x4, R82 ;  /* 0x0000000406527825 */ /* 0x040fe200078e0252 */
[----:B------:R3:W-:Y:S03]  /*527d0*/  STL.64 [R1+0x9e00], R84 ;  /* 0x009e005401007387 */ /* 0x0007e60000100a00 */
[C---:B------:R-:W-:Y:S01]  /*527e0*/  IMAD.WIDE R80, R6.reuse, 0x4, R80 ;  /* 0x0000000406507825 */ /* 0x040fe200078e0250 */
[----:B------:R-:W-:Y:S03]  /*527f0*/  STL.64 [R1+0x9df8], R82 ;  /* 0x009df85201007387 */ /* 0x000fe60000100a00 */
        /* <DEDUP_REMOVED lines=18> */
[----:B------:R-:W-:Y:S01]  /*52920*/  IMAD.WIDE R8, R6, 0x4, R8 ;  /* 0x0000000406087825 */ /* 0x000fe200078e0208 */
[----:B------:R3:W-:Y:S04]  /*52930*/  STL.64 [R1+0x9da8], R12 ;  /* 0x009da80c01007387 */ /* 0x0007e80000100a00 */
[----:B------:R3:W-:Y:S04]  /*52940*/  STL.64 [R1+0x9da0], R8 ;  /* 0x009da00801007387 */ /* 0x0007e80000100a00 */
[----:B------:R-:W3:Y:S04]  /*52950*/  LDL.LU.64 R98, [R1+0x62a8] ;  /* 0x0062a80001627983 */ /* 0x000ee80000300a00 */
[----:B------:R-:W3:Y:S04]  /*52960*/  LDL.LU.64 R92, [R1+0x5eb0] ;  /* 0x005eb000015c7983 */ /* 0x000ee80000300a00 */
[----:B-1----:R-:W3:Y:S04]  /*52970*/  LDL.LU.64 R90, [R1+0x5a08] ;  /* 0x005a0800015a7983 */ /* 0x002ee80000300a00 */
[----:B--2---:R-:W2:Y:S04]  /*52980*/  LDL.LU.64 R88, [R1+0x6658] ;  /* 0x0066580001587983 */ /* 0x004ea80000300a00 */
[----:B------:R-:W2:Y:S04]  /*52990*/  LDL.LU.64 R96, [R1+0x6268] ;  /* 0x0062680001607983 */ /* 0x000ea80000300a00 */
[----:B----4-:R-:W4:Y:S04]  /*529a0*/  LDL.LU.64 R86, [R1+0x5e78] ;  /* 0x005e780001567983 */ /* 0x010f280000300a00 */
[----:B------:R-:W4:Y:S04]  /*529b0*/  LDL.LU.64 R94, [R1+0x5a00] ;  /* 0x005a0000015e7983 */ /* 0x000f280000300a00 */
[----:B------:R-:W-:Y:S04]  /*529c0*/  LDGSTS.E [R249+-0x63c80], desc[UR32][R84.64], P0 ;  /* 0x9c38000054f97fae */ /* 0x000fe80008121860 */
[----:B------:R-:W-:Y:S04]  /*529d0*/  LDGSTS.E [R249+-0x62e00], desc[UR32][R82.64], P4 ;  /* 0x9d20000052f97fae */ /* 0x000fe8000a121860 */
[----:B------:R1:W-:Y:S04]  /*529e0*/  LDGSTS.E [R249+-0x62d80], desc[UR32][R80.64], P6 ;  /* 0x9d28000050f97fae */ /* 0x0003e8000b121860 */
[----:B---3--:R-:W3:Y:S04]  /*529f0*/  LDL.LU.64 R84, [R1+0x6618] ;  /* 0x0066180001547983 */ /* 0x008ee80000300a00 */
[----:B------:R-:W-:Y:S04]  /*52a00*/  LDGSTS.E [R249+-0x62d00], desc[UR32][R28.64], P3 ;  /* 0x9d3000001cf97fae */ /* 0x000fe80009921860 */
[----:B------:R-:W-:Y:S04]  /*52a10*/  LDGSTS.E [R249+-0x62c80], desc[UR32][R26.64], P0 ;  /* 0x9d3800001af97fae */ /* 0x000fe80008121860 */
[----:B------:R-:W-:Y:S04]  /*52a20*/  LDGSTS.E [R249+-0x61e00], desc[UR32][R24.64], P4 ;  /* 0x9e20000018f97fae */ /* 0x000fe8000a121860 */
[----:B------:R-:W-:Y:S04]  /*52a30*/  LDGSTS.E [R249+-0x61d80], desc[UR32][R22.64], P6 ;  /* 0x9e28000016f97fae */ /* 0x000fe8000b121860 */
[----:B------:R-:W-:Y:S04]  /*52a40*/  LDGSTS.E [R249+-0x61d00], desc[UR32][R20.64], P3 ;  /* 0x9e30000014f97fae */ /* 0x000fe80009921860 */
[----:B------:R-:W-:Y:S01]  /*52a50*/  LDGSTS.E [R249+-0x61c80], desc[UR32][R18.64], P0 ;  /* 0x9e38000012f97fae */ /* 0x000fe20008121860 */
[----:B------:R-:W-:-:S03]  /*52a60*/  VIADD R7, R3, 0x100000 ;  /* 0x0010000003077836 */ /* 0x000fc60000000000 */
[----:B------:R-:W-:Y:S04]  /*52a70*/  LDGSTS.E [R249+-0x60e00], desc[UR32][R16.64], P4 ;  /* 0x9f20000010f97fae */ /* 0x000fe8000a121860 */
[----:B------:R-:W-:Y:S04]  /*52a80*/  LDGSTS.E [R249+-0x60d80], desc[UR32][R14.64], P6 ;  /* 0x9f2800000ef97fae */ /* 0x000fe8000b121860 */
[----:B------:R1:W-:Y:S04]  /*52a90*/  LDGSTS.E [R249+-0x60d00], desc[UR32][R12.64], P3 ;  /* 0x9f3000000cf97fae */ /* 0x0003e80009921860 */
[----:B------:R1:W-:Y:S02]  /*52aa0*/  LDGSTS.E [R249+-0x60c80], desc[UR32][R8.64], P0 ;  /* 0x9f38000008f97fae */ /* 0x0003e40008121860 */
[----:B-1----:R-:W-:-:S02]  /*52ab0*/  VIADD R81, R3, 0x100000 ;  /* 0x0010000003517836 */ /* 0x002fc40000000000 */
[C---:B------:R-:W-:Y:S01]  /*52ac0*/  VIADD R80, R3.reuse, 0x100000 ;  /* 0x0010000003507836 */ /* 0x040fe20000000000 */
[----:B------:R1:W-:Y:S01]  /*52ad0*/  LDGSTS.E [R7+-0x6fc00], desc[UR32][R10.64], P4 ;  /* 0x904000000a077fae */ /* 0x0003e2000a121860 */
[----:B------:R-:W-:Y:S01]  /*52ae0*/  IADD3 R4, R3, 0x100000, RZ ;  /* 0x0010000003047810 */ /* 0x000fe20007ffe0ff */
[C---:B------:R-:W-:Y:S02]  /*52af0*/  IMAD.WIDE R12, R6.reuse, 0x4, R98 ;  /* 0x00000004060c7825 */ /* 0x040fe400078e0262 */
[----:B------:R-:W3:Y:S02]  /*52b00*/  LDL.LU.64 R98, [R1+0x6228] ;  /* 0x0062280001627983 */ /* 0x000ee40000300a00 */
[C---:B------:R-:W-:Y:S02]  /*52b10*/  IMAD.WIDE R8, R6.reuse, 0x4, R92 ;  /* 0x0000000406087825 */ /* 0x040fe400078e025c */
[----:B------:R-:W3:Y:S02]  /*52b20*/  LDL.LU.64 R92, [R1+0x5e08] ;  /* 0x005e0800015c7983 */ /* 0x000ee40000300a00 */
[----:B-1----:R-:W-:-:S02]  /*52b30*/  IMAD.WIDE R10, R6, 0x4, R90 ;  /* 0x00000004060a7825 */ /* 0x002fc400078e025a */
[----:B------:R-:W-:Y:S04]  /*52b40*/  STL.64 [R1+0x3a30], R12 ;  /* 0x003a300c01007387 */ /* 0x000fe80000100a00 */
[----:B------:R2:W-:Y:S04]  /*52b50*/  STL.64 [R1+0x3a20], R8 ;  /* 0x003a200801007387 */ /* 0x0005e80000100a00 */
[----:B------:R-:W3:Y:S04]  /*52b60*/  LDL.LU.64 R90, [R1+0x59f8] ;  /* 0x0059f800015a7983 */ /* 0x000ee80000300a00 */
[----:B------:R-:W-:Y:S04]  /*52b70*/  LDGSTS.E [R81+-0x6fb80], desc[UR32][R12.64], P6 ;  /* 0x904800000c517fae */ /* 0x000fe8000b121860 */
[----:B------:R2:W-:Y:S04]  /*52b80*/  LDGSTS.E [R80+-0x6fb00], desc[UR32][R8.64], P3 ;  /* 0x9050000008507fae */ /* 0x0005e80009921860 */
[----:B------:R4:W-:Y:S04]  /*52b90*/  STL.64 [R1+0x3a10], R10 ;  /* 0x003a100a01007387 */ /* 0x0009e80000100a00 */
[----:B------:R4:W-:Y:S01]  /*52ba0*/  LDGSTS.E [R4+-0x6fa80], desc[UR32][R10.64], P0 ;  /* 0x905800000a047fae */ /* 0x0009e20008121860 */
[----:B--2---:R-:W-:-:S03]  /*52bb0*/  IMAD.WIDE R8, R6, 0x4, R88 ;  /* 0x0000000406087825 */ /* 0x004fc600078e0258 */
[----:B------:R-:W2:Y:S01]  /*52bc0*/  LDL.LU.64 R88, [R1+0x65d8] ;  /* 0x0065d80001587983 */ /* 0x000ea20000300a00 */
[----:B------:R-:W-:-:S03]  /*52bd0*/  IMAD.WIDE R12, R6, 0x4, R96 ;  /* 0x00000004060c7825 */ /* 0x000fc600078e0260 */
[----:B------:R1:W-:Y:S01]  /*52be0*/  STL.64 [R1+0x3b58], R8 ;  /* 0x003b580801007387 */ /* 0x0003e20000100a00 */
[----:B----4-:R-:W-:-:S03]  /*52bf0*/  IMAD.WIDE R10, R6, 0x4, R86 ;  /* 0x00000004060a7825 */ /* 0x010fc600078e0256 */
[----:B------:R-:W4:Y:S04]  /*52c00*/  LDL.LU.64 R96, [R1+0x61e8] ;  /* 0x0061e80001607983 */ /* 0x000f280000300a00 */
[----:B------:R-:W4:Y:S04]  /*52c10*/  LDL.LU.64 R86, [R1+0x5dd0] ;  /* 0x005dd00001567983 */ /* 0x000f280000300a00 */
[----:B------:R-:W-:Y:S04]  /*52c20*/  STL.64 [R1+0x3b48], R12 ;  /* 0x003b480c01007387 */ /* 0x000fe80000100a00 */
[----:B------:R1:W-:Y:S04]  /*52c30*/  LDGSTS.E [R81+-0x6ec00], desc[UR32][R8.64], P4 ;  /* 0x9140000008517fae */ /* 0x0003e8000a121860 */
[----:B------:R3:W-:Y:S04]  /*52c40*/  STL.64 [R1+0x3b38], R10 ;  /* 0x003b380a01007387 */ /* 0x0007e80000100a00 */
[----:B------:R-:W-:Y:S01]  /*52c50*/  LDGSTS.E [R80+-0x6eb80], desc[UR32][R12.64], P6 ;  /* 0x914800000c507fae */ /* 0x000fe2000b121860 */
[----:B-1----:R-:W-:-:S03]  /*52c60*/  IMAD.WIDE R8, R6, 0x4, R94 ;  /* 0x0000000406087825 */ /* 0x002fc600078e025e */
[----:B------:R3:W-:Y:S04]  /*52c70*/  LDGSTS.E [R7+-0x6eb00], desc[UR32][R10.64], P3 ;  /* 0x915000000a077fae */ /* 0x0007e80009921860 */
[----:B------:R-:W4:Y:S04]  /*52c80*/  LDL.LU.64 R94, [R1+0x59f0] ;  /* 0x0059f000015e7983 */ /* 0x000f280000300a00 */
[----:B------:R1:W-:Y:S01]  /*52c90*/  STL.64 [R1+0x3b30], R8 ;  /* 0x003b300801007387 */ /* 0x0003e20000100a00 */
[----:B---3--:R-:W-:-:S03]  /*52ca0*/  IMAD.WIDE R10, R6, 0x4, R84 ;  /* 0x00000004060a7825 */ /* 0x008fc600078e0254 */
[----:B------:R1:W-:Y:S04]  /*52cb0*/  LDGSTS.E [R4+-0x6ea80], desc[UR32][R8.64], P0 ;  /* 0x9158000008047fae */ /* 0x0003e80008121860 */
[----:B------:R-:W3:Y:S04]  /*52cc0*/  LDL.LU.64 R84, [R1+0x6598] ;  /* 0x0065980001547983 */ /* 0x000ee80000300a00 */
[----:B------:R1:W-:Y:S04]  /*52cd0*/  STL.64 [R1+0x3bd0], R10 ;  /* 0x003bd00a01007387 */ /* 0x0003e80000100a00 */
[----:B------:R1:W-:Y:S01]  /*52ce0*/  LDGSTS.E [R81+-0x6dc00], desc[UR32][R10.64], P4 ;  /* 0x924000000a517fae */ /* 0x0003e2000a121860 */
[----:B------:R-:W-:-:S03]  /*52cf0*/  IMAD.WIDE R12, R6, 0x4, R98 ;  /* 0x00000004060c7825 */ /* 0x000fc600078e0262 */
[----:B------:R-:W3:Y:S01]  /*52d00*/  LDL.LU.64 R98, [R1+0x61a8] ;  /* 0x0061a80001627983 */ /* 0x000ee20000300a00 */
[----:B-1----:R-:W-:-:S03]  /*52d10*/  IMAD.WIDE R8, R6, 0x4, R92 ;  /* 0x0000000406087825 */ /* 0x002fc600078e025c */
[----:B------:R-:W3:Y:S04]  /*52d20*/  LDL.LU.64 R92, [R1+0x5d98] ;  /* 0x005d9800015c7983 */ /* 0x000ee80000300a00 */
[----:B------:R-:W-:Y:S04]  /*52d30*/  STL.64 [R1+0x3bc8], R12 ;  /* 0x003bc80c01007387 */ /* 0x000fe80000100a00 */
[----:B------:R2:W-:Y:S01]  /*52d40*/  STL.64 [R1+0x3bb8], R8 ;  /* 0x003bb80801007387 */ /* 0x0005e20000100a00 */
[----:B------:R-:W-:-:S03]  /*52d50*/  IMAD.WIDE R10, R6, 0x4, R90 ;  /* 0x00000004060a7825 */ /* 0x000fc600078e025a */
[----:B------:R-:W3:Y:S04]  /*52d60*/  LDL.LU.64 R90, [R1+0x59e8] ;  /* 0x0059e800015a7983 */ /* 0x000ee80000300a00 */
[----:B------:R-:W-:Y:S04]  /*52d70*/  LDGSTS.E [R80+-0x6db80], desc[UR32][R12.64], P6 ;  /* 0x924800000c507fae */ /* 0x000fe8000b121860 */
[----:B------:R2:W-:Y:S04]  /*52d80*/  LDGSTS.E [R7+-0x6db00], desc[UR32][R8.64], P3 ;  /* 0x9250000008077fae */ /* 0x0005e80009921860 */
[----:B------:R1:W-:Y:S04]  /*52d90*/  STL.64 [R1+0x3ba8], R10 ;  /* 0x003ba80a01007387 */ /* 0x0003e80000100a00 */
[----:B------:R1:W-:Y:S01]  /*52da0*/  LDGSTS.E [R4+-0x6da80], desc[UR32][R10.64], P0 ;  /* 0x925800000a047fae */ /* 0x0003e20008121860 */
[----:B--2---:R-:W-:-:S03]  /*52db0*/  IMAD.WIDE R8, R6, 0x4, R88 ;  /* 0x0000000406087825 */ /* 0x004fc600078e0258 */
[----:B------:R-:W2:Y:S04]  /*52dc0*/  LDL.LU.64 R88, [R1+0x6558] ;  /* 0x0065580001587983 */ /* 0x000ea80000300a00 */
[----:B------:R1:W-:Y:S01]  /*52dd0*/  STL.64 [R1+0x3d38], R8 ;  /* 0x003d380801007387 */ /* 0x0003e20000100a00 */
[----:B----4-:R-:W-:-:S03]  /*52de0*/  IMAD.WIDE R12, R6, 0x4, R96 ;  /* 0x00000004060c7825 */ /* 0x010fc600078e0260 */
[----:B------:R-:W4:Y:S01]  /*52df0*/  LDL.LU.64 R96, [R1+0x6168] ;  /* 0x0061680001607983 */ /* 0x000f220000300a00 */
[----:B-1----:R-:W-:-:S03]  /*52e00*/  IMAD.WIDE R10, R6, 0x4, R86 ;  /* 0x00000004060a7825 */ /* 0x002fc600078e0256 */
[----:B------:R-:W4:Y:S04]  /*52e10*/  LDL.LU.64 R86, [R1+0x5d60] ;  /* 0x005d600001567983 */ /* 0x000f280000300a00 */
[----:B------:R-:W-:Y:S04]  /*52e20*/  STL.64 [R1+0x3d30], R12 ;  /* 0x003d300c01007387 */ /* 0x000fe80000100a00 */
[----:B------:R1:W-:Y:S04]  /*52e30*/  LDGSTS.E [R81+-0x6cc00], desc[UR32][R8.64], P4 ;  /* 0x9340000008517fae */ /* 0x0003e8000a121860 */
[----:B------:R3:W-:Y:S04]  /*52e40*/  STL.64 [R1+0x3d28], R10 ;  /* 0x003d280a01007387 */ /* 0x0007e80000100a00 */
[----:B------:R-:W-:Y:S04]  /*52e50*/  LDGSTS.E [R80+-0x6cb80], desc[UR32][R12.64], P6 ;  /* 0x934800000c507fae */ /* 0x000fe8000b121860 */
[----:B------:R3:W-:Y:S01]  /*52e60*/  LDGSTS.E [R7+-0x6cb00], desc[UR32][R10.64], P3 ;  /* 0x935000000a077fae */ /* 0x0007e20009921860 */
[----:B-1----:R-:W-:-:S03]  /*52e70*/  IMAD.WIDE R8, R6, 0x4, R94 ;  /* 0x0000000406087825 */ /* 0x002fc600078e025e */
[----:B------:R-:W4:Y:S04]  /*52e80*/  LDL.LU.64 R94, [R1+0x59e0] ;  /* 0x0059e000015e7983 */ /* 0x000f280000300a00 */
[----:B------:R1:W-:Y:S04]  /*52e90*/  STL.64 [R1+0x3d20], R8 ;  /* 0x003d200801007387 */ /* 0x0003e80000100a00 */
[----:B------:R1:W-:Y:S01]  /*52ea0*/  LDGSTS.E [R4+-0x6ca80], desc[UR32][R8.64], P0 ;  /* 0x9358000008047fae */ /* 0x0003e20008121860 */
[----:B---3--:R-:W-:-:S03]  /*52eb0*/  IMAD.WIDE R10, R6, 0x4, R84 ;  /* 0x00000004060a7825 */ /* 0x008fc600078e0254 */
        /* <DEDUP_REMOVED lines=71> */
[----:B------:R-:W-:Y:S01]  /*53330*/  STL.64 [R1+0x9d90], R12 ;  /* 0x009d900c01007387 */ /* 0x000fe20000100a00 */
[----:B------:R-:W-:-:S03]  /*53340*/  IMAD.WIDE R10, R6, 0x4, R90 ;  /* 0x00000004060a7825 */ /* 0x000fc600078e025a */
[----:B------:R2:W-:Y:S04]  /*53350*/  STL.64 [R1+0x9d88], R8 ;  /* 0x009d880801007387 */ /* 0x0005e80000100a00 */
[----:B------:R-:W-:Y:S04]  /*53360*/  LDGSTS.E [R80+-0x67b80], desc[UR32][R12.64], P6 ;  /* 0x984800000c507fae */ /* 0x000fe8000b121860 */
[----:B------:R2:W-:Y:S04]  /*53370*/  LDGSTS.E [R7+-0x67b00], desc[UR32][R8.64], P3 ;  /* 0x9850000008077fae */ /* 0x0005e80009921860 */
[----:B------:R-:W3:Y:S04]  /*53380*/  LDL.LU.64 R90, [R1+0x59b8] ;  /* 0x0059b800015a7983 */ /* 0x000ee80000300a00 */
        /* <DEDUP_REMOVED lines=22> */
[----:B------:R-:W-:-:S04]  /*534f0*/  IMAD.WIDE R12, R6, 0x4, R98 ;  /* 0x00000004060c7825 */ /* 0x000fc800078e0262 */
[C---:B-1----:R-:W-:Y:S01]  /*53500*/  IMAD.WIDE R8, R6.reuse, 0x4, R92 ;  /* 0x0000000406087825 */ /* 0x042fe200078e025c */
[----:B------:R-:W-:Y:S04]  /*53510*/  LDGSTS.E [R80+-0x65b80], desc[UR32][R12.64], P6 ;  /* 0x9a4800000c507fae */ /* 0x000fe8000b121860 */
[----:B------:R-:W3:Y:S04]  /*53520*/  LDL.LU.64 R92, [R1+0x5fa8] ;  /* 0x005fa800015c7983 */ /* 0x000ee80000300a00 */
[----:B------:R-:W-:Y:S04]  /*53530*/  STL.64 [R1+0x9d50], R12 ;  /* 0x009d500c01007387 */ /* 0x000fe80000100a00 */
[----:B------:R-:W3:Y:S04]  /*53540*/  LDL.LU.64 R100, [R1+0x5bd8] ;  /* 0x005bd80001647983 */ /* 0x000ee80000300a00 */
[----:B------:R2:W-:Y:S04]  /*53550*/  STL.64 [R1+0x9d48], R8 ;  /* 0x009d480801007387 */ /* 0x0005e80000100a00 */
[----:B------:R2:W-:Y:S01]  /*53560*/  LDGSTS.E [R7+-0x65b00], desc[UR32][R8.64], P3 ;  /* 0x9a50000008077fae */ /* 0x0005e20009921860 */
[----:B------:R-:W-:-:S03]  /*53570*/  IMAD.WIDE R10, R6, 0x4, R90 ;  /* 0x00000004060a7825 */ /* 0x000fc600078e025a */
        /* <DEDUP_REMOVED lines=13> */
[----:B------:R-:W4:Y:S04]  /*53650*/  LDL.LU.64 R86, [R1+0x59a0] ;  /* 0x0059a00001567983 */ /* 0x000f280000300a00 */
[----:B------:R-:W-:Y:S01]  /*53660*/  LDGSTS.E [R80+-0x64b80], desc[UR32][R12.64], P6 ;  /* 0x9b4800000c507fae */ /* 0x000fe2000b121860 */
[----:B-1----:R-:W-:-:S03]  /*53670*/  IMAD.WIDE R8, R6, 0x4, R94 ;  /* 0x0000000406087825 */ /* 0x002fc600078e025e */
[----:B------:R3:W-:Y:S04]  /*53680*/  LDGSTS.E [R7+-0x64b00], desc[UR32][R10.64], P3 ;  /* 0x9b5000000a077fae */ /* 0x0007e80009921860 */
[----:B------:R1:W-:Y:S04]  /*53690*/  STL.64 [R1+0x9d20], R8 ;  /* 0x009d200801007387 */ /* 0x0003e80000100a00 */
[----:B------:R1:W-:Y:S01]  /*536a0*/  LDGSTS.E [R4+-0x64a80], desc[UR32][R8.64], P0 ;  /* 0x9b58000008047fae */ /* 0x0003e20008121860 */
[----:B---3--:R-:W-:-:S03]  /*536b0*/  IMAD.WIDE R10, R6, 0x4, R84 ;  /* 0x00000004060a7825 */ /* 0x008fc600078e0254 */
[----:B------:R-:W3:Y:S04]  /*536c0*/  LDL.LU.64 R84, [R1+0x6318] ;  /* 0x0063180001547983 */ /* 0x000ee80000300a00 */
[----:B------:R1:W-:Y:S04]  /*536d0*/  STL.64 [R1+0x9d18], R10 ;  /* 0x009d180a01007387 */ /* 0x0003e80000100a00 */
[----:B------:R-:W3:Y:S04]  /*536e0*/  LDL.LU.64 R94, [R1+0x5f28] ;  /* 0x005f2800015e7983 */ /* 0x000ee80000300a00 */
[----:B------:R1:W-:Y:S01]  /*536f0*/  LDGSTS.E [R81+-0x63c00], desc[UR32][R10.64], P4 ;  /* 0x9c4000000a517fae */ /* 0x0003e2000a121860 */
[----:B------:R-:W-:-:S03]  /*53700*/  IMAD.WIDE R12, R6, 0x4, R92 ;  /* 0x00000004060c7825 */ /* 0x000fc600078e025c */
[----:B------:R-:W3:Y:S01]  /*53710*/  LDL.LU.64 R92, [R1+0x5b68] ;  /* 0x005b6800015c7983 */ /* 0x000ee20000300a00 */
[----:B-1----:R-:W-:-:S03]  /*53720*/  IMAD.WIDE R8, R6, 0x4, R100 ;  /* 0x0000000406087825 */ /* 0x002fc600078e0264 */
[----:B------:R-:W-:Y:S04]  /*53730*/  STL.64 [R1+0x9d10], R12 ;  /* 0x009d100c01007387 */ /* 0x000fe80000100a00 */
[----:B------:R-:W-:Y:S04]  /*53740*/  LDGSTS.E [R80+-0x63b80], desc[UR32][R12.64], P6 ;  /* 0x9c4800000c507fae */ /* 0x000fe8000b121860 */
[----:B------:R2:W-:Y:S01]  /*53750*/  STL.64 [R1+0x9d08], R8 ;  /* 0x009d080801007387 */ /* 0x0005e20000100a00 */
[----:B------:R-:W-:-:S03]  /*53760*/  IMAD.WIDE R10, R6, 0x4, R90 ;  /* 0x00000004060a7825 */ /* 0x000fc600078e025a */
[----:B------:R2:W-:Y:S04]  /*53770*/  LDGSTS.E [R7+-0x63b00], desc[UR32][R8.64], P3 ;  /* 0x9c50000008077fae */ /* 0x0005e80009921860 */
[----:B------:R-:W3:Y:S04]  /*53780*/  LDL.LU.64 R90, [R1+0x5998] ;  /* 0x00599800015a7983 */ /* 0x000ee80000300a00 */
[----:B------:R1:W-:Y:S01]  /*53790*/  STL.64 [R1+0x9d00], R10 ;  /* 0x009d000a01007387 */ /* 0x0003e20000100a00 */
[----:B--2---:R-:W-:-:S03]  /*537a0*/  IMAD.WIDE R8, R6, 0x4, R88 ;  /* 0x0000000406087825 */ /* 0x004fc600078e0258 */
[----:B------:R1:W-:Y:S04]  /*537b0*/  LDGSTS.E [R4+-0x63a80], desc[UR32][R10.64], P0 ;  /* 0x9c5800000a047fae */ /* 0x0003e80008121860 */
[----:B------:R-:W2:Y:S01]  /*537c0*/  LDL.LU.64 R88, [R1+0x62d8] ;  /* 0x0062d80001587983 */ /* 0x000ea20000300a00 */
[----:B----4-:R-:W-:-:S03]  /*537d0*/  IMAD.WIDE R12, R6, 0x4, R98 ;  /* 0x00000004060c7825 */ /* 0x010fc600078e0262 */
[----:B------:R4:W-:Y:S01]  /*537e0*/  STL.64 [R1+0x9cf8], R8 ;  /* 0x009cf80801007387 */ /* 0x0009e20000100a00 */
[----:B-1----:R-:W-:-:S03]  /*537f0*/  IMAD.WIDE R10, R6, 0x4, R96 ;  /* 0x00000004060a7825 */ /* 0x002fc600078e0260 */
[----:B------:R-:W-:Y:S04]  /*53800*/  STL.64 [R1+0x9cf0], R12 ;  /* 0x009cf00c01007387 */ /* 0x000fe80000100a00 */
[----:B------:R4:W-:Y:S04]  /*53810*/  LDGSTS.E [R81+-0x62c00], desc[UR32][R8.64], P4 ;  /* 0x9d40000008517fae */ /* 0x0009e8000a121860 */
[----:B------:R3:W-:Y:S04]  /*53820*/  STL.64 [R1+0x9ce8], R10 ;  /* 0x009ce80a01007387 */ /* 0x0007e80000100a00 */
[----:B------:R-:W2:Y:S01]  /*53830*/  LDL.LU.64 R102, [R1+0x5ee8] ;  /* 0x005ee80001667983 */ /* 0x000ea20000300a00 */
[----:B----4-:R-:W-:-:S03]  /*53840*/  IMAD.WIDE R8, R6, 0x4, R86 ;  /* 0x0000000406087825 */ /* 0x010fc600078e0256 */
[----:B------:R-:W-:Y:S04]  /*53850*/  LDGSTS.E [R80+-0x62b80], desc[UR32][R12.64], P6 ;  /* 0x9d4800000c507fae */ /* 0x000fe8000b121860 */
[----:B------:R-:W4:Y:S04]  /*53860*/  LDL.LU.64 R86, [R1+0x5b30] ;  /* 0x005b300001567983 */ /* 0x000f280000300a00 */
[----:B------:R3:W-:Y:S04]  /*53870*/  LDGSTS.E [R7+-0x62b00], desc[UR32][R10.64], P3 ;  /* 0x9d5000000a077fae */ /* 0x0007e80009921860 */
[----:B------:R1:W-:Y:S04]  /*53880*/  STL.64 [R1+0x9ce0], R8 ;  /* 0x009ce00801007387 */ /* 0x0003e80000100a00 */
[----:B------:R1:W-:Y:S01]  /*53890*/  LDGSTS.E [R4+-0x62a80], desc[UR32][R8.64], P0 ;  /* 0x9d58000008047fae */ /* 0x0003e20008121860 */
[----:B---3--:R-:W-:-:S03]  /*538a0*/  IMAD.WIDE R10, R6, 0x4, R84 ;  /* 0x00000004060a7825 */ /* 0x008fc600078e0254 */
[----:B------:R-:W3:Y:S01]  /*538b0*/  LDL.LU.64 R84, [R1+0x5990] ;  /* 0x0059900001547983 */ /* 0x000ee20000300a00 */
[----:B------:R-:W-:-:S03]  /*538c0*/  IMAD.WIDE R12, R6, 0x4, R94 ;  /* 0x00000004060c7825 */ /* 0x000fc600078e025e */
[----:B------:R1:W-:Y:S04]  /*538d0*/  STL.64 [R1+0x9cd8], R10 ;  /* 0x009cd80a01007387 */ /* 0x0003e80000100a00 */
[----:B------:R-:W3:Y:S04]  /*538e0*/  LDL.LU.64 R100, [R1+0x6690] ;  /* 0x0066900001647983 */ /* 0x000ee80000300a00 */
[----:B------:R-:W-:Y:S04]  /*538f0*/  STL.64 [R1+0x9cd0], R12 ;  /* 0x009cd00c01007387 */ /* 0x000fe80000100a00 */
[----:B------:R-:W3:Y:S04]  /*53900*/  LDL.LU.64 R104, [R1+0x62a0] ;  /* 0x0062a00001687983 */ /* 0x000ee80000300a00 */
[----:B------:R1:W-:Y:S04]  /*53910*/  LDGSTS.E [R81+-0x61c00], desc[UR32][R10.64], P4 ;  /* 0x9e4000000a517fae */ /* 0x0003e8000a121860 */
[----:B------:R-:W-:Y:S01]  /*53920*/  LDGSTS.E [R80+-0x61b80], desc[UR32][R12.64], P6 ;  /* 0x9e4800000c507fae */ /* 0x000fe2000b121860 */
[----:B-1----:R-:W-:-:S05]  /*53930*/  IMAD.WIDE R8, R6, 0x4, R92 ;  /* 0x0000000406087825 */ /* 0x002fca00078e025c */
[----:B------:R2:W-:Y:S04]  /*53940*/  STL.64 [R1+0x9cc8], R8 ;  /* 0x009cc80801007387 */ /* 0x0005e80000100a00 */
[----:B------:R-:W3:Y:S04]  /*53950*/  LDL.LU.64 R98, [R1+0x5ea8] ;  /* 0x005ea80001627983 */ /* 0x000ee80000300a00 */
[----:B------:R-:W3:Y:S04]  /*53960*/  LDL.LU.64 R96, [R1+0x5988] ;  /* 0x0059880001607983 */ /* 0x000ee80000300a00 */
[----:B------:R-:W3:Y:S04]  /*53970*/  LDL.LU.64 R94, [R1+0x6688] ;  /* 0x00668800015e7983 */ /* 0x000ee80000300a00 */
[----:B------:R2:W-:Y:S01]  /*53980*/  LDGSTS.E [R7+-0x61b00], desc[UR32][R8.64], P3 ;  /* 0x9e50000008077fae */ /* 0x0005e20009921860 */
[----:B------:R-:W-:-:S05]  /*53990*/  IMAD.WIDE R10, R6, 0x4, R90 ;  /* 0x00000004060a7825 */ /* 0x000fca00078e025a */
[----:B------:R4:W-:Y:S04]  /*539a0*/  STL.64 [R1+0x9cc0], R10 ;  /* 0x009cc00a01007387 */ /* 0x0009e80000100a00 */
[----:B------:R-:W3:Y:S01]  /*539b0*/  LDL.LU.64 R92, [R1+0x6650] ;  /* 0x00665000015c7983 */ /* 0x000ee20000300a00 */
[----:B--2---:R-:W-:-:S03]  /*539c0*/  IMAD.WIDE R8, R6, 0x4, R88 ;  /* 0x0000000406087825 */ /* 0x004fc600078e0258 */
[----:B------:R4:W-:Y:S04]  /*539d0*/  LDGSTS.E [R4+-0x61a80], desc[UR32][R10.64], P0 ;  /* 0x9e5800000a047fae */ /* 0x0009e80008121860 */
[----:B------:R-:W2:Y:S04]  /*539e0*/  LDL.LU.64 R90, [R1+0x6260] ;  /* 0x00626000015a7983 */ /* 0x000ea80000300a00 */
[----:B------:R-:W2:Y:S04]  /*539f0*/  LDL.LU.64 R88, [R1+0x5e70] ;  /* 0x005e700001587983 */ /* 0x000ea80000300a00 */
[----:B------:R3:W-:Y:S04]  /*53a00*/  STL.64 [R1+0x9cb8], R8 ;  /* 0x009cb80801007387 */ /* 0x0007e80000100a00 */
[----:B------:R3:W-:Y:S01]  /*53a10*/  LDGSTS.E [R80+-0x60c00], desc[UR32][R8.64], P4 ;  /* 0x9f40000008507fae */ /* 0x0007e2000a121860 */
[----:B------:R-:W-:-:S05]  /*53a20*/  IMAD.WIDE R12, R6, 0x4, R102 ;  /* 0x00000004060c7825 */ /* 0x000fca00078e0266 */
[----:B------:R-:W-:Y:S01]  /*53a30*/  LDGSTS.E [R7+-0x60b80], desc[UR32][R12.64], P6 ;  /* 0x9f4800000c077fae */ /* 0x000fe2000b121860 */
[----:B----4-:R-:W-:-:S03]  /*53a40*/  IMAD.WIDE R10, R6, 0x4, R86 ;  /* 0x00000004060a7825 */ /* 0x010fc600078e0256 */
[----:B------:R-:W4:Y:S04]  /*53a50*/  LDL.LU.64 R86, [R1+0x5980] ;  /* 0x0059800001567983 */ /* 0x000f280000300a00 */
[----:B------:R-:W-:Y:S04]  /*53a60*/  STL.64 [R1+0x9cb0], R12 ;  /* 0x009cb00c01007387 */ /* 0x000fe80000100a00 */
[----:B------:R1:W-:Y:S04]  /*53a70*/  STL.64 [R1+0x9ca8], R10 ;  /* 0x009ca80a01007387 */ /* 0x0003e80000100a00 */
[----:B------:R1:W-:Y:S01]  /*53a80*/  LDGSTS.E [R4+-0x60b00], desc[UR32][R10.64], P3 ;  /* 0x9f5000000a047fae */ /* 0x0003e20009921860 */
[----:B---3--:R-:W-:-:S03]  /*53a90*/  IMAD.WIDE R8, R6, 0x4, R84 ;  /* 0x0000000406087825 */ /* 0x008fc600078e0254 */
[----:B------:R-:W3:Y:S04]  /*53aa0*/  LDL.LU.64 R84, [R1+0x6610] ;  /* 0x0066100001547983 */ /* 0x000ee80000300a00 */
[----:B------:R3:W-:Y:S01]  /*53ab0*/  STL.64 [R1+0x9ca0], R8 ;  /* 0x009ca00801007387 */ /* 0x0007e20000100a00 */
[----:B------:R-:W-:-:S03]  /*53ac0*/  IMAD.WIDE R28, R6, 0x4, R100 ;  /* 0x00000004061c7825 */ /* 0x000fc600078e0264 */
[----:B------:R-:W3:Y:S04]  /*53ad0*/  LDL.LU.64 R106, [R1+0x6220] ;  /* 0x00622000016a7983 */ /* 0x000ee80000300a00 */
[----:B------:R-:W3:Y:S01]  /*53ae0*/  LDL.LU.64 R102, [R1+0x5e00] ;  /* 0x005e000001667983 */ /* 0x000ee20000300a00 */
[----:B------:R-:W-:-:S03]  /*53af0*/  IMAD.WIDE R234, R6, 0x4, R104 ;  /* 0x0000000406ea7825 */ /* 0x000fc600078e0268 */
[----:B------:R-:W3:Y:S01]  /*53b00*/  LDL.LU.64 R100, [R1+0x5978] ;  /* 0x0059780001647983 */ /* 0x000ee20000300a00 */
[----:B------:R-:W-:-:S03]  /*53b10*/  IMAD.WIDE R232, R6, 0x4, R98 ;  /* 0x0000000406e87825 */ /* 0x000fc600078e0262 */
[----:B------:R-:W3:Y:S01]  /*53b20*/  LDL.LU.64 R98, [R1+0x65d0] ;  /* 0x0065d00001627983 */ /* 0x000ee20000300a00 */
[----:B------:R-:W-:-:S03]  /*53b30*/  IMAD.WIDE R230, R6, 0x4, R96 ;  /* 0x0000000406e67825 */ /* 0x000fc600078e0260 */
[----:B------:R3:W-:Y:S01]  /*53b40*/  STL.64 [R1+0x38d0], R28 ;  /* 0x0038d01c01007387 */ /* 0x0007e20000100a00 */
[----:B-1----:R-:W-:-:S03]  /*53b50*/  IMAD.WIDE R10, R6, 0x4, R94 ;  /* 0x00000004060a7825 */ /* 0x002fc600078e025e */
[----:B------:R-:W3:Y:S04]  /*53b60*/  LDL.LU.64 R96, [R1+0x61e0] ;  /* 0x0061e00001607983 */ /* 0x000ee80000300a00 */
[----:B------:R-:W3:Y:S04]  /*53b70*/  LDL.LU.64 R94, [R1+0x5dc8] ;  /* 0x005dc800015e7983 */ /* 0x000ee80000300a00 */
[----:B------:R-:W-:Y:S04]  /*53b80*/  STL.64 [R1+0x38c0], R234 ;  /* 0x0038c0ea01007387 */ /* 0x000fe80000100a00 */
[----:B------:R-:W3:Y:S01]  /*53b90*/  LDL.LU.64 R104, [R1+0x5970] ;  /* 0x0059700001687983 */ /* 0x000ee20000300a00 */
[----:B------:R-:W-:-:S03]  /*53ba0*/  IMAD.WIDE R228, R6, 0x4, R92 ;  /* 0x0000000406e47825 */ /* 0x000fc600078e025c */
[----:B------:R-:W-:Y:S04]  /*53bb0*/  STL.64 [R1+0x38b8], R232 ;  /* 0x0038b8e801007387 */ /* 0x000fe80000100a00 */
[----:B------:R-:W3:Y:S01]  /*53bc0*/  LDL.LU.64 R92, [R1+0x6590] ;  /* 0x00659000015c7983 */ /* 0x000ee20000300a00 */
[----:B--2---:R-:W-:-:S03]  /*53bd0*/  IMAD.WIDE R190, R6, 0x4, R90 ;  /* 0x0000000406be7825 */ /* 0x004fc600078e025a */
[----:B------:R-:W-:Y:S01]  /*53be0*/  STL.64 [R1+0x38b0], R230 ;  /* 0x0038b0e601007387 */ /* 0x000fe20000100a00 */
[----:B------:R-:W-:-:S03]  /*53bf0*/  IMAD.WIDE R188, R6, 0x4, R88 ;  /* 0x0000000406bc7825 */ /* 0x000fc600078e0258 */
[----:B------:R-:W2:Y:S04]  /*53c00*/  LDL.LU.64 R90, [R1+0x61a0] ;  /* 0x0061a000015a7983 */ /* 0x000ea80000300a00 */
[----:B------:R-:W2:Y:S04]  /*53c10*/  LDL.LU.64 R88, [R1+0x5d90] ;  /* 0x005d900001587983 */ /* 0x000ea80000300a00 */
[----:B------:R-:W-:Y:S04]  /*53c20*/  STL.64 [R1+0x38a8], R10 ;  /* 0x0038a80a01007387 */ /* 0x000fe80000100a00 */
[----:B------:R-:W-:Y:S01]  /*53c30*/  STL.64 [R1+0x39a8], R228 ;  /* 0x0039a8e401007387 */ /* 0x000fe20000100a00 */
[----:B----4-:R-:W-:-:S03]  /*53c40*/  IMAD.WIDE R182, R6, 0x4, R86 ;  /* 0x0000000406b67825 */ /* 0x010fc600078e0256 */
[----:B------:R-:W4:Y:S04]  /*53c50*/  LDL.LU.64 R86, [R1+0x5968] ;  /* 0x0059680001567983 */ /* 0x000f280000300a00 */
[----:B------:R-:W-:Y:S01]  /*53c60*/  STL.64 [R1+0x39a0], R190 ;  /* 0x0039a0be01007387 */ /* 0x000fe20000100a00 */
[----:B---3--:R-:W-:-:S03]  /*53c70*/  IMAD.WIDE R180, R6, 0x4, R84 ;  /* 0x0000000406b47825 */ /* 0x008fc600078e0254 */
        /* <DEDUP_REMOVED lines=9> */
[----:B------:R-:W-:-:S03]  /*53d10*/  IMAD.WIDE R168, R6, 0x4, R98 ;  /* 0x0000000406a87825 */ /* 0x000fc600078e0262 */
[----:B------:R-:W3:Y:S04]  /*53d20*/  LDL.LU.64 R98, [R1+0x5960] ;  /* 0x0059600001627983 */ /* 0x000ee80000300a00 */
[----:B------:R-:W-:Y:S01]  /*53d30*/  STL.64 [R1+0x39f8], R178 ;  /* 0x0039f8b201007387 */ /* 0x000fe20000100a00 */
[----:B------:R-:W-:-:S03]  /*53d40*/  IMAD.WIDE R166, R6, 0x4, R96 ;  /* 0x0000000406a67825 */ /* 0x000fc600078e0260 */
[----:B------:R-:W3:Y:S01]  /*53d50*/  LDL.LU.64 R96, [R1+0x6510] ;  /* 0x0065100001607983 */ /* 0x000ee20000300a00 */
[----:B------:R-:W-:-:S03]  /*53d60*/  IMAD.WIDE R164, R6, 0x4, R94 ;  /* 0x0000000406a47825 */ /* 0x000fc600078e025e */
[----:B------:R-:W-:Y:S04]  /*53d70*/  STL.64 [R1+0x39f0], R176 ;  /* 0x0039f0b001007387 */ /* 0x000fe80000100a00 */
[----:B------:R-:W3:Y:S01]  /*53d80*/  LDL.LU.64 R94, [R1+0x6120] ;  /* 0x00612000015e7983 */ /* 0x000ee20000300a00 */
[----:B------:R-:W-:-:S03]  /*53d90*/  IMAD.WIDE R162, R6, 0x4, R104 ;  /* 0x0000000406a27825 */ /* 0x000fc600078e0268 */
[----:B------:R-:W-:Y:S04]  /*53da0*/  STL.64 [R1+0x39e0], R170 ;  /* 0x0039e0aa01007387 */ /* 0x000fe80000100a00 */
[----:B------:R-:W-:Y:S01]  /*53db0*/  STL.64 [R1+0x3b20], R168 ;  /* 0x003b20a801007387 */ /* 0x000fe20000100a00 */
[----:B------:R-:W-:-:S03]  /*53dc0*/  IMAD.WIDE R160, R6, 0x4, R92 ;  /* 0x0000000406a07825 */ /* 0x000fc600078e025c */
[----:B------:R-:W3:Y:S04]  /*53dd0*/  LDL.LU.64 R92, [R1+0x5d20] ;  /* 0x005d2000015c7983 */ /* 0x000ee80000300a00 */
[----:B------:R-:W-:Y:S01]  /*53de0*/  STL.64 [R1+0x3b08], R166 ;  /* 0x003b08a601007387 */ /* 0x000fe20000100a00 */
[----:B--2---:R-:W-:-:S03]  /*53df0*/  IMAD.WIDE R158, R6, 0x4, R90 ;  /* 0x00000004069e7825 */ /* 0x004fc600078e025a */
[----:B------:R-:W2:Y:S01]  /*53e00*/  LDL.LU.64 R90, [R1+0x5958] ;  /* 0x00595800015a7983 */ /* 0x000ea20000300a00 */
[----:B------:R-:W-:-:S03]  /*53e10*/  IMAD.WIDE R156, R6, 0x4, R88 ;  /* 0x00000004069c7825 */ /* 0x000fc600078e0258 */
[----:B------:R-:W-:Y:S04]  /*53e20*/  STL.64 [R1+0x3b00], R164 ;  /* 0x003b00a401007387 */ /* 0x000fe80000100a00 */
[----:B------:R-:W2:Y:S04]  /*53e30*/  LDL.LU.64 R88, [R1+0x64d0] ;  /* 0x0064d00001587983 */ /* 0x000ea80000300a00 */
[----:B------:R-:W-:Y:S01]  /*53e40*/  STL.64 [R1+0x3af8], R162 ;  /* 0x003af8a201007387 */ /* 0x000fe20000100a00 */
[----:B----4-:R-:W-:-:S03]  /*53e50*/  IMAD.WIDE R154, R6, 0x4, R86 ;  /* 0x00000004069a7825 */ /* 0x010fc600078e0256 */
[----:B------:R-:W4:Y:S04]  /*53e60*/  LDL.LU.64 R86, [R1+0x60e0] ;  /* 0x0060e00001567983 */ /* 0x000f280000300a00 */
[----:B------:R-:W-:Y:S04]  /*53e70*/  STL.64 [R1+0x3ba0], R160 ;  /* 0x003ba0a001007387 */ /* 0x000fe80000100a00 */
[----:B------:R-:W4:Y:S01]  /*53e80*/  LDL.LU.64 R106, [R1+0x5ce8] ;  /* 0x005ce800016a7983 */ /* 0x000f220000300a00 */
[----:B---3--:R-:W-:-:S03]  /*53e90*/  IMAD.WIDE R152, R6, 0x4, R84 ;  /* 0x0000000406987825 */ /* 0x008fc600078e0254 */
        /* <DEDUP_REMOVED lines=16> */
[----:B------:R-:W3:Y:S04]  /*53fa0*/  LDL.LU.64 R94, [R1+0x6060] ;  /* 0x00606000015e7983 */ /* 0x000ee80000300a00 */
[----:B------:R-:W-:Y:S01]  /*53fb0*/  STL.64 [R1+0x3ca8], R148 ;  /* 0x003ca89401007387 */ /* 0x000fe20000100a00 */
[----:B------:R-:W-:-:S03]  /*53fc0*/  IMAD.WIDE R140, R6, 0x4, R92 ;  /* 0x00000004068c7825 */ /* 0x000fc600078e025c */
[----:B------:R-:W3:Y:S04]  /*53fd0*/  LDL.LU.64 R92, [R1+0x5c78] ;  /* 0x005c7800015c7983 */ /* 0x000ee80000300a00 */
[----:B------:R-:W-:Y:S01]  /*53fe0*/  STL.64 [R1+0x3ca0], R146 ;  /* 0x003ca09201007387 */ /* 0x000fe20000100a00 */
[----:B--2---:R-:W-:-:S03]  /*53ff0*/  IMAD.WIDE R138, R6, 0x4, R90 ;  /* 0x00000004068a7825 */ /* 0x004fc600078e025a */
[----:B------:R-:W2:Y:S04]  /*54000*/  LDL.LU.64 R90, [R1+0x5940] ;  /* 0x00594000015a7983 */ /* 0x000ea80000300a00 */
[----:B------:R-:W-:Y:S01]  /*54010*/  STL.64 [R1+0x5c50], R144 ;  /* 0x005c509001007387 */ /* 0x000fe20000100a00 */
[----:B------:R-:W-:-:S03]  /*54020*/  IMAD.WIDE R136, R6, 0x4, R88 ;  /* 0x0000000406887825 */ /* 0x000fc600078e0258 */
[----:B------:R-:W2:Y:S04]  /*54030*/  LDL.LU.64 R88, [R1+0x6410] ;  /* 0x0064100001587983 */ /* 0x000ea80000300a00 */
[----:B------:R-:W-:Y:S01]  /*54040*/  STL.64 [R1+0x5c48], R142 ;  /* 0x005c488e01007387 */ /* 0x000fe20000100a00 */
[----:B----4-:R-:W-:-:S03]  /*54050*/  IMAD.WIDE R134, R6, 0x4, R86 ;  /* 0x0000000406867825 */ /* 0x010fc600078e0256 */
[----:B------:R-:W4:Y:S04]  /*54060*/  LDL.LU.64 R86, [R1+0x6020] ;  /* 0x0060200001567983 */ /* 0x000f280000300a00 */
[----:B------:R-:W-:Y:S04]  /*54070*/  STL.64 [R1+0x5c10], R140 ;  /* 0x005c108c01007387 */ /* 0x000fe80000100a00 */
[----:B------:R-:W-:Y:S01]  /*54080*/  STL.64 [R1+0x5bd8], R138 ;  /* 0x005bd88a01007387 */ /* 0x000fe20000100a00 */
[----:B---3--:R-:W-:-:S03]  /*54090*/  IMAD.WIDE R130, R6, 0x4, R84 ;  /* 0x0000000406827825 */ /* 0x008fc600078e0254 */
[----:B------:R-:W3:Y:S01]  /*540a0*/  LDL.LU.64 R84, [R1+0x5c40] ;  /* 0x005c400001547983 */ /* 0x000ee20000300a00 */
[----:B------:R-:W-:-:S03]  /*540b0*/  IMAD.WIDE R132, R6, 0x4, R106 ;  /* 0x0000000406847825 */ /* 0x000fc600078e026a */
[----:B------:R-:W-:Y:S04]  /*540c0*/  STL.64 [R1+0x5cf8], R136 ;  /* 0x005cf88801007387 */ /* 0x000fe80000100a00 */
        /* <DEDUP_REMOVED lines=8> */
[----:B------:R-:W3:Y:S04]  /*54150*/  LDL.LU.64 R102, [R1+0x5fe0] ;  /* 0x005fe00001667983 */ /* 0x000ee80000300a00 */
[----:B------:R-:W-:Y:S04]  /*54160*/  STL.64 [R1+0x9b78], R128 ;  /* 0x009b788001007387 */ /* 0x000fe80000100a00 */
[----:B------:R-:W-:Y:S04]  /*54170*/  STL.64 [R1+0x9b70], R126 ;  /* 0x009b707e01007387 */ /* 0x000fe80000100a00 */
[----:B------:R-:W3:Y:S04]  /*54180*/  LDL.LU.64 R100, [R1+0x5c08] ;  /* 0x005c080001647983 */ /* 0x000ee80000300a00 */
[----:B------:R-:W-:Y:S01]  /*54190*/  STL.64 [R1+0x5e08], R124 ;  /* 0x005e087c01007387 */ /* 0x000fe20000100a00 */
[----:B------:R-:W-:-:S05]  /*541a0*/  VIADD R3, R3, 0x100000 ;  /* 0x0010000003037836 */ /* 0x000fca0000000000 */
        /* <DEDUP_REMOVED lines=36> */
[----:B------:R-:W-:-:S05]  /*543f0*/  IMAD.WIDE R122, R6, 0x4, R98 ;  /* 0x00000004067a7825 */ /* 0x000fca00078e0262 */
[----:B------:R-:W-:Y:S01]  /*54400*/  LDGSTS.E [R248+-0x67880], desc[UR32][R122.64], P0 ;  /* 0x987800007af87fae */ /* 0x000fe20008121860 */
[----:B------:R-:W-:-:S03]  /*54410*/  IMAD.WIDE R120, R6, 0x4, R96 ;  /* 0x0000000406787825 */ /* 0x000fc600078e0260 */
[----:B------:R-:W3:Y:S04]  /*54420*/  LDL.LU.64 R96, [R1+0x5930] ;  /* 0x0059300001607983 */ /* 0x000ee80000300a00 */
[----:B------:R-:W-:Y:S01]  /*54430*/  STL.64 [R1+0x5e00], R122 ;  /* 0x005e007a01007387 */ /* 0x000fe20000100a00 */
[----:B------:R-:W-:-:S03]  /*54440*/  IMAD.WIDE R114, R6, 0x4, R94 ;  /* 0x0000000406727825 */ /* 0x000fc600078e025e */
[----:B------:R-:W-:Y:S04]  /*54450*/  STL.64 [R1+0x9c78], R120 ;  /* 0x009c787801007387 */ /* 0x000fe80000100a00 */
[----:B------:R-:W-:Y:S04]  /*54460*/  LDGSTS.E [R248+-0x66a00], desc[UR32][R120.64], P4 ;  /* 0x9960000078f87fae */ /* 0x000fe8000a121860 */
[----:B------:R-:W-:Y:S01]  /*54470*/  LDGSTS.E [R248+-0x66980], desc[UR32][R114.64], P6 ;  /* 0x9968000072f87fae */ /* 0x000fe2000b121860 */
[----:B------:R-:W-:-:S03]  /*54480*/  IMAD.WIDE R112, R6, 0x4, R92 ;  /* 0x0000000406707825 */ /* 0x000fc600078e025c */
[----:B------:R-:W3:Y:S04]  /*54490*/  LDL.LU.64 R92, [R1+0x6390] ;  /* 0x00639000015c7983 */ /* 0x000ee80000300a00 */
[----:B------:R-:W-:Y:S01]  /*544a0*/  LDGSTS.E [R248+-0x66900], desc[UR32][R112.64], P3 ;  /* 0x9970000070f87fae */ /* 0x000fe20009921860 */
[----:B--2---:R-:W-:-:S03]  /*544b0*/  IMAD.WIDE R110, R6, 0x4, R90 ;  /* 0x00000004066e7825 */ /* 0x004fc600078e025a */
[----:B------:R-:W2:Y:S04]  /*544c0*/  LDL.LU.64 R90, [R1+0x5fa0] ;  /* 0x005fa000015a7983 */ /* 0x000ea80000300a00 */
[----:B------:R-:W-:Y:S01]  /*544d0*/  STL.64 [R1+0x9c70], R114 ;  /* 0x009c707201007387 */ /* 0x000fe20000100a00 */
[----:B------:R-:W-:-:S03]  /*544e0*/  IMAD.WIDE R108, R6, 0x4, R88 ;  /* 0x00000004066c7825 */ /* 0x000fc600078e0258 */
[----:B------:R-:W2:Y:S04]  /*544f0*/  LDL.LU.64 R88, [R1+0x5bd0] ;  /* 0x005bd00001587983 */ /* 0x000ea80000300a00 */
[----:B------:R-:W-:Y:S04]  /*54500*/  LDGSTS.E [R248+-0x66880], desc[UR32][R110.64], P0 ;  /* 0x997800006ef87fae */ /* 0x000fe80008121860 */
[----:B------:R-:W-:Y:S01]  /*54510*/  LDGSTS.E [R248+-0x65a00], desc[UR32][R108.64], P4 ;  /* 0x9a6000006cf87fae */ /* 0x000fe2000a121860 */
[----:B----4-:R-:W-:-:S03]  /*54520*/  IMAD.WIDE R98, R6, 0x4, R86 ;  /* 0x0000000406627825 */ /* 0x010fc600078e0256 */
[----:B------:R-:W4:Y:S04]  /*54530*/  LDL.LU.64 R86, [R1+0x5928] ;  /* 0x0059280001567983 */ /* 0x000f280000300a00 */
[----:B------:R-:W-:Y:S04]  /*54540*/  STL.64 [R1+0x9c68], R112 ;  /* 0x009c687001007387 */ /* 0x000fe80000100a00 */
[----:B------:R-:W-:Y:S01]  /*54550*/  LDGSTS.E [R248+-0x65980], desc[UR32][R98.64], P6 ;  /* 0x9a68000062f87fae */ /* 0x000fe2000b121860 */
[----:B---3--:R-:W-:-:S03]  /*54560*/  IMAD.WIDE R94, R6, 0x4, R84 ;  /* 0x00000004065e7825 */ /* 0x008fc600078e0254 */
[----:B------:R-:W3:Y:S04]  /*54570*/  LDL.LU.64 R84, [R1+0x6350] ;  /* 0x0063500001547983 */ /* 0x000ee80000300a00 */
[----:B------:R-:W3:Y:S04]  /*54580*/  LDL.LU.64 R82, [R1+0x5f60] ;  /* 0x005f600001527983 */ /* 0x000ee80000300a00 */
[----:B------:R-:W-:Y:S04]  /*54590*/  STL.64 [R1+0x9c60], R110 ;  /* 0x009c606e01007387 */ /* 0x000fe80000100a00 */
[----:B------:R-:W3:Y:S04]  /*545a0*/  LDL.LU.64 R80, [R1+0x5b98] ;  /* 0x005b980001507983 */ /* 0x000ee80000300a00 */
[----:B------:R-:W3:Y:S04]  /*545b0*/  LDL.LU.64 R26, [R1+0x5920] ;  /* 0x00592000011a7983 */ /* 0x000ee80000300a00 */
[----:B------:R-:W-:Y:S01]  /*545c0*/  STL.64 [R1+0x9c58], R108 ;  /* 0x009c586c01007387 */ /* 0x000fe20000100a00 */
[----:B------:R-:W-:-:S03]  /*545d0*/  IMAD.WIDE R106, R6, 0x4, R106 ;  /* 0x00000004066a7825 */ /* 0x000fc600078e026a */
[----:B------:R-:W3:Y:S04]  /*545e0*/  LDL.LU.64 R24, [R1+0x6310] ;  /* 0x0063100001187983 */ /* 0x000ee80000300a00 */
        /* <DEDUP_REMOVED lines=9> */
[----:B------:R-:W1:Y:S01]  /*54680*/  LDL.LU.64 R8, [R1+0x5910] ;  /* 0x0059100001087983 */ /* 0x000e620000300a00 */
[----:B------:R-:W-:-:S03]  /*54690*/  IMAD.WIDE R104, R6, 0x4, R104 ;  /* 0x0000000406687825 */ /* 0x000fc600078e0268 */
[----:B------:R-:W-:Y:S01]  /*546a0*/  LDGSTS.E [R248+-0x65900], desc[UR32][R94.64], P3 ;  /* 0x9a7000005ef87fae */ /* 0x000fe20009921860 */
[----:B------:R-:W-:-:S04]  /*546b0*/  IMAD.WIDE R102, R6, 0x4, R102 ;  /* 0x0000000406667825 */ /* 0x000fc800078e0266 */
[C---:B------:R-:W-:Y:S01]  /*546c0*/  IMAD.WIDE R100, R6.reuse, 0x4, R100 ;  /* 0x0000000406647825 */ /* 0x040fe200078e0264 */
[----:B------:R-:W-:Y:S04]  /*546d0*/  STL.64 [R1+0x9c38], R104 ;  /* 0x009c386801007387 */ /* 0x000fe80000100a00 */
[----:B------:R-:W-:Y:S04]  /*546e0*/  STL.64 [R1+0x9c30], R102 ;  /* 0x009c306601007387 */ /* 0x000fe80000100a00 */
[----:B------:R-:W-:Y:S04]  /*546f0*/  STL.64 [R1+0x9c28], R100 ;  /* 0x009c286401007387 */ /* 0x000fe80000100a00 */
[----:B------:R-:W-:Y:S04]  /*54700*/  LDGSTS.E [R248+-0x65880], desc[UR32][R106.64], P0 ;  /* 0x9a7800006af87fae */ /* 0x000fe80008121860 */
[----:B------:R-:W-:Y:S04]  /*54710*/  LDGSTS.E [R248+-0x64a00], desc[UR32][R104.64], P4 ;  /* 0x9b60000068f87fae */ /* 0x000fe8000a121860 */
[----:B------:R-:W-:Y:S04]  /*54720*/  LDGSTS.E [R248+-0x64980], desc[UR32][R102.64], P6 ;  /* 0x9b68000066f87fae */ /* 0x000fe8000b121860 */
[----:B------:R-:W-:Y:S01]  /*54730*/  LDGSTS.E [R248+-0x64900], desc[UR32][R100.64], P3 ;  /* 0x9b70000064f87fae */ /* 0x000fe20009921860 */
[----:B------:R-:W-:-:S05]  /*54740*/  IMAD.WIDE R96, R6, 0x4, R96 ;  /* 0x0000000406607825 */ /* 0x000fca00078e0260 */
[----:B------:R-:W-:Y:S04]  /*54750*/  STL.64 [R1+0x9c20], R96 ;  /* 0x009c206001007387 */ /* 0x000fe80000100a00 */
[----:B------:R-:W-:Y:S01]  /*54760*/  LDGSTS.E [R248+-0x64880], desc[UR32][R96.64], P0 ;  /* 0x9b78000060f87fae */ /* 0x000fe20008121860 */
[----:B------:R-:W-:-:S04]  /*54770*/  IMAD.WIDE R92, R6, 0x4, R92 ;  /* 0x00000004065c7825 */ /* 0x000fc800078e025c */
[C---:B--2---:R-:W-:Y:S01]  /*54780*/  IMAD.WIDE R90, R6.reuse, 0x4, R90 ;  /* 0x00000004065a7825 */ /* 0x044fe200078e025a */
[----:B------:R2:W-:Y:S03]  /*54790*/  STL.64 [R1+0x9c18], R92 ;  /* 0x009c185c01007387 */ /* 0x0005e60000100a00 */
[C---:B------:R-:W-:Y:S01]  /*547a0*/  IMAD.WIDE R88, R6.reuse, 0x4, R88 ;  /* 0x0000000406587825 */ /* 0x040fe200078e0258 */
[----:B------:R2:W-:Y:S04]  /*547b0*/  STL.64 [R1+0x9c10], R90 ;  /* 0x009c105a01007387 */ /* 0x0005e80000100a00 */
[----:B------:R2:W-:Y:S04]  /*547c0*/  STL.64 [R1+0x9c08], R88 ;  /* 0x009c085801007387 */ /* 0x0005e80000100a00 */
[----:B------:R-:W-:Y:S04]  /*547d0*/  LDGSTS.E [R248+-0x63a00], desc[UR32][R92.64], P4 ;  /* 0x9c6000005cf87fae */ /* 0x000fe8000a121860 */
[----:B------:R-:W-:Y:S01]  /*547e0*/  LDGSTS.E [R248+-0x63980], desc[UR32][R90.64], P6 ;  /* 0x9c6800005af87fae */ /* 0x000fe2000b121860 */
[----:B----4-:R-:W-:-:S03]  /*547f0*/  IMAD.WIDE R86, R6, 0x4, R86 ;  /* 0x0000000406567825 */ /* 0x010fc600078e0256 */
[----:B------:R-:W-:Y:S04]  /*54800*/  LDGSTS.E [R248+-0x63900], desc[UR32][R88.64], P3 ;  /* 0x9c70000058f87fae */ /* 0x000fe80009921860 */
        /* <DEDUP_REMOVED lines=21> */
[----:B------:R-:W5:Y:S01]  /*54960*/  LDL.LU.64 R28, [R1+0xa0d0] ;  /* 0x00a0d000011c7983 */ /* 0x000f620000300a00 */
[----:B------:R-:W-:-:S03]  /*54970*/  IMAD.WIDE R12, R6, 0x4, R12 ;  /* 0x00000004060c7825 */ /* 0x000fc600078e020c */
[----:B------:R-:W-:Y:S01]  /*54980*/  STL.64 [R1+0x9bb0], R14 ;  /* 0x009bb00e01007387 */ /* 0x000fe20000100a00 */
[----:B-1----:R-:W-:-:S03]  /*54990*/  IMAD.WIDE R8, R6, 0x4, R8 ;  /* 0x0000000406087825 */ /* 0x002fc600078e0208 */
[----:B------:R1:W-:Y:S04]  /*549a0*/  STL.64 [R1+0x9ba8], R12 ;  /* 0x009ba80c01007387 */ /* 0x0003e80000100a00 */
[----:B------:R1:W-:Y:S04]  /*549b0*/  STL.64 [R1+0x9ba0], R8 ;  /* 0x009ba00801007387 */ /* 0x0003e80000100a00 */
[----:B------:R-:W1:Y:S04]  /*549c0*/  LDL.LU.64 R98, [R1+0x6298] ;  /* 0x0062980001627983 */ /* 0x000e680000300a00 */
[----:B------:R-:W3:Y:S04]  /*549d0*/  LDL.LU.64 R94, [R1+0x5ea0] ;  /* 0x005ea000015e7983 */ /* 0x000ee80000300a00 */
[----:B--2---:R-:W2:Y:S04]  /*549e0*/  LDL.LU.64 R92, [R1+0x5908] ;  /* 0x00590800015c7983 */ /* 0x004ea80000300a00 */
[----:B------:R-:W2:Y:S04]  /*549f0*/  LDL.LU.64 R90, [R1+0x6648] ;  /* 0x00664800015a7983 */ /* 0x000ea80000300a00 */
        /* <DEDUP_REMOVED lines=16> */
[----:B------:R1:W-:Y:S01]  /*54b00*/  LDGSTS.E [R248+-0x60880], desc[UR32][R8.64], P0 ;  /* 0x9f78000008f87fae */ /* 0x0003e20008121860 */
[C---:B------:R-:W-:Y:S01]  /*54b10*/  VIADD R80, R250.reuse, 0x100000 ;  /* 0x00100000fa507836 */ /* 0x040fe20000000000 */
[----:B------:R-:W-:-:S02]  /*54b20*/  IADD3 R7, R250, 0x100000, RZ ;  /* 0x00100000fa077810 */ /* 0x000fc40007ffe0ff */
[----:B------:R2:W-:Y:S01]  /*54b30*/  LDGSTS.E [R4+-0x6f800], desc[UR32][R10.64], P4 ;  /* 0x908000000a047fae */ /* 0x0005e2000a121860 */
[----:B------:R-:W-:Y:S02]  /*54b40*/  VIADD R3, R250, 0x100000 ;  /* 0x00100000fa037836 */ /* 0x000fe40000000000 */
[C---:B-1----:R-:W-:Y:S02]  /*54b50*/  IMAD.WIDE R12, R6.reuse, 0x4, R98 ;  /* 0x00000004060c7825 */ /* 0x042fe400078e0262 */
[----:B------:R-:W3:Y:S02]  /*54b60*/  LDL.LU.64 R98, [R1+0x6218] ;  /* 0x0062180001627983 */ /* 0x000ee40000300a00 */
[C---:B------:R-:W-:Y:S02]  /*54b70*/  IMAD.WIDE R8, R6.reuse, 0x4, R94 ;  /* 0x0000000406087825 */ /* 0x040fe400078e025e */
[----:B------:R-:W3:Y:S02]  /*54b80*/  LDL.LU.64 R94, [R1+0x5df8] ;  /* 0x005df800015e7983 */ /* 0x000ee40000300a00 */
[----:B--2---:R-:W-:-:S02]  /*54b90*/  IMAD.WIDE R10, R6, 0x4, R92 ;  /* 0x00000004060a7825 */ /* 0x004fc400078e025c */
[----:B------:R-:W-:Y:S04]  /*54ba0*/  STL.64 [R1+0x37a0], R12 ;  /* 0x0037a00c01007387 */ /* 0x000fe80000100a00 */
[----:B------:R1:W-:Y:S04]  /*54bb0*/  STL.64 [R1+0x3798], R8 ;  /* 0x0037980801007387 */ /* 0x0003e80000100a00 */
[----:B------:R-:W2:Y:S04]  /*54bc0*/  LDL.LU.64 R92, [R1+0x5870] ;  /* 0x00587000015c7983 */ /* 0x000ea80000300a00 */
[----:B------:R-:W-:Y:S04]  /*54bd0*/  LDGSTS.E [R80+-0x6f780], desc[UR32][R12.64], P6 ;  /* 0x908800000c507fae */ /* 0x000fe8000b121860 */
[----:B------:R1:W-:Y:S04]  /*54be0*/  LDGSTS.E [R7+-0x6f700], desc[UR32][R8.64], P3 ;  /* 0x9090000008077fae */ /* 0x0003e80009921860 */
[----:B------:R4:W-:Y:S04]  /*54bf0*/  STL.64 [R1+0x3770], R10 ;  /* 0x0037700a01007387 */ /* 0x0009e80000100a00 */
[----:B------:R4:W-:Y:S01]  /*54c00*/  LDGSTS.E [R3+-0x6f680], desc[UR32][R10.64], P0 ;  /* 0x909800000a037fae */ /* 0x0009e20008121860 */
[----:B-1----:R-:W-:-:S03]  /*54c10*/  IMAD.WIDE R8, R6, 0x4, R90 ;  /* 0x0000000406087825 */ /* 0x002fc600078e025a */
        /* <DEDUP_REMOVED lines=25> */
[----:B--2---:R-:W-:-:S03]  /*54db0*/  IMAD.WIDE R10, R6, 0x4, R92 ;  /* 0x00000004060a7825 */ /* 0x004fc600078e025c */
[----:B------:R-:W2:Y:S04]  /*54dc0*/  LDL.LU.64 R92, [R1+0x5780] ;  /* 0x00578000015c7983 */ /* 0x000ea80000300a00 */
[----:B------:R-:W-:Y:S04]  /*54dd0*/  LDGSTS.E [R7+-0x6d780], desc[UR32][R12.64], P6 ;  /* 0x928800000c077fae */ /* 0x000fe8000b121860 */
[----:B------:R1:W-:Y:S04]  /*54de0*/  LDGSTS.E [R4+-0x6d700], desc[UR32][R8.64], P3 ;  /* 0x9290000008047fae */ /* 0x0003e80009921860 */
[----:B------:R4:W-:Y:S04]  /*54df0*/  STL.64 [R1+0x3880], R10 ;  /* 0x0038800a01007387 */ /* 0x0009e80000100a00 */
[----:B------:R4:W-:Y:S01]  /*54e00*/  LDGSTS.E [R3+-0x6d680], desc[UR32][R10.64], P0 ;  /* 0x929800000a037fae */ /* 0x0009e20008121860 */
[----:B-1----:R-:W-:-:S03]  /*54e10*/  IMAD.WIDE R8, R6, 0x4, R90 ;  /* 0x0000000406087825 */ /* 0x002fc600078e025a */
[----:B------:R-:W2:Y:S04]  /*54e20*/  LDL.LU.64 R90, [R1+0x6548] ;  /* 0x00654800015a7983 */ /* 0x000ea80000300a00 */
[----:B------:R1:W-:Y:S01]  /*54e30*/  STL.64 [R1+0x3980], R8 ;  /* 0x0039800801007387 */ /* 0x0003e20000100a00 */
[----:B----4-:R-:W-:-:S03]  /*54e40*/  IMAD.WIDE R12, R6, 0x4, R88 ;  /* 0x00000004060c7825 */ /* 0x010fc600078e0258 */
[----:B------:R-:W4:Y:S01]  /*54e50*/  LDL.LU.64 R88, [R1+0x6158] ;  /* 0x0061580001587983 */ /* 0x000f220000300a00 */
[----:B------:R-:W-:-:S03]  /*54e60*/  IMAD.WIDE R10, R6, 0x4, R86 ;  /* 0x00000004060a7825 */ /* 0x000fc600078e0256 */
        /* <DEDUP_REMOVED lines=53> */
[----:B------:R-:W-:Y:S04]  /*551c0*/  LDGSTS.E [R7+-0x69780], desc[UR32][R12.64], P6 ;  /* 0x968800000c077fae */ /* 0x000fe8000b121860 */
[----:B------:R-:W2:Y:S04]  /*551d0*/  LDL.LU.64 R92, [R1+0x5688] ;  /* 0x00568800015c7983 */ /* 0x000ea80000300a00 */
        /* <DEDUP_REMOVED lines=28> */
[----:B------:R-:W-:Y:S04]  /*553a0*/  LDGSTS.E [R7+-0x67780], desc[UR32][R12.64], P6 ;  /* 0x988800000c077fae */ /* 0x000fe8000b121860 */
[----:B------:R1:W-:Y:S01]  /*553b0*/  STL.64 [R1+0x5c88], R8 ;  /* 0x005c880801007387 */ /* 0x0003e20000100a00 */
[----:B--2---:R-:W-:-:S03]  /*553c0*/  IMAD.WIDE R10, R6, 0x4, R92 ;  /* 0x00000004060a7825 */ /* 0x004fc600078e025c */
[----:B------:R1:W-:Y:S04]  /*553d0*/  LDGSTS.E [R4+-0x67700], desc[UR32][R8.64], P3 ;  /* 0x9890000008047fae */ /* 0x0003e80009921860 */
[----:B------:R-:W2:Y:S04]  /*553e0*/  LDL.LU.64 R92, [R1+0x55f0] ;  /* 0x0055f000015c7983 */ /* 0x000ea80000300a00 */
        /* <DEDUP_REMOVED lines=28> */
[----:B------:R1:W-:Y:S01]  /*555b0*/  STL.64 [R1+0x5d90], R8 ;  /* 0x005d900801007387 */ /* 0x0003e20000100a00 */
[----:B--2---:R-:W-:-:S03]  /*555c0*/  IMAD.WIDE R10, R6, 0x4, R92 ;  /* 0x00000004060a7825 */ /* 0x004fc600078e025c */
[----:B------:R1:W-:Y:S04]  /*555d0*/  LDGSTS.E [R4+-0x65700], desc[UR32][R8.64], P3 ;  /* 0x9a90000008047fae */ /* 0x0003e80009921860 */
[----:B------:R-:W2:Y:S04]  /*555e0*/  LDL.LU.64 R92, [R1+0x55d8] ;  /* 0x0055d800015c7983 */ /* 0x000ea80000300a00 */
[----:B------:R4:W-:Y:S04]  /*555f0*/  STL.64 [R1+0x5d88], R10 ;  /* 0x005d880a01007387 */ /* 0x0009e80000100a00 */
[----:B------:R4:W-:Y:S01]  /*55600*/  LDGSTS.E [R3+-0x65680], desc[UR32][R10.64], P0 ;  /* 0x9a9800000a037fae */ /* 0x0009e20008121860 */
[----:B-1----:R-:W-:-:S03]  /*55610*/  IMAD.WIDE R8, R6, 0x4, R90 ;  /* 0x0000000406087825 */ /* 0x002fc600078e025a */
[----:B------:R-:W2:Y:S01]  /*55620*/  LDL.LU.64 R90, [R1+0x6348] ;  /* 0x00634800015a7983 */ /* 0x000ea20000300a00 */
[----:B----4-:R-:W-:-:S03]  /*55630*/  IMAD.WIDE R12, R6, 0x4, R88 ;  /* 0x00000004060c7825 */ /* 0x010fc600078e0258 */
[----:B------:R1:W-:Y:S01]  /*55640*/  STL.64 [R1+0x5dd0], R8 ;  /* 0x005dd00801007387 */ /* 0x0003e20000100a00 */
[----:B------:R-:W-:-:S03]  /*55650*/  IMAD.WIDE R10, R6, 0x4, R86 ;  /* 0x00000004060a7825 */ /* 0x000fc600078e0256 */
[----:B------:R-:W4:Y:S04]  /*55660*/  LDL.LU.64 R98, [R1+0x5f58] ;  /* 0x005f580001627983 */ /* 0x000f280000300a00 */
[----:B------:R-:W4:Y:S04]  /*55670*/  LDL.LU.64 R88, [R1+0x5b90] ;  /* 0x005b900001587983 */ /* 0x000f280000300a00 */
[----:B------:R-:W-:Y:S04]  /*55680*/  STL.64 [R1+0x9b68], R12 ;  /* 0x009b680c01007387 */ /* 0x000fe80000100a00 */
[----:B------:R1:W-:Y:S04]  /*55690*/  LDGSTS.E [R80+-0x64800], desc[UR32][R8.64], P4 ;  /* 0x9b80000008507fae */ /* 0x0003e8000a121860 */
[----:B------:R3:W-:Y:S04]  /*556a0*/  STL.64 [R1+0x9b60], R10 ;  /* 0x009b600a01007387 */ /* 0x0007e80000100a00 */
[----:B------:R-:W4:Y:S01]  /*556b0*/  LDL.LU.64 R86, [R1+0x5558] ;  /* 0x0055580001567983 */ /* 0x000f220000300a00 */
[----:B-1----:R-:W-:-:S03]  /*556c0*/  IMAD.WIDE R8, R6, 0x4, R96 ;  /* 0x0000000406087825 */ /* 0x002fc600078e0260 */
[----:B------:R-:W-:Y:S04]  /*556d0*/  LDGSTS.E [R7+-0x64780], desc[UR32][R12.64], P6 ;  /* 0x9b8800000c077fae */ /* 0x000fe8000b121860 */
        /* <DEDUP_REMOVED lines=14> */
[----:B--2---:R-:W-:-:S03]  /*557c0*/  IMAD.WIDE R10, R6, 0x4, R92 ;  /* 0x00000004060a7825 */ /* 0x004fc600078e025c */
[----:B------:R1:W-:Y:S04]  /*557d0*/  LDGSTS.E [R4+-0x63700], desc[UR32][R8.64], P3 ;  /* 0x9c90000008047fae */ /* 0x0003e80009921860 */
[----:B------:R-:W2:Y:S04]  /*557e0*/  LDL.LU.64 R92, [R1+0x5550] ;  /* 0x00555000015c7983 */ /* 0x000ea80000300a00 */
[----:B------:R4:W-:Y:S01]  /*557f0*/  STL.64 [R1+0x9b38], R10 ;  /* 0x009b380a01007387 */ /* 0x0009e20000100a00 */
[----:B-1----:R-:W-:-:S03]  /*55800*/  IMAD.WIDE R8, R6, 0x4, R90 ;  /* 0x0000000406087825 */ /* 0x002fc600078e025a */
[----:B------:R1:W-:Y:S04]  /*55810*/  LDGSTS.E [R3+-0x63680], desc[UR32][R10.64], P0 ;  /* 0x9c9800000a037fae */ /* 0x0003e80008121860 */
[----:B------:R-:W2:Y:S01]  /*55820*/  LDL.LU.64 R90, [R1+0x62c8] ;  /* 0x0062c800015a7983 */ /* 0x000ea20000300a00 */
[----:B----4-:R-:W-:-:S03]  /*55830*/  IMAD.WIDE R12, R6, 0x4, R98 ;  /* 0x00000004060c7825 */ /* 0x010fc600078e0262 */
[----:B------:R4:W-:Y:S01]  /*55840*/  STL.64 [R1+0x9b30], R8 ;  /* 0x009b300801007387 */ /* 0x0009e20000100a00 */
[----:B-1----:R-:W-:-:S03]  /*55850*/  IMAD.WIDE R10, R6, 0x4, R88 ;  /* 0x00000004060a7825 */ /* 0x002fc600078e0258 */
[----:B------:R4:W-:Y:S04]  /*55860*/  LDGSTS.E [R80+-0x62800], desc[UR32][R8.64], P4 ;  /* 0x9d80000008507fae */ /* 0x0009e8000a121860 */
[----:B------:R-:W-:Y:S04]  /*55870*/  STL.64 [R1+0x9b28], R12 ;  /* 0x009b280c01007387 */ /* 0x000fe80000100a00 */
        /* <DEDUP_REMOVED lines=23> */
[----:B--2---:R-:W-:-:S05]  /*559f0*/  IMAD.WIDE R10, R6, 0x4, R92 ;  /* 0x00000004060a7825 */ /* 0x004fca00078e025c */
[----:B------:R4:W-:Y:S04]  /*55a00*/  STL.64 [R1+0x9af8], R10 ;  /* 0x009af80a01007387 */ /* 0x0009e80000100a00 */
[----:B------:R-:W2:Y:S01]  /*55a10*/  LDL.LU.64 R94, [R1+0x6640] ;  /* 0x00664000015e7983 */ /* 0x000ea20000300a00 */
[----:B-1----:R-:W-:-:S03]  /*55a20*/  IMAD.WIDE R8, R6, 0x4, R90 ;  /* 0x0000000406087825 */ /* 0x002fc600078e025a */
[----:B------:R4:W-:Y:S04]  /*55a30*/  LDGSTS.E [R3+-0x61680], desc[UR32][R10.64], P0 ;  /* 0x9e9800000a037fae */ /* 0x0009e80008121860 */
[----:B------:R-:W2:Y:S04]  /*55a40*/  LDL.LU.64 R92, [R1+0x6250] ;  /* 0x00625000015c7983 */ /* 0x000ea80000300a00 */
[----:B------:R-:W2:Y:S04]  /*55a50*/  LDL.LU.64 R90, [R1+0x5e60] ;  /* 0x005e6000015a7983 */ /* 0x000ea80000300a00 */
[----:B------:R3:W-:Y:S04]  /*55a60*/  STL.64 [R1+0x9af0], R8 ;  /* 0x009af00801007387 */ /* 0x0007e80000100a00 */
[----:B------:R3:W-:Y:S01]  /*55a70*/  LDGSTS.E [R7+-0x60800], desc[UR32][R8.64], P4 ;  /* 0x9f80000008077fae */ /* 0x0007e2000a121860 */
[----:B------:R-:W-:-:S03]  /*55a80*/  IMAD.WIDE R12, R6, 0x4, R88 ;  /* 0x00000004060c7825 */ /* 0x000fc600078e0258 */
[----:B------:R-:W2:Y:S01]  /*55a90*/  LDL.LU.64 R88, [R1+0x5528] ;  /* 0x0055280001587983 */ /* 0x000ea20000300a00 */
[----:B----4-:R-:W-:-:S03]  /*55aa0*/  IMAD.WIDE R10, R6, 0x4, R86 ;  /* 0x00000004060a7825 */ /* 0x010fc600078e0256 */
[----:B------:R1:W-:Y:S04]  /*55ab0*/  STL.64 [R1+0x9ae8], R12 ;  /* 0x009ae80c01007387 */ /* 0x0003e80000100a00 */
[----:B------:R4:W-:Y:S04]  /*55ac0*/  STL.64 [R1+0x9ae0], R10 ;  /* 0x009ae00a01007387 */ /* 0x0009e80000100a00 */
[----:B------:R1:W-:Y:S01]  /*55ad0*/  LDGSTS.E [R4+-0x60780], desc[UR32][R12.64], P6 ;  /* 0x9f8800000c047fae */ /* 0x0003e2000b121860 */
[----:B------:R-:W-:-:S03]  /*55ae0*/  VIADD R250, R250, 0x100000 ;  /* 0x00100000fafa7836 */ /* 0x000fc60000000000 */
[----:B------:R4:W-:Y:S01]  /*55af0*/  LDGSTS.E [R3+-0x60700], desc[UR32][R10.64], P3 ;  /* 0x9f9000000a037fae */ /* 0x0009e20009921860 */
[----:B---3--:R-:W-:-:S03]  /*55b00*/  IMAD.WIDE R8, R6, 0x4, R84 ;  /* 0x0000000406087825 */ /* 0x008fc600078e0254 */
[----:B------:R-:W3:Y:S04]  /*55b10*/  LDL.LU.64 R84, [R1+0x6600] ;  /* 0x0066000001547983 */ /* 0x000ee80000300a00 */
[----:B------:R4:W-:Y:S04]  /*55b20*/  STL.64 [R1+0x9ad8], R8 ;  /* 0x009ad80801007387 */ /* 0x0009e80000100a00 */
[----:B------:R-:W4:Y:S04]  /*55b30*/  LDL.LU.64 R106, [R1+0x6210] ;  /* 0x00621000016a7983 */ /* 0x000f280000300a00 */
[----:B------:R-:W4:Y:S01]  /*55b40*/  LDL.LU.64 R86, [R1+0x5df0] ;  /* 0x005df00001567983 */ /* 0x000f220000300a00 */
[----:B------:R-:W-:-:S03]  /*55b50*/  IMAD.WIDE R26, R6, 0x4, R102 ;  /* 0x00000004061a7825 */ /* 0x000fc600078e0266 */
[----:B------:R-:W4:Y:S01]  /*55b60*/  LDL.LU.64 R102, [R1+0x5510] ;  /* 0x0055100001667983 */ /* 0x000f220000300a00 */
[----:B------:R-:W-:-:S03]  /*55b70*/  IMAD.WIDE R24, R6, 0x4, R104 ;  /* 0x0000000406187825 */ /* 0x000fc600078e0268 */
[----:B------:R4:W-:Y:S04]  /*55b80*/  LDGSTS.E [R250+-0x60680], desc[UR32][R8.64], P0 ;  /* 0x9f98000008fa7fae */ /* 0x0009e80008121860 */
[----:B------:R-:W-:Y:S04]  /*55b90*/  LDGSTS.E [R5+-0x6f600], desc[UR32][R26.64], P4 ;  /* 0x90a000001a057fae */ /* 0x000fe8000a121860 */
[----:B------:R-:W-:Y:S01]  /*55ba0*/  LDGSTS.E [R5+-0x6f580], desc[UR32][R24.64], P6 ;  /* 0x90a8000018057fae */ /* 0x000fe2000b121860 */
[----:B------:R-:W-:-:S03]  /*55bb0*/  IMAD.WIDE R22, R6, 0x4, R100 ;  /* 0x0000000406167825 */ /* 0x000fc600078e0264 */
[----:B------:R-:W4:Y:S01]  /*55bc0*/  LDL.LU.64 R100, [R1+0x65c0] ;  /* 0x0065c00001647983 */ /* 0x000f220000300a00 */
[----:B------:R-:W-:-:S03]  /*55bd0*/  IMAD.WIDE R248, R6, 0x4, R98 ;  /* 0x0000000406f87825 */ /* 0x000fc600078e0262 */
[----:B------:R4:W-:Y:S01]  /*55be0*/  STL.64 [R1+0x36d8], R26 ;  /* 0x0036d81a01007387 */ /* 0x0009e20000100a00 */
[----:B-1----:R-:W-:-:S03]  /*55bf0*/  IMAD.WIDE R12, R6, 0x4, R96 ;  /* 0x00000004060c7825 */ /* 0x002fc600078e0260 */
[----:B------:R-:W4:Y:S04]  /*55c00*/  LDL.LU.64 R98, [R1+0x61d0] ;  /* 0x0061d00001627983 */ /* 0x000f280000300a00 */
[----:B------:R-:W4:Y:S04]  /*55c10*/  LDL.LU.64 R96, [R1+0x5db8] ;  /* 0x005db80001607983 */ /* 0x000f280000300a00 */
[----:B------:R1:W-:Y:S04]  /*55c20*/  STL.64 [R1+0x36d0], R24 ;  /* 0x0036d01801007387 */ /* 0x0003e80000100a00 */
[----:B------:R-:W4:Y:S01]  /*55c30*/  LDL.LU.64 R104, [R1+0x54f8] ;  /* 0x0054f80001687983 */ /* 0x000f220000300a00 */
[----:B--2---:R-:W-:-:S03]  /*55c40*/  IMAD.WIDE R234, R6, 0x4, R94 ;  /* 0x0000000406ea7825 */ /* 0x004fc600078e025e */
[----:B------:R2:W-:Y:S04]  /*55c50*/  STL.64 [R1+0x36b8], R22 ;  /* 0x0036b81601007387 */ /* 0x0005e80000100a00 */
[----:B------:R-:W2:Y:S01]  /*55c60*/  LDL.LU.64 R94, [R1+0x6580] ;  /* 0x00658000015e7983 */ /* 0x000ea20000300a00 */
[----:B------:R-:W-:-:S03]  /*55c70*/  IMAD.WIDE R232, R6, 0x4, R92 ;  /* 0x0000000406e87825 */ /* 0x000fc600078e025c */
[----:B------:R-:W-:Y:S01]  /*55c80*/  STL.64 [R1+0x36b0], R248 ;  /* 0x0036b0f801007387 */ /* 0x000fe20000100a00 */
[----:B------:R-:W-:-:S03]  /*55c90*/  IMAD.WIDE R230, R6, 0x4, R90 ;  /* 0x0000000406e67825 */ /* 0x000fc600078e025a */
[----:B------:R-:W2:Y:S04]  /*55ca0*/  LDL.LU.64 R92, [R1+0x6190] ;  /* 0x00619000015c7983 */ /* 0x000ea80000300a00 */
[----:B------:R-:W2:Y:S04]  /*55cb0*/  LDL.LU.64 R90, [R1+0x5d80] ;  /* 0x005d8000015a7983 */ /* 0x000ea80000300a00 */
[----:B------:R-:W-:Y:S04]  /*55cc0*/  STL.64 [R1+0x3698], R12 ;  /* 0x0036980c01007387 */ /* 0x000fe80000100a00 */
[----:B------:R-:W-:Y:S01]  /*55cd0*/  STL.64 [R1+0x3748], R234 ;  /* 0x003748ea01007387 */ /* 0x000fe20000100a00 */
[----:B------:R-:W-:-:S03]  /*55ce0*/  IMAD.WIDE R228, R6, 0x4, R88 ;  /* 0x0000000406e47825 */ /* 0x000fc600078e0258 */
[----:B------:R-:W2:Y:S04]  /*55cf0*/  LDL.LU.64 R88, [R1+0x54e0] ;  /* 0x0054e00001587983 */ /* 0x000ea80000300a00 */
[----:B------:R-:W-:Y:S04]  /*55d00*/  STL.64 [R1+0x3740], R232 ;  /* 0x003740e801007387 */ /* 0x000fe80000100a00 */
[----:B------:R-:W-:Y:S04]  /*55d10*/  LDGSTS.E [R5+-0x6f500], desc[UR32][R22.64], P3 ;  /* 0x90b0000016057fae */ /* 0x000fe80009921860 */
[----:B------:R-:W-:Y:S04]  /*55d20*/  LDGSTS.E [R5+-0x6f480], desc[UR32][R248.64], P0 ;  /* 0x90b80000f8057fae */ /* 0x000fe80008121860 */
[----:B------:R-:W-:Y:S04]  /*55d30*/  LDGSTS.E [R5+-0x6e600], desc[UR32][R234.64], P4 ;  /* 0x91a00000ea057fae */ /* 0x000fe8000a121860 */
[----:B------:R-:W-:Y:S01]  /*55d40*/  LDGSTS.E [R5+-0x6e580], desc[UR32][R232.64], P6 ;  /* 0x91a80000e8057fae */ /* 0x000fe2000b121860 */
[----:B---3--:R-:W-:-:S03]  /*55d50*/  IMAD.WIDE R190, R6, 0x4, R84 ;  /* 0x0000000406be7825 */ /* 0x008fc600078e0254 */
[----:B------:R-:W-:Y:S04]  /*55d60*/  LDGSTS.E [R5+-0x6e500], desc[UR32][R230.64], P3 ;  /* 0x91b00000e6057fae */ /* 0x000fe80009921860 */
[----:B------:R-:W3:Y:S04]  /*55d70*/  LDL.LU.64 R84, [R1+0x6540] ;  /* 0x0065400001547983 */ /* 0x000ee80000300a00 */
[----:B------:R-:W-:Y:S01]  /*55d80*/  STL.64 [R1+0x3738], R230 ;  /* 0x003738e601007387 */ /* 0x000fe20000100a00 */
[----:B----4-:R-:W-:-:S03]  /*55d90*/  IMAD.WIDE R182, R6, 0x4, R86 ;  /* 0x0000000406b67825 */ /* 0x010fc600078e0256 */
[----:B------:R-:W-:Y:S04]  /*55da0*/  LDGSTS.E [R5+-0x6e480], desc[UR32][R228.64], P0 ;  /* 0x91b80000e4057fae */ /* 0x000fe80008121860 */
[----:B------:R-:W4:Y:S01]  /*55db0*/  LDL.LU.64 R86, [R1+0x6150] ;  /* 0x0061500001567983 */ /* 0x000f220000300a00 */
[----:B------:R-:W-:-:S03]  /*55dc0*/  IMAD.WIDE R188, R6, 0x4, R106 ;  /* 0x0000000406bc7825 */ /* 0x000fc600078e026a */
[----:B------:R-:W-:Y:S01]  /*55dd0*/  STL.64 [R1+0x3730], R228 ;  /* 0x003730e401007387 */ /* 0x000fe20000100a00 */
[----:B------:R-:W-:-:S03]  /*55de0*/  IMAD.WIDE R180, R6, 0x4, R102 ;  /* 0x0000000406b47825 */ /* 0x000fc600078e0266 */
[----:B------:R-:W4:Y:S04]  /*55df0*/  LDL.LU.64 R102, [R1+0x5d48] ;  /* 0x005d480001667983 */ /* 0x000f280000300a00 */
[----:B------:R-:W-:Y:S04]  /*55e00*/  STL.64 [R1+0x3790], R190 ;  /* 0x003790be01007387 */ /* 0x000fe80000100a00 */
[----:B------:R-:W-:Y:S04]  /*55e10*/  LDGSTS.E [R5+-0x6d600], desc[UR32][R190.64], P4 ;  /* 0x92a00000be057fae */ /* 0x000fe8000a121860 */
[----:B------:R-:W-:Y:S04]  /*55e20*/  LDGSTS.E [R5+-0x6d580], desc[UR32][R188.64], P6 ;  /* 0x92a80000bc057fae */ /* 0x000fe8000b121860 */
[----:B------:R-:W-:Y:S04]  /*55e30*/  LDGSTS.E [R5+-0x6d500], desc[UR32][R182.64], P3 ;  /* 0x92b00000b6057fae */ /* 0x000fe80009921860 */
[----:B------:R-:W-:Y:S01]  /*55e40*/  LDGSTS.E [R5+-0x6d480], desc[UR32][R180.64], P0 ;  /* 0x92b80000b4057fae */ /* 0x000fe20008121860 */
[----:B------:R-:W-:-:S03]  /*55e50*/  IMAD.WIDE R178, R6, 0x4, R100 ;  /* 0x0000000406b27825 */ /* 0x000fc600078e0264 */
[----:B------:R-:W4:Y:S04]  /*55e60*/  LDL.LU.64 R100, [R1+0x54c8] ;  /* 0x0054c80001647983 */ /* 0x000f280000300a00 */
[----:B------:R-:W-:Y:S01]  /*55e70*/  STL.64 [R1+0x3788], R188 ;  /* 0x003788bc01007387 */ /* 0x000fe20000100a00 */
[----:B------:R-:W-:-:S03]  /*55e80*/  IMAD.WIDE R176, R6, 0x4, R98 ;  /* 0x0000000406b07825 */ /* 0x000fc600078e0262 */
[----:B------:R-:W4:Y:S01]  /*55e90*/  LDL.LU.64 R98, [R1+0x6500] ;  /* 0x0065000001627983 */ /* 0x000f220000300a00 */
[----:B------:R-:W-:-:S03]  /*55ea0*/  IMAD.WIDE R170, R6, 0x4, R96 ;  /* 0x0000000406aa7825 */ /* 0x000fc600078e0260 */
[----:B------:R-:W-:Y:S04]  /*55eb0*/  STL.64 [R1+0x3780], R182 ;  /* 0x003780b601007387 */ /* 0x000fe80000100a00 */
[----:B------:R-:W4:Y:S01]  /*55ec0*/  LDL.LU.64 R96, [R1+0x6110] ;  /* 0x0061100001607983 */ /* 0x000f220000300a00 */
[----:B------:R-:W-:-:S03]  /*55ed0*/  IMAD.WIDE R168, R6, 0x4, R104 ;  /* 0x0000000406a87825 */ /* 0x000fc600078e0268 */
[----:B------:R-:W-:Y:S04]  /*55ee0*/  STL.64 [R1+0x3778], R180 ;  /* 0x003778b401007387 */ /* 0x000fe80000100a00 */
        /* <DEDUP_REMOVED lines=8> */
[----:B------:R-:W2:Y:S04]  /*55f70*/  LDL.LU.64 R90, [R1+0x64c0] ;  /* 0x0064c000015a7983 */ /* 0x000ea80000300a00 */
[----:B------:R-:W-:Y:S01]  /*55f80*/  STL.64 [R1+0x37f0], R168 ;  /* 0x0037f0a801007387 */ /* 0x000fe20000100a00 */
[----:B------:R-:W-:-:S03]  /*55f90*/  IMAD.WIDE R160, R6, 0x4, R88 ;  /* 0x0000000406a07825 */ /* 0x000fc600078e0258 */
[----:B------:R-:W2:Y:S04]  /*55fa0*/  LDL.LU.64 R88, [R1+0x60d0] ;  /* 0x0060d00001587983 */ /* 0x000ea80000300a00 */
[----:B------:R-:W-:Y:S04]  /*55fb0*/  STL.64 [R1+0x3870], R166 ;  /* 0x003870a601007387 */ /* 0x000fe80000100a00 */
[----:B------:R-:W2:Y:S04]  /*55fc0*/  LDL.LU.64 R106, [R1+0x5cd8] ;  /* 0x005cd800016a7983 */ /* 0x000ea80000300a00 */
        /* <DEDUP_REMOVED lines=10> */
[----:B------:R-:W4:Y:S04]  /*56070*/  LDL.LU.64 R86, [R1+0x6480] ;  /* 0x0064800001567983 */ /* 0x000f280000300a00 */
[----:B------:R-:W-:Y:S01]  /*56080*/  STL.64 [R1+0x3858], R162 ;  /* 0x003858a201007387 */ /* 0x000fe20000100a00 */
[----:B------:R-:W-:-:S03]  /*56090*/  IMAD.WIDE R154, R6, 0x4, R102 ;  /* 0x00000004069a7825 */ /* 0x000fc600078e0266 */
[----:B------:R-:W4:Y:S04]  /*560a0*/  LDL.LU.64 R104, [R1+0x6090] ;  /* 0x0060900001687983 */ /* 0x000f280000300a00 */
[----:B------:R-:W-:Y:S04]  /*560b0*/  STL.64 [R1+0x3848], R160 ;  /* 0x003848a001007387 */ /* 0x000fe80000100a00 */
[----:B------:R-:W4:Y:S04]  /*560c0*/  LDL.LU.64 R102, [R1+0x5ca0] ;  /* 0x005ca00001667983 */ /* 0x000f280000300a00 */
[----:B------:R-:W-:Y:S04]  /*560d0*/  STL.64 [R1+0x3928], R158 ;  /* 0x0039289e01007387 */ /* 0x000fe80000100a00 */
[----:B------:R-:W-:Y:S04]  /*560e0*/  LDGSTS.E [R5+-0x6b500], desc[UR32][R162.64], P3 ;  /* 0x94b00000a2057fae */ /* 0x000fe80009921860 */
        /* <DEDUP_REMOVED lines=8> */
[----:B------:R-:W4:Y:S04]  /*56170*/  LDL.LU.64 R98, [R1+0x6440] ;  /* 0x0064400001627983 */ /* 0x000f280000300a00 */
[----:B------:R-:W-:Y:S01]  /*56180*/  LDGSTS.E [R5+-0x6a480], desc[UR32][R152.64], P0 ;  /* 0x95b8000098057fae */ /* 0x000fe20008121860 */
[----:B------:R-:W-:-:S03]  /*56190*/  IMAD.WIDE R148, R6, 0x4, R96 ;  /* 0x0000000406947825 */ /* 0x000fc600078e0260 */
[----:B------:R-:W4:Y:S04]  /*561a0*/  LDL.LU.64 R96, [R1+0x6050] ;  /* 0x0060500001607983 */ /* 0x000f280000300a00 */
[----:B------:R-:W-:Y:S04]  /*561b0*/  STL.64 [R1+0x3908], R154 ;  /* 0x0039089a01007387 */ /* 0x000fe80000100a00 */
[----:B------:R-:W-:Y:S01]  /*561c0*/  LDGSTS.E [R5+-0x69600], desc[UR32][R150.64], P4 ;  /* 0x96a0000096057fae */ /* 0x000fe2000a121860 */
[----:B--2---:R-:W-:-:S03]  /*561d0*/  IMAD.WIDE R146, R6, 0x4, R94 ;  /* 0x0000000406927825 */ /* 0x004fc600078e025e */
        /* <DEDUP_REMOVED lines=13> */
[----:B------:R-:W-:Y:S04]  /*562b0*/  LDGSTS.E [R5+-0x69580], desc[UR32][R148.64], P6 ;  /* 0x96a8000094057fae */ /* 0x000fe8000b121860 */
[----:B------:R-:W-:Y:S04]  /*562c0*/  LDGSTS.E [R5+-0x69500], desc[UR32][R146.64], P3 ;  /* 0x96b0000092057fae */ /* 0x000fe80009921860 */
[----:B------:R-:W-:Y:S04]  /*562d0*/  LDGSTS.E [R5+-0x69480], desc[UR32][R144.64], P0 ;  /* 0x96b8000090057fae */ /* 0x000fe80008121860 */
[----:B------:R-:W-:Y:S04]  /*562e0*/  LDGSTS.E [R5+-0x68600], desc[UR32][R142.64], P4 ;  /* 0x97a000008e057fae */ /* 0x000fe8000a121860 */
[----:B------:R-:W-:Y:S01]  /*562f0*/  LDGSTS.E [R5+-0x68580], desc[UR32][R140.64], P6 ;  /* 0x97a800008c057fae */ /* 0x000fe2000b121860 */
[----:B---3--:R-:W-:-:S03]  /*56300*/  IMAD.WIDE R136, R6, 0x4, R84 ;  /* 0x0000000406887825 */ /* 0x008fc600078e0254 */
[----:B------:R-:W3:Y:S04]  /*56310*/  LDL.LU.64 R84, [R1+0x5c30] ;  /* 0x005c300001547983 */ /* 0x000ee80000300a00 */
[----:B------:R-:W-:Y:S04]  /*56320*/  STL.64 [R1+0x3c88], R142 ;  /* 0x003c888e01007387 */ /* 0x000fe80000100a00 */
[----:B------:R-:W-:Y:S01]  /*56330*/  LDGSTS.E [R5+-0x68500], desc[UR32][R138.64], P3 ;  /* 0x97b000008a057fae */ /* 0x000fe20009921860 */
[----:B----4-:R-:W-:-:S03]  /*56340*/  IMAD.WIDE R134, R6, 0x4, R86 ;  /* 0x0000000406867825 */ /* 0x010fc600078e0256 */
[----:B------:R-:W4:Y:S04]  /*56350*/  LDL.LU.64 R86, [R1+0x5350] ;  /* 0x0053500001567983 */ /* 0x000f280000300a00 */
[----:B------:R-:W-:Y:S01]  /*56360*/  STL.64 [R1+0x3c80], R140 ;  /* 0x003c808c01007387 */ /* 0x000fe20000100a00 */
[----:B------:R-:W-:-:S03]  /*56370*/  IMAD.WIDE R132, R6, 0x4, R104 ;  /* 0x0000000406847825 */ /* 0x000fc600078e0268 */
[----:B------:R-:W-:Y:S04]  /*56380*/  STL.64 [R1+0x3c78], R138 ;  /* 0x003c788a01007387 */ /* 0x000fe80000100a00 */
[----:B------:R-:W4:Y:S01]  /*56390*/  LDL.LU.64 R110, [R1+0x63c0] ;  /* 0x0063c000016e7983 */ /* 0x000f220000300a00 */
[----:B------:R-:W-:-:S03]  /*563a0*/  IMAD.WIDE R130, R6, 0x4, R102 ;  /* 0x0000000406827825 */ /* 0x000fc600078e0266 */
[----:B------:R-:W-:Y:S04]  /*563b0*/  STL.64 [R1+0x3c70], R136 ;  /* 0x003c708801007387 */ /* 0x000fe80000100a00 */
[----:B------:R-:W4:Y:S04]  /*563c0*/  LDL.LU.64 R108, [R1+0x5fd0] ;  /* 0x005fd000016c7983 */ /* 0x000f280000300a00 */
[----:B------:R-:W-:Y:S04]  /*563d0*/  STL.64 [R1+0x5b68], R134 ;  /* 0x005b688601007387 */ /* 0x000fe80000100a00 */
[----:B------:R-:W-:Y:S04]  /*563e0*/  STL.64 [R1+0x5b60], R132 ;  /* 0x005b608401007387 */ /* 0x000fe80000100a00 */
[----:B------:R-:W4:Y:S04]  /*563f0*/  LDL.LU.64 R106, [R1+0x5bf8] ;  /* 0x005bf800016a7983 */ /* 0x000f280000300a00 */
[----:B------:R-:W-:Y:S04]  /*56400*/  STL.64 [R1+0x5b58], R130 ;  /* 0x005b588201007387 */ /* 0x000fe80000100a00 */
[----:B------:R-:W4:Y:S04]  /*56410*/  LDL.LU.64 R104, [R1+0x5338] ;  /* 0x0053380001687983 */ /* 0x000f280000300a00 */
[----:B------:R-:W-:Y:S04]  /*56420*/  LDGSTS.E [R5+-0x68480], desc[UR32][R136.64], P0 ;  /* 0x97b8000088057fae */ /* 0x000fe80008121860 */
[----:B------:R-:W-:Y:S04]  /*56430*/  LDGSTS.E [R5+-0x67600], desc[UR32][R134.64], P4 ;  /* 0x98a0000086057fae */ /* 0x000fe8000a121860 */
[----:B------:R-:W-:Y:S04]  /*56440*/  LDGSTS.E [R5+-0x67580], desc[UR32][R132.64], P6 ;  /* 0x98a8000084057fae */ /* 0x000fe8000b121860 */
[----:B------:R-:W-:Y:S01]  /*56450*/  LDGSTS.E [R5+-0x67500], desc[UR32][R130.64], P3 ;  /* 0x98b0000082057fae */ /* 0x000fe20009921860 */
[----:B------:R-:W-:-:S04]  /*56460*/  IMAD.WIDE R128, R6, 0x4, R100 ;  /* 0x0000000406807825 */ /* 0x000fc800078e0264 */
[C---:B------:R-:W-:Y:S01]  /*56470*/  IMAD.WIDE R126, R6.reuse, 0x4, R98 ;  /* 0x00000004067e7825 */ /* 0x040fe200078e0262 */
[----:B------:R-:W-:Y:S04]  /*56480*/  STL.64 [R1+0x5b38], R128 ;  /* 0x005b388001007387 */ /* 0x000fe80000100a00 */
[----:B------:R-:W-:Y:S01]  /*56490*/  STL.64 [R1+0x5c40], R126 ;  /* 0x005c407e01007387 */ /* 0x000fe20000100a00 */
[----:B------:R-:W-:-:S03]  /*564a0*/  IMAD.WIDE R124, R6, 0x4, R96 ;  /* 0x00000004067c7825 */ /* 0x000fc600078e0260 */
[----:B------:R-:W4:Y:S04]  /*564b0*/  LDL.LU.64 R98, [R1+0x6380] ;  /* 0x0063800001627983 */ /* 0x000f280000300a00 */
[----:B------:R-:W4:Y:S04]  /*564c0*/  LDL.LU.64 R102, [R1+0x5f90] ;  /* 0x005f900001667983 */ /* 0x000f280000300a00 */
[----:B------:R-:W-:Y:S01]  /*564d0*/  STL.64 [R1+0x5c38], R124 ;  /* 0x005c387c01007387 */ /* 0x000fe20000100a00 */
[----:B--2---:R-:W-:-:S03]  /*564e0*/  IMAD.WIDE R122, R6, 0x4, R94 ;  /* 0x00000004067a7825 */ /* 0x004fc600078e025e */
[----:B------:R-:W2:Y:S04]  /*564f0*/  LDL.LU.64 R100, [R1+0x5bc0] ;  /* 0x005bc00001647983 */ /* 0x000ea80000300a00 */
[----:B------:R-:W-:Y:S01]  /*56500*/  LDGSTS.E [R5+-0x67480], desc[UR32][R128.64], P0 ;  /* 0x98b8000080057fae */ /* 0x000fe20008121860 */
[----:B------:R-:W-:-:S03]  /*56510*/  IMAD.WIDE R120, R6, 0x4, R92 ;  /* 0x0000000406787825 */ /* 0x000fc600078e025c */
[----:B------:R-:W-:Y:S04]  /*56520*/  LDGSTS.E [R5+-0x66600], desc[UR32][R126.64], P4 ;  /* 0x99a000007e057fae */ /* 0x000fe8000a121860 */
[----:B------:R-:W2:Y:S01]  /*56530*/  LDL.LU.64 R92, [R1+0x5320] ;  /* 0x00532000015c7983 */ /* 0x000ea20000300a00 */
[----:B------:R-:W-:-:S03]  /*56540*/  IMAD.WIDE R114, R6, 0x4, R90 ;  /* 0x0000000406727825 */ /* 0x000fc600078e025a */
[----:B------:R-:W-:Y:S04]  /*56550*/  STL.64 [R1+0x5c08], R122 ;  /* 0x005c087a01007387 */ /* 0x000fe80000100a00 */
[----:B------:R-:W2:Y:S01]  /*56560*/  LDL.LU.64 R96, [R1+0x6340] ;  /* 0x0063400001607983 */ /* 0x000ea20000300a00 */
[----:B------:R-:W-:-:S03]  /*56570*/  IMAD.WIDE R94, R6, 0x4, R88 ;  /* 0x00000004065e7825 */ /* 0x000fc600078e0258 */
[----:B------:R-:W2:Y:S04]  /*56580*/  LDL.LU.64 R90, [R1+0x5f50] ;  /* 0x005f5000015a7983 */ /* 0x000ea80000300a00 */
[----:B------:R-:W-:Y:S04]  /*56590*/  STL.64 [R1+0x5c00], R120 ;  /* 0x005c007801007387 */ /* 0x000fe80000100a00 */
[----:B------:R-:W2:Y:S04]  /*565a0*/  LDL.LU.64 R88, [R1+0x5b88] ;  /* 0x005b880001587983 */ /* 0x000ea80000300a00 */
[----:B------:R-:W-:Y:S04]  /*565b0*/  LDGSTS.E [R5+-0x66580], desc[UR32][R124.64], P6 ;  /* 0x99a800007c057fae */ /* 0x000fe8000b121860 */
[----:B------:R-:W-:Y:S04]  /*565c0*/  LDGSTS.E [R5+-0x66500], desc[UR32][R122.64], P3 ;  /* 0x99b000007a057fae */ /* 0x000fe80009921860 */
[----:B------:R-:W-:Y:S04]  /*565d0*/  LDGSTS.E [R5+-0x66480], desc[UR32][R120.64], P0 ;  /* 0x99b8000078057fae */ /* 0x000fe80008121860 */
[----:B------:R-:W-:Y:S04]  /*565e0*/  LDGSTS.E [R5+-0x65600], desc[UR32][R114.64], P4 ;  /* 0x9aa0000072057fae */ /* 0x000fe8000a121860 */
[----:B------:R-:W-:Y:S01]  /*565f0*/  LDGSTS.E [R5+-0x65580], desc[UR32][R94.64], P6 ;  /* 0x9aa800005e057fae */ /* 0x000fe2000b121860 */
[----:B---3--:R-:W-:-:S05]  /*56600*/  IMAD.WIDE R84, R6, 0x4, R84 ;  /* 0x0000000406547825 */ /* 0x008fca00078e0254 */
[----:B------:R-:W-:Y:S01]  /*56610*/  LDGSTS.E [R5+-0x65500], desc[UR32][R84.64], P3 ;  /* 0x9ab0000054057fae */ /* 0x000fe20009921860 */
[----:B----4-:R-:W-:-:S03]  /*56620*/  IMAD.WIDE R112, R6, 0x4, R86 ;  /* 0x0000000406707825 */ /* 0x010fc600078e0256 */
[----:B------:R-:W3:Y:S04]  /*56630*/  LDL.LU.64 R86, [R1+0x5308] ;  /* 0x0053080001567983 */ /* 0x000ee80000300a00 */
[----:B------:R-:W-:Y:S04]  /*56640*/  STL.64 [R1+0x5c78], R114 ;  /* 0x005c787201007387 */ /* 0x000fe80000100a00 */
[----:B------:R-:W4:Y:S04]  /*56650*/  LDL.LU.64 R82, [R1+0x6300] ;  /* 0x0063000001527983 */ /* 0x000f280000300a00 */
[----:B------:R-:W4:Y:S04]  /*56660*/  LDL.LU.64 R80, [R1+0x5f10] ;  /* 0x005f100001507983 */ /* 0x000f280000300a00 */
[----:B------:R1:W-:Y:S04]  /*56670*/  STL.64 [R1+0x5c70], R94 ;  /* 0x005c705e01007387 */ /* 0x0003e80000100a00 */
[----:B------:R-:W4:Y:S04]  /*56680*/  LDL.LU.64 R20, [R1+0x5b50] ;  /* 0x005b500001147983 */ /* 0x000f280000300a00 */
[----:B------:R-:W4:Y:S04]  /*56690*/  LDL.LU.64 R18, [R1+0x52d8] ;  /* 0x0052d80001127983 */ /* 0x000f280000300a00 */
[----:B------:R1:W-:Y:S04]  /*566a0*/  STL.64 [R1+0x5c68], R84 ;  /* 0x005c685401007387 */ /* 0x0003e80000100a00 */
[----:B------:R-:W4:Y:S04]  /*566b0*/  LDL.LU.64 R16, [R1+0x62c0] ;  /* 0x0062c00001107983 */ /* 0x000f280000300a00 */
[----:B------:R-:W4:Y:S04]  /*566c0*/  LDL.LU.64 R14, [R1+0x5ed0] ;  /* 0x005ed000010e7983 */ /* 0x000f280000300a00 */
[----:B------:R-:W-:Y:S04]  /*566d0*/  STL.64 [R1+0x5c30], R112 ;  /* 0x005c307001007387 */ /* 0x000fe80000100a00 */
[----:B------:R-:W4:Y:S04]  /*566e0*/  LDL.LU.64 R10, [R1+0x5b18] ;  /* 0x005b1800010a7983 */ /* 0x000f280000300a00 */
[----:B------:R-:W4:Y:S01]  /*566f0*/  LDL.LU.64 R8, [R1+0x5258] ;  /* 0x0052580001087983 */ /* 0x000f220000300a00 */
[----:B------:R-:W-:-:S03]  /*56700*/  IMAD.WIDE R110, R6, 0x4, R110 ;  /* 0x00000004066e7825 */ /* 0x000fc600078e026e */
[----:B------:R-:W-:Y:S01]  /*56710*/  LDGSTS.E [R5+-0x65480], desc[UR32][R112.64], P0 ;  /* 0x9ab8000070057fae */ /* 0x000fe20008121860 */
[----:B------:R-:W-:-:S04]  /*56720*/  IMAD.WIDE R108, R6, 0x4, R108 ;  /* 0x00000004066c7825 */ /* 0x000fc800078e026c */
[C---:B------:R-:W-:Y:S01]  /*56730*/  IMAD.WIDE R106, R6.reuse, 0x4, R106 ;  /* 0x00000004066a7825 */ /* 0x040fe200078e026a */
[----:B------:R-:W-:Y:S03]  /*56740*/  STL.64 [R1+0x5ce0], R110 ;  /* 0x005ce06e01007387 */ /* 0x000fe60000100a00 */
        /* <DEDUP_REMOVED lines=8> */
[----:B------:R-:W-:-:S04]  /*567d0*/  IMAD.WIDE R98, R6, 0x4, R98 ;  /* 0x0000000406627825 */ /* 0x000fc800078e0262 */
[C---:B------:R-:W-:Y:S01]  /*567e0*/  IMAD.WIDE R102, R6.reuse, 0x4, R102 ;  /* 0x0000000406667825 */ /* 0x040fe200078e0266 */
[----:B------:R1:W-:Y:S03]  /*567f0*/  STL.64 [R1+0x9a90], R98 ;  /* 0x009a906201007387 */ /* 0x0003e60000100a00 */
[C---:B--2---:R-:W-:Y:S01]  /*56800*/  IMAD.WIDE R100, R6.reuse, 0x4, R100 ;  /* 0x0000000406647825 */ /* 0x044fe200078e0264 */
[----:B------:R-:W-:Y:S04]  /*56810*/  STL.64 [R1+0x9a88], R102 ;  /* 0x009a886601007387 */ /* 0x000fe80000100a00 */
[----:B------:R-:W-:Y:S04]  /*56820*/  STL.64 [R1+0x9a80], R100 ;  /* 0x009a806401007387 */ /* 0x000fe80000100a00 */
[----:B------:R-:W-:Y:S01]  /*56830*/  LDGSTS.E [R5+-0x63600], desc[UR32][R98.64], P4 ;  /* 0x9ca0000062057fae */ /* 0x000fe2000a121860 */
[----:B------:R-:W-:-:S03]  /*56840*/  IMAD.WIDE R92, R6, 0x4, R92 ;  /* 0x00000004065c7825 */ /* 0x000fc600078e025c */
[----:B------:R-:W-:Y:S01]  /*56850*/  LDGSTS.E [R5+-0x63580], desc[UR32][R102.64], P6 ;  /* 0x9ca8000066057fae */ /* 0x000fe2000b121860 */
[----:B------:R-:W-:-:S03]  /*56860*/  IMAD.WIDE R96, R6, 0x4, R96 ;  /* 0x0000000406607825 */ /* 0x000fc600078e0260 */
[----:B------:R2:W-:Y:S01]  /*56870*/  STL.64 [R1+0x9a78], R92 ;  /* 0x009a785c01007387 */ /* 0x0005e20000100a00 */
[----:B------:R-:W-:-:S03]  /*56880*/  IMAD.WIDE R90, R6, 0x4, R90 ;  /* 0x00000004065a7825 */ /* 0x000fc600078e025a */
[----:B------:R-:W-:Y:S01]  /*56890*/  STL.64 [R1+0x9a70], R96 ;  /* 0x009a706001007387 */ /* 0x000fe20000100a00 */
[----:B------:R-:W-:-:S03]  /*568a0*/  IMAD.WIDE R88, R6, 0x4, R88 ;  /* 0x0000000406587825 */ /* 0x000fc600078e0258 */
[----:B------:R2:W-:Y:S04]  /*568b0*/  STL.64 [R1+0x9a68], R90 ;  /* 0x009a685a01007387 */ /* 0x0005e80000100a00 */
[----:B------:R2:W-:Y:S04]  /*568c0*/  STL.64 [R1+0x9a60], R88 ;  /* 0x009a605801007387 */ /* 0x0005e80000100a00 */
[----:B------:R-:W-:Y:S04]  /*568d0*/  LDGSTS.E [R5+-0x63500], desc[UR32][R100.64], P3 ;  /* 0x9cb0000064057fae */ /* 0x000fe80009921860 */
[----:B------:R-:W-:Y:S04]  /*568e0*/  LDGSTS.E [R5+-0x63480], desc[UR32][R92.64], P0 ;  /* 0x9cb800005c057fae */ /* 0x000fe80008121860 */
[----:B------:R-:W-:Y:S04]  /*568f0*/  LDGSTS.E [R5+-0x62600], desc[UR32][R96.64], P4 ;  /* 0x9da0000060057fae */ /* 0x000fe8000a121860 */
[----:B------:R-:W-:Y:S04]  /*56900*/  LDGSTS.E [R5+-0x62580], desc[UR32][R90.64], P6 ;  /* 0x9da800005a057fae */ /* 0x000fe8000b121860 */
[----:B------:R-:W-:Y:S01]  /*56910*/  LDGSTS.E [R5+-0x62500], desc[UR32][R88.64], P3 ;  /* 0x9db0000058057fae */ /* 0x000fe20009921860 */
[----:B---3--:R-:W-:-:S04]  /*56920*/  IMAD.WIDE R86, R6, 0x4, R86 ;  /* 0x0000000406567825 */ /* 0x008fc800078e0256 */
[C---:B----4-:R-:W-:Y:S01]  /*56930*/  IMAD.WIDE R82, R6.reuse, 0x4, R82 ;  /* 0x0000000406527825 */ /* 0x050fe200078e0252 */
        /* <DEDUP_REMOVED lines=14> */
[----:B------:R-:W-:-:S03]  /*56a20*/  IMAD.WIDE R8, R6, 0x4, R8 ;  /* 0x0000000406087825 */ /* 0x000fc600078e0208 */
[----:B-1----:R-:W5:Y:S04]  /*56a30*/  LDL.LU.64 R24, [R1+0xa0c0] ;  /* 0x00a0c00001187983 */ /* 0x002f680000300a00 */
[----:B------:R1:W-:Y:S04]  /*56a40*/  STL.64 [R1+0x9a20], R10 ;  /* 0x009a200a01007387 */ /* 0x0003e80000100a00 */
[----:B------:R-:W5:Y:S04]  /*56a50*/  LDL.LU.64 R22, [R1+0xa0b8] ;  /* 0x00a0b80001167983 */ /* 0x000f680000300a00 */
[----:B------:R4:W-:Y:S04]  /*56a60*/  STL.64 [R1+0x9a18], R8 ;  /* 0x009a180801007387 */ /* 0x0009e80000100a00 */
[----:B------:R-:W1:Y:S04]  /*56a70*/  LDL.LU.64 R94, [R1+0x6288] ;  /* 0x00628800015e7983 */ /* 0x000e680000300a00 */
[----:B------:R-:W4:Y:S04]  /*56a80*/  LDL.LU.64 R84, [R1+0x5e90] ;  /* 0x005e900001547983 */ /* 0x000f280000300a00 */
[----:B------:R-:W4:Y:S04]  /*56a90*/  LDL.LU.64 R98, [R1+0x5538] ;  /* 0x0055380001627983 */ /* 0x000f280000300a00 */
[----:B--2---:R-:W2:Y:S04]  /*56aa0*/  LDL.LU.64 R92, [R1+0x6638] ;  /* 0x00663800015c7983 */ /* 0x004ea80000300a00 */
[----:B------:R-:W2:Y:S04]  /*56ab0*/  LDL.LU.64 R90, [R1+0x6248] ;  /* 0x00624800015a7983 */ /* 0x000ea80000300a00 */
[----:B------:R-:W2:Y:S04]  /*56ac0*/  LDL.LU.64 R88, [R1+0x5e58] ;  /* 0x005e580001587983 */ /* 0x000ea80000300a00 */
[----:B------:R-:W2:Y:S04]  /*56ad0*/  LDL.LU.64 R96, [R1+0x5520] ;  /* 0x0055200001607983 */ /* 0x000ea80000300a00 */
[----:B------:R-:W-:Y:S04]  /*56ae0*/  LDGSTS.E [R5+-0x62480], desc[UR32][R86.64], P0 ;  /* 0x9db8000056057fae */ /* 0x000fe80008121860 */
[----:B------:R-:W-:Y:S04]  /*56af0*/  LDGSTS.E [R5+-0x61600], desc[UR32][R82.64], P4 ;  /* 0x9ea0000052057fae */ /* 0x000fe8000a121860 */
[----:B------:R-:W-:Y:S04]  /*56b00*/  LDGSTS.E [R5+-0x61580], desc[UR32][R80.64], P6 ;  /* 0x9ea8000050057fae */ /* 0x000fe8000b121860 */
[----:B------:R-:W-:Y:S04]  /*56b10*/  LDGSTS.E [R5+-0x61500], desc[UR32][R20.64], P3 ;  /* 0x9eb0000014057fae */ /* 0x000fe80009921860 */
[----:B---3--:R-:W3:Y:S04]  /*56b20*/  LDL.LU.64 R86, [R1+0x65f8] ;  /* 0x0065f80001567983 */ /* 0x008ee80000300a00 */
[----:B------:R-:W-:Y:S04]  /*56b30*/  LDGSTS.E [R5+-0x61480], desc[UR32][R18.64], P0 ;  /* 0x9eb8000012057fae */ /* 0x000fe80008121860 */
[----:B------:R-:W-:Y:S04]  /*56b40*/  LDGSTS.E [R5+-0x60600], desc[UR32][R16.64], P4 ;  /* 0x9fa0000010057fae */ /* 0x000fe8000a121860 */
[----:B------:R-:W-:Y:S04]  /*56b50*/  LDGSTS.E [R5+-0x60580], desc[UR32][R14.64], P6 ;  /* 0x9fa800000e057fae */ /* 0x000fe8000b121860 */
[----:B------:R1:W-:Y:S04]  /*56b60*/  LDGSTS.E [R5+-0x60500], desc[UR32][R10.64], P3 ;  /* 0x9fb000000a057fae */ /* 0x0003e80009921860 */
[----:B------:R4:W-:Y:S01]  /*56b70*/  LDGSTS.E [R5+-0x60480], desc[UR32][R8.64], P0 ;  /* 0x9fb8000008057fae */ /* 0x0009e20008121860 */
[----:B-1----:R-:W-:-:S03]  /*56b80*/  IMAD.WIDE R10, R6, 0x4, R94 ;  /* 0x00000004060a7825 */ /* 0x002fc600078e025e */
[----:B------:R-:W3:Y:S01]  /*56b90*/  LDL.LU.64 R94, [R1+0x6208] ;  /* 0x00620800015e7983 */ /* 0x000ee20000300a00 */
[----:B----4-:R-:W-:-:S03]  /*56ba0*/  IMAD.WIDE R8, R6, 0x4, R84 ;  /* 0x0000000406087825 */ /* 0x010fc600078e0254 */
[----:B------:R-:W4:Y:S01]  /*56bb0*/  LDL.LU.64 R84, [R1+0x5de8] ;  /* 0x005de80001547983 */ /* 0x000f220000300a00 */
[C---:B------:R-:W-:Y:S01]  /*56bc0*/  IADD3 R80, R251.reuse, 0x100000, RZ ;  /* 0x00100000fb507810 */ /* 0x040fe20007ffe0ff */
[C---:B------:R-:W-:Y:S02]  /*56bd0*/  VIADD R3, R251.reuse, 0x100000 ;  /* 0x00100000fb037836 */ /* 0x040fe40000000000 */
[----:B------:R-:W-:Y:S01]  /*56be0*/  VIADD R7, R251, 0x100000 ;  /* 0x00100000fb077836 */ /* 0x000fe20000000000 */
[----:B------:R-:W-:Y:S01]  /*56bf0*/  STL.64 [R1+0x35e0], R10 ;  /* 0x0035e00a01007387 */ /* 0x000fe20000100a00 */
[----:B------:R-:W-:-:S03]  /*56c00*/  IMAD.WIDE R4, R6, 0x4, R98 ;  /* 0x0000000406047825 */ /* 0x000fc600078e0262 */
[----:B------:R1:W-:Y:S04]  /*56c10*/  STL.64 [R1+0x35d8], R8 ;  /* 0x0035d80801007387 */ /* 0x0003e80000100a00 */
[----:B------:R-:W4:Y:S04]  /*56c20*/  LDL.LU.64 R98, [R1+0x5508] ;  /* 0x0055080001627983 */ /* 0x000f280000300a00 */
[----:B------:R2:W-:Y:S04]  /*56c30*/  LDGSTS.E [R3+-0x6f400], desc[UR32][R12.64], P4 ;  /* 0x90c000000c037fae */ /* 0x0005e8000a121860 */
[----:B------:R-:W-:Y:S04]  /*56c40*/  LDGSTS.E [R80+-0x6f380], desc[UR32][R10.64], P6 ;  /* 0x90c800000a507fae */ /* 0x000fe8000b121860 */
[----:B------:R1:W-:Y:S04]  /*56c50*/  LDGSTS.E [R7+-0x6f300], desc[UR32][R8.64], P3 ;  /* 0x90d0000008077fae */ /* 0x0003e80009921860 */
[----:B------:R1:W-:Y:S01]  /*56c60*/  STL.64 [R1+0x35d0], R4 ;  /* 0x0035d00401007387 */ /* 0x0003e20000100a00 */
[----:B--2---:R-:W-:-:S03]  /*56c70*/  IMAD.WIDE R12, R6, 0x4, R90 ;  /* 0x00000004060c7825 */ /* 0x004fc600078e025a */
[----:B------:R2:W-:Y:S01]  /*56c80*/  LDGSTS.E [R3+-0x6f280], desc[UR32][R4.64], P0 ;  /* 0x90d8000004037fae */ /* 0x0005e20008121860 */
[----:B-1----:R-:W-:-:S03]  /*56c90*/  IMAD.WIDE R8, R6, 0x4, R92 ;  /* 0x0000000406087825 */ /* 0x002fc600078e025c */
[----:B------:R-:W4:Y:S01]  /*56ca0*/  LDL.LU.64 R92, [R1+0x65b8] ;  /* 0x0065b800015c7983 */ /* 0x000f220000300a00 */
[----:B------:R-:W-:-:S03]  /*56cb0*/  IMAD.WIDE R10, R6, 0x4, R88 ;  /* 0x00000004060a7825 */ /* 0x000fc600078e0258 */
[----:B------:R1:W-:Y:S04]  /*56cc0*/  STL.64 [R1+0x3630], R8 ;  /* 0x0036300801007387 */ /* 0x0003e80000100a00 */
[----:B------:R-:W4:Y:S01]  /*56cd0*/  LDL.LU.64 R90, [R1+0x61c8] ;  /* 0x0061c800015a7983 */ /* 0x000f220000300a00 */
[----:B--2---:R-:W-:-:S03]  /*56ce0*/  VIADD R5, R251, 0x100000 ;  /* 0x00100000fb057836 */ /* 0x004fc60000000000 */
[----:B------:R-:W2:Y:S01]  /*56cf0*/  LDL.LU.64 R88, [R1+0x5db0] ;  /* 0x005db00001587983 */ /* 0x000ea20000300a00 */
[----:B------:R-:W-:-:S03]  /*56d00*/  VIADD R4, R251, 0x100000 ;  /* 0x00100000fb047836 */ /* 0x000fc60000000000 */
[----:B------:R-:W-:Y:S04]  /*56d10*/  STL.64 [R1+0x3628], R12 ;  /* 0x0036280c01007387 */ /* 0x000fe80000100a00 */
[----:B------:R1:W-:Y:S04]  /*56d20*/  LDGSTS.E [R7+-0x6e400], desc[UR32][R8.64], P4 ;  /* 0x91c0000008077fae */ /* 0x0003e8000a121860 */
[----:B------:R3:W-:Y:S04]  /*56d30*/  STL.64 [R1+0x3610], R10 ;  /* 0x0036100a01007387 */ /* 0x0007e80000100a00 */
[----:B------:R-:W-:Y:S01]  /*56d40*/  LDGSTS.E [R5+-0x6e380], desc[UR32][R12.64], P6 ;  /* 0x91c800000c057fae */ /* 0x000fe2000b121860 */
[----:B-1----:R-:W-:-:S03]  /*56d50*/  IMAD.WIDE R8, R6, 0x4, R96 ;  /* 0x0000000406087825 */ /* 0x002fc600078e0260 */
[----:B------:R3:W-:Y:S04]  /*56d60*/  LDGSTS.E [R4+-0x6e300], desc[UR32][R10.64], P3 ;  /* 0x91d000000a047fae */ /* 0x0007e80009921860 */
[----:B------:R-:W2:Y:S04]  /*56d70*/  LDL.LU.64 R96, [R1+0x54f0] ;  /* 0x0054f00001607983 */ /* 0x000ea80000300a00 */
        /* <DEDUP_REMOVED lines=8> */
[----:B----4-:R-:W-:-:S03]  /*56e00*/  IMAD.WIDE R8, R6, 0x4, R84 ;  /* 0x0000000406087825 */ /* 0x010fc600078e0254 */
[----:B------:R-:W4:Y:S04]  /*56e10*/  LDL.LU.64 R84, [R1+0x5d78] ;  /* 0x005d780001547983 */ /* 0x000f280000300a00 */
[----:B------:R-:W-:Y:S04]  /*56e20*/  STL.64 [R1+0x3678], R12 ;  /* 0x0036780c01007387 */ /* 0x000fe80000100a00 */
[----:B------:R1:W-:Y:S02]  /*56e30*/  STL.64 [R1+0x3668], R8 ;  /* 0x0036680801007387 */ /* 0x0003e40000100a00 */
[----:B-1----:R-:W-:-:S02]  /*56e40*/  IMAD.WIDE R10, R6, 0x4, R98 ;  /* 0x00000004060a7825 */ /* 0x002fc400078e0262 */
[----:B------:R-:W-:Y:S04]  /*56e50*/  LDGSTS.E [R5+-0x6d380], desc[UR32][R12.64], P6 ;  /* 0x92c800000c057fae */ /* 0x000fe8000b121860 */
[----:B------:R-:W4:Y:S04]  /*56e60*/  LDL.LU.64 R98, [R1+0x54d8] ;  /* 0x0054d80001627983 */ /* 0x000f280000300a00 */
[----:B------:R1:W-:Y:S04]  /*56e70*/  LDGSTS.E [R4+-0x6d300], desc[UR32][R8.64], P3 ;  /* 0x92d0000008047fae */ /* 0x0003e80009921860 */
[----:B------:R2:W-:Y:S04]  /*56e80*/  STL.64 [R1+0x3660], R10 ;  /* 0x0036600a01007387 */ /* 0x0005e80000100a00 */
[----:B------:R2:W-:Y:S01]  /*56e90*/  LDGSTS.E [R3+-0x6d280], desc[UR32][R10.64], P0 ;  /* 0x92d800000a037fae */ /* 0x0005e20008121860 */
[----:B-1----:R-:W-:-:S03]  /*56ea0*/  IMAD.WIDE R8, R6, 0x4, R92 ;  /* 0x0000000406087825 */ /* 0x002fc600078e025c */
[----:B------:R-:W4:Y:S04]  /*56eb0*/  LDL.LU.64 R92, [R1+0x6538] ;  /* 0x00653800015c7983 */ /* 0x000f280000300a00 */
[----:B------:R1:W-:Y:S01]  /*56ec0*/  STL.64 [R1+0x3728], R8 ;  /* 0x0037280801007387 */ /* 0x0003e20000100a00 */
[----:B------:R-:W-:-:S03]  /*56ed0*/  IMAD.WIDE R12, R6, 0x4, R90 ;  /* 0x00000004060c7825 */ /* 0x000fc600078e025a */
[----:B------:R-:W4:Y:S01]  /*56ee0*/  LDL.LU.64 R90, [R1+0x6148] ;  /* 0x00614800015a7983 */ /* 0x000f220000300a00 */
[----:B--2---:R-:W-:-:S03]  /*56ef0*/  IMAD.WIDE R10, R6, 0x4, R88 ;  /* 0x00000004060a7825 */ /* 0x004fc600078e0258 */
[----:B------:R-:W2:Y:S04]  /*56f00*/  LDL.LU.64 R88, [R1+0x5d40] ;  /* 0x005d400001587983 */ /* 0x000ea80000300a00 */
[----:B------:R-:W-:Y:S04]  /*56f10*/  STL.64 [R1+0x3720], R12 ;  /* 0x0037200c01007387 */ /* 0x000fe80000100a00 */
[----:B------:R1:W-:Y:S04]  /*56f20*/  LDGSTS.E [R7+-0x6c400], desc[UR32][R8.64], P4 ;  /* 0x93c0000008077fae */ /* 0x0003e8000a121860 */
[----:B------:R3:W-:Y:S04]  /*56f30*/  STL.64 [R1+0x3718], R10 ;  /* 0x0037180a01007387 */ /* 0x0007e80000100a00 */
[----:B------:R-:W-:Y:S04]  /*56f40*/  LDGSTS.E [R5+-0x6c380], desc[UR32][R12.64], P6 ;  /* 0x93c800000c057fae */ /* 0x000fe8000b121860 */
[----:B------:R3:W-:Y:S01]  /*56f50*/  LDGSTS.E [R4+-0x6c300], desc[UR32][R10.64], P3 ;  /* 0x93d000000a047fae */ /* 0x0007e20009921860 */
[----:B-1----:R-:W-:-:S03]  /*56f60*/  IMAD.WIDE R8, R6, 0x4, R96 ;  /* 0x0000000406087825 */ /* 0x002fc600078e0260 */
[----:B------:R-:W2:Y:S04]  /*56f70*/  LDL.LU.64 R96, [R1+0x54c0] ;  /* 0x0054c00001607983 */ /* 0x000ea80000300a00 */
        /* <DEDUP_REMOVED lines=11> */
[----:B------:R1:W-:Y:S04]  /*57030*/  STL.64 [R1+0x3758], R8 ;  /* 0x0037580801007387 */ /* 0x0003e80000100a00 */
[----:B------:R-:W-:Y:S01]  /*57040*/  LDGSTS.E [R5+-0x6b380], desc[UR32][R12.64], P6 ;  /* 0x94c800000c057fae */ /* 0x000fe2000b121860 */
[----:B-1----:R-:W-:-:S03]  /*57050*/  IMAD.WIDE R10, R6, 0x4, R98 ;  /* 0x00000004060a7825 */ /* 0x002fc600078e0262 */
        /* <DEDUP_REMOVED lines=61> */
[----:B------:R-:W-:Y:S01]  /*57430*/  LDGSTS.E [R5+-0x67380], desc[UR32][R12.64], P6 ;  /* 0x98c800000c057fae */ /* 0x000fe2000b121860 */
[----:B-1----:R-:W-:-:S03]  /*57440*/  IMAD.WIDE R10, R6, 0x4, R98 ;  /* 0x00000004060a7825 */ /* 0x002fc600078e0262 */
[----:B------:R1:W-:Y:S04]  /*57450*/  STL.64 [R1+0x3c20], R8 ;  /* 0x003c200801007387 */ /* 0x0003e80000100a00 */
[----:B------:R1:W-:Y:S04]  /*57460*/  LDGSTS.E [R4+-0x67300], desc[UR32][R8.64], P3 ;  /* 0x98d0000008047fae */ /* 0x0003e80009921860 */
[----:B------:R-:W4:Y:S04]  /*57470*/  LDL.LU.64 R98, [R1+0x5348] ;  /* 0x0053480001627983 */ /* 0x000f280000300a00 */
        /* <DEDUP_REMOVED lines=9> */
[----:B------:R1:W-:Y:S04]  /*57510*/  LDGSTS.E [R7+-0x66400], desc[UR32][R8.64], P4 ;  /* 0x99c0000008077fae */ /* 0x0003e8000a121860 */
[----:B------:R-:W-:Y:S04]  /*57520*/  STL.64 [R1+0x3d90], R12 ;  /* 0x003d900c01007387 */ /* 0x000fe80000100a00 */
        /* <DEDUP_REMOVED lines=14> */
[----:B------:R-:W-:Y:S04]  /*57610*/  STL.64 [R1+0x5b78], R12 ;  /* 0x005b780c01007387 */ /* 0x000fe80000100a00 */
[----:B------:R-:W4:Y:S04]  /*57620*/  LDL.LU.64 R84, [R1+0x5bb8] ;  /* 0x005bb80001547983 */ /* 0x000f280000300a00 */
[----:B------:R-:W-:Y:S04]  /*57630*/  LDGSTS.E [R5+-0x65380], desc[UR32][R12.64], P6 ;  /* 0x9ac800000c057fae */ /* 0x000fe8000b121860 */
[----:B------:R1:W-:Y:S04]  /*57640*/  STL.64 [R1+0x5b70], R8 ;  /* 0x005b700801007387 */ /* 0x0003e80000100a00 */
[----:B------:R1:W-:Y:S04]  /*57650*/  LDGSTS.E [R4+-0x65300], desc[UR32][R8.64], P3 ;  /* 0x9ad0000008047fae */ /* 0x0003e80009921860 */
[----:B------:R-:W4:Y:S01]  /*57660*/  LDL.LU.64 R100, [R1+0x5318] ;  /* 0x0053180001647983 */ /* 0x000f220000300a00 */
[----:B-1----:R-:W-:-:S05]  /*57670*/  IMAD.WIDE R10, R6, 0x4, R98 ;  /* 0x00000004060a7825 */ /* 0x002fca00078e0262 */
[----:B------:R2:W-:Y:S04]  /*57680*/  STL.64 [R1+0x5b50], R10 ;  /* 0x005b500a01007387 */ /* 0x0005e80000100a00 */
[----:B------:R2:W-:Y:S01]  /*57690*/  LDGSTS.E [R3+-0x65280], desc[UR32][R10.64], P0 ;  /* 0x9ad800000a037fae */ /* 0x0005e20008121860 */
[----:B------:R-:W-:-:S03]  /*576a0*/  IMAD.WIDE R8, R6, 0x4, R92 ;  /* 0x0000000406087825 */ /* 0x000fc600078e025c */
        /* <DEDUP_REMOVED lines=9> */
[----:B------:R-:W2:Y:S04]  /*57740*/  LDL.LU.64 R88, [R1+0x5300] ;  /* 0x0053000001587983 */ /* 0x000ea80000300a00 */
        /* <DEDUP_REMOVED lines=11> */
[----:B------:R-:W3:Y:S04]  /*57800*/  LDL.LU.64 R94, [R1+0x5b48] ;  /* 0x005b4800015e7983 */ /* 0x000ee80000300a00 */
[----:B------:R-:W-:Y:S01]  /*57810*/  STL.64 [R1+0x5bf0], R12 ;  /* 0x005bf00c01007387 */ /* 0x000fe20000100a00 */
[----:B----4-:R-:W-:-:S03]  /*57820*/  IMAD.WIDE R8, R6, 0x4, R84 ;  /* 0x0000000406087825 */ /* 0x010fc600078e0254 */
[----:B------:R-:W4:Y:S04]  /*57830*/  LDL.LU.64 R84, [R1+0x5268] ;  /* 0x0052680001547983 */ /* 0x000f280000300a00 */
[----:B------:R-:W-:Y:S04]  /*57840*/  LDGSTS.E [R5+-0x63380], desc[UR32][R12.64], P6 ;  /* 0x9cc800000c057fae */ /* 0x000fe8000b121860 */
[----:B------:R1:W-:Y:S04]  /*57850*/  STL.64 [R1+0x5bd0], R8 ;  /* 0x005bd00801007387 */ /* 0x0003e80000100a00 */
[----:B------:R1:W-:Y:S02]  /*57860*/  LDGSTS.E [R4+-0x63300], desc[UR32][R8.64], P3 ;  /* 0x9cd0000008047fae */ /* 0x0003e40009921860 */
[----:B-1----:R-:W-:-:S05]  /*57870*/  IMAD.WIDE R10, R6, 0x4, R100 ;  /* 0x00000004060a7825 */ /* 0x002fca00078e0264 */
[----:B------:R2:W-:Y:S04]  /*57880*/  STL.64 [R1+0x5bb8], R10 ;  /* 0x005bb80a01007387 */ /* 0x0005e80000100a00 */
[----:B------:R2:W-:Y:S01]  /*57890*/  LDGSTS.E [R3+-0x63280], desc[UR32][R10.64], P0 ;  /* 0x9cd800000a037fae */ /* 0x0005e20008121860 */
[----:B------:R-:W-:-:S03]  /*578a0*/  IMAD.WIDE R8, R6, 0x4, R92 ;  /* 0x0000000406087825 */ /* 0x000fc600078e025c */
[----:B------:R-:W4:Y:S01]  /*578b0*/  LDL.LU.64 R92, [R1+0x5ec8] ;  /* 0x005ec800015c7983 */ /* 0x000f220000300a00 */
[----:B------:R-:W-:-:S03]  /*578c0*/  IMAD.WIDE R12, R6, 0x4, R98 ;  /* 0x00000004060c7825 */ /* 0x000fc600078e0262 */
[----:B------:R1:W-:Y:S01]  /*578d0*/  STL.64 [R1+0x9988], R8 ;  /* 0x0099880801007387 */ /* 0x0003e20000100a00 */
[----:B--2---:R-:W-:-:S03]  /*578e0*/  IMAD.WIDE R10, R6, 0x4, R90 ;  /* 0x00000004060a7825 */ /* 0x004fc600078e025a */
[----:B------:R1:W-:Y:S04]  /*578f0*/  LDGSTS.E [R7+-0x62400], desc[UR32][R8.64], P4 ;  /* 0x9dc0000008077fae */ /* 0x0003e8000a121860 */
[----:B------:R-:W-:Y:S04]  /*57900*/  STL.64 [R1+0x9980], R12 ;  /* 0x0099800c01007387 */ /* 0x000fe80000100a00 */
[----:B------:R3:W-:Y:S04]  /*57910*/  STL.64 [R1+0x9978], R10 ;  /* 0x0099780a01007387 */ /* 0x0007e80000100a00 */
[----:B------:R-:W2:Y:S01]  /*57920*/  LDL.LU.64 R90, [R1+0x5b10] ;  /* 0x005b1000015a7983 */ /* 0x000ea20000300a00 */
[----:B-1----:R-:W-:-:S03]  /*57930*/  IMAD.WIDE R8, R6, 0x4, R88 ;  /* 0x0000000406087825 */ /* 0x002fc600078e0258 */
[----:B------:R-:W-:Y:S04]  /*57940*/  LDGSTS.E [R5+-0x62380], desc[UR32][R12.64], P6 ;  /* 0x9dc800000c057fae */ /* 0x000fe8000b121860 */
[----:B------:R-:W2:Y:S04]  /*57950*/  LDL.LU.64 R88, [R1+0x5b08] ;  /* 0x005b080001587983 */ /* 0x000ea80000300a00 */
[----:B------:R3:W-:Y:S04]  /*57960*/  LDGSTS.E [R4+-0x62300], desc[UR32][R10.64], P3 ;  /* 0x9dd000000a047fae */ /* 0x0007e80009921860 */
[----:B------:R1:W-:Y:S04]  /*57970*/  STL.64 [R1+0x5b80], R8 ;  /* 0x005b800801007387 */ /* 0x0003e80000100a00 */
[----:B------:R1:W-:Y:S01]  /*57980*/  LDGSTS.E [R3+-0x62280], desc[UR32][R8.64], P0 ;  /* 0x9dd8000008037fae */ /* 0x0003e20008121860 */
[----:B---3--:R-:W-:-:S03]  /*57990*/  IMAD.WIDE R10, R6, 0x4, R86 ;  /* 0x00000004060a7825 */ /* 0x008fc600078e0256 */
[----:B------:R-:W3:Y:S01]  /*579a0*/  LDL.LU.64 R86, [R1+0x5248] ;  /* 0x0052480001567983 */ /* 0x000ee20000300a00 */
[----:B------:R-:W-:-:S03]  /*579b0*/  IMAD.WIDE R12, R6, 0x4, R96 ;  /* 0x00000004060c7825 */ /* 0x000fc600078e0260 */
[----:B------:R4:W-:Y:S04]  /*579c0*/  STL.64 [R1+0x99d0], R10 ;  /* 0x0099d00a01007387 */ /* 0x0009e80000100a00 */
[----:B------:R-:W-:Y:S04]  /*579d0*/  STL.64 [R1+0x99c8], R12 ;  /* 0x0099c80c01007387 */ /* 0x000fe80000100a00 */
[----:B------:R4:W-:Y:S04]  /*579e0*/  LDGSTS.E [R7+-0x61400], desc[UR32][R10.64], P4 ;  /* 0x9ec000000a077fae */ /* 0x0009e8000a121860 */
[----:B------:R-:W-:Y:S01]  /*579f0*/  LDGSTS.E [R5+-0x61380], desc[UR32][R12.64], P6 ;  /* 0x9ec800000c057fae */ /* 0x000fe2000b121860 */
[----:B-1----:R-:W-:-:S05]  /*57a00*/  IMAD.WIDE R8, R6, 0x4, R94 ;  /* 0x0000000406087825 */ /* 0x002fca00078e025e */
[----:B------:R1:W-:Y:S01]  /*57a10*/  STL.64 [R1+0x99c0], R8 ;  /* 0x0099c00801007387 */ /* 0x0003e20000100a00 */
[----:B----4-:R-:W-:-:S03]  /*57a20*/  IMAD.WIDE R10, R6, 0x4, R84 ;  /* 0x00000004060a7825 */ /* 0x010fc600078e0254 */
[----:B------:R-:W4:Y:S04]  /*57a30*/  LDL.LU.64 R110, [R1+0x6728] ;  /* 0x00672800016e7983 */ /* 0x000f280000300a00 */
[----:B------:R-:W4:Y:S04]  /*57a40*/  LDL.LU.64 R84, [R1+0x6670] ;  /* 0x0066700001547983 */ /* 0x000f280000300a00 */
[----:B------:R1:W-:Y:S04]  /*57a50*/  LDGSTS.E [R4+-0x61300], desc[UR32][R8.64], P3 ;  /* 0x9ed0000008047fae */ /* 0x0003e80009921860 */
[----:B------:R2:W-:Y:S04]  /*57a60*/  STL.64 [R1+0x99b8], R10 ;  /* 0x0099b80a01007387 */ /* 0x0005e80000100a00 */
[----:B------:R-:W4:Y:S04]  /*57a70*/  LDL.LU.64 R104, [R1+0x6280] ;  /* 0x0062800001687983 */ /* 0x000f280000300a00 */
[----:B------:R-:W4:Y:S04]  /*57a80*/  LDL.LU.64 R100, [R1+0x5530] ;  /* 0x0055300001647983 */ /* 0x000f280000300a00 */
[----:B------:R-:W4:Y:S04]  /*57a90*/  LDL.LU.64 R108, [R1+0x6720] ;  /* 0x00672000016c7983 */ /* 0x000f280000300a00 */
[----:B------:R-:W4:Y:S04]  /*57aa0*/  LDL.LU.64 R98, [R1+0x6630] ;  /* 0x0066300001627983 */ /* 0x000f280000300a00 */
[----:B------:R2:W-:Y:S01]  /*57ab0*/  LDGSTS.E [R3+-0x61280], desc[UR32][R10.64], P0 ;  /* 0x9ed800000a037fae */ /* 0x0005e20008121860 */
[----:B-1----:R-:W-:-:S05]  /*57ac0*/  IMAD.WIDE R8, R6, 0x4, R92 ;  /* 0x0000000406087825 */ /* 0x002fca00078e025c */
[----:B------:R3:W-:Y:S04]  /*57ad0*/  STL.64 [R1+0x99b0], R8 ;  /* 0x0099b00801007387 */ /* 0x0007e80000100a00 */
[----:B------:R-:W4:Y:S04]  /*57ae0*/  LDL.LU.64 R106, [R1+0x6240] ;  /* 0x00624000016a7983 */ /* 0x000f280000300a00 */
[----:B------:R-:W4:Y:S04]  /*57af0*/  LDL.LU.64 R96, [R1+0x5518] ;  /* 0x0055180001607983 */ /* 0x000f280000300a00 */
[----:B------:R-:W4:Y:S04]  /*57b00*/  LDL.LU.64 R94, [R1+0x6718] ;  /* 0x00671800015e7983 */ /* 0x000f280000300a00 */
[----:B------:R3:W-:Y:S01]  /*57b10*/  LDGSTS.E [R5+-0x60400], desc[UR32][R8.64], P4 ;  /* 0x9fc0000008057fae */ /* 0x0007e2000a121860 */
[----:B--2---:R-:W-:-:S03]  /*57b20*/  IMAD.WIDE R12, R6, 0x4, R90 ;  /* 0x00000004060c7825 */ /* 0x004fc600078e025a */
[----:B------:R-:W2:Y:S01]  /*57b30*/  LDL.LU.64 R92, [R1+0x65f0] ;  /* 0x0065f000015c7983 */ /* 0x000ea20000300a00 */
[----:B------:R-:W-:-:S03]  /*57b40*/  IMAD.WIDE R10, R6, 0x4, R88 ;  /* 0x00000004060a7825 */ /* 0x000fc600078e0258 */
[----:B------:R1:W-:Y:S01]  /*57b50*/  STL.64 [R1+0x99a8], R12 ;  /* 0x0099a80c01007387 */ /* 0x0003e20000100a00 */
[----:B------:R-:W-:-:S03]  /*57b60*/  IADD3 R251, R251, 0x100000, RZ ;  /* 0x00100000fbfb7810 */ /* 0x000fc60007ffe0ff */
[----:B------:R-:W2:Y:S04]  /*57b70*/  LDL.LU.64 R90, [R1+0x6200] ;  /* 0x00620000015a7983 */ /* 0x000ea80000300a00 */
[----:B------:R1:W-:Y:S04]  /*57b80*/  STL.64 [R1+0x99a0], R10 ;  /* 0x0099a00a01007387 */ /* 0x0003e80000100a00 */
[----:B------:R-:W2:Y:S04]  /*57b90*/  LDL.LU.64 R102, [R1+0x5500] ;  /* 0x0055000001667983 */ /* 0x000ea80000300a00 */
[----:B------:R-:W-:Y:S01]  /*57ba0*/  LDGSTS.E [R4+-0x60380], desc[UR32][R12.64], P6 ;  /* 0x9fc800000c047fae */ /* 0x000fe2000b121860 */
[----:B---3--:R-:W-:-:S03]  /*57bb0*/  IMAD.WIDE R8, R6, 0x4, R86 ;  /* 0x0000000406087825 */ /* 0x008fc600078e0256 */
[----:B------:R-:W-:Y:S04]  /*57bc0*/  LDGSTS.E [R3+-0x60300], desc[UR32][R10.64], P3 ;  /* 0x9fd000000a037fae */ /* 0x000fe80009921860 */
[----:B------:R2:W-:Y:S04]  /*57bd0*/  STL.64 [R1+0x5b48], R8 ;  /* 0x005b480801007387 */ /* 0x0005e80000100a00 */
[----:B------:R-:W3:Y:S04]  /*57be0*/  LDL.LU.64 R88, [R1+0x6710] ;  /* 0x0067100001587983 */ /* 0x000ee80000300a00 */
[----:B------:R-:W-:Y:S04]  /*57bf0*/  STL [R1+0x2320], RZ ;  /* 0x002320ff01007387 */ /* 0x000fe80000100800 */
[----:B------:R-:W-:Y:S04]  /*57c00*/  STL [R1+0x2324], RZ ;  /* 0x002324ff01007387 */ /* 0x000fe80000100800 */
[----:B------:R-:W3:Y:S04]  /*57c10*/  LDL.LU.64 R86, [R1+0x65b0] ;  /* 0x0065b00001567983 */ /* 0x000ee80000300a00 */
[----:B------:R4:W-:Y:S02]  /*57c20*/  LDGSTS.E [R251+-0x60280], desc[UR32][R8.64], P0 ;  /* 0x9fd8000008fb7fae */ /* 0x0009e40008121860 */
[----:B----4-:R-:W-:-:S02]  /*57c30*/  IMAD.WIDE R250, R6, 0x4, R84 ;  /* 0x0000000406fa7825 */ /* 0x010fc400078e0254 */
[----:B------:R-:W4:Y:S02]  /*57c40*/  LDL.LU.64 R84, [R1+0x61c0] ;  /* 0x0061c00001547983 */ /* 0x000f240000300a00 */
[----:B------:R-:W-:-:S05]  /*57c50*/  IMAD.WIDE R20, R6, 0x4, R110 ;  /* 0x0000000406147825 */ /* 0x000fca00078e026e */
[----:B------:R-:W-:Y:S01]  /*57c60*/  LDGSTS.E [R0+-0x6f200], desc[UR32][R20.64], P4 ;  /* 0x90e0000014007fae */ /* 0x000fe2000a121860 */
[----:B------:R-:W-:-:S03]  /*57c70*/  IMAD.WIDE R248, R6, 0x4, R104 ;  /* 0x0000000406f87825 */ /* 0x000fc600078e0268 */
[----:B------:R-:W-:Y:S01]  /*57c80*/  LDGSTS.E [R0+-0x6f180], desc[UR32][R250.64], P6 ;  /* 0x90e80000fa007fae */ /* 0x000fe2000b121860 */
[----:B------:R-:W-:-:S03]  /*57c90*/  IMAD.WIDE R4, R6, 0x4, R100 ;  /* 0x0000000406047825 */ /* 0x000fc600078e0264 */
[----:B------:R-:W4:Y:S01]  /*57ca0*/  LDL.LU.64 R104, [R1+0x54e8] ;  /* 0x0054e80001687983 */ /* 0x000f220000300a00 */
[----:B------:R-:W-:-:S03]  /*57cb0*/  IMAD.WIDE R18, R6, 0x4, R108 ;  /* 0x0000000406127825 */ /* 0x000fc600078e026c */
[----:B------:R-:W4:Y:S01]  /*57cc0*/  LDL.LU.64 R100, [R1+0x6708] ;  /* 0x0067080001647983 */ /* 0x000f220000300a00 */
[----:B------:R-:W-:-:S03]  /*57cd0*/  IMAD.WIDE R16, R6, 0x4, R98 ;  /* 0x0000000406107825 */ /* 0x000fc600078e0262 */
[----:B------:R4:W-:Y:S04]  /*57ce0*/  STL.64 [R1+0x3588], R20 ;  /* 0x0035881401007387 */ /* 0x0009e80000100a00 */
[----:B------:R-:W4:Y:S04]  /*57cf0*/  LDL.LU.64 R98, [R1+0x6570] ;  /* 0x0065700001627983 */ /* 0x000f280000300a00 */
[----:B------:R-:W-:Y:S04]  /*57d00*/  LDGSTS.E [R0+-0x6f100], desc[UR32][R248.64], P3 ;  /* 0x90f00000f8007fae */ /* 0x000fe80009921860 */
[----:B------:R-:W-:Y:S01]  /*57d10*/  LDGSTS.E [R0+-0x6f080], desc[UR32][R4.64], P0 ;  /* 0x90f8000004007fae */ /* 0x000fe20008121860 */
[----:B------:R-:W-:-:S03]  /*57d20*/  IMAD.WIDE R14, R6, 0x4, R106 ;  /* 0x00000004060e7825 */ /* 0x000fc600078e026a */
[----:B------:R-:W-:Y:S01]  /*57d30*/  LDGSTS.E [R0+-0x6e200], desc[UR32][R18.64], P4 ;  /* 0x91e0000012007fae */ /* 0x000fe2000a121860 */
[----:B-1----:R-:W-:-:S03]  /*57d40*/  IMAD.WIDE R12, R6, 0x4, R96 ;  /* 0x00000004060c7825 */ /* 0x002fc600078e0260 */
[----:B------:R-:W4:Y:S01]  /*57d50*/  LDL.LU.64 R96, [R1+0x6180] ;  /* 0x0061800001607983 */ /* 0x000f220000300a00 */
[----:B------:R-:W-:-:S03]  /*57d60*/  IMAD.WIDE R10, R6, 0x4, R94 ;  /* 0x00000004060a7825 */ /* 0x000fc600078e025e */
[----:B------:R1:W-:Y:S04]  /*57d70*/  STL.64 [R1+0x35a8], R18 ;  /* 0x0035a81201007387 */ /* 0x0003e80000100a00 */
[----:B------:R-:W4:Y:S01]  /*57d80*/  LDL.LU.64 R94, [R1+0x54d0] ;  /* 0x0054d000015e7983 */ /* 0x000f220000300a00 */
[----:B--2---:R-:W-:-:S03]  /*57d90*/  IMAD.WIDE R8, R6, 0x4, R92 ;  /* 0x0000000406087825 */ /* 0x004fc600078e025c */
[----:B------:R2:W-:Y:S04]  /*57da0*/  STL.64 [R1+0x35a0], R16 ;  /* 0x0035a01001007387 */ /* 0x0005e80000100a00 */
[----:B------:R-:W2:Y:S04]  /*57db0*/  LDL.LU.64 R92, [R1+0x6700] ;  /* 0x00670000015c7983 */ /* 0x000ea80000300a00 */
[----:B------:R1:W-:Y:S01]  /*57dc0*/  STL.64 [R1+0x3598], R14 ;  /* 0x0035980e01007387 */ /* 0x0003e20000100a00 */
[----:B------:R-:W-:-:S03]  /*57dd0*/  IMAD.WIDE R234, R6, 0x4, R90 ;  /* 0x0000000406ea7825 */ /* 0x000fc600078e025a */
[----:B------:R-:W2:Y:S04]  /*57de0*/  LDL.LU.64 R90, [R1+0x6530] ;  /* 0x00653000015a7983 */ /* 0x000ea80000300a00 */
[----:B------:R1:W-:Y:S01]  /*57df0*/  STL.64 [R1+0x3590], R12 ;  /* 0x0035900c01007387 */ /* 0x0003e20000100a00 */
[----:B------:R-:W-:-:S03]  /*57e00*/  IMAD.WIDE R232, R6, 0x4, R102 ;  /* 0x0000000406e87825 */ /* 0x000fc600078e0266 */
[----:B------:R-:W2:Y:S04]  /*57e10*/  LDL.LU.64 R102, [R1+0x6140] ;  /* 0x0061400001667983 */ /* 0x000ea80000300a00 */
[----:B------:R1:W-:Y:S04]  /*57e20*/  STL.64 [R1+0x35c8], R10 ;  /* 0x0035c80a01007387 */ /* 0x0003e80000100a00 */
[----:B------:R-:W-:Y:S04]  /*57e30*/  LDGSTS.E [R0+-0x6e180], desc[UR32][R16.64], P6 ;  /* 0x91e8000010007fae */ /* 0x000fe8000b121860 */
[----:B------:R-:W-:Y:S01]  /*57e40*/  LDGSTS.E [R0+-0x6e100], desc[UR32][R14.64], P3 ;  /* 0x91f000000e007fae */ /* 0x000fe20009921860 */
[----:B---3--:R-:W-:-:S03]  /*57e50*/  IMAD.WIDE R230, R6, 0x4, R88 ;  /* 0x0000000406e67825 */ /* 0x008fc600078e0258 */
[----:B------:R-:W3:Y:S04]  /*57e60*/  LDL.LU.64 R88, [R1+0x54b8] ;  /* 0x0054b80001587983 */ /* 0x000ee80000300a00 */
[----:B------:R1:W-:Y:S04]  /*57e70*/  STL.64 [R1+0x35c0], R8 ;  /* 0x0035c00801007387 */ /* 0x0003e80000100a00 */
[----:B------:R-:W-:Y:S01]  /*57e80*/  LDGSTS.E [R0+-0x6e080], desc[UR32][R12.64], P0 ;  /* 0x91f800000c007fae */ /* 0x000fe20008121860 */
[----:B------:R-:W-:-:S03]  /*57e90*/  IMAD.WIDE R228, R6, 0x4, R86 ;  /* 0x0000000406e47825 */ /* 0x000fc600078e0256 */
[----:B------:R-:W3:Y:S04]  /*57ea0*/  LDL.LU.64 R86, [R1+0x66f8] ;  /* 0x0066f80001567983 */ /* 0x000ee80000300a00 */
[----:B------:R-:W-:Y:S04]  /*57eb0*/  STL.64 [R1+0x35b8], R234 ;  /* 0x0035b8ea01007387 */ /* 0x000fe80000100a00 */
[----:B------:R-:W-:Y:S04]  /*57ec0*/  LDGSTS.E [R0+-0x6d200], desc[UR32][R10.64], P4 ;  /* 0x92e000000a007fae */ /* 0x000fe8000a121860 */
[----:B------:R-:W-:Y:S04]  /*57ed0*/  LDGSTS.E [R0+-0x6d180], desc[UR32][R8.64], P6 ;  /* 0x92e8000008007fae */ /* 0x000fe8000b121860 */
[----:B------:R-:W-:Y:S04]  /*57ee0*/  LDGSTS.E [R0+-0x6d100], desc[UR32][R234.64], P3 ;  /* 0x92f00000ea007fae */ /* 0x000fe80009921860 */
[----:B------:R-:W-:Y:S04]  /*57ef0*/  LDGSTS.E [R0+-0x6d080], desc[UR32][R232.64], P0 ;  /* 0x92f80000e8007fae */ /* 0x000fe80008121860 */
[----:B------:R-:W-:Y:S04]  /*57f00*/  LDGSTS.E [R0+-0x6c200], desc[UR32][R230.64], P4 ;  /* 0x93e00000e6007fae */ /* 0x000fe8000a121860 */
[----:B------:R-:W-:Y:S01]  /*57f10*/  LDGSTS.E [R0+-0x6c180], desc[UR32][R228.64], P6 ;  /* 0x93e80000e4007fae */ /* 0x000fe2000b121860 */
[----:B----4-:R-:W-:-:S03]  /*57f20*/  IMAD.WIDE R190, R6, 0x4, R84 ;  /* 0x0000000406be7825 */ /* 0x010fc600078e0254 */
[----:B------:R-:W4:Y:S04]  /*57f30*/  LDL.LU.64 R84, [R1+0x64f0] ;  /* 0x0064f00001547983 */ /* 0x000f280000300a00 */
[----:B------:R-:W-:Y:S04]  /*57f40*/  STL.64 [R1+0x35b0], R232 ;  /* 0x0035b0e801007387 */ /* 0x000fe80000100a00 */
[----:B------:R-:W-:Y:S04]  /*57f50*/  STL.64 [R1+0x3600], R230 ;  /* 0x003600e601007387 */ /* 0x000fe80000100a00 */
[----:B------:R-:W-:Y:S01]  /*57f60*/  LDGSTS.E [R0+-0x6c100], desc[UR32][R190.64], P3 ;  /* 0x93f00000be007fae */ /* 0x000fe20009921860 */
[----:B------:R-:W-:-:S04]  /*57f70*/  IMAD.WIDE R188, R6, 0x4, R104 ;  /* 0x0000000406bc7825 */ /* 0x000fc800078e0268 */
[C---:B------:R-:W-:Y:S01]  /*57f80*/  IMAD.WIDE R182, R6.reuse, 0x4, R100 ;  /* 0x0000000406b67825 */ /* 0x040fe200078e0264 */
[----:B------:R-:W-:Y:S04]  /*57f90*/  LDGSTS.E [R0+-0x6c080], desc[UR32][R188.64], P0 ;  /* 0x93f80000bc007fae */ /* 0x000fe80008121860 */
[----:B------:R-:W4:Y:S01]  /*57fa0*/  LDL.LU.64 R100, [R1+0x6100] ;  /* 0x0061000001647983 */ /* 0x000f220000300a00 */
[----:B------:R-:W-:-:S03]  /*57fb0*/  IMAD.WIDE R180, R6, 0x4, R98 ;  /* 0x0000000406b47825 */ /* 0x000fc600078e0262 */
[----:B------:R-:W-:Y:S04]  /*57fc0*/  STL.64 [R1+0x35f8], R228 ;  /* 0x0035f8e401007387 */ /* 0x000fe80000100a00 */
[----:B------:R-:W4:Y:S04]  /*57fd0*/  LDL.LU.64 R98, [R1+0x54a0] ;  /* 0x0054a00001627983 */ /* 0x000f280000300a00 */
[----:B------:R-:W-:Y:S04]  /*57fe0*/  STL.64 [R1+0x35f0], R190 ;  /* 0x0035f0be01007387 */ /* 0x000fe80000100a00 */
[----:B------:R-:W-:Y:S01]  /*57ff0*/  LDGSTS.E [R0+-0x6b200], desc[UR32][R182.64], P4 ;  /* 0x94e00000b6007fae */ /* 0x000fe2000a121860 */
[----:B------:R-:W-:-:S03]  /*58000*/  IMAD.WIDE R178, R6, 0x4, R96 ;  /* 0x0000000406b27825 */ /* 0x000fc600078e0260 */
[----:B------:R-:W-:Y:S04]  /*58010*/  LDGSTS.E [R0+-0x6b180], desc[UR32][R180.64], P6 ;  /* 0x94e80000b4007fae */ /* 0x000fe8000b121860 */
[----:B------:R-:W4:Y:S01]  /*58020*/  LDL.LU.64 R96, [R1+0x66f0] ;  /* 0x0066f00001607983 */ /* 0x000f220000300a00 */
[----:B------:R-:W-:-:S03]  /*58030*/  IMAD.WIDE R176, R6, 0x4, R94 ;  /* 0x0000000406b07825 */ /* 0x000fc600078e025e */
[----:B------:R-:W-:Y:S04]  /*58040*/  STL.64 [R1+0x35e8], R188 ;  /* 0x0035e8bc01007387 */ /* 0x000fe80000100a00 */
[----:B------:R-:W4:Y:S01]  /*58050*/  LDL.LU.64 R94, [R1+0x64b0] ;  /* 0x0064b000015e7983 */ /* 0x000f220000300a00 */
[----:B--2---:R-:W-:-:S03]  /*58060*/  IMAD.WIDE R170, R6, 0x4, R92 ;  /* 0x0000000406aa7825 */ /* 0x004fc600078e025c */
[----:B------:R-:W-:Y:S04]  /*58070*/  STL.64 [R1+0x3658], R182 ;  /* 0x003658b601007387 */ /* 0x000fe80000100a00 */
[----:B------:R-:W2:Y:S01]  /*58080*/  LDL.LU.64 R106, [R1+0x60c0] ;  /* 0x0060c000016a7983 */ /* 0x000ea20000300a00 */
[----:B------:R-:W-:-:S03]  /*58090*/  IMAD.WIDE R168, R6, 0x4, R90 ;  /* 0x0000000406a87825 */ /* 0x000fc600078e025a */
[----:B------:R-:W2:Y:S04]  /*580a0*/  LDL.LU.64 R92, [R1+0x5408] ;  /* 0x00540800015c7983 */ /* 0x000ea80000300a00 */
[----:B------:R-:W-:Y:S04]  /*580b0*/  STL.64 [R1+0x3650], R180 ;  /* 0x003650b401007387 */ /* 0x000fe80000100a00 */
[----:B------:R-:W2:Y:S04]  /*580c0*/  LDL.LU.64 R90, [R1+0x66e8] ;  /* 0x0066e800015a7983 */ /* 0x000ea80000300a00 */
[----:B------:R-:W-:Y:S04]  /*580d0*/  STL.64 [R1+0x3648], R178 ;  /* 0x003648b201007387 */ /* 0x000fe80000100a00 */
[----:B------:R-:W2:Y:S04]  /*580e0*/  LDL.LU.64 R104, [R1+0x6470] ;  /* 0x0064700001687983 */ /* 0x000ea80000300a00 */
[----:B------:R-:W-:Y:S01]  /*580f0*/  STL.64 [R1+0x3638], R176 ;  /* 0x003638b001007387 */ /* 0x000fe20000100a00 */
[----:B---3--:R-:W-:-:S03]  /*58100*/  IMAD.WIDE R164, R6, 0x4, R88 ;  /* 0x0000000406a47825 */ /* 0x008fc600078e0258 */
[----:B------:R-:W-:Y:S04]  /*58110*/  LDGSTS.E [R0+-0x6b100], desc[UR32][R178.64], P3 ;  /* 0x94f00000b2007fae */ /* 0x000fe80009921860 */
[----:B------:R-:W3:Y:S01]  /*58120*/  LDL.LU.64 R88, [R1+0x6080] ;  /* 0x0060800001587983 */ /* 0x000ee20000300a00 */
[----:B------:R-:W-:-:S03]  /*58130*/  IMAD.WIDE R166, R6, 0x4, R102 ;  /* 0x0000000406a67825 */ /* 0x000fc600078e0266 */
[----:B------:R-:W-:Y:S01]  /*58140*/  STL.64 [R1+0x3700], R170 ;  /* 0x003700aa01007387 */ /* 0x000fe20000100a00 */
[----:B------:R-:W-:-:S03]  /*58150*/  IMAD.WIDE R162, R6, 0x4, R86 ;  /* 0x0000000406a27825 */ /* 0x000fc600078e0256 */
[----:B------:R-:W-:Y:S04]  /*58160*/  LDGSTS.E [R0+-0x6b080], desc[UR32][R176.64], P0 ;  /* 0x94f80000b0007fae */ /* 0x000fe80008121860 */
[----:B------:R-:W3:Y:S04]  /*58170*/  LDL.LU.64 R86, [R1+0x5370] ;  /* 0x0053700001567983 */ /* 0x000ee80000300a00 */
[----:B------:R-:W-:Y:S04]  /*58180*/  STL.64 [R1+0x36f8], R168 ;  /* 0x0036f8a801007387 */ /* 0x000fe80000100a00 */
[----:B------:R-:W3:Y:S04]  /*58190*/  LDL.LU.64 R102, [R1+0x66e0] ;  /* 0x0066e00001667983 */ /* 0x000ee80000300a00 */
        /* <DEDUP_REMOVED lines=8> */
[----:B------:R-:W-:Y:S01]  /*58220*/  LDGSTS.E [R0+-0x69180], desc[UR32][R160.64], P6 ;  /* 0x96e80000a0007fae */ /* 0x000fe2000b121860 */
[----:B------:R-:W-:-:S03]  /*58230*/  IMAD.WIDE R158, R6, 0x4, R100 ;  /* 0x00000004069e7825 */ /* 0x000fc600078e0264 */
[----:B------:R-:W4:Y:S04]  /*58240*/  LDL.LU.64 R100, [R1+0x6040] ;  /* 0x0060400001647983 */ /* 0x000f280000300a00 */
[----:B------:R-:W-:Y:S01]  /*58250*/  STL.64 [R1+0x36e0], R164 ;  /* 0x0036e0a401007387 */ /* 0x000fe20000100a00 */
[----:B------:R-:W-:-:S03]  /*58260*/  IMAD.WIDE R156, R6, 0x4, R98 ;  /* 0x00000004069c7825 */ /* 0x000fc600078e0262 */
[----:B------:R-:W4:Y:S04]  /*58270*/  LDL.LU.64 R98, [R1+0x5358] ;  /* 0x0053580001627983 */ /* 0x000f280000300a00 */
[----:B------:R-:W-:Y:S04]  /*58280*/  STL.64 [R1+0x37e0], R162 ;  /* 0x0037e0a201007387 */ /* 0x000fe80000100a00 */
[----:B------:R-:W-:Y:S04]  /*58290*/  LDGSTS.E [R0+-0x69100], desc[UR32][R158.64], P3 ;  /* 0x96f000009e007fae */ /* 0x000fe80009921860 */
[----:B------:R-:W-:Y:S01]  /*582a0*/  LDGSTS.E [R0+-0x69080], desc[UR32][R156.64], P0 ;  /* 0x96f800009c007fae */ /* 0x000fe20008121860 */
[----:B------:R-:W-:-:S03]  /*582b0*/  IMAD.WIDE R154, R6, 0x4, R96 ;  /* 0x00000004069a7825 */ /* 0x000fc600078e0260 */
[----:B------:R-:W4:Y:S04]  /*582c0*/  LDL.LU.64 R96, [R1+0x66d8] ;  /* 0x0066d80001607983 */ /* 0x000f280000300a00 */
[----:B------:R-:W-:Y:S01]  /*582d0*/  STL.64 [R1+0x37d8], R160 ;  /* 0x0037d8a001007387 */ /* 0x000fe20000100a00 */
[----:B------:R-:W-:-:S03]  /*582e0*/  IMAD.WIDE R152, R6, 0x4, R94 ;  /* 0x0000000406987825 */ /* 0x000fc600078e025e */
[----:B------:R-:W4:Y:S04]  /*582f0*/  LDL.LU.64 R94, [R1+0x63f0] ;  /* 0x0063f000015e7983 */ /* 0x000f280000300a00 */
[----:B------:R-:W-:Y:S01]  /*58300*/  STL.64 [R1+0x37d0], R158 ;  /* 0x0037d09e01007387 */ /* 0x000fe20000100a00 */
[----:B--2---:R-:W-:-:S03]  /*58310*/  IMAD.WIDE R150, R6, 0x4, R106 ;  /* 0x0000000406967825 */ /* 0x004fc600078e026a */
        /* <DEDUP_REMOVED lines=8> */
[----:B------:R-:W-:Y:S04]  /*583a0*/  STL.64 [R1+0x38e0], R150 ;  /* 0x0038e09601007387 */ /* 0x000fe80000100a00 */
[----:B------:R-:W-:Y:S04]  /*583b0*/  LDGSTS.E [R0+-0x68200], desc[UR32][R154.64], P4 ;  /* 0x97e000009a007fae */ /* 0x000fe8000a121860 */
[----:B------:R-:W-:Y:S01]  /*583c0*/  LDGSTS.E [R0+-0x68180], desc[UR32][R152.64], P6 ;  /* 0x97e8000098007fae */ /* 0x000fe2000b121860 */
[----:B---3--:R-:W-:-:S03]  /*583d0*/  IMAD.WIDE R142, R6, 0x4, R88 ;  /* 0x00000004068e7825 */ /* 0x008fc600078e0258 */
[----:B------:R-:W3:Y:S04]  /*583e0*/  LDL.LU.64 R88, [R1+0x66d0] ;  /* 0x0066d00001587983 */ /* 0x000ee80000300a00 */
[----:B------:R-:W-:Y:S04]  /*583f0*/  STL.64 [R1+0x38d8], R148 ;  /* 0x0038d89401007387 */ /* 0x000fe80000100a00 */
[----:B------:R-:W-:Y:S01]  /*58400*/  LDGSTS.E [R0+-0x68100], desc[UR32][R150.64], P3 ;  /* 0x97f0000096007fae */ /* 0x000fe20009921860 */
[----:B------:R-:W-:-:S03]  /*58410*/  IMAD.WIDE R140, R6, 0x4, R86 ;  /* 0x00000004068c7825 */ /* 0x000fc600078e0256 */
[----:B------:R-:W3:Y:S04]  /*58420*/  LDL.LU.64 R86, [R1+0x63b0] ;  /* 0x0063b00001567983 */ /* 0x000ee80000300a00 */
[----:B------:R-:W-:Y:S04]  /*58430*/  STL.64 [R1+0x3a58], R146 ;  /* 0x003a589201007387 */ /* 0x000fe80000100a00 */
[----:B------:R-:W-:Y:S01]  /*58440*/  STL.64 [R1+0x3a50], R144 ;  /* 0x003a509001007387 */ /* 0x000fe20000100a00 */
[----:B------:R-:W-:-:S03]  /*58450*/  IMAD.WIDE R138, R6, 0x4, R102 ;  /* 0x00000004068a7825 */ /* 0x000fc600078e0266 */
        /* <DEDUP_REMOVED lines=9> */
[----:B------:R-:W4:Y:S04]  /*584f0*/  LDL.LU.64 R112, [R1+0x5328] ;  /* 0x0053280001707983 */ /* 0x000f280000300a00 */
[----:B------:R-:W-:Y:S04]  /*58500*/  STL.64 [R1+0x3a38], R140 ;  /* 0x003a388c01007387 */ /* 0x000fe80000100a00 */
        /* <DEDUP_REMOVED lines=23> */
[----:B------:R-:W-:Y:S04]  /*58680*/  LDGSTS.E [R0+-0x66180], desc[UR32][R136.64], P6 ;  /* 0x99e8000088007fae */ /* 0x000fe8000b121860 */
[----:B------:R-:W-:Y:S01]  /*58690*/  LDGSTS.E [R0+-0x66100], desc[UR32][R134.64], P3 ;  /* 0x99f0000086007fae */ /* 0x000fe20009921860 */
[----:B---3--:R-:W-:-:S03]  /*586a0*/  IMAD.WIDE R122, R6, 0x4, R88 ;  /* 0x00000004067a7825 */ /* 0x008fc600078e0258 */
[----:B------:R-:W-:Y:S04]  /*586b0*/  LDGSTS.E [R0+-0x66080], desc[UR32][R132.64], P0 ;  /* 0x99f8000084007fae */ /* 0x000fe80008121860 */
[----:B------:R-:W3:Y:S04]  /*586c0*/  LDL.LU.64 R88, [R1+0x5260] ;  /* 0x0052600001587983 */ /* 0x000ee80000300a00 */
[----:B------:R-:W-:Y:S01]  /*586d0*/  STL.64 [R1+0x3c48], R126 ;  /* 0x003c487e01007387 */ /* 0x000fe20000100a00 */
[----:B------:R-:W-:-:S03]  /*586e0*/  IMAD.WIDE R120, R6, 0x4, R86 ;  /* 0x0000000406787825 */ /* 0x000fc600078e0256 */
[----:B------:R-:W-:Y:S04]  /*586f0*/  LDGSTS.E [R0+-0x65200], desc[UR32][R130.64], P4 ;  /* 0x9ae0000082007fae */ /* 0x000fe8000a121860 */
        /* <DEDUP_REMOVED lines=10> */
[----:B------:R-:W4:Y:S01]  /*587a0*/  LDL.LU.64 R80, [R1+0x5250] ;  /* 0x0052500001507983 */ /* 0x000f220000300a00 */
[----:B------:R-:W-:-:S03]  /*587b0*/  IMAD.WIDE R112, R6, 0x4, R112 ;  /* 0x0000000406707825 */ /* 0x000fc600078e0270 */
[----:B------:R-:W-:Y:S01]  /*587c0*/  STL.64 [R1+0x3d18], R122 ;  /* 0x003d187a01007387 */ /* 0x000fe20000100a00 */
[----:B------:R-:W-:-:S03]  /*587d0*/  IMAD.WIDE R110, R6, 0x4, R110 ;  /* 0x00000004066e7825 */ /* 0x000fc600078e026e */
[----:B------:R-:W-:Y:S01]  /*587e0*/  STL.64 [R1+0x3d08], R120 ;  /* 0x003d087801007387 */ /* 0x000fe20000100a00 */
[----:B------:R-:W-:-:S03]  /*587f0*/  IMAD.WIDE R108, R6, 0x4, R108 ;  /* 0x00000004066c7825 */ /* 0x000fc600078e026c */
[----:B------:R-:W-:Y:S04]  /*58800*/  STL.64 [R1+0x3d00], R114 ;  /* 0x003d007201007387 */ /* 0x000fe80000100a00 */
        /* <DEDUP_REMOVED lines=14> */
[----:B--2---:R-:W-:-:S03]  /*588f0*/  IMAD.WIDE R94, R6, 0x4, R94 ;  /* 0x00000004065e7825 */ /* 0x004fc600078e025e */
[----:B------:R-:W-:Y:S01]  /*58900*/  STL.64 [R1+0x3da0], R96 ;  /* 0x003da06001007387 */ /* 0x000fe20000100a00 */
[----:B------:R-:W-:-:S03]  /*58910*/  IMAD.WIDE R92, R6, 0x4, R92 ;  /* 0x00000004065c7825 */ /* 0x000fc600078e025c */
[----:B------:R-:W-:Y:S01]  /*58920*/  STL.64 [R1+0x5b28], R94 ;  /* 0x005b285e01007387 */ /* 0x000fe20000100a00 */
[----:B------:R-:W-:-:S03]  /*58930*/  IMAD.WIDE R90, R6, 0x4, R90 ;  /* 0x00000004065a7825 */ /* 0x000fc600078e025a */
[----:B------:R-:W-:Y:S04]  /*58940*/  STL.64 [R1+0x5b20], R92 ;  /* 0x005b205c01007387 */ /* 0x000fe80000100a00 */
[----:B------:R-:W-:Y:S04]  /*58950*/  STL.64 [R1+0x3e08], R90 ;  /* 0x003e085a01007387 */ /* 0x000fe80000100a00 */
[----:B------:R-:W-:Y:S04]  /*58960*/  LDGSTS.E [R0+-0x64100], desc[UR32][R114.64], P3 ;  /* 0x9bf0000072007fae */ /* 0x000fe80009921860 */
[----:B------:R-:W-:Y:S01]  /*58970*/  LDGSTS.E [R0+-0x64080], desc[UR32][R112.64], P0 ;  /* 0x9bf8000070007fae */ /* 0x000fe20008121860 */
[----:B---3--:R-:W-:-:S03]  /*58980*/  IMAD.WIDE R88, R6, 0x4, R88 ;  /* 0x0000000406587825 */ /* 0x008fc600078e0258 */
[----:B------:R-:W-:Y:S04]  /*58990*/  LDGSTS.E [R0+-0x63200], desc[UR32][R110.64], P4 ;  /* 0x9ce000006e007fae */ /* 0x000fe8000a121860 */
[----:B------:R-:W-:Y:S04]  /*589a0*/  STL.64 [R1+0x3e00], R88 ;  /* 0x003e005801007387 */ /* 0x000fe80000100a00 */
[----:B------:R-:W-:Y:S01]  /*589b0*/  LDGSTS.E [R0+-0x63180], desc[UR32][R108.64], P6 ;  /* 0x9ce800006c007fae */ /* 0x000fe2000b121860 */
[----:B------:R-:W-:-:S03]  /*589c0*/  IMAD.WIDE R86, R6, 0x4, R86 ;  /* 0x0000000406567825 */ /* 0x000fc600078e0256 */
[----:B------:R-:W-:Y:S04]  /*589d0*/  LDGSTS.E [R0+-0x63100], desc[UR32][R106.64], P3 ;  /* 0x9cf000006a007fae */ /* 0x000fe80009921860 */
[----:B------:R-:W-:Y:S04]  /*589e0*/  STL.64 [R1+0x3df8], R86 ;  /* 0x003df85601007387 */ /* 0x000fe80000100a00 */
[----:B------:R-:W5:Y:S04]  /*589f0*/  LDL.LU.64 R20, [R1+0xa0b0] ;  /* 0x00a0b00001147983 */ /* 0x000f680000300a00 */
[----:B------:R-:W-:Y:S04]  /*58a00*/  LDGSTS.E [R0+-0x63080], desc[UR32][R104.64], P0 ;  /* 0x9cf8000068007fae */ /* 0x000fe80008121860 */
[----:B------:R-:W-:Y:S04]  /*58a10*/  LDGSTS.E [R0+-0x62200], desc[UR32][R102.64], P4 ;  /* 0x9de0000066007fae */ /* 0x000fe8000a121860 */
[----:B------:R-:W-:Y:S04]  /*58a20*/  LDGSTS.E [R0+-0x62180], desc[UR32][R100.64], P6 ;  /* 0x9de8000064007fae */ /* 0x000fe8000b121860 */
[----:B------:R-:W-:Y:S01]  /*58a30*/  LDGSTS.E [R0+-0x62100], desc[UR32][R98.64], P3 ;  /* 0x9df0000062007fae */ /* 0x000fe20009921860 */
[----:B------:R-:W-:-:S03]  /*58a40*/  UISETP.GE.AND UP0, UPT, UR7, 0x80, UPT ;  /* 0x000000800700788c */ /* 0x000fc6000bf06270 */
[----:B------:R-:W-:Y:S04]  /*58a50*/  LDGSTS.E [R0+-0x62080], desc[UR32][R96.64], P0 ;  /* 0x9df8000060007fae */ /* 0x000fe80008121860 */
[----:B------:R-:W-:Y:S04]  /*58a60*/  LDGSTS.E [R0+-0x61200], desc[UR32][R94.64], P4 ;  /* 0x9ee000005e007fae */ /* 0x000fe8000a121860 */
[----:B------:R-:W-:Y:S04]  /*58a70*/  LDGSTS.E [R0+-0x61180], desc[UR32][R92.64], P6 ;  /* 0x9ee800005c007fae */ /* 0x000fe8000b121860 */
[----:B------:R-:W-:Y:S04]  /*58a80*/  LDGSTS.E [R0+-0x61100], desc[UR32][R90.64], P3 ;  /* 0x9ef000005a007fae */ /* 0x000fe80009921860 */
[----:B------:R-:W-:Y:S04]  /*58a90*/  LDGSTS.E [R0+-0x61080], desc[UR32][R88.64], P0 ;  /* 0x9ef8000058007fae */ /* 0x000fe80008121860 */
[----:B------:R-:W-:Y:S01]  /*58aa0*/  LDGSTS.E [R0+-0x60200], desc[UR32][R86.64], P4 ;  /* 0x9fe0000056007fae */ /* 0x000fe2000a121860 */
[----:B----4-:R-:W-:-:S04]  /*58ab0*/  IMAD.WIDE R84, R6, 0x4, R84 ;  /* 0x0000000406547825 */ /* 0x010fc800078e0254 */
[C---:B------:R-:W-:Y:S01]  /*58ac0*/  IMAD.WIDE R82, R6.reuse, 0x4, R82 ;  /* 0x0000000406527825 */ /* 0x040fe200078e0252 */
[----:B------:R2:W-:Y:S03]  /*58ad0*/  STL.64 [R1+0x3df0], R84 ;  /* 0x003df05401007387 */ /* 0x0005e60000100a00 */
[----:B------:R-:W-:Y:S01]  /*58ae0*/  IMAD.WIDE R80, R6, 0x4, R80 ;  /* 0x0000000406507825 */ /* 0x000fe200078e0250 */
[----:B------:R3:W-:Y:S04]  /*58af0*/  STL.64 [R1+0x3de8], R82 ;  /* 0x003de85201007387 */ /* 0x0007e80000100a00 */
[----:B------:R4:W-:Y:S04]  /*58b00*/  STL.64 [R1+0x3de0], R80 ;  /* 0x003de05001007387 */ /* 0x0009e80000100a00 */
[----:B-1----:R-:W5:Y:S04]  /*58b10*/  LDL.LU.64 R18, [R1+0xa0a8] ;  /* 0x00a0a80001127983 */ /* 0x002f680000300a00 */
[----:B------:R-:W5:Y:S04]  /*58b20*/  LDL.LU.64 R16, [R1+0xa0a0] ;  /* 0x00a0a00001107983 */ /* 0x000f680000300a00 */
[----:B------:R-:W5:Y:S04]  /*58b30*/  LDL.LU.64 R14, [R1+0xa098] ;  /* 0x00a09800010e7983 */ /* 0x000f680000300a00 */
[----:B------:R-:W5:Y:S04]  /*58b40*/  LDL.LU.64 R12, [R1+0xa090] ;  /* 0x00a09000010c7983 */ /* 0x000f680000300a00 */
[----:B------:R-:W5:Y:S04]  /*58b50*/  LDL.LU.64 R10, [R1+0xa088] ;  /* 0x00a08800010a7983 */ /* 0x000f680000300a00 */
[----:B------:R-:W5:Y:S04]  /*58b60*/  LDL.LU.64 R8, [R1+0xa080] ;  /* 0x00a0800001087983 */ /* 0x000f680000300a00 */
[----:B------:R1:W-:Y:S04]  /*58b70*/  STL [R1+0x2328], RZ ;  /* 0x002328ff01007387 */ /* 0x0003e80000100800 */
        /* <DEDUP_REMOVED lines=1937> */
[----:B------:R2:W-:Y:S04]  /*60490*/  LDGSTS.E [R0+-0x60180], desc[UR32][R84.64], P6 ;  /* 0x9fe8000054007fae */ /* 0x0005e8000b121860 */
[----:B------:R3:W-:Y:S04]  /*604a0*/  LDGSTS.E [R0+-0x60100], desc[UR32][R82.64], P3 ;  /* 0x9ff0000052007fae */ /* 0x0007e80009921860 */
[----:B------:R4:W-:Y:S01]  /*604b0*/  LDGSTS.E [R0+-0x60080], desc[UR32][R80.64], P0 ;  /* 0x9ff8000050007fae */ /* 0x0009e20008121860 */
[----:B------:R-:W-:-:S03]  /*604c0*/  PLOP3.LUT P0, PT, PT, PT, UP0, 0x40, 0x0 ;  /* 0x000000000000781c */ /* 0x000fc60003f0e808 */
[----:B------:R-:W0:Y:S01]  /*604d0*/  LDGDEPBAR ;  /* 0x00000000000079af */ /* 0x000e220000000000 */
[----:B--2---:R-:W-:Y:S02]  /*604e0*/  CS2R R84, SRZ ;  /* 0x0000000000547805 */ /* 0x004fe4000001ff00 */
[----:B------:R-:W-:Y:S02]  /*604f0*/  CS2R R86, SRZ ;  /* 0x0000000000567805 */ /* 0x000fe4000001ff00 */
[----:B------:R-:W-:Y:S02]  /*60500*/  CS2R R88, SRZ ;  /* 0x0000000000587805 */ /* 0x000fe4000001ff00 */
[----:B---3--:R-:W-:Y:S02]  /*60510*/  CS2R R82, SRZ ;  /* 0x0000000000527805 */ /* 0x008fe4000001ff00 */
[----:B------:R-:W-:Y:S02]  /*60520*/  CS2R R90, SRZ ;  /* 0x00000000005a7805 */ /* 0x000fe4000001ff00 */
[----:B------:R-:W-:-:S02]  /*60530*/  CS2R R92, SRZ ;  /* 0x00000000005c7805 */ /* 0x000fc4000001ff00 */
[----:B------:R-:W-:Y:S02]  /*60540*/  CS2R R94, SRZ ;  /* 0x00000000005e7805 */ /* 0x000fe4000001ff00 */
[----:B----4-:R-:W-:Y:S02]  /*60550*/  CS2R R80, SRZ ;  /* 0x0000000000507805 */ /* 0x010fe4000001ff00 */
[----:B------:R-:W-:Y:S02]  /*60560*/  CS2R R232, SRZ ;  /* 0x0000000000e87805 */ /* 0x000fe4000001ff00 */
[----:B------:R-:W-:Y:S02]  /*60570*/  CS2R R234, SRZ ;  /* 0x0000000000ea7805 */ /* 0x000fe4000001ff00 */
[----:B------:R-:W-:Y:S02]  /*60580*/  CS2R R228, SRZ ;  /* 0x0000000000e47805 */ /* 0x000fe4000001ff00 */
[----:B------:R-:W-:-:S02]  /*60590*/  CS2R R230, SRZ ;  /* 0x0000000000e67805 */ /* 0x000fc4000001ff00 */
[----:B------:R-:W-:Y:S02]  /*605a0*/  CS2R R112, SRZ ;  /* 0x0000000000707805 */ /* 0x000fe4000001ff00 */
[----:B------:R-:W-:Y:S02]  /*605b0*/  CS2R R114, SRZ ;  /* 0x0000000000727805 */ /* 0x000fe4000001ff00 */
        /* <DEDUP_REMOVED lines=39> */
[----:B------:R-:W-:Y:S01]  /*60830*/  CS2R R190, SRZ ;  /* 0x0000000000be7805 */ /* 0x000fe2000001ff00 */
[----:B-1----:R-:W-:Y:S06]  /*60840*/  @P0 BRA `(.L_x_0) ;  /* 0x0000136800200947 */ /* 0x002fec0003800000 */
[----:B------:R-:W2:Y:S04]  /*60850*/  LDL.LU.64 R168, [R1+0x4f60] ;  /* 0x004f600001a87983 */ /* 0x000ea80000300a00 */
[----:B------:R-:W3:Y:S04]  /*60860*/  LDL.LU.64 R170, [R1+0x4f78] ;  /* 0x004f780001aa7983 */ /* 0x000ee80000300a00 */
        /* <DEDUP_REMOVED lines=9> */
[----:B--2---:R1:W-:Y:S01]  /*60900*/  STL [R1+0x89f8], R168 ;  /* 0x0089f8a801007387 */ /* 0x0043e20000100800 */
[----:B------:R-:W-:-:S03]  /*60910*/  IMAD.MOV.U32 R0, RZ, RZ, R169 ;  /* 0x000000ffff007224 */ /* 0x000fc600078e00a9 */
[----:B-1----:R-:W2:Y:S04]  /*60920*/  LDL.LU.64 R168, [R1+0x4fe0] ;  /* 0x004fe00001a87983 */ /* 0x002ea80000300a00 */
[----:B------:R1:W-:Y:S04]  /*60930*/  STL [R1+0x89f4], R0 ;  /* 0x0089f40001007387 */ /* 0x0003e80000100800 */
[----:B---3--:R3:W-:Y:S01]  /*60940*/  STL [R1+0x8a00], R170 ;  /* 0x008a00aa01007387 */ /* 0x0087e20000100800 */
[----:B-1----:R-:W-:-:S03]  /*60950*/  IMAD.MOV.U32 R0, RZ, RZ, R171 ;  /* 0x000000ffff007224 */ /* 0x002fc600078e00ab */
[----:B---3--:R-:W3:Y:S04]  /*60960*/  LDL.LU.64 R170, [R1+0x4fe8] ;  /* 0x004fe80001aa7983 */ /* 0x008ee80000300a00 */
[----:B------:R1:W-:Y:S04]  /*60970*/  STL [R1+0x89fc], R0 ;  /* 0x0089fc0001007387 */ /* 0x0003e80000100800 */
[----:B----4-:R4:W-:Y:S01]  /*60980*/  STL [R1+0x8a08], R188 ;  /* 0x008a08bc01007387 */ /* 0x0109e20000100800 */
[----:B-1----:R-:W-:-:S03]  /*60990*/  IMAD.MOV.U32 R0, RZ, RZ, R189 ;  /* 0x000000ffff007224 */ /* 0x002fc600078e00bd */
[----:B----4-:R-:W4:Y:S04]  /*609a0*/  LDL.LU.64 R188, [R1+0x4ff0] ;  /* 0x004ff00001bc7983 */ /* 0x010f280000300a00 */
[----:B------:R1:W-:Y:S04]  /*609b0*/  STL [R1+0x8a04], R0 ;  /* 0x008a040001007387 */ /* 0x0003e80000100800 */
[----:B------:R1:W-:Y:S02]  /*609c0*/  STL [R1+0x8a10], R160 ;  /* 0x008a10a001007387 */ /* 0x0003e40000100800 */
[----:B-1----:R-:W-:-:S02]  /*609d0*/  MOV R0, R161 ;  /* 0x000000a100007202 */ /* 0x002fc40000000f00 */
[----:B------:R-:W4:Y:S04]  /*609e0*/  LDL.LU.64 R160, [R1+0x4ff8] ;  /* 0x004ff80001a07983 */ /* 0x000f280000300a00 */
[----:B------:R1:W-:Y:S04]  /*609f0*/  STL [R1+0x8a0c], R0 ;  /* 0x008a0c0001007387 */ /* 0x0003e80000100800 */
[----:B------:R1:W-:Y:S02]  /*60a00*/  STL [R1+0x8a18], R190 ;  /* 0x008a18be01007387 */ /* 0x0003e40000100800 */
[----:B-1----:R-:W-:-:S02]  /*60a10*/  IMAD.MOV.U32 R0, RZ, RZ, R191 ;  /* 0x000000ffff007224 */ /* 0x002fc400078e00bf */
        /* <DEDUP_REMOVED lines=26> */
[----:B--2---:R2:W-:Y:S01]  /*60bc0*/  STL [R1+0x8a50], R168 ;  /* 0x008a50a801007387 */ /* 0x0045e20000100800 */
[----:B-1----:R-:W-:-:S03]  /*60bd0*/  MOV R0, R169 ;  /* 0x000000a900007202 */ /* 0x002fc60000000f00 */
[----:B--2---:R-:W2:Y:S04]  /*60be0*/  LDL.LU.64 R168, [R1+0x30d8] ;  /* 0x0030d80001a87983 */ /* 0x004ea80000300a00 */
        /* <DEDUP_REMOVED lines=42> */
[----:B-1----:R-:W-:-:S03]  /*60e90*/  IMAD.MOV.U32 R0, RZ, RZ, R169 ;  /* 0x000000ffff007224 */ /* 0x002fc600078e00a9 */
[----:B--2---:R-:W2:Y:S04]  /*60ea0*/  LDL.LU.64 R168, [R1+0xcd8] ;  /* 0x000cd80001a87983 */ /* 0x004ea80000300a00 */
[----:B------:R1:W-:Y:S04]  /*60eb0*/  STL [R1+0x89bc], R0 ;  /* 0x0089bc0001007387 */ /* 0x0003e80000100800 */
[----:B---3--:R3:W-:Y:S01]  /*60ec0*/  STL [R1+0x89c0], R170 ;  /* 0x0089c0aa01007387 */ /* 0x0087e20000100800 */
[----:B-1----:R-:W-:-:S03]  /*60ed0*/  MOV R0, R171 ;  /* 0x000000ab00007202 */ /* 0x002fc60000000f00 */
        /* <DEDUP_REMOVED lines=43> */
[----:B-1----:R-:W-:-:S03]  /*61190*/  IMAD.MOV.U32 R0, RZ, RZ, R171 ;  /* 0x000000ffff007224 */ /* 0x002fc600078e00ab */
[----:B---3--:R-:W3:Y:S04]  /*611a0*/  LDL.LU.64 R170, [R1+0xc78] ;  /* 0x000c780001aa7983 */ /* 0x008ee80000300a00 */
[----:B------:R1:W-:Y:S04]  /*611b0*/  STL [R1+0x895c], R0 ;  /* 0x00895c0001007387 */ /* 0x0003e80000100800 */
[----:B----4-:R4:W-:Y:S01]  /*611c0*/  STL [R1+0x8960], R188 ;  /* 0x008960bc01007387 */ /* 0x0109e20000100800 */
[----:B-1----:R-:W-:-:S03]  /*611d0*/  MOV R0, R189 ;  /* 0x000000bd00007202 */ /* 0x002fc60000000f00 */
        /* <DEDUP_REMOVED lines=2358> */
[----:B------:R-:W-:Y:S04]  /*6a540*/  STL [R1+0x76f0], R158 ;  /* 0x0076f09e01007387 */ /* 0x000fe80000100800 */
[----:B------:R-:W4:Y:S01]  /*6a550*/  LDL.LU.64 R152, [R1+0x70] ;  /* 0x0000700001987983 */ /* 0x000f220000300a00 */
[----:B-1----:R-:W-:-:S05]  /*6a560*/  IMAD.MOV.U32 R0, RZ, RZ, R159 ;  /* 0x000000ffff007224 */ /* 0x002fca00078e009f */
[----:B------:R1:W-:Y:S04]  /*6a570*/  STL [R1+0x76e4], R0 ;  /* 0x0076e40001007387 */ /* 0x0003e80000100800 */
[----:B------:R1:W-:Y:S02]  /*6a580*/  STL [R1+0x76e8], R166 ;  /* 0x0076e8a601007387 */ /* 0x0003e40000100800 */
[----:B-1----:R-:W-:Y:S02]  /*6a590*/  IMAD.MOV.U32 R0, RZ, RZ, R167 ;  /* 0x000000ffff007224 */ /* 0x002fe400078e00a7 */
        /* <DEDUP_REMOVED lines=14> */
[----:B------:R-:W-:Y:S04]  /*6a680*/  STL [R1+0x76c8], R160 ;  /* 0x0076c8a001007387 */ /* 0x000fe80000100800 */
[----:B------:R-:W4:Y:S01]  /*6a690*/  LDL.LU.64 R158, [R1+0x4ae8] ;  /* 0x004ae800019e7983 */ /* 0x000f220000300a00 */
[----:B-1----:R-:W-:-:S05]  /*6a6a0*/  IMAD.MOV.U32 R0, RZ, RZ, R161 ;  /* 0x000000ffff007224 */ /* 0x002fca00078e00a1 */
[----:B------:R1:W-:Y:S02]  /*6a6b0*/  STL [R1+0x76bc], R0 ;  /* 0x0076bc0001007387 */ /* 0x0003e40000100800 */
[----:B-1----:R-:W-:Y:S02]  /*6a6c0*/  MOV R0, R191 ;  /* 0x000000bf00007202 */ /* 0x002fe40000000f00 */
[----:B------:R1:W-:Y:S04]  /*6a6d0*/  STL [R1+0x76c0], R190 ;  /* 0x0076c0be01007387 */ /* 0x0003e80000100800 */
[----:B-1----:R-:W4:Y:S04]  /*6a6e0*/  LDL.LU.64 R190, [R1+0x4af0] ;  /* 0x004af00001be7983 */ /* 0x002f280000300a00 */
[----:B------:R1:W-:Y:S04]  /*6a6f0*/  STL [R1+0x76b4], R0 ;  /* 0x0076b40001007387 */ /* 0x0003e80000100800 */
[----:B------:R1:W-:Y:S04]  /*6a700*/  STL [R1+0x76b8], R154 ;  /* 0x0076b89a01007387 */ /* 0x0003e80000100800 */
[----:B------:R-:W4:Y:S01]  /*6a710*/  LDL.LU.64 R160, [R1+0x4af8] ;  /* 0x004af80001a07983 */ /* 0x000f220000300a00 */
[----:B-1----:R-:W-:-:S03]  /*6a720*/  IMAD.MOV.U32 R0, RZ, RZ, R155 ;  /* 0x000000ffff007224 */ /* 0x002fc600078e009b */
[----:B------:R-:W-:Y:S04]  /*6a730*/  STL [R1+0x76b0], R162 ;  /* 0x0076b0a201007387 */ /* 0x000fe80000100800 */
        /* <DEDUP_REMOVED lines=10> */
[----:B-1----:R-:W-:-:S03]  /*6a7e0*/  MOV R0, R157 ;  /* 0x0000009d00007202 */ /* 0x002fc60000000f00 */
[----:B------:R-:W-:Y:S04]  /*6a7f0*/  STL [R1+0x7698], R152 ;  /* 0x0076989801007387 */ /* 0x000fe80000100800 */
[----:B------:R1:W-:Y:S04]  /*6a800*/  STL [R1+0x7694], R0 ;  /* 0x0076940001007387 */ /* 0x0003e80000100800 */
[----:B------:R-:W4:Y:S01]  /*6a810*/  LDL.LU.64 R156, [R1+0x4b18] ;  /* 0x004b1800019c7983 */ /* 0x000f220000300a00 */
[----:B-1----:R-:W-:-:S03]  /*6a820*/  IMAD.MOV.U32 R0, RZ, RZ, R153 ;  /* 0x000000ffff007224 */ /* 0x002fc600078e0099 */
[----:B------:R-:W-:Y:S04]  /*6a830*/  STL [R1+0x7690], R166 ;  /* 0x007690a601007387 */ /* 0x000fe80000100800 */
[----:B------:R1:W-:Y:S02]  /*6a840*/  STL [R1+0x768c], R0 ;  /* 0x00768c0001007387 */ /* 0x0003e40000100800 */
[----:B-1----:R-:W-:Y:S02]  /*6a850*/  IMAD.MOV.U32 R0, RZ, RZ, R167 ;  /* 0x000000ffff007224 */ /* 0x002fe400078e00a7 */
        /* <DEDUP_REMOVED lines=38> */
[----:B------:R-:W4:Y:S04]  /*6aac0*/  LDL.LU.64 R164, [R1+0x44e8] ;  /* 0x0044e80001a47983 */ /* 0x000f280000300a00 */
[----:B------:R-:W4:Y:S01]  /*6aad0*/  LDL.LU.64 R152, [R1+0x44f0] ;  /* 0x0044f00001987983 */ /* 0x000f220000300a00 */
[----:B-1----:R-:W-:-:S05]  /*6aae0*/  MOV R0, R157 ;  /* 0x0000009d00007202 */ /* 0x002fca0000000f00 */
[----:B------:R1:W-:Y:S04]  /*6aaf0*/  STL [R1+0x7530], R0 ;  /* 0x0075300001007387 */ /* 0x0003e80000100800 */
[----:B------:R1:W-:Y:S02]  /*6ab00*/  STL [R1+0x753c], R166 ;  /* 0x00753ca601007387 */ /* 0x0003e40000100800 */
[----:B-1----:R-:W-:Y:S02]  /*6ab10*/  IMAD.MOV.U32 R0, RZ, RZ, R167 ;  /* 0x000000ffff007224 */ /* 0x002fe400078e00a7 */
[----:B------:R-:W4:Y:S04]  /*6ab20*/  LDL.LU.64 R166, [R1+0x44f8] ;  /* 0x0044f80001a67983 */ /* 0x000f280000300a00 */
[----:B------:R2:W-:Y:S02]  /*6ab30*/  STL [R1+0x7538], R0 ;  /* 0x0075380001007387 */ /* 0x0005e40000100800 */
[----:B--2---:R-:W-:-:S02]  /*6ab40*/  IMAD.MOV.U32 R0, RZ, RZ, R169 ;  /* 0x000000ffff007224 */ /* 0x004fc400078e00a9 */
[----:B------:R1:W-:Y:S04]  /*6ab50*/  STL [R1+0x7544], R168 ;  /* 0x007544a801007387 */ /* 0x0003e80000100800 */
[----:B-1----:R-:W2:Y:S04]  /*6ab60*/  LDL.LU.64 R168, [R1+0x4500] ;  /* 0x0045000001a87983 */ /* 0x002ea80000300a00 */
[----:B------:R1:W-:Y:S04]  /*6ab70*/  STL [R1+0x7540], R0 ;  /* 0x0075400001007387 */ /* 0x0003e80000100800 */
[----:B---3--:R3:W-:Y:S04]  /*6ab80*/  STL [R1+0x754c], R170 ;  /* 0x00754caa01007387 */ /* 0x0087e80000100800 */
[----:B------:R-:W2:Y:S01]  /*6ab90*/  LDL.LU.64 R154, [R1+0x4508] ;  /* 0x00450800019a7983 */ /* 0x000ea20000300a00 */
[----:B-1----:R-:W-:-:S03]  /*6aba0*/  IMAD.MOV.U32 R0, RZ, RZ, R171 ;  /* 0x000000ffff007224 */ /* 0x002fc600078e00ab */
[----:B----4-:R-:W-:Y:S04]  /*6abb0*/  STL [R1+0x7554], R188 ;  /* 0x007554bc01007387 */ /* 0x010fe80000100800 */
[----:B------:R1:W-:Y:S04]  /*6abc0*/  STL [R1+0x7548], R0 ;  /* 0x0075480001007387 */ /* 0x0003e80000100800 */
[----:B---3--:R-:W3:Y:S01]  /*6abd0*/  LDL.LU.64 R170, [R1+0x4510] ;  /* 0x0045100001aa7983 */ /* 0x008ee20000300a00 */
[----:B-1----:R-:W-:-:S03]  /*6abe0*/  MOV R0, R189 ;  /* 0x000000bd00007202 */ /* 0x002fc60000000f00 */
[----:B------:R-:W-:Y:S04]  /*6abf0*/  STL [R1+0x755c], R158 ;  /* 0x00755c9e01007387 */ /* 0x000fe80000100800 */
[----:B------:R1:W-:Y:S04]  /*6ac00*/  STL [R1+0x7550], R0 ;  /* 0x0075500001007387 */ /* 0x0003e80000100800 */
[----:B------:R-:W4:Y:S04]  /*6ac10*/  LDL.LU.64 R188, [R1+0x4518] ;  /* 0x0045180001bc7983 */ /* 0x000f280000300a00 */
[----:B------:R-:W4:Y:S01]  /*6ac20*/  LDL.LU.64 R156, [R1+0x4520] ;  /* 0x00452000019c7983 */ /* 0x000f220000300a00 */
[----:B-1----:R-:W-:-:S05]  /*6ac30*/  IMAD.MOV.U32 R0, RZ, RZ, R159 ;  /* 0x000000ffff007224 */ /* 0x002fca00078e009f */
[----:B------:R1:W-:Y:S04]  /*6ac40*/  STL [R1+0x7558], R0 ;  /* 0x0075580001007387 */ /* 0x0003e80000100800 */
[----:B------:R1:W-:Y:S02]  /*6ac50*/  STL [R1+0x7564], R190 ;  /* 0x007564be01007387 */ /* 0x0003e40000100800 */
[----:B-1----:R-:W-:Y:S02]  /*6ac60*/  IMAD.MOV.U32 R0, RZ, RZ, R191 ;  /* 0x000000ffff007224 */ /* 0x002fe400078e00bf */
        /* <DEDUP_REMOVED lines=8> */
[----:B-1----:R-:W-:-:S03]  /*6acf0*/  MOV R0, R151 ;  /* 0x0000009700007202 */ /* 0x002fc60000000f00 */
[----:B------:R-:W-:Y:S04]  /*6ad00*/  STL [R1+0x757c], R162 ;  /* 0x00757ca201007387 */ /* 0x000fe80000100800 */
[----:B------:R1:W-:Y:S02]  /*6ad10*/  STL [R1+0x7570], R0 ;  /* 0x0075700001007387 */ /* 0x0003e40000100800 */
[----:B-1----:R-:W-:Y:S02]  /*6ad20*/  IMAD.MOV.U32 R0, RZ, RZ, R163 ;  /* 0x000000ffff007224 */ /* 0x002fe400078e00a3 */
[----:B------:R-:W4:Y:S04]  /*6ad30*/  LDL.LU.64 R162, [R1+0x4540] ;  /* 0x0045400001a27983 */ /* 0x000f280000300a00 */
[----:B------:R1:W-:Y:S04]  /*6ad40*/  STL [R1+0x7578], R0 ;  /* 0x0075780001007387 */ /* 0x0003e80000100800 */
[----:B------:R1:W-:Y:S02]  /*6ad50*/  STL [R1+0x7584], R164 ;  /* 0x007584a401007387 */ /* 0x0003e40000100800 */
[----:B-1----:R-:W-:-:S02]  /*6ad60*/  IMAD.MOV.U32 R0, RZ, RZ, R165 ;  /* 0x000000ffff007224 */ /* 0x002fc400078e00a5 */
[----:B------:R-:W-:Y:S04]  /*6ad70*/  STL [R1+0x758c], R152 ;  /* 0x00758c9801007387 */ /* 0x000fe80000100800 */
[----:B------:R1:W-:Y:S04]  /*6ad80*/  STL [R1+0x7580], R0 ;  /* 0x0075800001007387 */ /* 0x0003e80000100800 */
[----:B------:R-:W4:Y:S01]  /*6ad90*/  LDL.LU.64 R164, [R1+0x4548] ;  /* 0x0045480001a47983 */ /* 0x000f220000300a00 */
[----:B-1----:R-:W-:-:S03]  /*6ada0*/  IMAD.MOV.U32 R0, RZ, RZ, R153 ;  /* 0x000000ffff007224 */ /* 0x002fc600078e0099 */
[----:B------:R-:W-:Y:S04]  /*6adb0*/  STL [R1+0x7594], R166 ;  /* 0x007594a601007387 */ /* 0x000fe80000100800 */
[----:B------:R1:W-:Y:S02]  /*6adc0*/  STL [R1+0x7588], R0 ;  /* 0x0075880001007387 */ /* 0x0003e40000100800 */
[----:B-1----:R-:W-:Y:S02]  /*6add0*/  MOV R0, R167 ;  /* 0x000000a700007202 */ /* 0x002fe40000000f00 */
[----:B------:R-:W4:Y:S04]  /*6ade0*/  LDL.LU.64 R166, [R1+0x4550] ;  /* 0x0045500001a67983 */ /* 0x000f280000300a00 */
[----:B------:R2:W-:Y:S02]  /*6adf0*/  STL [R1+0x7590], R0 ;  /* 0x0075900001007387 */ /* 0x0005e40000100800 */
[----:B--2---:R-:W-:-:S02]  /*6ae00*/  IMAD.MOV.U32 R0, RZ, RZ, R169 ;  /* 0x000000ffff007224 */ /* 0x004fc400078e00a9 */
[----:B------:R1:W-:Y:S04]  /*6ae10*/  STL [R1+0x759c], R168 ;  /* 0x00759ca801007387 */ /* 0x0003e80000100800 */
[----:B------:R-:W-:Y:S04]  /*6ae20*/  STL [R1+0x75a4], R154 ;  /* 0x0075a49a01007387 */ /* 0x000fe80000100800 */
[----:B------:R2:W-:Y:S04]  /*6ae30*/  STL [R1+0x7598], R0 ;  /* 0x0075980001007387 */ /* 0x0005e80000100800 */
[----:B-1----:R-:W4:Y:S01]  /*6ae40*/  LDL.LU.64 R168, [R1+0x4558] ;  /* 0x0045580001a87983 */ /* 0x002f220000300a00 */
[----:B--2---:R-:W-:-:S03]  /*6ae50*/  IMAD.MOV.U32 R0, RZ, RZ, R155 ;  /* 0x000000ffff007224 */ /* 0x004fc600078e009b */
[----:B---3--:R-:W-:Y:S04]  /*6ae60*/  STL [R1+0x75ac], R170 ;  /* 0x0075acaa01007387 */ /* 0x008fe80000100800 */
[----:B------:R1:W-:Y:S02]  /*6ae70*/  STL [R1+0x75a0], R0 ;  /* 0x0075a00001007387 */ /* 0x0003e40000100800 */
[----:B-1----:R-:W-:Y:S02]  /*6ae80*/  IMAD.MOV.U32 R0, RZ, RZ, R171 ;  /* 0x000000ffff007224 */ /* 0x002fe400078e00ab */
[----:B------:R-:W2:Y:S04]  /*6ae90*/  LDL.LU.64 R170, [R1+0x12d8] ;  /* 0x0012d80001aa7983 */ /* 0x000ea80000300a00 */
[----:B------:R1:W-:Y:S04]  /*6aea0*/  STL [R1+0x75a8], R0 ;  /* 0x0075a80001007387 */ /* 0x0003e80000100800 */
[----:B----4-:R3:W-:Y:S01]  /*6aeb0*/  STL [R1+0x75b4], R188 ;  /* 0x0075b4bc01007387 */ /* 0x0107e20000100800 */
[----:B-1----:R-:W-:-:S03]  /*6aec0*/  MOV R0, R189 ;  /* 0x000000bd00007202 */ /* 0x002fc60000000f00 */
[----:B------:R-:W-:Y:S04]  /*6aed0*/  STL [R1+0x75bc], R156 ;  /* 0x0075bc9c01007387 */ /* 0x000fe80000100800 */
[----:B------:R1:W-:Y:S04]  /*6aee0*/  STL [R1+0x75b0], R0 ;  /* 0x0075b00001007387 */ /* 0x0003e80000100800 */
[----:B---3--:R-:W3:Y:S01]  /*6aef0*/  LDL.LU.64 R188, [R1+0x12e0] ;  /* 0x0012e00001bc7983 */ /* 0x008ee20000300a00 */
[----:B-1----:R-:W-:-:S03]  /*6af00*/  IMAD.MOV.U32 R0, RZ, RZ, R157 ;  /* 0x000000ffff007224 */ /* 0x002fc600078e009d */
[----:B------:R-:W-:Y:S04]  /*6af10*/  STL [R1+0x75c4], R190 ;  /* 0x0075c4be01007387 */ /* 0x000fe80000100800 */
[----:B------:R1:W-:Y:S02]  /*6af20*/  STL [R1+0x75b8], R0 ;  /* 0x0075b80001007387 */ /* 0x0003e40000100800 */
[----:B-1----:R-:W-:Y:S02]  /*6af30*/  IMAD.MOV.U32 R0, RZ, RZ, R191 ;  /* 0x000000ffff007224 */ /* 0x002fe400078e00bf */
[----:B------:R-:W4:Y:S04]  /*6af40*/  LDL.LU.64 R190, [R1+0x12e8] ;  /* 0x0012e80001be7983 */ /* 0x000f280000300a00 */
[----:B------:R1:W-:Y:S04]  /*6af50*/  STL [R1+0x75c0], R0 ;  /* 0x0075c00001007387 */ /* 0x0003e80000100800 */
[----:B------:R-:W-:Y:S01]  /*6af60*/  STL [R1+0x75cc], R158 ;  /* 0x0075cc9e01007387 */ /* 0x000fe20000100800 */
[----:B-1----:R-:W-:-:S03]  /*6af70*/  IMAD.MOV.U32 R0, RZ, RZ, R159 ;  /* 0x000000ffff007224 */ /* 0x002fc600078e009f */
[----:B------:R-:W-:Y:S04]  /*6af80*/  STL [R1+0x75d4], R160 ;  /* 0x0075d4a001007387 */ /* 0x000fe80000100800 */
[----:B------:R1:W-:Y:S04]  /*6af90*/  STL [R1+0x75c8], R0 ;  /* 0x0075c80001007387 */ /* 0x0003e80000100800 */
[----:B------:R-:W4:Y:S04]  /*6afa0*/  LDL.LU.64 R144, [R1+0x1300] ;  /* 0x0013000001907983 */ /* 0x000f280000300a00 */
[----:B------:R-:W4:Y:S01]  /*6afb0*/  LDL.LU.64 R146, [R1+0x1308] ;  /* 0x0013080001927983 */ /* 0x000f220000300a00 */
[----:B-1----:R-:W-:-:S05]  /*6afc0*/  MOV R0, R161 ;  /* 0x000000a100007202 */ /* 0x002fca0000000f00 */
[----:B------:R1:W-:Y:S04]  /*6afd0*/  STL [R1+0x75d0], R0 ;  /* 0x0075d00001007387 */ /* 0x0003e80000100800 */
[----:B------:R-:W-:Y:S04]  /*6afe0*/  STL [R1+0x75dc], R162 ;  /* 0x0075dca201007387 */ /* 0x000fe80000100800 */
[----:B------:R-:W4:Y:S01]  /*6aff0*/  LDL.LU.64 R148, [R1+0x1320] ;  /* 0x0013200001947983 */ /* 0x000f220000300a00 */
[----:B-1----:R-:W-:-:S03]  /*6b000*/  IMAD.MOV.U32 R0, RZ, RZ, R163 ;  /* 0x000000ffff007224 */ /* 0x002fc600078e00a3 */
[----:B------:R-:W4:Y:S04]  /*6b010*/  LDL.LU.64 R150, [R1+0x1328] ;  /* 0x0013280001967983 */ /* 0x000f280000300a00 */
        /* <DEDUP_REMOVED lines=13> */
[----:B-1----:R-:W-:-:S03]  /*6b0f0*/  MOV R0, R169 ;  /* 0x000000a900007202 */ /* 0x002fc60000000f00 */
[----:B------:R-:W4:Y:S04]  /*6b100*/  LDL.LU.64 R162, [R1+0x2bf8] ;  /* 0x002bf80001a27983 */ /* 0x000f280000300a00 */
[----:B------:R1:W-:Y:S04]  /*6b110*/  STL [R1+0x75f0], R0 ;  /* 0x0075f00001007387 */ /* 0x0003e80000100800 */
[----:B--2---:R-:W-:Y:S04]  /*6b120*/  STL [R1+0x75fc], R170 ;  /* 0x0075fcaa01007387 */ /* 0x004fe80000100800 */
[----:B------:R-:W2:Y:S01]  /*6b130*/  LDL.LU.64 R164, [R1+0x2bf0] ;  /* 0x002bf00001a47983 */ /* 0x000ea20000300a00 */
[----:B-1----:R-:W-:-:S03]  /*6b140*/  IMAD.MOV.U32 R0, RZ, RZ, R171 ;  /* 0x000000ffff007224 */ /* 0x002fc600078e00ab */
[----:B------:R-:W2:Y:S04]  /*6b150*/  LDL.LU.64 R166, [R1+0x2be8] ;  /* 0x002be80001a67983 */ /* 0x000ea80000300a00 */
[----:B------:R1:W-:Y:S04]  /*6b160*/  STL [R1+0x75f8], R0 ;  /* 0x0075f80001007387 */ /* 0x0003e80000100800 */
[----:B---3--:R3:W-:Y:S04]  /*6b170*/  STL [R1+0x7604], R188 ;  /* 0x007604bc01007387 */ /* 0x0087e80000100800 */
[----:B------:R-:W2:Y:S01]  /*6b180*/  LDL.LU.64 R168, [R1+0x2bc0] ;  /* 0x002bc00001a87983 */ /* 0x000ea20000300a00 */
[----:B-1----:R-:W-:-:S03]  /*6b190*/  IMAD.MOV.U32 R0, RZ, RZ, R189 ;  /* 0x000000ffff007224 */ /* 0x002fc600078e00bd */
[----:B------:R-:W2:Y:S04]  /*6b1a0*/  LDL.LU.64 R170, [R1+0x50] ;  /* 0x0000500001aa7983 */ /* 0x000ea80000300a00 */
[----:B------:R1:W-:Y:S04]  /*6b1b0*/  STL [R1+0x7600], R0 ;  /* 0x0076000001007387 */ /* 0x0003e80000100800 */
[----:B----4-:R4:W-:Y:S04]  /*6b1c0*/  STL [R1+0x760c], R190 ;  /* 0x00760cbe01007387 */ /* 0x0109e80000100800 */
[----:B---3--:R-:W3:Y:S01]  /*6b1d0*/  LDL.LU.64 R188, [R1+0x8] ;  /* 0x0000080001bc7983 */ /* 0x008ee20000300a00 */
[----:B-1----:R-:W-:-:S03]  /*6b1e0*/  IMAD.MOV.U32 R0, RZ, RZ, R191 ;  /* 0x000000ffff007224 */ /* 0x002fc600078e00bf */
[----:B----4-:R-:W4:Y:S04]  /*6b1f0*/  LDL.LU.64 R190, [R1] ;  /* 0x0000000001be7983 */ /* 0x010f280000300a00 */
[----:B------:R1:W-:Y:S02]  /*6b200*/  STL [R1+0x7608], R0 ;  /* 0x0076080001007387 */ /* 0x0003e40000100800 */
[----:B-1----:R-:W-:Y:S02]  /*6b210*/  MOV R0, R145 ;  /* 0x0000009100007202 */ /* 0x002fe40000000f00 */
[----:B------:R-:W-:Y:S04]  /*6b220*/  STL [R1+0x7614], R144 ;  /* 0x0076149001007387 */ /* 0x000fe80000100800 */
[----:B------:R-:W-:Y:S04]  /*6b230*/  STL [R1+0x761c], R146 ;  /* 0x00761c9201007387 */ /* 0x000fe80000100800 */
[----:B------:R1:W-:Y:S02]  /*6b240*/  STL [R1+0x7610], R0 ;  /* 0x0076100001007387 */ /* 0x0003e40000100800 */
[----:B-1----:R-:W-:-:S02]  /*6b250*/  IMAD.MOV.U32 R0, RZ, RZ, R147 ;  /* 0x000000ffff007224 */ /* 0x002fc400078e0093 */
[----:B------:R-:W-:Y:S04]  /*6b260*/  STL [R1+0x7624], R148 ;  /* 0x0076249401007387 */ /* 0x000fe80000100800 */
[----:B------:R1:W-:Y:S04]  /*6b270*/  STL [R1+0x7618], R0 ;  /* 0x0076180001007387 */ /* 0x0003e80000100800 */
[----:B------:R-:W-:Y:S01]  /*6b280*/  STL [R1+0x762c], R150 ;  /* 0x00762c9601007387 */ /* 0x000fe20000100800 */
[----:B-1----:R-:W-:-:S05]  /*6b290*/  IMAD.MOV.U32 R0, RZ, RZ, R149 ;  /* 0x000000ffff007224 */ /* 0x002fca00078e0095 */
[----:B------:R1:W-:Y:S04]  /*6b2a0*/  STL [R1+0x7620], R0 ;  /* 0x0076200001007387 */ /* 0x0003e80000100800 */
[----:B------:R-:W-:Y:S01]  /*6b2b0*/  STL [R1+0x7634], R152 ;  /* 0x0076349801007387 */ /* 0x000fe20000100800 */
[----:B-1----:R-:W-:-:S05]  /*6b2c0*/  IMAD.MOV.U32 R0, RZ, RZ, R151 ;  /* 0x000000ffff007224 */ /* 0x002fca00078e0097 */
[----:B------:R1:W-:Y:S04]  /*6b2d0*/  STL [R1+0x7628], R0 ;  /* 0x0076280001007387 */ /* 0x0003e80000100800 */
[----:B------:R-:W-:Y:S01]  /*6b2e0*/  STL [R1+0x763c], R154 ;  /* 0x00763c9a01007387 */ /* 0x000fe20000100800 */
[----:B-1----:R-:W-:-:S05]  /*6b2f0*/  MOV R0, R153 ;  /* 0x0000009900007202 */ /* 0x002fca0000000f00 */
[----:B------:R1:W-:Y:S04]  /*6b300*/  STL [R1+0x7630], R0 ;  /* 0x0076300001007387 */ /* 0x0003e80000100800 */
[----:B------:R-:W-:Y:S01]  /*6b310*/  STL [R1+0x7644], R156 ;  /* 0x0076449c01007387 */ /* 0x000fe20000100800 */
[----:B-1----:R-:W-:-:S05]  /*6b320*/  IMAD.MOV.U32 R0, RZ, RZ, R155 ;  /* 0x000000ffff007224 */ /* 0x002fca00078e009b */
[----:B------:R1:W-:Y:S04]  /*6b330*/  STL [R1+0x7638], R0 ;  /* 0x0076380001007387 */ /* 0x0003e80000100800 */
[----:B------:R-:W-:Y:S01]  /*6b340*/  STL [R1+0x764c], R158 ;  /* 0x00764c9e01007387 */ /* 0x000fe20000100800 */
[----:B-1----:R-:W-:-:S05]  /*6b350*/  IMAD.MOV.U32 R0, RZ, RZ, R157 ;  /* 0x000000ffff007224 */ /* 0x002fca00078e009d */
[----:B------:R1:W-:Y:S02]  /*6b360*/  STL [R1+0x7640], R0 ;  /* 0x0076400001007387 */ /* 0x0003e40000100800 */
[----:B-1----:R-:W-:Y:S02]  /*6b370*/  IMAD.MOV.U32 R0, RZ, RZ, R159 ;  /* 0x000000ffff007224 */ /* 0x002fe400078e009f */
[----:B------:R-:W-:Y:S04]  /*6b380*/  STL [R1+0x7654], R160 ;  /* 0x007654a001007387 */ /* 0x000fe80000100800 */
[----:B------:R1:W-:Y:S04]  /*6b390*/  STL [R1+0x7648], R0 ;  /* 0x0076480001007387 */ /* 0x0003e80000100800 */
[----:B------:R-:W-:Y:S01]  /*6b3a0*/  STL [R1+0x765c], R162 ;  /* 0x00765ca201007387 */ /* 0x000fe20000100800 */
[----:B-1----:R-:W-:-:S05]  /*6b3b0*/  MOV R0, R161 ;  /* 0x000000a100007202 */ /* 0x002fca0000000f00 */
[----:B------:R1:W-:Y:S02]  /*6b3c0*/  STL [R1+0x7650], R0 ;  /* 0x0076500001007387 */ /* 0x0003e40000100800 */
[----:B-1----:R-:W-:Y:S02]  /*6b3d0*/  IMAD.MOV.U32 R0, RZ, RZ, R163 ;  /* 0x000000ffff007224 */ /* 0x002fe400078e00a3 */
[----:B--2---:R-:W-:Y:S04]  /*6b3e0*/  STL [R1+0x7664], R164 ;  /* 0x007664a401007387 */ /* 0x004fe80000100800 */
        /* <DEDUP_REMOVED lines=10> */
[----:B---3--:R-:W-:Y:S01]  /*6b490*/  STL [R1+0x74f0], R188 ;  /* 0x0074f0bc01007387 */ /* 0x008fe20000100800 */
[----:B-1----:R-:W-:-:S05]  /*6b4a0*/  IMAD.MOV.U32 R0, RZ, RZ, R171 ;  /* 0x000000ffff007224 */ /* 0x002fca00078e00ab */
[----:B------:R1:W-:Y:S04]  /*6b4b0*/  STL [R1+0x74ec], R0 ;  /* 0x0074ec0001007387 */ /* 0x0003e80000100800 */
[----:B----4-:R-:W-:Y:S01]  /*6b4c0*/  STL [R1+0x74e8], R190 ;  /* 0x0074e8be01007387 */ /* 0x010fe20000100800 */
[----:B-1----:R-:W-:-:S05]  /*6b4d0*/  IMAD.MOV.U32 R0, RZ, RZ, R189 ;  /* 0x000000ffff007224 */ /* 0x002fca00078e00bd */
[----:B------:R1:W-:Y:S04]  /*6b4e0*/  STL [R1+0x74e4], R0 ;  /* 0x0074e40001007387 */ /* 0x0003e80000100800 */
[----:B------:R-:W-:Y:S01]  /*6b4f0*/  STL [R1+0x74e0], R246 ;  /* 0x0074e0f601007387 */ /* 0x000fe20000100800 */
[----:B-1----:R-:W-:-:S05]  /*6b500*/  IMAD.MOV.U32 R0, RZ, RZ, R191 ;  /* 0x000000ffff007224 */ /* 0x002fca00078e00bf */
[----:B------:R1:W-:Y:S04]  /*6b510*/  STL [R1+0x74dc], R0 ;  /* 0x0074dc0001007387 */ /* 0x0003e80000100800 */
[----:B------:R-:W-:Y:S04]  /*6b520*/  STL [R1+0x74d4], R247 ;  /* 0x0074d4f701007387 */ /* 0x000fe80000100800 */
[----:B------:R-:W-:Y:S04]  /*6b530*/  STL [R1+0x74d8], R244 ;  /* 0x0074d8f401007387 */ /* 0x000fe80000100800 */
[----:B------:R-:W-:Y:S04]  /*6b540*/  STL [R1+0x74cc], R245 ;  /* 0x0074ccf501007387 */ /* 0x000fe80000100800 */
[----:B------:R-:W-:Y:S04]  /*6b550*/  STL [R1+0x74d0], R242 ;  /* 0x0074d0f201007387 */ /* 0x000fe80000100800 */
[----:B------:R-:W2:Y:S04]  /*6b560*/  LDL.LU.64 R160, [R1+0x4c60] ;  /* 0x004c600001a07983 */ /* 0x000ea80000300a00 */
[----:B------:R-:W-:Y:S04]  /*6b570*/  STL [R1+0x74c4], R243 ;  /* 0x0074c4f301007387 */ /* 0x000fe80000100800 */
[----:B------:R-:W-:Y:S04]  /*6b580*/  STL [R1+0x74c8], R240 ;  /* 0x0074c8f001007387 */ /* 0x000fe80000100800 */
[----:B------:R-:W3:Y:S04]  /*6b590*/  LDL.LU.64 R154, [R1+0x4c68] ;  /* 0x004c6800019a7983 */ /* 0x000ee80000300a00 */
[----:B------:R-:W-:Y:S04]  /*6b5a0*/  STL [R1+0x74bc], R241 ;  /* 0x0074bcf101007387 */ /* 0x000fe80000100800 */
[----:B------:R-:W-:Y:S04]  /*6b5b0*/  STL [R1+0x74c0], R238 ;  /* 0x0074c0ee01007387 */ /* 0x000fe80000100800 */
[----:B------:R-:W4:Y:S04]  /*6b5c0*/  LDL.LU.64 R162, [R1+0x4c70] ;  /* 0x004c700001a27983 */ /* 0x000f280000300a00 */
        /* <DEDUP_REMOVED lines=24> */
[----:B--2---:R2:W-:Y:S04]  /*6b750*/  STL [R1+0x72fc], R160 ;  /* 0x0072fca001007387 */ /* 0x0045e80000100800 */
[----:B------:R-:W4:Y:S01]  /*6b760*/  LDL.LU.64 R190, [R1+0x4cb8] ;  /* 0x004cb80001be7983 */ /* 0x000f220000300a00 */
[----:B-1----:R-:W-:-:S03]  /*6b770*/  MOV R0, R161 ;  /* 0x000000a100007202 */ /* 0x002fc60000000f00 */
[----:B---3--:R-:W-:Y:S04]  /*6b780*/  STL [R1+0x7304], R154 ;  /* 0x0073049a01007387 */ /* 0x008fe80000100800 */
[----:B------:R1:W-:Y:S04]  /*6b790*/  STL [R1+0x72f8], R0 ;  /* 0x0072f80001007387 */ /* 0x0003e80000100800 */
[----:B--2---:R-:W2:Y:S01]  /*6b7a0*/  LDL.LU.64 R160, [R1+0x4cc8] ;  /* 0x004cc80001a07983 */ /* 0x004ea20000300a00 */
[----:B-1----:R-:W-:-:S03]  /*6b7b0*/  IMAD.MOV.U32 R0, RZ, RZ, R155 ;  /* 0x000000ffff007224 */ /* 0x002fc600078e009b */
[----:B----4-:R-:W-:Y:S04]  /*6b7c0*/  STL [R1+0x730c], R162 ;  /* 0x00730ca201007387 */ /* 0x010fe80000100800 */
[----:B------:R1:W-:Y:S04]  /*6b7d0*/  STL [R1+0x7300], R0 ;  /* 0x0073000001007387 */ /* 0x0003e80000100800 */
[----:B------:R-:W3:Y:S01]  /*6b7e0*/  LDL.LU.64 R150, [R1+0x4cd8] ;  /* 0x004cd80001967983 */ /* 0x000ee20000300a00 */
        /* <DEDUP_REMOVED lines=28> */
[----:B------:R-:W4:Y:S04]  /*6b9b0*/  LDL.LU.64 R188, [R1+0x4680] ;  /* 0x0046800001bc7983 */ /* 0x000f280000300a00 */
[----:B------:R-:W4:Y:S01]  /*6b9c0*/  LDL.LU.64 R156, [R1+0x4688] ;  /* 0x00468800019c7983 */ /* 0x000f220000300a00 */
[----:B-1----:R-:W-:-:S05]  /*6b9d0*/  IMAD.MOV.U32 R0, RZ, RZ, R159 ;  /* 0x000000ffff007224 */ /* 0x002fca00078e009f */
[----:B------:R1:W-:Y:S04]  /*6b9e0*/  STL [R1+0x7340], R0 ;  /* 0x0073400001007387 */ /* 0x0003e80000100800 */
[----:B------:R2:W-:Y:S01]  /*6b9f0*/  STL [R1+0x734c], R190 ;  /* 0x00734cbe01007387 */ /* 0x0005e20000100800 */
[----:B-1----:R-:W-:-:S03]  /*6ba00*/  IMAD.MOV.U32 R0, RZ, RZ, R191 ;  /* 0x000000ffff007224 */ /* 0x002fc600078e00bf */
[----:B--2---:R-:W2:Y:S04]  /*6ba10*/  LDL.LU.64 R190, [R1+0x4690] ;  /* 0x0046900001be7983 */ /* 0x004ea80000300a00 */
[----:B------:R1:W-:Y:S04]  /*6ba20*/  STL [R1+0x7348], R0 ;  /* 0x0073480001007387 */ /* 0x0003e80000100800 */
[----:B------:R3:W-:Y:S04]  /*6ba30*/  STL [R1+0x7354], R160 ;  /* 0x007354a001007387 */ /* 0x0007e80000100800 */
[----:B------:R-:W2:Y:S01]  /*6ba40*/  LDL.LU.64 R158, [R1+0x4698] ;  /* 0x00469800019e7983 */ /* 0x000ea20000300a00 */
[----:B-1----:R-:W-:-:S05]  /*6ba50*/  IMAD.MOV.U32 R0, RZ, RZ, R161 ;  /* 0x000000ffff007224 */ /* 0x002fca00078e00a1 */
[----:B------:R1:W-:Y:S04]  /*6ba60*/  STL [R1+0x7350], R0 ;  /* 0x0073500001007387 */ /* 0x0003e80000100800 */
[----:B---3--:R-:W-:Y:S04]  /*6ba70*/  STL [R1+0x735c], R150 ;  /* 0x00735c9601007387 */ /* 0x008fe80000100800 */
[----:B------:R-:W3:Y:S01]  /*6ba80*/  LDL.LU.64 R160, [R1+0x46a0] ;  /* 0x0046a00001a07983 */ /* 0x000ee20000300a00 */
[----:B-1----:R-:W-:-:S03]  /*6ba90*/  MOV R0, R151 ;  /* 0x0000009700007202 */ /* 0x002fc60000000f00 */
[----:B----4-:R-:W-:Y:S04]  /*6baa0*/  STL [R1+0x7364], R162 ;  /* 0x007364a201007387 */ /* 0x010fe80000100800 */
        /* <DEDUP_REMOVED lines=26> */
[----:B------:R1:W-:Y:S02]  /*6bc50*/  STL [R1+0x739c], R188 ;  /* 0x00739cbc01007387 */ /* 0x0003e40000100800 */
[----:B-1----:R-:W-:-:S02]  /*6bc60*/  MOV R0, R189 ;  /* 0x000000bd00007202 */ /* 0x002fc40000000f00 */
[----:B------:R-:W-:Y:S04]  /*6bc70*/  STL [R1+0x73a4], R156 ;  /* 0x0073a49c01007387 */ /* 0x000fe80000100800 */
[----:B------:R1:W-:Y:S04]  /*6bc80*/  STL [R1+0x7398], R0 ;  /* 0x0073980001007387 */ /* 0x0003e80000100800 */
[----:B------:R-:W4:Y:S01]  /*6bc90*/  LDL.LU.64 R188, [R1+0x46d0] ;  /* 0x0046d00001bc7983 */ /* 0x000f220000300a00 */
[----:B-1----:R-:W-:-:S03]  /*6bca0*/  IMAD.MOV.U32 R0, RZ, RZ, R157 ;  /* 0x000000ffff007224 */ /* 0x002fc600078e009d */
[----:B--2---:R-:W-:Y:S04]  /*6bcb0*/  STL [R1+0x73ac], R190 ;  /* 0x0073acbe01007387 */ /* 0x004fe80000100800 */
[----:B------:R1:W-:Y:S02]  /*6bcc0*/  STL [R1+0x73a0], R0 ;  /* 0x0073a00001007387 */ /* 0x0003e40000100800 */
[----:B-1----:R-:W-:Y:S02]  /*6bcd0*/  IMAD.MOV.U32 R0, RZ, RZ, R191 ;  /* 0x000000ffff007224 */ /* 0x002fe400078e00bf */
[----:B------:R-:W2:Y:S04]  /*6bce0*/  LDL.LU.64 R190, [R1+0x46d8] ;  /* 0x0046d80001be7983 */ /* 0x000ea80000300a00 */
[----:B------:R1:W-:Y:S04]  /*6bcf0*/  STL [R1+0x73a8], R0 ;  /* 0x0073a80001007387 */ /* 0x0003e80000100800 */
[----:B------:R-:W-:Y:S01]  /*6bd00*/  STL [R1+0x73b4], R158 ;  /* 0x0073b49e01007387 */ /* 0x000fe20000100800 */
[----:B-1----:R-:W-:-:S03]  /*6bd10*/  IMAD.MOV.U32 R0, RZ, RZ, R159 ;  /* 0x000000ffff007224 */ /* 0x002fc600078e009f */
[----:B---3--:R-:W-:Y:S04]  /*6bd20*/  STL [R1+0x73bc], R160 ;  /* 0x0073bca001007387 */ /* 0x008fe80000100800 */
[----:B------:R1:W-:Y:S04]  /*6bd30*/  STL [R1+0x73b0], R0 ;  /* 0x0073b00001007387 */ /* 0x0003e80000100800 */
[----:B------:R-:W3:Y:S04]  /*6bd40*/  LDL.LU.64 R144, [R1+0x2c28] ;  /* 0x002c280001907983 */ /* 0x000ee80000300a00 */
[----:B------:R-:W3:Y:S01]  /*6bd50*/  LDL.LU.64 R146, [R1+0x2c30] ;  /* 0x002c300001927983 */ /* 0x000ee20000300a00 */
[----:B-1----:R-:W-:-:S05]  /*6bd60*/  MOV R0, R161 ;  /* 0x000000a100007202 */ /* 0x002fca0000000f00 */
[----:B------:R1:W-:Y:S04]  /*6bd70*/  STL [R1+0x73b8], R0 ;  /* 0x0073b80001007387 */ /* 0x0003e80000100800 */
[----:B----4-:R-:W-:Y:S04]  /*6bd80*/  STL [R1+0x73c4], R162 ;  /* 0x0073c4a201007387 */ /* 0x010fe80000100800 */
        /* <DEDUP_REMOVED lines=19> */
[----:B------:R-:W-:Y:S04]  /*6bec0*/  STL [R1+0x73e4], R170 ;  /* 0x0073e4aa01007387 */ /* 0x000fe80000100800 */
[----:B------:R-:W4:Y:S01]  /*6bed0*/  LDL.LU.64 R164, [R1+0x4030] ;  /* 0x0040300001a47983 */ /* 0x000f220000300a00 */
[----:B-1----:R-:W-:-:S03]  /*6bee0*/  IMAD.MOV.U32 R0, RZ, RZ, R171 ;  /* 0x000000ffff007224 */ /* 0x002fc600078e00ab */
[----:B------:R-:W4:Y:S04]  /*6bef0*/  LDL.LU.64 R166, [R1+0x4038] ;  /* 0x0040380001a67983 */ /* 0x000f280000300a00 */
[----:B------:R1:W-:Y:S04]  /*6bf00*/  STL [R1+0x73e0], R0 ;  /* 0x0073e00001007387 */ /* 0x0003e80000100800 */
[----:B------:R2:W-:Y:S04]  /*6bf10*/  STL [R1+0x73ec], R188 ;  /* 0x0073ecbc01007387 */ /* 0x0005e80000100800 */
[----:B------:R-:W4:Y:S01]  /*6bf20*/  LDL.LU.64 R168, [R1+0x4040] ;  /* 0x0040400001a87983 */ /* 0x000f220000300a00 */
[----:B-1----:R-:W-:-:S03]  /*6bf30*/  IMAD.MOV.U32 R0, RZ, RZ, R189 ;  /* 0x000000ffff007224 */ /* 0x002fc600078e00bd */
[----:B------:R-:W4:Y:S04]  /*6bf40*/  LDL.LU.64 R170, [R1+0x4048] ;  /* 0x0040480001aa7983 */ /* 0x000f280000300a00 */
[----:B------:R1:W-:Y:S04]  /*6bf50*/  STL [R1+0x73e8], R0 ;  /* 0x0073e80001007387 */ /* 0x0003e80000100800 */
[----:B--2---:R2:W-:Y:S04]  /*6bf60*/  STL [R1+0x73f4], R190 ;  /* 0x0073f4be01007387 */ /* 0x0045e80000100800 */
[----:B------:R-:W4:Y:S01]  /*6bf70*/  LDL.LU.64 R188, [R1+0x4050] ;  /* 0x0040500001bc7983 */ /* 0x000f220000300a00 */
[----:B-1----:R-:W-:-:S03]  /*6bf80*/  IMAD.MOV.U32 R0, RZ, RZ, R191 ;  /* 0x000000ffff007224 */ /* 0x002fc600078e00bf */
[----:B--2---:R-:W2:Y:S04]  /*6bf90*/  LDL.LU.64 R190, [R1+0x4058] ;  /* 0x0040580001be7983 */ /* 0x004ea80000300a00 */
[----:B------:R1:W-:Y:S04]  /*6bfa0*/  STL [R1+0x73f0], R0 ;  /* 0x0073f00001007387 */ /* 0x0003e80000100800 */
[----:B---3--:R-:W-:Y:S01]  /*6bfb0*/  STL [R1+0x73fc], R144 ;  /* 0x0073fc9001007387 */ /* 0x008fe20000100800 */
[----:B-1----:R-:W-:-:S03]  /*6bfc0*/  MOV R0, R145 ;  /* 0x0000009100007202 */ /* 0x002fc60000000f00 */
[----:B------:R-:W-:Y:S04]  /*6bfd0*/  STL [R1+0x7404], R146 ;  /* 0x0074049201007387 */ /* 0x000fe80000100800 */
[----:B------:R1:W-:Y:S02]  /*6bfe0*/  STL [R1+0x73f8], R0 ;  /* 0x0073f80001007387 */ /* 0x0003e40000100800 */
[----:B-1----:R-:W-:Y:S02]  /*6bff0*/  IMAD.MOV.U32 R0, RZ, RZ, R147 ;  /* 0x000000ffff007224 */ /* 0x002fe400078e0093 */
[----:B----4-:R-:W-:Y:S04]  /*6c000*/  STL [R1+0x740c], R148 ;  /* 0x00740c9401007387 */ /* 0x010fe80000100800 */
        /* <DEDUP_REMOVED lines=33> */
[----:B------:R1:W-:Y:S02]  /*6c220*/  STL [R1+0x7458], R0 ;  /* 0x0074580001007387 */ /* 0x0003e40000100800 */
[----:B-1----:R-:W-:Y:S02]  /*6c230*/  IMAD.MOV.U32 R0, RZ, RZ, R171 ;  /* 0x000000ffff007224 */ /* 0x002fe400078e00ab */
[----:B------:R-:W-:Y:S04]  /*6c240*/  STL [R1+0x746c], R188 ;  /* 0x00746cbc01007387 */ /* 0x000fe80000100800 */
[----:B------:R1:W-:Y:S04]  /*6c250*/  STL [R1+0x7460], R0 ;  /* 0x0074600001007387 */ /* 0x0003e80000100800 */
[----:B--2---:R-:W-:Y:S01]  /*6c260*/  STL [R1+0x7474], R190 ;  /* 0x007474be01007387 */ /* 0x004fe20000100800 */
        /* <DEDUP_REMOVED lines=268> */
[----:B--2---:R2:W-:Y:S01]  /*6d330*/  STL [R1+0x6f1c], R164 ;  /* 0x006f1ca401007387 */ /* 0x0045e20000100800 */
[----:B-1----:R-:W-:-:S03]  /*6d340*/  MOV R0, R165 ;  /* 0x000000a500007202 */ /* 0x002fc60000000f00 */
[----:B------:R-:W4:Y:S04]  /*6d350*/  LDL.LU.64 R162, [R1+0x5058] ;  /* 0x0050580001a27983 */ /* 0x000f280000300a00 */
[----:B---3--:R-:W-:Y:S04]  /*6d360*/  STL [R1+0x6f24], R156 ;  /* 0x006f249c01007387 */ /* 0x008fe80000100800 */
[----:B------:R1:W-:Y:S04]  /*6d370*/  STL [R1+0x6f18], R0 ;  /* 0x006f180001007387 */ /* 0x0003e80000100800 */
[----:B--2---:R-:W2:Y:S04]  /*6d380*/  LDL.LU.64 R164, [R1+0x5060] ;  /* 0x0050600001a47983 */ /* 0x004ea80000300a00 */
[----:B------:R-:W3:Y:S01]  /*6d390*/  LDL.LU.64 R152, [R1+0x5068] ;  /* 0x0050680001987983 */ /* 0x000ee20000300a00 */
[----:B-1----:R-:W-:-:S05]  /*6d3a0*/  IMAD.MOV.U32 R0, RZ, RZ, R157 ;  /* 0x000000ffff007224 */ /* 0x002fca00078e009d */
        /* <DEDUP_REMOVED lines=26> */
[----:B------:R1:W-:Y:S04]  /*6d550*/  STL [R1+0x6f5c], R160 ;  /* 0x006f5ca001007387 */ /* 0x0003e80000100800 */
[----:B------:R-:W4:Y:S01]  /*6d560*/  LDL.LU.64 R158, [R1+0x4918] ;  /* 0x00491800019e7983 */ /* 0x000f220000300a00 */
[----:B-1----:R-:W-:-:S05]  /*6d570*/  MOV R0, R161 ;  /* 0x000000a100007202 */ /* 0x002fca0000000f00 */
[----:B------:R1:W-:Y:S04]  /*6d580*/  STL [R1+0x6f58], R0 ;  /* 0x006f580001007387 */ /* 0x0003e80000100800 */
[----:B------:R-:W-:Y:S04]  /*6d590*/  STL [R1+0x6f64], R150 ;  /* 0x006f649601007387 */ /* 0x000fe80000100800 */
        /* <DEDUP_REMOVED lines=9> */
[----:B---3--:R-:W-:Y:S04]  /*6d630*/  STL [R1+0x6f7c], R152 ;  /* 0x006f7c9801007387 */ /* 0x008fe80000100800 */
[----:B------:R1:W-:Y:S04]  /*6d640*/  STL [R1+0x6f70], R0 ;  /* 0x006f700001007387 */ /* 0x0003e80000100800 */
[----:B--2---:R-:W2:Y:S01]  /*6d650*/  LDL.LU.64 R164, [R1+0x4930] ;  /* 0x0049300001a47983 */ /* 0x004ea20000300a00 */
[----:B-1----:R-:W-:-:S03]  /*6d660*/  MOV R0, R153 ;  /* 0x0000009900007202 */ /* 0x002fc60000000f00 */
[----:B----4-:R-:W-:Y:S04]  /*6d670*/  STL [R1+0x6f84], R166 ;  /* 0x006f84a601007387 */ /* 0x010fe80000100800 */
[----:B------:R1:W-:Y:S02]  /*6d680*/  STL [R1+0x6f78], R0 ;  /* 0x006f780001007387 */ /* 0x0003e40000100800 */
[----:B-1----:R-:W-:Y:S02]  /*6d690*/  IMAD.MOV.U32 R0, RZ, RZ, R167 ;  /* 0x000000ffff007224 */ /* 0x002fe400078e00a7 */
[----:B------:R-:W3:Y:S04]  /*6d6a0*/  LDL.LU.64 R166, [R1+0x4938] ;  /* 0x0049380001a67983 */ /* 0x000ee80000300a00 */
[----:B------:R1:W-:Y:S04]  /*6d6b0*/  STL [R1+0x6f80], R0 ;  /* 0x006f800001007387 */ /* 0x0003e80000100800 */
[----:B------:R4:W-:Y:S01]  /*6d6c0*/  STL [R1+0x6f8c], R168 ;  /* 0x006f8ca801007387 */ /* 0x0009e20000100800 */
[----:B-1----:R-:W-:-:S03]  /*6d6d0*/  IMAD.MOV.U32 R0, RZ, RZ, R169 ;  /* 0x000000ffff007224 */ /* 0x002fc600078e00a9 */
[----:B------:R-:W-:Y:S04]  /*6d6e0*/  STL [R1+0x6f94], R154 ;  /* 0x006f949a01007387 */ /* 0x000fe80000100800 */
[----:B------:R1:W-:Y:S04]  /*6d6f0*/  STL [R1+0x6f88], R0 ;  /* 0x006f880001007387 */ /* 0x0003e80000100800 */
[----:B----4-:R-:W4:Y:S01]  /*6d700*/  LDL.LU.64 R168, [R1+0x4940] ;  /* 0x0049400001a87983 */ /* 0x010f220000300a00 */
        /* <DEDUP_REMOVED lines=17> */
[----:B------:R-:W-:Y:S01]  /*6d820*/  STL [R1+0x6fbc], R158 ;  /* 0x006fbc9e01007387 */ /* 0x000fe20000100800 */
[----:B-1----:R-:W-:-:S03]  /*6d830*/  MOV R0, R159 ;  /* 0x0000009f00007202 */ /* 0x002fc60000000f00 */
[----:B------:R-:W-:Y:S04]  /*6d840*/  STL [R1+0x6fc4], R160 ;  /* 0x006fc4a001007387 */ /* 0x000fe80000100800 */
[----:B------:R1:W-:Y:S04]  /*6d850*/  STL [R1+0x6fb8], R0 ;  /* 0x006fb80001007387 */ /* 0x0003e80000100800 */
[----:B------:R-:W4:Y:S04]  /*6d860*/  LDL.LU.64 R144, [R1+0x42e0] ;  /* 0x0042e00001907983 */ /* 0x000f280000300a00 */
[----:B------:R-:W4:Y:S01]  /*6d870*/  LDL.LU.64 R146, [R1+0x42e8] ;  /* 0x0042e80001927983 */ /* 0x000f220000300a00 */
[----:B-1----:R-:W-:-:S05]  /*6d880*/  IMAD.MOV.U32 R0, RZ, RZ, R161 ;  /* 0x000000ffff007224 */ /* 0x002fca00078e00a1 */
[----:B------:R1:W-:Y:S04]  /*6d890*/  STL [R1+0x6fc0], R0 ;  /* 0x006fc00001007387 */ /* 0x0003e80000100800 */
[----:B------:R-:W-:Y:S04]  /*6d8a0*/  STL [R1+0x6fcc], R162 ;  /* 0x006fcca201007387 */ /* 0x000fe80000100800 */
[----:B------:R-:W4:Y:S01]  /*6d8b0*/  LDL.LU.64 R148, [R1+0x42f0] ;  /* 0x0042f00001947983 */ /* 0x000f220000300a00 */
[----:B-1----:R-:W-:-:S03]  /*6d8c0*/  IMAD.MOV.U32 R0, RZ, RZ, R163 ;  /* 0x000000ffff007224 */ /* 0x002fc600078e00a3 */
[----:B------:R-:W4:Y:S04]  /*6d8d0*/  LDL.LU.64 R150, [R1+0x42f8] ;  /* 0x0042f80001967983 */ /* 0x000f280000300a00 */
[----:B------:R1:W-:Y:S04]  /*6d8e0*/  STL [R1+0x6fc8], R0 ;  /* 0x006fc80001007387 */ /* 0x0003e80000100800 */
[----:B--2---:R-:W-:Y:S04]  /*6d8f0*/  STL [R1+0x6fd4], R164 ;  /* 0x006fd4a401007387 */ /* 0x004fe80000100800 */
[----:B------:R-:W2:Y:S01]  /*6d900*/  LDL.LU.64 R152, [R1+0x4300] ;  /* 0x0043000001987983 */ /* 0x000ea20000300a00 */
[----:B-1----:R-:W-:-:S03]  /*6d910*/  IMAD.MOV.U32 R0, RZ, RZ, R165 ;  /* 0x000000ffff007224 */ /* 0x002fc600078e00a5 */
[----:B------:R-:W2:Y:S04]  /*6d920*/  LDL.LU.64 R154, [R1+0x4308] ;  /* 0x00430800019a7983 */ /* 0x000ea80000300a00 */
[----:B------:R1:W-:Y:S04]  /*6d930*/  STL [R1+0x6fd0], R0 ;  /* 0x006fd00001007387 */ /* 0x0003e80000100800 */
[----:B---3--:R-:W-:Y:S04]  /*6d940*/  STL [R1+0x6fdc], R166 ;  /* 0x006fdca601007387 */ /* 0x008fe80000100800 */
[----:B------:R-:W3:Y:S01]  /*6d950*/  LDL.LU.64 R156, [R1+0x4310] ;  /* 0x00431000019c7983 */ /* 0x000ee20000300a00 */
[----:B-1----:R-:W-:-:S03]  /*6d960*/  MOV R0, R167 ;  /* 0x000000a700007202 */ /* 0x002fc60000000f00 */
[----:B------:R-:W3:Y:S04]  /*6d970*/  LDL.LU.64 R158, [R1+0x4318] ;  /* 0x00431800019e7983 */ /* 0x000ee80000300a00 */
        /* <DEDUP_REMOVED lines=16> */
[----:B------:R1:W-:Y:S04]  /*6da80*/  STL [R1+0x6ffc], R190 ;  /* 0x006ffcbe01007387 */ /* 0x0003e80000100800 */
[----:B------:R-:W4:Y:S01]  /*6da90*/  LDL.LU.64 R188, [R1+0x4350] ;  /* 0x0043500001bc7983 */ /* 0x000f220000300a00 */
[----:B-1----:R-:W-:-:S03]  /*6daa0*/  MOV R0, R191 ;  /* 0x000000bf00007202 */ /* 0x002fc60000000f00 */
[----:B------:R-:W4:Y:S04]  /*6dab0*/  LDL.LU.64 R190, [R1+0x4358] ;  /* 0x0043580001be7983 */ /* 0x000f280000300a00 */
[----:B------:R1:W-:Y:S04]  /*6dac0*/  STL [R1+0x6ff8], R0 ;  /* 0x006ff80001007387 */ /* 0x0003e80000100800 */
[----:B------:R-:W-:Y:S01]  /*6dad0*/  STL [R1+0x7004], R144 ;  /* 0x0070049001007387 */ /* 0x000fe20000100800 */
[----:B-1----:R-:W-:-:S03]  /*6dae0*/  IMAD.MOV.U32 R0, RZ, RZ, R145 ;  /* 0x000000ffff007224 */ /* 0x002fc600078e0091 */
[----:B------:R-:W-:Y:S04]  /*6daf0*/  STL [R1+0x700c], R146 ;  /* 0x00700c9201007387 */ /* 0x000fe80000100800 */
[----:B------:R1:W-:Y:S02]  /*6db00*/  STL [R1+0x7000], R0 ;  /* 0x0070000001007387 */ /* 0x0003e40000100800 */
[----:B-1----:R-:W-:Y:S02]  /*6db10*/  IMAD.MOV.U32 R0, RZ, RZ, R147 ;  /* 0x000000ffff007224 */ /* 0x002fe400078e0093 */
[----:B------:R-:W-:Y:S04]  /*6db20*/  STL [R1+0x7014], R148 ;  /* 0x0070149401007387 */ /* 0x000fe80000100800 */
[----:B------:R1:W-:Y:S04]  /*6db30*/  STL [R1+0x7008], R0 ;  /* 0x0070080001007387 */ /* 0x0003e80000100800 */
[----:B------:R-:W-:Y:S01]  /*6db40*/  STL [R1+0x701c], R150 ;  /* 0x00701c9601007387 */ /* 0x000fe20000100800 */
[----:B-1----:R-:W-:-:S05]  /*6db50*/  IMAD.MOV.U32 R0, RZ, RZ, R149 ;  /* 0x000000ffff007224 */ /* 0x002fca00078e0095 */
[----:B------:R1:W-:Y:S04]  /*6db60*/  STL [R1+0x7010], R0 ;  /* 0x0070100001007387 */ /* 0x0003e80000100800 */
[----:B--2---:R-:W-:Y:S01]  /*6db70*/  STL [R1+0x7024], R152 ;  /* 0x0070249801007387 */ /* 0x004fe20000100800 */
[----:B-1----:R-:W-:-:S05]  /*6db80*/  MOV R0, R151 ;  /* 0x0000009700007202 */ /* 0x002fca0000000f00 */
[----:B------:R1:W-:Y:S04]  /*6db90*/  STL [R1+0x7018], R0 ;  /* 0x0070180001007387 */ /* 0x0003e80000100800 */
[----:B------:R-:W-:Y:S01]  /*6dba0*/  STL [R1+0x702c], R154 ;  /* 0x00702c9a01007387 */ /* 0x000fe20000100800 */
[----:B-1----:R-:W-:-:S05]  /*6dbb0*/  IMAD.MOV.U32 R0, RZ, RZ, R153 ;  /* 0x000000ffff007224 */ /* 0x002fca00078e0099 */
[----:B------:R1:W-:Y:S04]  /*6dbc0*/  STL [R1+0x7020], R0 ;  /* 0x0070200001007387 */ /* 0x0003e80000100800 */
[----:B---3--:R-:W-:Y:S01]  /*6dbd0*/  STL [R1+0x7034], R156 ;  /* 0x0070349c01007387 */ /* 0x008fe20000100800 */
[----:B-1----:R-:W-:-:S05]  /*6dbe0*/  IMAD.MOV.U32 R0, RZ, RZ, R155 ;  /* 0x000000ffff007224 */ /* 0x002fca00078e009b */
[----:B------:R1:W-:Y:S04]  /*6dbf0*/  STL [R1+0x7028], R0 ;  /* 0x0070280001007387 */ /* 0x0003e80000100800 */
[----:B------:R-:W-:Y:S01]  /*6dc00*/  STL [R1+0x703c], R158 ;  /* 0x00703c9e01007387 */ /* 0x000fe20000100800 */
[----:B-1----:R-:W-:-:S05]  /*6dc10*/  IMAD.MOV.U32 R0, RZ, RZ, R157 ;  /* 0x000000ffff007224 */ /* 0x002fca00078e009d */
[----:B------:R1:W-:Y:S04]  /*6dc20*/  STL [R1+0x7030], R0 ;  /* 0x0070300001007387 */ /* 0x0003e80000100800 */
[----:B----4-:R-:W-:Y:S01]  /*6dc30*/  STL [R1+0x7044], R160 ;  /* 0x007044a001007387 */ /* 0x010fe20000100800 */
        /* <DEDUP_REMOVED lines=52> */
[----:B-----5:R-:W-:Y:S04]  /*6df80*/  STL [R1+0x6ec0], R28 ;  /* 0x006ec01c01007387 */ /* 0x020fe80000100800 */
        /* <DEDUP_REMOVED lines=60> */
[----:B--2---:R-:W-:Y:S04]  /*6e350*/  STL [R1+0x6d6c], R188 ;  /* 0x006d6cbc01007387 */ /* 0x004fe80000100800 */
[----:B------:R1:W-:Y:S04]  /*6e360*/  STL [R1+0x6d60], R0 ;  /* 0x006d600001007387 */ /* 0x0003e80000100800 */
[----:B------:R-:W2:Y:S01]  /*6e370*/  LDL.LU.64 R170, [R1+0x4a48] ;  /* 0x004a480001aa7983 */ /* 0x000ea20000300a00 */
[----:B-1----:R-:W-:-:S03]  /*6e380*/  MOV R0, R189 ;  /* 0x000000bd00007202 */ /* 0x002fc60000000f00 */
[----:B---3--:R-:W-:Y:S04]  /*6e390*/  STL [R1+0x6d74], R156 ;  /* 0x006d749c01007387 */ /* 0x008fe80000100800 */
[----:B------:R1:W-:Y:S04]  /*6e3a0*/  STL [R1+0x6d68], R0 ;  /* 0x006d680001007387 */ /* 0x0003e80000100800 */
[----:B------:R-:W3:Y:S01]  /*6e3b0*/  LDL.LU.64 R188, [R1+0x4a58] ;  /* 0x004a580001bc7983 */ /* 0x000ee20000300a00 */
[----:B-1----:R-:W-:-:S03]  /*6e3c0*/  IMAD.MOV.U32 R0, RZ, RZ, R157 ;  /* 0x000000ffff007224 */ /* 0x002fc600078e009d */
[----:B----4-:R-:W-:Y:S04]  /*6e3d0*/  STL [R1+0x6d7c], R158 ;  /* 0x006d7c9e01007387 */ /* 0x010fe80000100800 */
        /* <DEDUP_REMOVED lines=43> */
[----:B----4-:R-:W-:Y:S04]  /*6e690*/  STL [R1+0x6dd4], R156 ;  /* 0x006dd49c01007387 */ /* 0x010fe80000100800 */
[----:B------:R-:W4:Y:S01]  /*6e6a0*/  LDL.LU.64 R148, [R1+0x4470] ;  /* 0x0044700001947983 */ /* 0x000f220000300a00 */
[----:B-1----:R-:W-:-:S05]  /*6e6b0*/  IMAD.MOV.U32 R0, RZ, RZ, R157 ;  /* 0x000000ffff007224 */ /* 0x002fca00078e009d */
[----:B------:R1:W-:Y:S04]  /*6e6c0*/  STL [R1+0x6dd0], R0 ;  /* 0x006dd00001007387 */ /* 0x0003e80000100800 */
[----:B------:R-:W-:Y:S01]  /*6e6d0*/  STL [R1+0x6ddc], R158 ;  /* 0x006ddc9e01007387 */ /* 0x000fe20000100800 */
        /* <DEDUP_REMOVED lines=18> */
[----:B------:R1:W-:Y:S02]  /*6e800*/  STL [R1+0x6dfc], R164 ;  /* 0x006dfca401007387 */ /* 0x0003e40000100800 */
[----:B-1----:R-:W-:-:S02]  /*6e810*/  IMAD.MOV.U32 R0, RZ, RZ, R165 ;  /* 0x000000ffff007224 */ /* 0x002fc400078e00a5 */
[----:B------:R-:W4:Y:S04]  /*6e820*/  LDL.LU.64 R190, [R1+0x44b0] ;  /* 0x0044b00001be7983 */ /* 0x000f280000300a00 */
        /* <DEDUP_REMOVED lines=8> */
[----:B--2---:R-:W-:Y:S04]  /*6e8b0*/  STL [R1+0x6e14], R170 ;  /* 0x006e14aa01007387 */ /* 0x004fe80000100800 */
[----:B------:R1:W-:Y:S04]  /*6e8c0*/  STL [R1+0x6e08], R0 ;  /* 0x006e080001007387 */ /* 0x0003e80000100800 */
[----:B------:R-:W2:Y:S01]  /*6e8d0*/  LDL.LU.64 R168, [R1+0x44c8] ;  /* 0x0044c80001a87983 */ /* 0x000ea20000300a00 */
[----:B-1----:R-:W-:-:S03]  /*6e8e0*/  IMAD.MOV.U32 R0, RZ, RZ, R171 ;  /* 0x000000ffff007224 */ /* 0x002fc600078e00ab */
        /* <DEDUP_REMOVED lines=9> */
[----:B------:R1:W-:Y:S02]  /*6e980*/  STL [R1+0x6e20], R0 ;  /* 0x006e200001007387 */ /* 0x0003e40000100800 */
[----:B-1----:R-:W-:Y:S02]  /*6e990*/  MOV R0, R151 ;  /* 0x0000009700007202 */ /* 0x002fe40000000f00 */
[----:B------:R-:W-:Y:S04]  /*6e9a0*/  STL [R1+0x6e34], R152 ;  /* 0x006e349801007387 */ /* 0x000fe80000100800 */
        /* <DEDUP_REMOVED lines=20> */
[----:B------:R-:W4:Y:S04]  /*6eaf0*/  LDL.LU.64 R190, [R1+0xd40] ;  /* 0x000d400001be7983 */ /* 0x000f280000300a00 */
[----:B------:R1:W-:Y:S04]  /*6eb00*/  STL [R1+0x6e60], R0 ;  /* 0x006e600001007387 */ /* 0x0003e80000100800 */
[----:B------:R-:W-:Y:S04]  /*6eb10*/  STL [R1+0x6e6c], R164 ;  /* 0x006e6ca401007387 */ /* 0x000fe80000100800 */
[----:B------:R-:W4:Y:S01]  /*6eb20*/  LDL.LU.64 R154, [R1+0xd48] ;  /* 0x000d4800019a7983 */ /* 0x000f220000300a00 */
[----:B-1----:R-:W-:-:S05]  /*6eb30*/  MOV R0, R165 ;  /* 0x000000a500007202 */ /* 0x002fca0000000f00 */
[----:B------:R1:W-:Y:S04]  /*6eb40*/  STL [R1+0x6e68], R0 ;  /* 0x006e680001007387 */ /* 0x0003e80000100800 */
[----:B------:R-:W-:Y:S04]  /*6eb50*/  STL [R1+0x6e74], R166 ;  /* 0x006e74a601007387 */ /* 0x000fe80000100800 */
[----:B------:R-:W4:Y:S01]  /*6eb60*/  LDL.LU.64 R162, [R1+0xd50] ;  /* 0x000d500001a27983 */ /* 0x000f220000300a00 */
[----:B-1----:R-:W-:-:S05]  /*6eb70*/  IMAD.MOV.U32 R0, RZ, RZ, R167 ;  /* 0x000000ffff007224 */ /* 0x002fca00078e00a7 */
[----:B------:R1:W-:Y:S04]  /*6eb80*/  STL [R1+0x6e70], R0 ;  /* 0x006e700001007387 */ /* 0x0003e80000100800 */
[----:B--2---:R-:W-:Y:S01]  /*6eb90*/  STL [R1+0x6e7c], R168 ;  /* 0x006e7ca801007387 */ /* 0x004fe20000100800 */
[----:B-1----:R-:W-:-:S03]  /*6eba0*/  IMAD.MOV.U32 R0, RZ, RZ, R169 ;  /* 0x000000ffff007224 */ /* 0x002fc600078e00a9 */
[----:B------:R-:W2:Y:S04]  /*6ebb0*/  LDL.LU.64 R164, [R1+0xd58] ;  /* 0x000d580001a47983 */ /* 0x000ea80000300a00 */
[----:B------:R1:W-:Y:S04]  /*6ebc0*/  STL [R1+0x6e78], R0 ;  /* 0x006e780001007387 */ /* 0x0003e80000100800 */
[----:B---3--:R-:W-:Y:S01]  /*6ebd0*/  STL [R1+0x6e84], R170 ;  /* 0x006e84aa01007387 */ /* 0x008fe20000100800 */
[----:B-1----:R-:W-:-:S03]  /*6ebe0*/  IMAD.MOV.U32 R0, RZ, RZ, R171 ;  /* 0x000000ffff007224 */ /* 0x002fc600078e00ab */
[----:B------:R-:W3:Y:S04]  /*6ebf0*/  LDL.LU.64 R156, [R1+0xd60] ;  /* 0x000d6000019c7983 */ /* 0x000ee80000300a00 */
[----:B------:R1:W-:Y:S04]  /*6ec00*/  STL [R1+0x6e80], R0 ;  /* 0x006e800001007387 */ /* 0x0003e80000100800 */
[----:B----4-:R4:W-:Y:S04]  /*6ec10*/  STL [R1+0x6e8c], R188 ;  /* 0x006e8cbc01007387 */ /* 0x0109e80000100800 */
[----:B------:R-:W3:Y:S01]  /*6ec20*/  LDL.LU.64 R158, [R1+0xd68] ;  /* 0x000d6800019e7983 */ /* 0x000ee20000300a00 */
[----:B-1----:R-:W-:-:S05]  /*6ec30*/  MOV R0, R189 ;  /* 0x000000bd00007202 */ /* 0x002fca0000000f00 */
[----:B------:R1:W-:Y:S04]  /*6ec40*/  STL [R1+0x6e88], R0 ;  /* 0x006e880001007387 */ /* 0x0003e80000100800 */
[----:B------:R-:W-:Y:S04]  /*6ec50*/  STL [R1+0x6e90], R16 ;  /* 0x006e901001007387 */ /* 0x000fe80000100800 */
[----:B------:R-:W-:Y:S04]  /*6ec60*/  STL [R1+0x6d04], R17 ;  /* 0x006d041101007387 */ /* 0x000fe80000100800 */
[----:B------:R-:W3:Y:S04]  /*6ec70*/  LDL.LU.64 R166, [R1+0xd70] ;  /* 0x000d700001a67983 */ /* 0x000ee80000300a00 */
        /* <DEDUP_REMOVED lines=8> */
[----:B----4-:R-:W4:Y:S04]  /*6ed00*/  LDL.LU.64 R188, [R1+0xd98] ;  /* 0x000d980001bc7983 */ /* 0x010f280000300a00 */
[----:B------:R-:W-:Y:S04]  /*6ed10*/  STL [R1+0x6cf0], R8 ;  /* 0x006cf00801007387 */ /* 0x000fe80000100800 */
[----:B------:R-:W-:Y:S04]  /*6ed20*/  STL [R1+0x5e50], R9 ;  /* 0x005e500901007387 */ /* 0x000fe80000100800 */
[----:B------:R-:W4:Y:S04]  /*6ed30*/  LDL.LU.64 R160, [R1+0xdb0] ;  /* 0x000db00001a07983 */ /* 0x000f280000300a00 */
        /* <DEDUP_REMOVED lines=20> */
[----:B------:R1:W-:Y:S02]  /*6ee80*/  STL [R1+0x5e80], R158 ;  /* 0x005e809e01007387 */ /* 0x0003e40000100800 */
[----:B-1----:R-:W-:-:S02]  /*6ee90*/  IMAD.MOV.U32 R0, RZ, RZ, R159 ;  /* 0x000000ffff007224 */ /* 0x002fc400078e009f */
[----:B------:R-:W3:Y:S04]  /*6eea0*/  LDL.LU.64 R158, [R1+0x51f0] ;  /* 0x0051f000019e7983 */ /* 0x000ee80000300a00 */
[----:B------:R1:W-:Y:S04]  /*6eeb0*/  STL [R1+0x5e7c], R0 ;  /* 0x005e7c0001007387 */ /* 0x0003e80000100800 */
[----:B------:R1:W-:Y:S02]  /*6eec0*/  STL [R1+0x5e88], R166 ;  /* 0x005e88a601007387 */ /* 0x0003e40000100800 */
[----:B-1----:R-:W-:-:S02]  /*6eed0*/  IMAD.MOV.U32 R0, RZ, RZ, R167 ;  /* 0x000000ffff007224 */ /* 0x002fc400078e00a7 */
[----:B------:R-:W3:Y:S04]  /*6eee0*/  LDL.LU.64 R166, [R1+0x51f8] ;  /* 0x0051f80001a67983 */ /* 0x000ee80000300a00 */
[----:B------:R1:W-:Y:S04]  /*6eef0*/  STL [R1+0x5e84], R0 ;  /* 0x005e840001007387 */ /* 0x0003e80000100800 */
[----:B------:R1:W-:Y:S02]  /*6ef00*/  STL [R1+0x5e90], R168 ;  /* 0x005e90a801007387 */ /* 0x0003e40000100800 */
[----:B-1----:R-:W-:-:S02]  /*6ef10*/  MOV R0, R169 ;  /* 0x000000a900007202 */ /* 0x002fc40000000f00 */
[----:B------:R-:W3:Y:S04]  /*6ef20*/  LDL.LU.64 R168, [R1+0x5200] ;  /* 0x0052000001a87983 */ /* 0x000ee80000300a00 */
[----:B------:R1:W-:Y:S04]  /*6ef30*/  STL [R1+0x5e8c], R0 ;  /* 0x005e8c0001007387 */ /* 0x0003e80000100800 */
[----:B------:R1:W-:Y:S02]  /*6ef40*/  STL [R1+0x5e98], R170 ;  /* 0x005e98aa01007387 */ /* 0x0003e40000100800 */
[----:B-1----:R-:W-:-:S02]  /*6ef50*/  IMAD.MOV.U32 R0, RZ, RZ, R171 ;  /* 0x000000ffff007224 */ /* 0x002fc400078e00ab */
[----:B------:R-:W3:Y:S04]  /*6ef60*/  LDL.LU.64 R170, [R1+0x5208] ;  /* 0x0052080001aa7983 */ /* 0x000ee80000300a00 */
        /* <DEDUP_REMOVED lines=1569> */
[----:B------:R-:W-:Y:S04]  /*75180*/  STL [R1+0x6ae0], R158 ;  /* 0x006ae09e01007387 */ /* 0x000fe80000100800 */
[----:B------:R-:W3:Y:S01]  /*75190*/  LDL.LU.64 R152, [R1+0x2ce8] ;  /* 0x002ce80001987983 */ /* 0x000ee20000300a00 */
[----:B-1----:R-:W-:-:S05]  /*751a0*/  IMAD.MOV.U32 R0, RZ, RZ, R159 ;  /* 0x000000ffff007224 */ /* 0x002fca00078e009f */
[----:B------:R1:W-:Y:S04]  /*751b0*/  STL [R1+0x6adc], R0 ;  /* 0x006adc0001007387 */ /* 0x0003e80000100800 */
[----:B------:R1:W-:Y:S02]  /*751c0*/  STL [R1+0x6ae8], R166 ;  /* 0x006ae8a601007387 */ /* 0x0003e40000100800 */
[----:B-1----:R-:W-:Y:S02]  /*751d0*/  IMAD.MOV.U32 R0, RZ, RZ, R167 ;  /* 0x000000ffff007224 */ /* 0x002fe400078e00a7 */
        /* <DEDUP_REMOVED lines=32> */
[----:B-1----:R-:W-:-:S03]  /*753e0*/  IMAD.MOV.U32 R0, RZ, RZ, R165 ;  /* 0x000000ffff007224 */ /* 0x002fc600078e00a5 */
[----:B---3--:R-:W-:Y:S04]  /*753f0*/  STL [R1+0x6b30], R156 ;  /* 0x006b309c01007387 */ /* 0x008fe80000100800 */
[----:B------:R1:W-:Y:S04]  /*75400*/  STL [R1+0x6b24], R0 ;  /* 0x006b240001007387 */ /* 0x0003e80000100800 */
[----:B------:R-:W3:Y:S01]  /*75410*/  LDL.LU.64 R164, [R1+0x5578] ;  /* 0x0055780001a47983 */ /* 0x000ee20000300a00 */
[----:B-1----:R-:W-:-:S03]  /*75420*/  MOV R0, R157 ;  /* 0x0000009d00007202 */ /* 0x002fc60000000f00 */
[----:B------:R-:W-:Y:S04]  /*75430*/  STL [R1+0x6b38], R152 ;  /* 0x006b389801007387 */ /* 0x000fe80000100800 */
[----:B------:R1:W-:Y:S04]  /*75440*/  STL [R1+0x6b2c], R0 ;  /* 0x006b2c0001007387 */ /* 0x0003e80000100800 */
[----:B------:R-:W3:Y:S01]  /*75450*/  LDL.LU.64 R156, [R1+0x5580] ;  /* 0x00558000019c7983 */ /* 0x000ee20000300a00 */
[----:B-1----:R-:W-:-:S03]  /*75460*/  IMAD.MOV.U32 R0, RZ, RZ, R153 ;  /* 0x000000ffff007224 */ /* 0x002fc600078e0099 */
[----:B------:R-:W-:Y:S04]  /*75470*/  STL [R1+0x6b40], R166 ;  /* 0x006b40a601007387 */ /* 0x000fe80000100800 */
[----:B------:R1:W-:Y:S02]  /*75480*/  STL [R1+0x6b34], R0 ;  /* 0x006b340001007387 */ /* 0x0003e40000100800 */
[----:B-1----:R-:W-:Y:S02]  /*75490*/  IMAD.MOV.U32 R0, RZ, RZ, R167 ;  /* 0x000000ffff007224 */ /* 0x002fe400078e00a7 */
        /* <DEDUP_REMOVED lines=17> */
[----:B------:R1:W-:Y:S02]  /*755b0*/  STL [R1+0x6b5c], R0 ;  /* 0x006b5c0001007387 */ /* 0x0003e40000100800 */
[----:B-1----:R-:W-:Y:S02]  /*755c0*/  IMAD.MOV.U32 R0, RZ, RZ, R191 ;  /* 0x000000ffff007224 */ /* 0x002fe400078e00bf */
[----:B------:R1:W-:Y:S04]  /*755d0*/  STL [R1+0x6b68], R190 ;  /* 0x006b68be01007387 */ /* 0x0003e80000100800 */
[----:B------:R-:W-:Y:S04]  /*755e0*/  STL [R1+0x6b70], R160 ;  /* 0x006b70a001007387 */ /* 0x000fe80000100800 */
[----:B------:R1:W-:Y:S04]  /*755f0*/  STL [R1+0x6b64], R0 ;  /* 0x006b640001007387 */ /* 0x0003e80000100800 */
[----:B-1----:R-:W4:Y:S01]  /*75600*/  LDL.LU.64 R190, [R1+0x55b0] ;  /* 0x0055b00001be7983 */ /* 0x002f220000300a00 */
[----:B------:R-:W-:-:S03]  /*75610*/  MOV R0, R161 ;  /* 0x000000a100007202 */ /* 0x000fc60000000f00 */
        /* <DEDUP_REMOVED lines=12> */
[----:B------:R-:W-:Y:S04]  /*756e0*/  STL [R1+0x6b90], R156 ;  /* 0x006b909c01007387 */ /* 0x000fe80000100800 */
[----:B------:R1:W-:Y:S04]  /*756f0*/  STL [R1+0x6b84], R0 ;  /* 0x006b840001007387 */ /* 0x0003e80000100800 */
[----:B------:R-:W3:Y:S04]  /*75700*/  LDL.LU.64 R164, [R1+0x55d0] ;  /* 0x0055d00001a47983 */ /* 0x000ee80000300a00 */
[----:B------:R-:W3:Y:S01]  /*75710*/  LDL.LU.64 R152, [R1+0x55e0] ;  /* 0x0055e00001987983 */ /* 0x000ee20000300a00 */
[----:B-1----:R-:W-:-:S05]  /*75720*/  MOV R0, R157 ;  /* 0x0000009d00007202 */ /* 0x002fca0000000f00 */
[----:B------:R1:W-:Y:S04]  /*75730*/  STL [R1+0x6b8c], R0 ;  /* 0x006b8c0001007387 */ /* 0x0003e80000100800 */
        /* <DEDUP_REMOVED lines=8> */
[----:B------:R4:W-:Y:S04]  /*757c0*/  STL [R1+0x6ba8], R170 ;  /* 0x006ba8aa01007387 */ /* 0x0009e80000100800 */
[----:B------:R-:W3:Y:S01]  /*757d0*/  LDL.LU.64 R154, [R1+0x4ef0] ;  /* 0x004ef000019a7983 */ /* 0x000ee20000300a00 */
[----:B-1----:R-:W-:-:S03]  /*757e0*/  IMAD.MOV.U32 R0, RZ, RZ, R171 ;  /* 0x000000ffff007224 */ /* 0x002fc600078e00ab */
[----:B----4-:R-:W-:Y:S04]  /*757f0*/  STL [R1+0x6bb0], R188 ;  /* 0x006bb0bc01007387 */ /* 0x010fe80000100800 */
        /* <DEDUP_REMOVED lines=13> */
[----:B------:R2:W-:Y:S01]  /*758d0*/  STL [R1+0x6bc8], R160 ;  /* 0x006bc8a001007387 */ /* 0x0005e20000100800 */
[----:B-1----:R-:W-:-:S03]  /*758e0*/  IMAD.MOV.U32 R0, RZ, RZ, R161 ;  /* 0x000000ffff007224 */ /* 0x002fc600078e00a1 */
[----:B------:R-:W4:Y:S04]  /*758f0*/  LDL.LU.64 R158, [R1+0x4f18] ;  /* 0x004f1800019e7983 */ /* 0x000f280000300a00 */
[----:B------:R1:W-:Y:S04]  /*75900*/  STL [R1+0x6bc4], R0 ;  /* 0x006bc40001007387 */ /* 0x0003e80000100800 */
[----:B--2---:R-:W-:Y:S04]  /*75910*/  STL [R1+0x6bd0], R150 ;  /* 0x006bd09601007387 */ /* 0x004fe80000100800 */
[----:B------:R-:W2:Y:S01]  /*75920*/  LDL.LU.64 R160, [R1+0x4f20] ;  /* 0x004f200001a07983 */ /* 0x000ea20000300a00 */
[----:B-1----:R-:W-:-:S03]  /*75930*/  MOV R0, R151 ;  /* 0x0000009700007202 */ /* 0x002fc60000000f00 */
[----:B---3--:R-:W-:Y:S04]  /*75940*/  STL [R1+0x6bd8], R162 ;  /* 0x006bd8a201007387 */ /* 0x008fe80000100800 */
[----:B------:R1:W-:Y:S02]  /*75950*/  STL [R1+0x6bcc], R0 ;  /* 0x006bcc0001007387 */ /* 0x0003e40000100800 */
[----:B-1----:R-:W-:Y:S02]  /*75960*/  IMAD.MOV.U32 R0, RZ, RZ, R163 ;  /* 0x000000ffff007224 */ /* 0x002fe400078e00a3 */
[----:B------:R-:W3:Y:S04]  /*75970*/  LDL.LU.64 R162, [R1+0x4f28] ;  /* 0x004f280001a27983 */ /* 0x000ee80000300a00 */
[----:B------:R1:W-:Y:S04]  /*75980*/  STL [R1+0x6bd4], R0 ;  /* 0x006bd40001007387 */ /* 0x0003e80000100800 */
[----:B------:R1:W-:Y:S02]  /*75990*/  STL [R1+0x6be0], R164 ;  /* 0x006be0a401007387 */ /* 0x0003e40000100800 */
[----:B-1----:R-:W-:-:S02]  /*759a0*/  IMAD.MOV.U32 R0, RZ, RZ, R165 ;  /* 0x000000ffff007224 */ /* 0x002fc400078e00a5 */
[----:B------:R-:W-:Y:S04]  /*759b0*/  STL [R1+0x6be8], R152 ;  /* 0x006be89801007387 */ /* 0x000fe80000100800 */
[----:B------:R1:W-:Y:S04]  /*759c0*/  STL [R1+0x6bdc], R0 ;  /* 0x006bdc0001007387 */ /* 0x0003e80000100800 */
[----:B------:R-:W3:Y:S01]  /*759d0*/  LDL.LU.64 R164, [R1+0x4f30] ;  /* 0x004f300001a47983 */ /* 0x000ee20000300a00 */
[----:B-1----:R-:W-:-:S03]  /*759e0*/  IMAD.MOV.U32 R0, RZ, RZ, R153 ;  /* 0x000000ffff007224 */ /* 0x002fc600078e0099 */
[----:B------:R-:W-:Y:S04]  /*759f0*/  STL [R1+0x6bf0], R166 ;  /* 0x006bf0a601007387 */ /* 0x000fe80000100800 */
[----:B------:R1:W-:Y:S02]  /*75a00*/  STL [R1+0x6be4], R0 ;  /* 0x006be40001007387 */ /* 0x0003e40000100800 */
[----:B-1----:R-:W-:Y:S02]  /*75a10*/  MOV R0, R167 ;  /* 0x000000a700007202 */ /* 0x002fe40000000f00 */
        /* <DEDUP_REMOVED lines=8> */
[----:B----4-:R-:W-:Y:S04]  /*75aa0*/  STL [R1+0x6c08], R170 ;  /* 0x006c08aa01007387 */ /* 0x010fe80000100800 */
        /* <DEDUP_REMOVED lines=17> */
[----:B--2---:R-:W-:Y:S04]  /*75bc0*/  STL [R1+0x6c30], R160 ;  /* 0x006c30a001007387 */ /* 0x004fe80000100800 */
[----:B------:R1:W-:Y:S04]  /*75bd0*/  STL [R1+0x6c24], R0 ;  /* 0x006c240001007387 */ /* 0x0003e80000100800 */
[----:B------:R-:W2:Y:S04]  /*75be0*/  LDL.LU.64 R144, [R1+0x2d20] ;  /* 0x002d200001907983 */ /* 0x000ea80000300a00 */
[----:B------:R-:W2:Y:S01]  /*75bf0*/  LDL.LU.64 R146, [R1+0x2d28] ;  /* 0x002d280001927983 */ /* 0x000ea20000300a00 */
[----:B-1----:R-:W-:-:S05]  /*75c00*/  MOV R0, R161 ;  /* 0x000000a100007202 */ /* 0x002fca0000000f00 */
[----:B------:R1:W-:Y:S04]  /*75c10*/  STL [R1+0x6c2c], R0 ;  /* 0x006c2c0001007387 */ /* 0x0003e80000100800 */
[----:B---3--:R-:W-:Y:S04]  /*75c20*/  STL [R1+0x6c38], R162 ;  /* 0x006c38a201007387 */ /* 0x008fe80000100800 */
[----:B------:R-:W3:Y:S01]  /*75c30*/  LDL.LU.64 R148, [R1+0x2d30] ;  /* 0x002d300001947983 */ /* 0x000ee20000300a00 */
[----:B-1----:R-:W-:-:S03]  /*75c40*/  IMAD.MOV.U32 R0, RZ, RZ, R163 ;  /* 0x000000ffff007224 */ /* 0x002fc600078e00a3 */
[----:B------:R-:W3:Y:S04]  /*75c50*/  LDL.LU.64 R150, [R1+0x2d38] ;  /* 0x002d380001967983 */ /* 0x000ee80000300a00 */
[----:B------:R1:W-:Y:S04]  /*75c60*/  STL [R1+0x6c34], R0 ;  /* 0x006c340001007387 */ /* 0x0003e80000100800 */
[----:B------:R-:W-:Y:S04]  /*75c70*/  STL [R1+0x6c40], R164 ;  /* 0x006c40a401007387 */ /* 0x000fe80000100800 */
        /* <DEDUP_REMOVED lines=28> */
[----:B------:R2:W-:Y:S02]  /*75e40*/  STL [R1+0x6c64], R0 ;  /* 0x006c640001007387 */ /* 0x0005e40000100800 */
[----:B--2---:R-:W-:Y:S02]  /*75e50*/  MOV R0, R145 ;  /* 0x0000009100007202 */ /* 0x004fe40000000f00 */
[----:B------:R-:W-:Y:S04]  /*75e60*/  STL [R1+0x6c70], R144 ;  /* 0x006c709001007387 */ /* 0x000fe80000100800 */
[----:B------:R-:W-:Y:S04]  /*75e70*/  STL [R1+0x6c78], R146 ;  /* 0x006c789201007387 */ /* 0x000fe80000100800 */
[----:B------:R1:W-:Y:S02]  /*75e80*/  STL [R1+0x6c6c], R0 ;  /* 0x006c6c0001007387 */ /* 0x0003e40000100800 */
[----:B-1----:R-:W-:-:S02]  /*75e90*/  IMAD.MOV.U32 R0, RZ, RZ, R147 ;  /* 0x000000ffff007224 */ /* 0x002fc400078e0093 */
[----:B---3--:R-:W-:Y:S04]  /*75ea0*/  STL [R1+0x6c80], R148 ;  /* 0x006c809401007387 */ /* 0x008fe80000100800 */
        /* <DEDUP_REMOVED lines=22> */
[----:B----4-:R-:W-:Y:S01]  /*76010*/  STL [R1+0x6cc0], R164 ;  /* 0x006cc0a401007387 */ /* 0x010fe20000100800 */
        /* <DEDUP_REMOVED lines=17> */
[----:B------:R-:W2:Y:S01]  /*76130*/  LDL.LU.64 R10, [R1+0x9478] ;  /* 0x00947800010a7983 */ /* 0x000ea20000300a00 */
[----:B-1----:R-:W-:-:S05]  /*76140*/  IMAD.MOV.U32 R0, RZ, RZ, R191 ;  /* 0x000000ffff007224 */ /* 0x002fca00078e00bf */
[----:B------:R-:W-:Y:S04]  /*76150*/  STL [R1+0x6ce4], R0 ;  /* 0x006ce40001007387 */ /* 0x000fe80000100800 */
[----:B------:R-:W3:Y:S04]  /*76160*/  LDL.LU.64 R8, [R1+0x9948] ;  /* 0x0099480001087983 */ /* 0x000ee80000300a00 */
[----:B--2---:R1:W-:Y:S04]  /*76170*/  STL.64 [R1+0x57a8], R10 ;  /* 0x0057a80a01007387 */ /* 0x0043e80000100a00 */
[----:B-1----:R-:W2:Y:S04]  /*76180*/  LDL.LU.64 R10, [R1+0x9940] ;  /* 0x00994000010a7983 */ /* 0x002ea80000300a00 */
[----:B---3--:R1:W-:Y:S04]  /*76190*/  STL.64 [R1+0x5670], R8 ;  /* 0x0056700801007387 */ /* 0x0083e80000100a00 */
[----:B-1----:R-:W3:Y:S04]  /*761a0*/  LDL.LU.64 R8, [R1+0x9938] ;  /* 0x0099380001087983 */ /* 0x002ee80000300a00 */
        /* <DEDUP_REMOVED lines=1320> */
[----:B--2---:R-:W-:Y:S04]  /*7b430*/  STL.64 [R1+0x3f80], R10 ;  /* 0x003f800a01007387 */ /* 0x004fe80000100a00 */
[----:B------:R-:W-:Y:S04]  /*7b440*/  STL.64 [R1+0x32f8], R250 ;  /* 0x0032f8fa01007387 */ /* 0x000fe80000100a00 */
[----:B---3--:R1:W-:Y:S04]  /*7b450*/  STL.64 [R1+0x32b8], R8 ;  /* 0x0032b80801007387 */ /* 0x0083e80000100a00 */
[----:B------:R-:W-:Y:S04]  /*7b460*/  STL.64 [R1+0x32c8], R248 ;  /* 0x0032c8f801007387 */ /* 0x000fe80000100a00 */
[----:B------:R2:W-:Y:S04]  /*7b470*/  STL.64 [R1+0x32c0], R4 ;  /* 0x0032c00401007387 */ /* 0x0005e80000100a00 */
[----:B-1----:R-:W3:Y:S04]  /*7b480*/  LDL.LU.64 R8, [R1+0x9970] ;  /* 0x0099700001087983 */ /* 0x002ee80000300a00 */
[----:B--2---:R-:W2:Y:S04]  /*7b490*/  LDL.LU.64 R4, [R1+0x9968] ;  /* 0x0099680001047983 */ /* 0x004ea80000300a00 */
        /* <DEDUP_REMOVED lines=957> */
[----:B--2---:R1:W-:Y:S04]  /*7f070*/  STL.64 [R1+0x5b20], R4 ;  /* 0x005b200401007387 */ /* 0x0043e80000100a00 */
        /* <DEDUP_REMOVED lines=1602> */
[----:B------:R1:W-:Y:S01]  /*854a0*/  STL [R1+0x1a08], RZ ;  /* 0x001a08ff01007387 */ /* 0x0003e20000100800 */
[----:B------:R-:W-:-:S02]  /*854b0*/  SHF.R.S32.HI R0, RZ, 0x1f, R2 ;  /* 0x0000001fff007819 */ /* 0x000fc40000011402 */
[----:B------:R-:W-:Y:S01]  /*854c0*/  SHF.R.S32.HI R3, RZ, 0x1f, R6 ;  /* 0x0000001fff037819 */ /* 0x000fe20000011406 */
[----:B------:R-:W-:Y:S01]  /*854d0*/  USHF.R.S32.HI UR8, URZ, 0x1f, UR7 ;  /* 0x0000001f3f087899 */ /* 0x000fe20008011407 */
[C---:B------:R-:W-:Y:S02]  /*854e0*/  SHF.L.U32 R252, R2.reuse, 0x2, RZ ;  /* 0x0000000202fc7819 */ /* 0x040fe400000006ff */
[----:B------:R-:W-:Y:S02]  /*854f0*/  SHF.L.U64.HI R0, R2, 0x2, R0 ;  /* 0x0000000202007819 */ /* 0x000fe40000010200 */
[----:B------:R-:W-:Y:S01]  /*85500*/  SHF.L.U64.HI R2, R6, 0x2, R3 ;  /* 0x0000000206027819 */ /* 0x000fe20000010203 */
[----:B------:R-:W-:Y:S01]  /*85510*/  UMOV UR5, URZ ;  /* 0x0000003f00057c82 */ /* 0x000fe20008000000 */
[----:B------:R-:W-:Y:S01]  /*85520*/  UMOV UR9, 0x1 ;  /* 0x0000000100097882 */ /* 0x000fe20000000000 */
[----:B------:R-:W-:Y:S01]  /*85530*/  ULEA.HI UR7, UR8, UR7, URZ, 0x7 ;  /* 0x0000000708077291 */ /* 0x000fe2000f8f383f */
[----:B------:R1:W-:Y:S01]  /*85540*/  STL [R1+0x1a0c], RZ ;  /* 0x001a0cff01007387 */ /* 0x0003e20000100800 */
[----:B------:R-:W-:-:S02]  /*85550*/  CS2R R80, SRZ ;  /* 0x0000000000507805 */ /* 0x000fc4000001ff00 */
[----:B------:R-:W-:Y:S02]  /*85560*/  CS2R R82, SRZ ;  /* 0x0000000000527805 */ /* 0x000fe4000001ff00 */
[----:B------:R-:W-:Y:S01]  /*85570*/  CS2R R84, SRZ ;  /* 0x0000000000547805 */ /* 0x000fe2000001ff00 */
[----:B------:R1:W-:Y:S01]  /*85580*/  STL [R1+0x19f0], RZ ;  /* 0x0019f0ff01007387 */ /* 0x0003e20000100800 */
[----:B------:R-:W-:Y:S02]  /*85590*/  CS2R R86, SRZ ;  /* 0x0000000000567805 */ /* 0x000fe4000001ff00 */
[----:B------:R-:W-:Y:S02]  /*855a0*/  CS2R R88, SRZ ;  /* 0x0000000000587805 */ /* 0x000fe4000001ff00 */
[----:B------:R-:W-:Y:S01]  /*855b0*/  CS2R R90, SRZ ;  /* 0x00000000005a7805 */ /* 0x000fe2000001ff00 */
        /* <DEDUP_REMOVED lines=65> */
[----:B------:R-:W-:Y:S01]  /*859d0*/  USHF.R.S32.HI UR7, URZ, 0x7, UR7 ;  /* 0x000000073f077899 */ /* 0x000fe20008011407 */
[----:B------:R-:W-:-:S02]  /*859e0*/  UMOV UR8, 0xffffffff ;  /* 0xffffffff00087882 */ /* 0x000fc40000000000 */
        /* <DEDUP_REMOVED lines=317> */
[----:B------:R1:W-:Y:S02]  /*86dc0*/  STL [R1+0x1eac], RZ ;  /* 0x001eacff01007387 */ /* 0x0003e40000100800 */
.L_x_1:
[----:B-----5:R-:W-:Y:S01]  /*86dd0*/  STL.64 [R1+0xa940], R146 ;  /* 0x00a9409201007387 */ /* 0x020fe20000100a00 */
[----:B------:R-:W-:-:S04]  /*86de0*/  DEPBAR.LE SB0, 0x2 ;  /* 0x000080800000791a */ /* 0x000fc80000000000 */
[----:B------:R-:W-:Y:S01]  /*86df0*/  STL.64 [R1+0xa938], R144 ;  /* 0x00a9389001007387 */ /* 0x000fe20000100a00 */
[----:B------:R-:W-:-:S03]  /*86e00*/  UIADD3 UR8, UR8, 0x1, URZ ;  /* 0x0000000108087890 */ /* 0x000fc6000fffe03f */
[----:B------:R-:W-:Y:S01]  /*86e10*/  STL.64 [R1+0xa930], R150 ;  /* 0x00a9309601007387 */ /* 0x000fe20000100a00 */
[----:B------:R-:W-:-:S03]  /*86e20*/  UISETP.GT.AND UP0, UPT, UR8, 0x1, UPT ;  /* 0x000000010800788c */ /* 0x000fc6000bf04270 */
[----:B------:R-:W-:Y:S01]  /*86e30*/  STL.64 [R1+0xa928], R148 ;  /* 0x00a9289401007387 */ /* 0x000fe20000100a00 */
[----:B------:R-:W-:-:S03]  /*86e40*/  USEL UR8, UR8, URZ, !UP0 ;  /* 0x0000003f08087287 */ /* 0x000fc6000c000000 */
        /* <DEDUP_REMOVED lines=12> */
[----:B------:R-:W-:Y:S04]  /*86f10*/  STL [R1+0xa080], R2 ;  /* 0x00a0800201007387 */ /* 0x000fe80000100800 */
[----:B------:R-:W-:Y:S04]  /*86f20*/  STL [R1+0xa07c], R0 ;  /* 0x00a07c0001007387 */ /* 0x000fe80000100800 */
[----:B--2---:R-:W2:Y:S04]  /*86f30*/  LDL.LU.64 R156, [R1+0x2320] ;  /* 0x00232000019c7983 */ /* 0x004ea80000300a00 */
[----:B------:R-:W2:Y:S04]  /*86f40*/  LDL.LU.64 R158, [R1+0x2328] ;  /* 0x00232800019e7983 */ /* 0x000ea80000300a00 */
[----:B------:R-:W3:Y:S04]  /*86f50*/  LDL.LU.64 R152, [R1+0x2310] ;  /* 0x0023100001987983 */ /* 0x000ee80000300a00 */
[----:B------:R-:W3:Y:S04]  /*86f60*/  LDL.LU.64 R154, [R1+0x2318] ;  /* 0x00231800019a7983 */ /* 0x000ee80000300a00 */
[----:B------:R-:W4:Y:S04]  /*86f70*/  LDL.LU.64 R144, [R1+0x2300] ;  /* 0x0023000001907983 */ /* 0x000f280000300a00 */
[----:B------:R-:W4:Y:S04]  /*86f80*/  LDL.LU.64 R146, [R1+0x2308] ;  /* 0x0023080001927983 */ /* 0x000f280000300a00 */
[----:B-1----:R-:W3:Y:S04]  /*86f90*/  LDL.LU.64 R72, [R1+0x22f0] ;  /* 0x0022f00001487983 */ /* 0x002ee80000300a00 */
[----:B------:R-:W3:Y:S04]  /*86fa0*/  LDL.LU.64 R74, [R1+0x22f8] ;  /* 0x0022f800014a7983 */ /* 0x000ee80000300a00 */
[----:B------:R-:W3:Y:S04]  /*86fb0*/  LDL.LU.64 R148, [R1+0x22e0] ;  /* 0x0022e00001947983 */ /* 0x000ee80000300a00 */
[----:B------:R-:W3:Y:S04]  /*86fc0*/  LDL.LU.64 R150, [R1+0x22e8] ;  /* 0x0022e80001967983 */ /* 0x000ee80000300a00 */
[----:B------:R-:W3:Y:S04]  /*86fd0*/  LDL.LU.64 R116, [R1+0x22d0] ;  /* 0x0022d00001747983 */ /* 0x000ee80000300a00 */
[----:B------:R-:W3:Y:S01]  /*86fe0*/  LDL.LU.64 R118, [R1+0x22d8] ;  /* 0x0022d80001767983 */ /* 0x000ee20000300a00 */
[----:B-1----:R-:W1:Y:S01]  /*86ff0*/  S2R R4, SR_TID.X ;  /* 0x0000000000047919 */ /* 0x002e620000002100 */
[----:B------:R-:W-:-:S02]  /*87000*/  ULEA UR11, UR8, UR4, 0x10 ;  /* 0x00000004080b7291 */ /* 0x000fc4000f8e803f */
[----:B------:R-:W-:Y:S01]  /*87010*/  ULEA UR10, UR8, UR4, 0x12 ;  /* 0x00000004080a7291 */ /* 0x000fe2000f8e903f */
[C---:B-1----:R-:W-:Y:S02]  /*87020*/  LOP3.LUT R240, R4.reuse, 0x7, RZ, 0xc0, !PT ;  /* 0x0000000704f07812 */ /* 0x042fe400078ec0ff */
[C---:B------:R-:W-:Y:S02]  /*87030*/  LOP3.LUT R5, R4.reuse, 0x3, RZ, 0xc0, !PT ;  /* 0x0000000304057812 */ /* 0x040fe400078ec0ff */
[----:B------:R-:W-:Y:S01]  /*87040*/  LOP3.LUT R3, R4, 0x1c, RZ, 0xc0, !PT ;  /* 0x0000001c04037812 */ /* 0x000fe200078ec0ff */
[----:B------:R-:W-:Y:S02]  /*87050*/  IMAD R240, R240, 0x210, RZ ;  /* 0x00000210f0f07824 */ /* 0x000fe400078e02ff */
[----:B------:R-:W-:Y:S02]  /*87060*/  IMAD.SHL.U32 R4, R4, 0x2, RZ ;  /* 0x0000000204047824 */ /* 0x000fe400078e00ff */
[----:B------:R-:W-:Y:S01]  /*87070*/  IMAD R3, R5, 0x820, R3 ;  /* 0x0000082005037824 */ /* 0x000fe200078e0203 */
[----:B------:R-:W-:Y:S02]  /*87080*/  BAR.SYNC.DEFER_BLOCKING 0x0 ;  /* 0x0000000000007b1d */ /* 0x000fe40000010000 */
[----:B------:R-:W-:-:S02]  /*87090*/  LOP3.LUT R240, R240, 0x30, R4, 0x78, !PT ;  /* 0x00000030f0f07812 */ /* 0x000fc400078e7804 */
[----:B------:R-:W-:-:S03]  /*870a0*/  LOP3.LUT R175, R3, 0x20, RZ, 0x3c, !PT ;  /* 0x0000002003af7812 */ /* 0x000fc600078e3cff */
[----:B------:R-:W1:Y:S04]  /*870b0*/  LDSM.16.M88.4 R12, [R240+UR11+0x82000] ;  /* 0x0820000bf00c783b */ /* 0x000e680008000200 */
[----:B------:R-:W1:Y:S04]  /*870c0*/  LDSM.16.M88.4 R16, [R240+UR11+0x83000] ;  /* 0x0830000bf010783b */ /* 0x000e680008000200 */
[----:B------:R-:W1:Y:S04]  /*870d0*/  LDSM.16.M88.4 R20, [R240+UR11+0x84000] ;  /* 0x0840000bf014783b */ /* 0x000e680008000200 */
[----:B------:R-:W-:Y:S04]  /*870e0*/  LDS R68, [R3+UR10] ;  /* 0x0000000a03447984 */ /* 0x000fe80008000800 */
[----:B------:R-:W-:Y:S04]  /*870f0*/  LDS R70, [R3+UR10+0x2000] ;  /* 0x0020000a03467984 */ /* 0x000fe80008000800 */
[----:B------:R-:W-:Y:S04]  /*87100*/  LDS R69, [R175+UR10] ;  /* 0x0000000aaf457984 */ /* 0x000fe80008000800 */
[----:B------:R-:W-:Y:S04]  /*87110*/  LDS R71, [R175+UR10+0x2000] ;  /* 0x0020000aaf477984 */ /* 0x000fe80008000800 */
[----:B------:R-:W-:Y:S04]  /*87120*/  LDSM.16.M88.4 R4, [R240+UR11+0x80000] ;  /* 0x0800000bf004783b */ /* 0x000fe80008000200 */
[----:B------:R-:W1:Y:S04]  /*87130*/  LDSM.16.M88.4 R24, [R240+UR11+0x85000] ;  /* 0x0850000bf018783b */ /* 0x000e680008000200 */
        /* <DEDUP_REMOVED lines=8> */
[----:B------:R-:W3:Y:S04]  /*871c0*/  LDSM.16.M88.4 R60, [R240+UR11+0x8e000] ;  /* 0x08e0000bf03c783b */ /* 0x000ee80008000200 */
[----:B------:R-:W3:Y:S04]  /*871d0*/  LDSM.16.M88.4 R64, [R240+UR11+0x8f000] ;  /* 0x08f0000bf040783b */ /* 0x000ee80008000200 */
[----:B------:R-:W3:Y:S04]  /*871e0*/  LDSM.16.M88.4 R8, [R240+UR11+0x81000] ;  /* 0x0810000bf008783b */ /* 0x000ee80008000200 */
[----:B-1----:R-:W-:Y:S04]  /*871f0*/  STL [R1+0xa808], R14 ;  /* 0x00a8080e01007387 */ /* 0x002fe80000100800 */
        /* <DEDUP_REMOVED lines=16> */
[----:B------:R1:W-:Y:S04]  /*87300*/  STL [R1+0xa838], R47 ;  /* 0x00a8382f01007387 */ /* 0x0003e80000100800 */
[----:B------:R-:W-:Y:S04]  /*87310*/  STL [R1+0xa844], R50 ;  /* 0x00a8443201007387 */ /* 0x000fe80000100800 */
[----:B------:R1:W-:Y:S04]  /*87320*/  STL [R1+0xa840], R51 ;  /* 0x00a8403301007387 */ /* 0x0003e80000100800 */
[----:B------:R-:W-:Y:S04]  /*87330*/  STL [R1+0xa84c], R54 ;  /* 0x00a84c3601007387 */ /* 0x000fe80000100800 */
[----:B------:R-:W-:Y:S04]  /*87340*/  STL [R1+0xa848], R55 ;  /* 0x00a8483701007387 */ /* 0x000fe80000100800 */
[----:B------:R1:W-:Y:S04]  /*87350*/  STL [R1+0xa854], R58 ;  /* 0x00a8543a01007387 */ /* 0x0003e80000100800 */
[----:B------:R1:W-:Y:S04]  /*87360*/  STL [R1+0xa850], R59 ;  /* 0x00a8503b01007387 */ /* 0x0003e80000100800 */
[----:B------:R-:W-:Y:S04]  /*87370*/  LDS R76, [R3+UR10+0x80] ;  /* 0x0000800a034c7984 */ /* 0x000fe80008000800 */
[----:B------:R-:W-:Y:S04]  /*87380*/  LDS R78, [R3+UR10+0x2080] ;  /* 0x0020800a034e7984 */ /* 0x000fe80008000800 */
[----:B------:R-:W-:Y:S04]  /*87390*/  LDS R77, [R175+UR10+0x80] ;  /* 0x0000800aaf4d7984 */ /* 0x000fe80008000800 */
[----:B------:R-:W1:Y:S01]  /*873a0*/  LDS R79, [R175+UR10+0x2080] ;  /* 0x0020800aaf4f7984 */ /* 0x000e620008000800 */
[C---:B--2---:R-:W-:Y:S03]  /*873b0*/  HMMA.1688.F32.TF32 R156, R68.reuse, R4, R156 ;  /* 0x00000004449c723c */ /* 0x044fe6000008109c */
[----:B------:R-:W-:Y:S04]  /*873c0*/  LDS R173, [R175+UR10+0x780] ;  /* 0x0007800aafad7984 */ /* 0x000fe80008000800 */
[----:B------:R-:W-:Y:S04]  /*873d0*/  LDS R172, [R3+UR10+0x780] ;  /* 0x0007800a03ac7984 */ /* 0x000fe80008000800 */
[----:B------:R-:W-:Y:S01]  /*873e0*/  LDS R174, [R3+UR10+0x2780] ;  /* 0x0027800a03ae7984 */ /* 0x000fe20008000800 */
[C---:B----4-:R-:W-:Y:S06]  /*873f0*/  HMMA.1688.F32.TF32 R244, R68.reuse, R12, R144 ;  /* 0x0000000c44f4723c */ /* 0x050fec0000081090 */
[C---:B---3--:R-:W-:Y:S06]  /*87400*/  HMMA.1688.F32.TF32 R236, R68.reuse, R16, R72 ;  /* 0x0000001044ec723c */ /* 0x048fec0000081048 */
[C---:B------:R-:W-:Y:S01]  /*87410*/  HMMA.1688.F32.TF32 R148, R68.reuse, R20, R148 ;  /* 0x000000144494723c */ /* 0x040fe20000081094 */
[----:B------:R-:W-:Y:S04]  /*87420*/  STL [R1+0xa85c], R62 ;  /* 0x00a85c3e01007387 */ /* 0x000fe80000100800 */
[----:B------:R2:W-:Y:S01]  /*87430*/  STL [R1+0xa858], R63 ;  /* 0x00a8583f01007387 */ /* 0x0005e20000100800 */
[C---:B------:R-:W-:Y:S03]  /*87440*/  HMMA.1688.F32.TF32 R116, R68.reuse, R24, R116 ;  /* 0x000000184474723c */ /* 0x040fe60000081074 */
[----:B------:R-:W-:Y:S04]  /*87450*/  STL [R1+0xa864], R66 ;  /* 0x00a8644201007387 */ /* 0x000fe80000100800 */
[----:B------:R3:W-:Y:S04]  /*87460*/  STL [R1+0xa860], R67 ;  /* 0x00a8604301007387 */ /* 0x0007e80000100800 */
[----:B------:R-:W-:Y:S04]  /*87470*/  STL [R1+0xa5fc], R240 ;  /* 0x00a5fcf001007387 */ /* 0x000fe80000100800 */
[----:B------:R-:W-:Y:S04]  /*87480*/  STL.64 [R1], R156 ;  /* 0x0000009c01007387 */ /* 0x000fe80000100a00 */
[----:B------:R-:W-:Y:S04]  /*87490*/  STL [R1+0x8], R158 ;  /* 0x0000089e01007387 */ /* 0x000fe80000100800 */
[----:B------:R4:W-:Y:S04]  /*874a0*/  STL [R1+0xa874], R244 ;  /* 0x00a874f401007387 */ /* 0x0009e80000100800 */
[----:B------:R4:W-:Y:S04]  /*874b0*/  STL [R1+0xa870], R245 ;  /* 0x00a870f501007387 */ /* 0x0009e80000100800 */
[----:B------:R4:W-:Y:S04]  /*874c0*/  STL [R1+0xa86c], R246 ;  /* 0x00a86cf601007387 */ /* 0x0009e80000100800 */
[----:B------:R4:W-:Y:S04]  /*874d0*/  STL [R1+0xa868], R247 ;  /* 0x00a868f701007387 */ /* 0x0009e80000100800 */
[----:B------:R-:W2:Y:S04]  /*874e0*/  LDL.LU.64 R144, [R1+0x22c0] ;  /* 0x0022c00001907983 */ /* 0x000ea80000300a00 */
[----:B------:R-:W2:Y:S01]  /*874f0*/  LDL.LU.64 R146, [R1+0x22c8] ;  /* 0x0022c80001927983 */ /* 0x000ea20000300a00 */
[----:B------:R-:W-:Y:S03]  /*87500*/  HMMA.1688.F32.TF32 R248, R68, R8, R152 ;  /* 0x0000000844f8723c */ /* 0x000fe60000081098 */
[----:B------:R4:W-:Y:S01]  /*87510*/  STL [R1+0xa884], R236 ;  /* 0x00a884ec01007387 */ /* 0x0009e20000100800 */
[----:B-1----:R-:W-:-:S03]  /*87520*/  IMAD.MOV.U32 R47, RZ, RZ, R151 ;  /* 0x000000ffff2f7224 */ /* 0x002fc600078e0097 */
[----:B------:R1:W-:Y:S01]  /*87530*/  STL [R1+0xa880], R237 ;  /* 0x00a880ed01007387 */ /* 0x0003e20000100800 */
[----:B------:R-:W-:-:S03]  /*87540*/  IMAD.MOV.U32 R46, RZ, RZ, R150 ;  /* 0x000000ffff2e7224 */ /* 0x000fc600078e0096 */
[----:B------:R1:W-:Y:S01]  /*87550*/  STL [R1+0xa87c], R238 ;  /* 0x00a87cee01007387 */ /* 0x0003e20000100800 */
[----:B------:R-:W-:-:S03]  /*87560*/  MOV R51, R149 ;  /* 0x0000009500337202 */ /* 0x000fc60000000f00 */
[----:B------:R1:W-:Y:S01]  /*87570*/  STL [R1+0xa878], R239 ;  /* 0x00a878ef01007387 */ /* 0x0003e20000100800 */
[----:B------:R-:W-:-:S03]  /*87580*/  IMAD.MOV.U32 R50, RZ, RZ, R148 ;  /* 0x000000ffff327224 */ /* 0x000fc600078e0094 */
[----:B------:R-:W3:Y:S04]  /*87590*/  LDL.LU.64 R152, [R1+0x22b0] ;  /* 0x0022b00001987983 */ /* 0x000ee80000300a00 */
[----:B------:R-:W3:Y:S01]  /*875a0*/  LDL.LU.64 R154, [R1+0x22b8] ;  /* 0x0022b800019a7983 */ /* 0x000ee20000300a00 */
[----:B------:R-:W-:-:S03]  /*875b0*/  IMAD.MOV.U32 R58, RZ, RZ, R116 ;  /* 0x000000ffff3a7224 */ /* 0x000fc600078e0074 */
[----:B------:R1:W-:Y:S01]  /*875c0*/  STL [R1+0xa894], R47 ;  /* 0x00a8942f01007387 */ /* 0x0003e20000100800 */
[----:B------:R-:W-:-:S03]  /*875d0*/  MOV R59, R117 ;  /* 0x00000075003b7202 */ /* 0x000fc60000000f00 */
[----:B------:R1:W-:Y:S01]  /*875e0*/  STL [R1+0xa890], R46 ;  /* 0x00a8902e01007387 */ /* 0x0003e20000100800 */
[----:B------:R-:W-:-:S03]  /*875f0*/  IMAD.MOV.U32 R54, RZ, RZ, R118 ;  /* 0x000000ffff367224 */ /* 0x000fc600078e0076 */
[----:B------:R1:W-:Y:S01]  /*87600*/  STL [R1+0xa88c], R51 ;  /* 0x00a88c3301007387 */ /* 0x0003e20000100800 */
[----:B------:R-:W-:-:S03]  /*87610*/  IMAD.MOV.U32 R55, RZ, RZ, R119 ;  /* 0x000000ffff377224 */ /* 0x000fc600078e0077 */
[----:B------:R1:W-:Y:S04]  /*87620*/  STL [R1+0xa888], R50 ;  /* 0x00a8883201007387 */ /* 0x0003e80000100800 */
[----:B------:R-:W4:Y:S04]  /*87630*/  LDL.LU.64 R116, [R1+0x22a0] ;  /* 0x0022a00001747983 */ /* 0x000f280000300a00 */
[----:B------:R-:W4:Y:S04]  /*87640*/  LDL.LU.64 R118, [R1+0x22a8] ;  /* 0x0022a80001767983 */ /* 0x000f280000300a00 */
[----:B------:R-:W4:Y:S04]  /*87650*/  LDL.LU.64 R148, [R1+0x2290] ;  /* 0x0022900001947983 */ /* 0x000f280000300a00 */
[----:B------:R-:W4:Y:S04]  /*87660*/  LDL.LU.64 R150, [R1+0x2298] ;  /* 0x0022980001967983 */ /* 0x000f280000300a00 */
[----:B------:R-:W-:Y:S04]  /*87670*/  STL [R1+0xa8a4], R55 ;  /* 0x00a8a43701007387 */ /* 0x000fe80000100800 */
[----:B------:R-:W-:Y:S04]  /*87680*/  STL [R1+0xa8a0], R54 ;  /* 0x00a8a03601007387 */ /* 0x000fe80000100800 */
[----:B------:R-:W-:Y:S04]  /*87690*/  STL [R1+0xa89c], R59 ;  /* 0x00a89c3b01007387 */ /* 0x000fe80000100800 */
[----:B------:R-:W-:Y:S04]  /*876a0*/  STL [R1+0xa898], R58 ;  /* 0x00a8983a01007387 */ /* 0x000fe80000100800 */
[----:B------:R-:W-:Y:S04]  /*876b0*/  LDS R72, [R3+UR10+0x100] ;  /* 0x0001000a03487984 */ /* 0x000fe80008000800 */
[----:B------:R-:W-:Y:S04]  /*876c0*/  LDS R74, [R3+UR10+0x2100] ;  /* 0x0021000a034a7984 */ /* 0x000fe80008000800 */
[----:B------:R-:W-:Y:S04]  /*876d0*/  LDS R73, [R175+UR10+0x100] ;  /* 0x0001000aaf497984 */ /* 0x000fe80008000800 */
[----:B------:R-:W1:Y:S01]  /*876e0*/  LDS R75, [R175+UR10+0x2100] ;  /* 0x0021000aaf4b7984 */ /* 0x000e620008000800 */
[C---:B--2---:R-:W-:Y:S06]  /*876f0*/  HMMA.1688.F32.TF32 R144, R68.reuse, R28, R144 ;  /* 0x0000001c4490723c */ /* 0x044fec0000081090 */
[----:B---3--:R-:W-:-:S15]  /*87700*/  HMMA.1688.F32.TF32 R152, R68, R32, R152 ;  /* 0x000000204498723c */ /* 0x008fde0000081098 */
[----:B------:R-:W-:-:S03]  /*87710*/  NOP ;  /* 0x0000000000007918 */ /* 0x000fc60000000000 */
[----:B------:R-:W-:Y:S01]  /*87720*/  IMAD.MOV.U32 R39, RZ, RZ, R147 ;  /* 0x000000ffff277224 */ /* 0x000fe200078e0093 */
[----:B------:R-:W-:Y:S01]  /*87730*/  MOV R43, R145 ;  /* 0x00000091002b7202 */ /* 0x000fe20000000f00 */
[----:B------:R-:W-:Y:S02]  /*87740*/  IMAD.MOV.U32 R38, RZ, RZ, R146 ;  /* 0x000000ffff267224 */ /* 0x000fe400078e0092 */
[----:B------:R-:W-:Y:S02]  /*87750*/  IMAD.MOV.U32 R42, RZ, RZ, R144 ;  /* 0x000000ffff2a7224 */ /* 0x000fe400078e0090 */
[----:B------:R-:W2:Y:S04]  /*87760*/  LDL.LU.64 R144, [R1+0x2280] ;  /* 0x0022800001907983 */ /* 0x000ea80000300a00 */
[----:B------:R-:W2:Y:S01]  /*87770*/  LDL.LU.64 R146, [R1+0x2288] ;  /* 0x0022880001927983 */ /* 0x000ea20000300a00 */
[----:B----4-:R-:W-:Y:S01]  /*87780*/  HMMA.1688.F32.TF32 R116, R68, R36, R116 ;  /* 0x000000244474723c */ /* 0x010fe20000081074 */
[----:B------:R-:W-:-:S02]  /*87790*/  IMAD.MOV.U32 R63, RZ, RZ, R155 ;  /* 0x000000ffff3f7224 */ /* 0x000fc400078e009b */
[----:B------:R3:W-:Y:S01]  /*877a0*/  STL [R1+0xa8b4], R39 ;  /* 0x00a8b42701007387 */ /* 0x0007e20000100800 */
[----:B------:R-:W-:Y:S01]  /*877b0*/  IMAD.MOV.U32 R62, RZ, RZ, R154 ;  /* 0x000000ffff3e7224 */ /* 0x000fe200078e009a */
[----:B------:R-:W-:Y:S01]  /*877c0*/  MOV R67, R153 ;  /* 0x0000009900437202 */ /* 0x000fe20000000f00 */
[----:B------:R-:W-:Y:S01]  /*877d0*/  IMAD.MOV.U32 R66, RZ, RZ, R152 ;  /* 0x000000ffff427224 */ /* 0x000fe200078e0098 */
[----:B------:R4:W-:Y:S04]  /*877e0*/  STL [R1+0xa8b0], R38 ;  /* 0x00a8b02601007387 */ /* 0x0009e80000100800 */
[----:B------:R4:W-:Y:S04]  /*877f0*/  STL [R1+0xa8ac], R43 ;  /* 0x00a8ac2b01007387 */ /* 0x0009e80000100800 */
[----:B------:R4:W-:Y:S04]  /*87800*/  STL [R1+0xa8a8], R42 ;  /* 0x00a8a82a01007387 */ /* 0x0009e80000100800 */
[----:B------:R-:W-:Y:S04]  /*87810*/  STL [R1+0xa8c4], R63 ;  /* 0x00a8c43f01007387 */ /* 0x000fe80000100800 */
[----:B------:R-:W-:Y:S01]  /*87820*/  STL [R1+0xa8c0], R62 ;  /* 0x00a8c03e01007387 */ /* 0x000fe20000100800 */
[----:B------:R-:W-:Y:S01]  /*87830*/  IMAD.MOV.U32 R244, RZ, RZ, R116 ;  /* 0x000000fffff47224 */ /* 0x000fe200078e0074 */
[----:B------:R-:W-:-:S02]  /*87840*/  MOV R245, R117 ;  /* 0x0000007500f57202 */ /* 0x000fc40000000f00 */
[----:B------:R-:W-:Y:S01]  /*87850*/  STL [R1+0xa8bc], R67 ;  /* 0x00a8bc4301007387 */ /* 0x000fe20000100800 */
[----:B------:R-:W-:Y:S02]  /*87860*/  IMAD.MOV.U32 R246, RZ, RZ, R118 ;  /* 0x000000fffff67224 */ /* 0x000fe400078e0076 */
[----:B------:R-:W-:Y:S01]  /*87870*/  IMAD.MOV.U32 R247, RZ, RZ, R119 ;  /* 0x000000fffff77224 */ /* 0x000fe200078e0077 */
[----:B------:R-:W-:Y:S04]  /*87880*/  STL [R1+0xa8b8], R66 ;  /* 0x00a8b84201007387 */ /* 0x000fe80000100800 */
[----:B------:R-:W3:Y:S04]  /*87890*/  LDL.LU.64 R116, [R1+0x2270] ;  /* 0x0022700001747983 */ /* 0x000ee80000300a00 */
[----:B------:R-:W3:Y:S01]  /*878a0*/  LDL.LU.64 R118, [R1+0x2278] ;  /* 0x0022780001767983 */ /* 0x000ee20000300a00 */
[----:B------:R-:W-:Y:S03]  /*878b0*/  HMMA.1688.F32.TF32 R148, R68, R40, R148 ;  /* 0x000000284494723c */ /* 0x000fe60000081094 */
[----:B------:R-:W4:Y:S04]  /*878c0*/  LDL.LU.64 R184, [R1+0x2260] ;  /* 0x0022600001b87983 */ /* 0x000f280000300a00 */
[----:B------:R-:W4:Y:S04]  /*878d0*/  LDL.LU.64 R186, [R1+0x2268] ;  /* 0x0022680001ba7983 */ /* 0x000f280000300a00 */
[----:B------:R-:W4:Y:S04]  /*878e0*/  LDL.LU.64 R168, [R1+0x2250] ;  /* 0x0022500001a87983 */ /* 0x000f280000300a00 */
[----:B------:R-:W4:Y:S04]  /*878f0*/  LDL.LU.64 R170, [R1+0x2258] ;  /* 0x0022580001aa7983 */ /* 0x000f280000300a00 */
[----:B------:R-:W4:Y:S01]  /*87900*/  LDL.LU.64 R164, [R1+0x2240] ;  /* 0x0022400001a47983 */ /* 0x000f220000300a00 */
[----:B------:R-:W-:-:S03]  /*87910*/  IMAD.MOV.U32 R240, RZ, RZ, R159 ;  /* 0x000000fffff07224 */ /* 0x000fc600078e009f */
[----:B------:R-:W4:Y:S04]  /*87920*/  LDL.LU.64 R166, [R1+0x2248] ;  /* 0x0022480001a67983 */ /* 0x000f280000300a00 */
[----:B------:R-:W4:Y:S04]  /*87930*/  LDL.LU.64 R160, [R1+0x2230] ;  /* 0x0022300001a07983 */ /* 0x000f280000300a00 */
[----:B------:R-:W4:Y:S01]  /*87940*/  LDL.LU.64 R162, [R1+0x2238] ;  /* 0x0022380001a27983 */ /* 0x000f220000300a00 */
[----:B------:R-:W-:-:S03]  /*87950*/  IMAD.MOV.U32 R236, RZ, RZ, R148 ;  /* 0x000000ffffec7224 */ /* 0x000fc600078e0094 */
[----:B------:R-:W4:Y:S01]  /*87960*/  LDL.LU.64 R156, [R1+0x1f90] ;  /* 0x001f9000019c7983 */ /* 0x000f220000300a00 */
[----:B-1----:R-:W-:-:S03]  /*87970*/  MOV R237, R149 ;  /* 0x0000009500ed7202 */ /* 0x002fc60000000f00 */
[----:B------:R-:W4:Y:S01]  /*87980*/  LDL.LU.64 R158, [R1+0x1f98] ;  /* 0x001f9800019e7983 */ /* 0x000f220000300a00 */
[----:B------:R-:W-:-:S03]  /*87990*/  IMAD.MOV.U32 R238, RZ, RZ, R150 ;  /* 0x000000ffffee7224 */ /* 0x000fc600078e0096 */
[----:B------:R-:W4:Y:S01]  /*879a0*/  LDL.LU.64 R152, [R1+0x1f70] ;  /* 0x001f700001987983 */ /* 0x000f220000300a00 */
[----:B------:R-:W-:-:S03]  /*879b0*/  IMAD.MOV.U32 R239, RZ, RZ, R151 ;  /* 0x000000ffffef7224 */ /* 0x000fc600078e0097 */
[----:B------:R-:W4:Y:S04]  /*879c0*/  LDL.LU.64 R154, [R1+0x1f78] ;  /* 0x001f7800019a7983 */ /* 0x000f280000300a00 */
[----:B------:R-:W4:Y:S04]  /*879d0*/  LDL.LU.64 R148, [R1+0x1f30] ;  /* 0x001f300001947983 */ /* 0x000f280000300a00 */
[----:B------:R-:W4:Y:S01]  /*879e0*/  LDL.LU.64 R150, [R1+0x1f38] ;  /* 0x001f380001967983 */ /* 0x000f220000300a00 */
[----:B--2---:R-:W-:-:S15]  /*879f0*/  HMMA.1688.F32.TF32 R144, R68, R44, R144 ;  /* 0x0000002c4490723c */ /* 0x004fde0000081090 */
[----:B------:R-:W-:-:S09]  /*87a00*/  NOP ;  /* 0x0000000000007918 */ /* 0x000fd20000000000 */
[----:B------:R-:W-:Y:S01]  /*87a10*/  IMAD.MOV.U32 R34, RZ, RZ, R144 ;  /* 0x000000ffff227224 */ /* 0x000fe200078e0090 */
[----:B------:R-:W-:Y:S01]  /*87a20*/  MOV R35, R145 ;  /* 0x0000009100237202 */ /* 0x000fe20000000f00 */
[----:B------:R-:W-:Y:S01]  /*87a30*/  IMAD.MOV.U32 R30, RZ, RZ, R146 ;  /* 0x000000ffff1e7224 */ /* 0x000fe200078e0092 */
[----:B------:R-:W2:Y:S01]  /*87a40*/  LDL.LU.64 R144, [R1+0x1f10] ;  /* 0x001f100001907983 */ /* 0x000ea20000300a00 */
[----:B------:R-:W-:-:S03]  /*87a50*/  IMAD.MOV.U32 R31, RZ, RZ, R147 ;  /* 0x000000ffff1f7224 */ /* 0x000fc600078e0093 */
[----:B------:R-:W2:Y:S01]  /*87a60*/  LDL.LU.64 R146, [R1+0x1f18] ;  /* 0x001f180001927983 */ /* 0x000ea20000300a00 */
[----:B---3--:R-:W-:-:S15]  /*87a70*/  HMMA.1688.F32.TF32 R116, R68, R48, R116 ;  /* 0x000000304474723c */ /* 0x008fde0000081074 */
[----:B------:R-:W-:-:S09]  /*87a80*/  NOP ;  /* 0x0000000000007918 */ /* 0x000fd20000000000 */
[----:B------:R-:W-:Y:S01]  /*87a90*/  IMAD.MOV.U32 R47, RZ, RZ, R116 ;  /* 0x000000ffff2f7224 */ /* 0x000fe200078e0074 */
[----:B------:R-:W-:Y:S01]  /*87aa0*/  MOV R46, R117 ;  /* 0x00000075002e7202 */ /* 0x000fe20000000f00 */
[----:B------:R-:W-:Y:S01]  /*87ab0*/  IMAD.MOV.U32 R51, RZ, RZ, R118 ;  /* 0x000000ffff337224 */ /* 0x000fe200078e0076 */
[----:B------:R-:W3:Y:S01]  /*87ac0*/  LDL.LU.64 R116, [R1+0x20e0] ;  /* 0x0020e00001747983 */ /* 0x000ee20000300a00 */
[----:B------:R-:W-:-:S03]  /*87ad0*/  IMAD.MOV.U32 R50, RZ, RZ, R119 ;  /* 0x000000ffff327224 */ /* 0x000fc600078e0077 */
[----:B------:R-:W3:Y:S04]  /*87ae0*/  LDL.LU.64 R118, [R1+0x20e8] ;  /* 0x0020e80001767983 */ /* 0x000ee80000300a00 */
[----:B------:R-:W2:Y:S04]  /*87af0*/  LDL.LU.64 R224, [R1+0x20d0] ;  /* 0x0020d00001e07983 */ /* 0x000ea80000300a00 */
[----:B------:R-:W2:Y:S01]  /*87b00*/  LDL.LU.64 R226, [R1+0x20d8] ;  /* 0x0020d80001e27983 */ /* 0x000ea20000300a00 */
[C---:B----4-:R-:W-:Y:S06]  /*87b10*/  HMMA.1688.F32.TF32 R168, R68.reuse, R56, R168 ;  /* 0x0000003844a8723c */ /* 0x050fec00000810a8 */
[C---:B------:R-:W-:Y:S06]  /*87b20*/  HMMA.1688.F32.TF32 R164, R68.reuse, R60, R164 ;  /* 0x0000003c44a4723c */ /* 0x040fec00000810a4 */
[----:B------:R-:W-:Y:S06]  /*87b30*/  HMMA.1688.F32.TF32 R184, R68, R52, R184 ;  /* 0x0000003444b8723c */ /* 0x000fec00000810b8 */
        /* <DEDUP_REMOVED lines=16> */
[----:B------:R-:W-:-:S03]  /*87c40*/  IMAD.MOV.U32 R39, RZ, RZ, R168 ;  /* 0x000000ffff277224 */ /* 0x000fc600078e00a8 */
[----:B------:R-:W4:Y:S01]  /*87c50*/  LDL.LU.64 R192, [R1+0x2070] ;  /* 0x0020700001c07983 */ /* 0x000f220000300a00 */
[----:B------:R-:W-:-:S03]  /*87c60*/  MOV R38, R169 ;  /* 0x000000a900267202 */ /* 0x000fc60000000f00 */
[----:B------:R-:W4:Y:S01]  /*87c70*/  LDL.LU.64 R194, [R1+0x2078] ;  /* 0x0020780001c27983 */ /* 0x000f220000300a00 */
[----:B------:R-:W-:-:S03]  /*87c80*/  IMAD.MOV.U32 R43, RZ, RZ, R170 ;  /* 0x000000ffff2b7224 */ /* 0x000fc600078e00aa */
[----:B------:R-:W4:Y:S01]  /*87c90*/  LDL.LU.64 R188, [R1+0x1ff0] ;  /* 0x001ff00001bc7983 */ /* 0x000f220000300a00 */
[----:B------:R-:W-:Y:S01]  /*87ca0*/  IMAD.MOV.U32 R42, RZ, RZ, R171 ;  /* 0x000000ffff2a7224 */ /* 0x000fe200078e00ab */
[----:B------:R-:W-:Y:S02]  /*87cb0*/  MOV R27, R165 ;  /* 0x000000a5001b7202 */ /* 0x000fe40000000f00 */
[----:B------:R-:W4:Y:S01]  /*87cc0*/  LDL.LU.64 R190, [R1+0x1ff8] ;  /* 0x001ff80001be7983 */ /* 0x000f220000300a00 */
[----:B------:R-:W-:-:S03]  /*87cd0*/  IMAD.MOV.U32 R26, RZ, RZ, R164 ;  /* 0x000000ffff1a7224 */ /* 0x000fc600078e00a4 */
[----:B------:R-:W4:Y:S01]  /*87ce0*/  LDL.LU.64 R168, [R1+0x2050] ;  /* 0x0020500001a87983 */ /* 0x000f220000300a00 */
[----:B------:R-:W-:Y:S01]  /*87cf0*/  IMAD.MOV.U32 R22, RZ, RZ, R166 ;  /* 0x000000ffff167224 */ /* 0x000fe200078e00a6 */
[----:B------:R-:W-:Y:S01]  /*87d00*/  HMMA.1688.F32.TF32 R68, R68, R64, R160 ;  /* 0x000000404444723c */ /* 0x000fe200000810a0 */
[----:B------:R-:W-:Y:S01]  /*87d10*/  IMAD.MOV.U32 R14, RZ, RZ, R167 ;  /* 0x000000ffff0e7224 */ /* 0x000fe200078e00a7 */
[----:B------:R-:W4:Y:S01]  /*87d20*/  LDL.LU.64 R170, [R1+0x2058] ;  /* 0x0020580001aa7983 */ /* 0x000f220000300a00 */
[----:B------:R-:W-:Y:S01]  /*87d30*/  IMAD.MOV.U32 R55, RZ, RZ, R184 ;  /* 0x000000ffff377224 */ /* 0x000fe200078e00b8 */
[----:B------:R-:W-:Y:S02]  /*87d40*/  MOV R54, R185 ;  /* 0x000000b900367202 */ /* 0x000fe40000000f00 */
[----:B------:R-:W4:Y:S01]  /*87d50*/  LDL.LU.64 R164, [R1+0x2040] ;  /* 0x0020400001a47983 */ /* 0x000f220000300a00 */
[----:B------:R-:W-:Y:S02]  /*87d60*/  IMAD.MOV.U32 R59, RZ, RZ, R186 ;  /* 0x000000ffff3b7224 */ /* 0x000fe400078e00ba */
[----:B------:R-:W-:Y:S01]  /*87d70*/  IMAD.MOV.U32 R58, RZ, RZ, R187 ;  /* 0x000000ffff3a7224 */ /* 0x000fe200078e00bb */
[----:B------:R-:W4:Y:S01]  /*87d80*/  LDL.LU.64 R166, [R1+0x2048] ;  /* 0x0020480001a67983 */ /* 0x000f220000300a00 */
[C---:B------:R-:W-:Y:S03]  /*87d90*/  HMMA.1688.F32.TF32 R184, R76.reuse, R4, R156 ;  /* 0x000000044cb8723c */ /* 0x040fe6000008109c */
[----:B------:R-:W4:Y:S04]  /*87da0*/  LDL.LU.64 R160, [R1+0x2030] ;  /* 0x0020300001a07983 */ /* 0x000f280000300a00 */
[----:B------:R-:W4:Y:S01]  /*87db0*/  LDL.LU.64 R162, [R1+0x2038] ;  /* 0x0020380001a27983 */ /* 0x000f220000300a00 */
[C---:B------:R-:W-:Y:S03]  /*87dc0*/  HMMA.1688.F32.TF32 R204, R76.reuse, R8, R152 ;  /* 0x000000084ccc723c */ /* 0x040fe60000081098 */
[----:B------:R-:W4:Y:S04]  /*87dd0*/  LDL.LU.64 R156, [R1+0x1cb0] ;  /* 0x001cb000019c7983 */ /* 0x000f280000300a00 */
[----:B------:R-:W4:Y:S01]  /*87de0*/  LDL.LU.64 R158, [R1+0x1cb8] ;  /* 0x001cb800019e7983 */ /* 0x000f220000300a00 */
[C---:B------:R-:W-:Y:S03]  /*87df0*/  HMMA.1688.F32.TF32 R208, R76.reuse, R12, R148 ;  /* 0x0000000c4cd0723c */ /* 0x040fe60000081094 */
[----:B------:R-:W4:Y:S04]  /*87e00*/  LDL.LU.64 R152, [R1+0xdd0] ;  /* 0x000dd00001987983 */ /* 0x000f280000300a00 */
[----:B------:R-:W4:Y:S01]  /*87e10*/  LDL.LU.64 R154, [R1+0xdd8] ;  /* 0x000dd800019a7983 */ /* 0x000f220000300a00 */
[C---:B--2---:R-:W-:Y:S03]  /*87e20*/  HMMA.1688.F32.TF32 R212, R76.reuse, R16, R144 ;  /* 0x000000104cd4723c */ /* 0x044fe60000081090 */
[----:B------:R-:W2:Y:S03]  /*87e30*/  LDL.LU.64 R148, [R1+0xda0] ;  /* 0x000da00001947983 */ /* 0x000ea60000300a00 */
[----:B------:R-:W-:Y:S01]  /*87e40*/  HMMA.1688.F32.TF32 R224, R76, R24, R224 ;  /* 0x000000184ce0723c */ /* 0x000fe200000810e0 */
[----:B------:R-:W2:Y:S04]  /*87e50*/  LDL.LU.64 R150, [R1+0xda8] ;  /* 0x000da80001967983 */ /* 0x000ea80000300a00 */
[----:B------:R-:W2:Y:S04]  /*87e60*/  LDL.LU.64 R144, [R1+0xd80] ;  /* 0x000d800001907983 */ /* 0x000ea80000300a00 */
[----:B------:R-:W2:-:S14]  /*87e70*/  LDL.LU.64 R146, [R1+0xd88] ;  /* 0x000d880001927983 */ /* 0x000e9c0000300a00 */
[----:B------:R-:W-:Y:S04]  /*87e80*/  STL.64 [R1+0xde0], R224 ;  /* 0x000de0e001007387 */ /* 0x000fe80000100a00 */
[----:B------:R3:W-:Y:S02]  /*87e90*/  STL.64 [R1+0xde8], R226 ;  /* 0x000de8e201007387 */ /* 0x0007e40000100a00 */
[C---:B---3--:R-:W-:Y:S02]  /*87ea0*/  HMMA.1688.F32.TF32 R224, R76.reuse, R28, R116 ;  /* 0x0000001c4ce0723c */ /* 0x048fe40000081074 */
[----:B------:R-:W3:Y:S04]  /*87eb0*/  LDL.LU.64 R116, [R1+0x1e90] ;  /* 0x001e900001747983 */ /* 0x000ee80000300a00 */
[----:B------:R-:W3:Y:S01]  /*87ec0*/  LDL.LU.64 R118, [R1+0x1e98] ;  /* 0x001e980001767983 */ /* 0x000ee20000300a00 */
[C---:B----4-:R-:W-:Y:S06]  /*87ed0*/  HMMA.1688.F32.TF32 R220, R76.reuse, R32, R220 ;  /* 0x000000204cdc723c */ /* 0x050fec00000810dc */
[C---:B------:R-:W-:Y:S06]  /*87ee0*/  HMMA.1688.F32.TF32 R216, R76.reuse, R36, R216 ;  /* 0x000000244cd8723c */ /* 0x040fec00000810d8 */
[C---:B------:R-:W-:Y:S06]  /*87ef0*/  HMMA.1688.F32.TF32 R200, R76.reuse, R40, R200 ;  /* 0x000000284cc8723c */ /* 0x040fec00000810c8 */
[C---:B------:R-:W-:Y:S06]  /*87f00*/  HMMA.1688.F32.TF32 R196, R76.reuse, R44, R196 ;  /* 0x0000002c4cc4723c */ /* 0x040fec00000810c4 */
[C---:B------:R-:W-:Y:S06]  /*87f10*/  HMMA.1688.F32.TF32 R192, R76.reuse, R48, R192 ;  /* 0x000000304cc0723c */ /* 0x040fec00000810c0 */
[C---:B------:R-:W-:Y:S06]  /*87f20*/  HMMA.1688.F32.TF32 R188, R76.reuse, R52, R188 ;  /* 0x000000344cbc723c */ /* 0x040fec00000810bc */
[C---:B------:R-:W-:Y:S01]  /*87f30*/  HMMA.1688.F32.TF32 R168, R76.reuse, R56, R168 ;  /* 0x000000384ca8723c */ /* 0x040fe200000810a8 */
[----:B------:R1:W-:Y:S05]  /*87f40*/  STL.64 [R1+0x530], R224 ;  /* 0x000530e001007387 */ /* 0x0003ea0000100a00 */
[C---:B------:R-:W-:Y:S01]  /*87f50*/  HMMA.1688.F32.TF32 R164, R76.reuse, R60, R164 ;  /* 0x0000003c4ca4723c */ /* 0x040fe200000810a4 */
[----:B------:R4:W-:Y:S05]  /*87f60*/  STL.64 [R1+0x538], R226 ;  /* 0x000538e201007387 */ /* 0x0009ea0000100a00 */
[----:B------:R-:W-:Y:S01]  /*87f70*/  HMMA.1688.F32.TF32 R160, R76, R64, R160 ;  /* 0x000000404ca0723c */ /* 0x000fe200000810a0 */
[----:B------:R-:W-:Y:S05]  /*87f80*/  STL.64 [R1+0x520], R220 ;  /* 0x000520dc01007387 */ /* 0x000fea0000100a00 */
[C---:B------:R-:W-:Y:S01]  /*87f90*/  HMMA.1688.F32.TF32 R156, R72.reuse, R4, R156 ;  /* 0x00000004489c723c */ /* 0x040fe2000008109c */
[----:B------:R-:W-:Y:S05]  /*87fa0*/  STL.64 [R1+0x528], R222 ;  /* 0x000528de01007387 */ /* 0x000fea0000100a00 */
[C---:B------:R-:W-:Y:S01]  /*87fb0*/  HMMA.1688.F32.TF32 R76, R72.reuse, R8, R152 ;  /* 0x00000008484c723c */ /* 0x040fe20000081098 */
[----:B------:R-:W-:Y:S05]  /*87fc0*/  STL.64 [R1+0x510], R216 ;  /* 0x000510d801007387 */ /* 0x000fea0000100a00 */
[C---:B--2---:R-:W-:Y:S01]  /*87fd0*/  HMMA.1688.F32.TF32 R148, R72.reuse, R12, R148 ;  /* 0x0000000c4894723c */ /* 0x044fe20000081094 */
[----:B------:R-:W-:Y:S04]  /*87fe0*/  STL.64 [R1+0x518], R218 ;  /* 0x000518da01007387 */ /* 0x000fe80000100a00 */
[----:B------:R-:W-:Y:S01]  /*87ff0*/  STL.64 [R1+0x500], R200 ;  /* 0x000500c801007387 */ /* 0x000fe20000100a00 */
[----:B------:R-:W-:Y:S03]  /*88000*/  HMMA.1688.F32.TF32 R144, R72, R16, R144 ;  /* 0x000000104890723c */ /* 0x000fe60000081090 */
        /* <DEDUP_REMOVED lines=22> */
[----:B----4-:R-:W2:Y:S01]  /*88170*/  LDL.LU.64 R226, [R1+0x1e88] ;  /* 0x001e880001e27983 */ /* 0x010ea20000300a00 */
[----:B------:R-:W-:Y:S01]  /*88180*/  IMAD.MOV.U32 R63, RZ, RZ, R68 ;  /* 0x000000ffff3f7224 */ /* 0x000fe200078e0044 */
[----:B------:R-:W-:Y:S01]  /*88190*/  MOV R62, R69 ;  /* 0x00000045003e7202 */ /* 0x000fe20000000f00 */
[----:B------:R-:W-:Y:S01]  /*881a0*/  IMAD.MOV.U32 R67, RZ, RZ, R70 ;  /* 0x000000ffff437224 */ /* 0x000fe200078e0046 */
[----:B------:R-:W-:Y:S01]  /*881b0*/  LDS R68, [R3+UR10+0x180] ;  /* 0x0001800a03447984 */ /* 0x000fe20008000800 */
[----:B------:R-:W-:-:S03]  /*881c0*/  IMAD.MOV.U32 R66, RZ, RZ, R71 ;  /* 0x000000ffff427224 */ /* 0x000fc600078e0047 */
[----:B------:R-:W-:Y:S04]  /*881d0*/  LDS R70, [R3+UR10+0x2180] ;  /* 0x0021800a03467984 */ /* 0x000fe80008000800 */
[----:B------:R-:W-:Y:S04]  /*881e0*/  LDS R69, [R175+UR10+0x180] ;  /* 0x0001800aaf457984 */ /* 0x000fe80008000800 */
[----:B------:R-:W1:Y:S04]  /*881f0*/  LDS R71, [R175+UR10+0x2180] ;  /* 0x0021800aaf477984 */ /* 0x000e680008000800 */
[----:B------:R-:W-:Y:S04]  /*88200*/  LDS R76, [R3+UR10+0x200] ;  /* 0x0002000a034c7984 */ /* 0x000fe80008000800 */
[----:B------:R-:W-:Y:S04]  /*88210*/  LDS R78, [R3+UR10+0x2200] ;  /* 0x0022000a034e7984 */ /* 0x000fe80008000800 */
[----:B------:R-:W-:Y:S04]  /*88220*/  LDS R77, [R175+UR10+0x200] ;  /* 0x0002000aaf4d7984 */ /* 0x000fe80008000800 */
[----:B------:R-:W4:Y:S01]  /*88230*/  LDS R79, [R175+UR10+0x2200] ;  /* 0x0022000aaf4f7984 */ /* 0x000f220008000800 */
[----:B---3--:R-:W-:-:S15]  /*88240*/  HMMA.1688.F32.TF32 R116, R72, R20, R116 ;  /* 0x000000144874723c */ /* 0x008fde0000081074 */
[----:B------:R-:W-:-:S08]  /*88250*/  NOP ;  /* 0x0000000000007918 */ /* 0x000fd00000000000 */
[----:B------:R3:W-:Y:S04]  /*88260*/  STL.64 [R1+0xdd0], R116 ;  /* 0x000dd07401007387 */ /* 0x0007e80000100a00 */
[----:B------:R1:W-:Y:S04]  /*88270*/  STL.64 [R1+0xdd8], R118 ;  /* 0x000dd87601007387 */ /* 0x0003e80000100a00 */
[----:B---3--:R-:W3:Y:S04]  /*88280*/  LDL.LU.64 R116, [R1+0x1e70] ;  /* 0x001e700001747983 */ /* 0x008ee80000300a00 */
[----:B-1----:R-:W3:Y:S04]  /*88290*/  LDL.LU.64 R118, [R1+0x1e78] ;  /* 0x001e780001767983 */ /* 0x002ee80000300a00 */
        /* <DEDUP_REMOVED lines=26> */
[----:B--2---:R-:W-:-:S15]  /*88440*/  HMMA.1688.F32.TF32 R224, R72, R24, R224 ;  /* 0x0000001848e0723c */ /* 0x004fde00000810e0 */
[----:B------:R-:W-:-:S08]  /*88450*/  NOP ;  /* 0x0000000000007918 */ /* 0x000fd00000000000 */
[----:B------:R-:W-:Y:S04]  /*88460*/  STL.64 [R1+0xdc0], R224 ;  /* 0x000dc0e001007387 */ /* 0x000fe80000100a00 */
[----:B------:R3:W-:Y:S02]  /*88470*/  STL.64 [R1+0xdc8], R226 ;  /* 0x000dc8e201007387 */ /* 0x0007e40000100a00 */
[C---:B---3--:R-:W-:Y:S02]  /*88480*/  HMMA.1688.F32.TF32 R224, R72.reuse, R28, R116 ;  /* 0x0000001c48e0723c */ /* 0x048fe40000081074 */
[----:B------:R-:W2:Y:S04]  /*88490*/  LDL.LU.64 R116, [R1+0x1c90] ;  /* 0x001c900001747983 */ /* 0x000ea80000300a00 */
[----:B------:R-:W2:Y:S01]  /*884a0*/  LDL.LU.64 R118, [R1+0x1c98] ;  /* 0x001c980001767983 */ /* 0x000ea20000300a00 */
        /* <DEDUP_REMOVED lines=16> */
[C---:B------:R-:W-:Y:S01]  /*885b0*/  HMMA.1688.F32.TF32 R148, R68.reuse, R12, R148 ;  /* 0x0000000c4494723c */ /* 0x040fe20000081094 */
[----:B------:R-:W-:Y:S04]  /*885c0*/  STL.64 [R1+0xd98], R218 ;  /* 0x000d98da01007387 */ /* 0x000fe80000100a00 */
[----:B------:R-:W-:Y:S01]  /*885d0*/  STL.64 [R1+0xd80], R200 ;  /* 0x000d80c801007387 */ /* 0x000fe20000100a00 */
[C---:B------:R-:W-:Y:S03]  /*885e0*/  HMMA.1688.F32.TF32 R144, R68.reuse, R16, R144 ;  /* 0x000000104490723c */ /* 0x040fe60000081090 */
        /* <DEDUP_REMOVED lines=21> */
[----:B-1----:R-:W4:Y:S04]  /*88740*/  LDL.LU.64 R224, [R1+0x1c80] ;  /* 0x001c800001e07983 */ /* 0x002f280000300a00 */
[----:B---3--:R-:W4:Y:S04]  /*88750*/  LDL.LU.64 R226, [R1+0x1c88] ;  /* 0x001c880001e27983 */ /* 0x008f280000300a00 */
[----:B------:R-:W-:Y:S04]  /*88760*/  LDS R72, [R3+UR10+0x280] ;  /* 0x0002800a03487984 */ /* 0x000fe80008000800 */
[----:B------:R-:W-:Y:S04]  /*88770*/  LDS R74, [R3+UR10+0x2280] ;  /* 0x0022800a034a7984 */ /* 0x000fe80008000800 */
[----:B------:R-:W-:Y:S04]  /*88780*/  LDS R73, [R175+UR10+0x280] ;  /* 0x0002800aaf497984 */ /* 0x000fe80008000800 */
[----:B------:R-:W1:Y:S01]  /*88790*/  LDS R75, [R175+UR10+0x2280] ;  /* 0x0022800aaf4b7984 */ /* 0x000e620008000800 */
[----:B--2---:R-:W-:-:S15]  /*887a0*/  HMMA.1688.F32.TF32 R116, R68, R20, R116 ;  /* 0x000000144474723c */ /* 0x004fde0000081074 */
[----:B------:R-:W-:-:S08]  /*887b0*/  NOP ;  /* 0x0000000000007918 */ /* 0x000fd00000000000 */
[----:B------:R2:W-:Y:S04]  /*887c0*/  STL.64 [R1+0xd20], R116 ;  /* 0x000d207401007387 */ /* 0x0005e80000100a00 */
[----:B------:R3:W-:Y:S04]  /*887d0*/  STL.64 [R1+0xd28], R118 ;  /* 0x000d287601007387 */ /* 0x0007e80000100a00 */
[----:B--2---:R-:W2:Y:S04]  /*887e0*/  LDL.LU.64 R116, [R1+0x1c70] ;  /* 0x001c700001747983 */ /* 0x004ea80000300a00 */
[----:B---3--:R-:W2:Y:S04]  /*887f0*/  LDL.LU.64 R118, [R1+0x1c78] ;  /* 0x001c780001767983 */ /* 0x008ea80000300a00 */
[----:B------:R-:W3:Y:S04]  /*88800*/  LDL.LU.64 R220, [R1+0x1c60] ;  /* 0x001c600001dc7983 */ /* 0x000ee80000300a00 */
        /* <DEDUP_REMOVED lines=24> */
[----:B------:R-:W3:Y:S01]  /*88990*/  LDL.LU.64 R146, [R1+0x16a8] ;  /* 0x0016a80001927983 */ /* 0x000ee20000300a00 */
[----:B----4-:R-:W-:-:S15]  /*889a0*/  HMMA.1688.F32.TF32 R224, R68, R24, R224 ;  /* 0x0000001844e0723c */ /* 0x010fde00000810e0 */
[----:B------:R-:W-:-:S08]  /*889b0*/  NOP ;  /* 0x0000000000007918 */ /* 0x000fd00000000000 */
[----:B------:R-:W-:Y:S04]  /*889c0*/  STL.64 [R1+0xd10], R224 ;  /* 0x000d10e001007387 */ /* 0x000fe80000100a00 */
[----:B------:R2:W-:Y:S02]  /*889d0*/  STL.64 [R1+0xd18], R226 ;  /* 0x000d18e201007387 */ /* 0x0005e40000100a00 */
[C---:B--2---:R-:W-:Y:S02]  /*889e0*/  HMMA.1688.F32.TF32 R224, R68.reuse, R28, R116 ;  /* 0x0000001c44e0723c */ /* 0x044fe40000081074 */
[----:B------:R-:W2:Y:S04]  /*889f0*/  LDL.LU.64 R116, [R1+0x1910] ;  /* 0x0019100001747983 */ /* 0x000ea80000300a00 */
[----:B------:R-:W2:Y:S01]  /*88a00*/  LDL.LU.64 R118, [R1+0x1918] ;  /* 0x0019180001767983 */ /* 0x000ea20000300a00 */
[C---:B---3--:R-:W-:Y:S06]  /*88a10*/  HMMA.1688.F32.TF32 R220, R68.reuse, R32, R220 ;  /* 0x0000002044dc723c */ /* 0x048fec00000810dc */
        /* <DEDUP_REMOVED lines=40> */
[----:B---3--:R-:W3:Y:S04]  /*88ca0*/  LDL.LU.64 R224, [R1+0x18e0] ;  /* 0x0018e00001e07983 */ /* 0x008ee80000300a00 */
[----:B----4-:R-:W3:Y:S04]  /*88cb0*/  LDL.LU.64 R226, [R1+0x18e8] ;  /* 0x0018e80001e27983 */ /* 0x010ee80000300a00 */
[----:B------:R-:W-:Y:S04]  /*88cc0*/  LDS R68, [R3+UR10+0x300] ;  /* 0x0003000a03447984 */ /* 0x000fe80008000800 */
[----:B------:R-:W-:Y:S04]  /*88cd0*/  LDS R70, [R3+UR10+0x2300] ;  /* 0x0023000a03467984 */ /* 0x000fe80008000800 */
[----:B------:R-:W-:Y:S04]  /*88ce0*/  LDS R69, [R175+UR10+0x300] ;  /* 0x0003000aaf457984 */ /* 0x000fe80008000800 */
[----:B------:R-:W4:Y:S01]  /*88cf0*/  LDS R71, [R175+UR10+0x2300] ;  /* 0x0023000aaf477984 */ /* 0x000f220008000800 */
[----:B--2---:R-:W-:-:S15]  /*88d00*/  HMMA.1688.F32.TF32 R116, R76, R20, R116 ;  /* 0x000000144c74723c */ /* 0x004fde0000081074 */
[----:B------:R-:W-:-:S08]  /*88d10*/  NOP ;  /* 0x0000000000007918 */ /* 0x000fd00000000000 */
[----:B------:R2:W-:Y:S04]  /*88d20*/  STL.64 [R1+0xc70], R116 ;  /* 0x000c707401007387 */ /* 0x0005e80000100a00 */
[----:B------:R1:W-:Y:S04]  /*88d30*/  STL.64 [R1+0xc78], R118 ;  /* 0x000c787601007387 */ /* 0x0003e80000100a00 */
[----:B--2---:R-:W2:Y:S04]  /*88d40*/  LDL.LU.64 R116, [R1+0x18b0] ;  /* 0x0018b00001747983 */ /* 0x004ea80000300a00 */
[----:B-1----:R-:W2:Y:S04]  /*88d50*/  LDL.LU.64 R118, [R1+0x18b8] ;  /* 0x0018b80001767983 */ /* 0x002ea80000300a00 */
        /* <DEDUP_REMOVED lines=26> */
[----:B---3--:R-:W-:-:S15]  /*88f00*/  HMMA.1688.F32.TF32 R224, R76, R24, R224 ;  /* 0x000000184ce0723c */ /* 0x008fde00000810e0 */
[----:B------:R-:W-:-:S08]  /*88f10*/  NOP ;  /* 0x0000000000007918 */ /* 0x000fd00000000000 */
[----:B------:R-:W-:Y:S04]  /*88f20*/  STL.64 [R1+0xc60], R224 ;  /* 0x000c60e001007387 */ /* 0x000fe80000100a00 */
[----:B------:R2:W-:Y:S02]  /*88f30*/  STL.64 [R1+0xc68], R226 ;  /* 0x000c68e201007387 */ /* 0x0005e40000100a00 */
[C---:B--2---:R-:W-:Y:S02]  /*88f40*/  HMMA.1688.F32.TF32 R224, R76.reuse, R28, R116 ;  /* 0x0000001c4ce0723c */ /* 0x044fe40000081074 */
        /* <DEDUP_REMOVED lines=525> */
[----:B------:R-:W-:Y:S05]  /*8b020*/  STL.64 [R1+0x830], R224 ;  /* 0x000830e001007387 */ /* 0x000fea0000100a00 */
[C---:B------:R-:W-:Y:S01]  /*8b030*/  HMMA.1688.F32.TF32 R164, R76.reuse, R60, R164 ;  /* 0x0000003c4ca4723c */ /* 0x040fe200000810a4 */
[----:B------:R-:W-:Y:S05]  /*8b040*/  STL.64 [R1+0x838], R226 ;  /* 0x000838e201007387 */ /* 0x000fea0000100a00 */
        /* <DEDUP_REMOVED lines=29> */
[----:B------:R1:W-:Y:S04]  /*8b220*/  STL.64 [R1+0x220], R144 ;  /* 0x0002209001007387 */ /* 0x0003e80000100a00 */
[----:B------:R3:W-:Y:S04]  /*8b230*/  STL.64 [R1+0x228], R146 ;  /* 0x0002289201007387 */ /* 0x0007e80000100a00 */
[----:B------:R-:W-:Y:S04]  /*8b240*/  LDS R76, [R3+UR10+0x680] ;  /* 0x0006800a034c7984 */ /* 0x000fe80008000800 */
[----:B-1----:R-:W4:Y:S04]  /*8b250*/  LDL.LU.64 R144, [R1+0x6e0] ;  /* 0x0006e00001907983 */ /* 0x002f280000300a00 */
[----:B---3--:R-:W4:Y:S04]  /*8b260*/  LDL.LU.64 R146, [R1+0x6e8] ;  /* 0x0006e80001927983 */ /* 0x008f280000300a00 */
[----:B------:R-:W-:Y:S04]  /*8b270*/  LDS R78, [R3+UR10+0x2680] ;  /* 0x0026800a034e7984 */ /* 0x000fe80008000800 */
[----:B------:R-:W-:Y:S04]  /*8b280*/  LDS R77, [R175+UR10+0x680] ;  /* 0x0006800aaf4d7984 */ /* 0x000fe80008000800 */
[----:B------:R-:W1:Y:S01]  /*8b290*/  LDS R79, [R175+UR10+0x2680] ;  /* 0x0026800aaf4f7984 */ /* 0x000e620008000800 */
[----:B--2---:R-:W-:-:S15]  /*8b2a0*/  HMMA.1688.F32.TF32 R116, R72, R20, R116 ;  /* 0x000000144874723c */ /* 0x004fde0000081074 */
[----:B------:R-:W-:-:S08]  /*8b2b0*/  NOP ;  /* 0x0000000000007918 */ /* 0x000fd00000000000 */
[----:B------:R2:W-:Y:S04]  /*8b2c0*/  STL.64 [R1+0x7a0], R116 ;  /* 0x0007a07401007387 */ /* 0x0005e80000100a00 */
[----:B------:R3:W-:Y:S04]  /*8b2d0*/  STL.64 [R1+0x7a8], R118 ;  /* 0x0007a87601007387 */ /* 0x0007e80000100a00 */
        /* <DEDUP_REMOVED lines=26> */
[----:B--2---:R-:W2:Y:S04]  /*8b480*/  LDL.LU.64 R116, [R1+0x1c0] ;  /* 0x0001c00001747983 */ /* 0x004ea80000300a00 */
[----:B---3--:R-:W2:Y:S01]  /*8b490*/  LDL.LU.64 R118, [R1+0x1c8] ;  /* 0x0001c80001767983 */ /* 0x008ea20000300a00 */
[----:B----4-:R-:W-:-:S15]  /*8b4a0*/  HMMA.1688.F32.TF32 R144, R72, R24, R144 ;  /* 0x000000184890723c */ /* 0x010fde0000081090 */
[----:B------:R-:W-:-:S08]  /*8b4b0*/  NOP ;  /* 0x0000000000007918 */ /* 0x000fd00000000000 */
[----:B------:R-:W-:Y:S04]  /*8b4c0*/  STL.64 [R1+0x790], R144 ;  /* 0x0007909001007387 */ /* 0x000fe80000100a00 */
[----:B------:R3:W-:Y:S04]  /*8b4d0*/  STL.64 [R1+0x798], R146 ;  /* 0x0007989201007387 */ /* 0x0007e80000100a00 */
[----:B---3--:R-:W3:Y:S04]  /*8b4e0*/  LDL.LU.64 R146, [R1+0xa940] ;  /* 0x00a9400001927983 */ /* 0x008ee80000300a00 */
[----:B------:R-:W3:Y:S01]  /*8b4f0*/  LDL.LU.64 R144, [R1+0xa938] ;  /* 0x00a9380001907983 */ /* 0x000ee20000300a00 */
[----:B------:R-:W-:-:S15]  /*8b500*/  HMMA.1688.F32.TF32 R152, R72, R28, R152 ;  /* 0x0000001c4898723c */ /* 0x000fde0000081098 */
[----:B------:R-:W-:-:S08]  /*8b510*/  NOP ;  /* 0x0000000000007918 */ /* 0x000fd00000000000 */
[----:B------:R4:W-:Y:S04]  /*8b520*/  STL.64 [R1+0x780], R152 ;  /* 0x0007809801007387 */ /* 0x0009e80000100a00 */
[----:B------:R1:W-:Y:S04]  /*8b530*/  STL.64 [R1+0x788], R154 ;  /* 0x0007889a01007387 */ /* 0x0003e80000100a00 */
[----:B----4-:R-:W4:Y:S04]  /*8b540*/  LDL.LU.64 R152, [R1+0x660] ;  /* 0x0006600001987983 */ /* 0x010f280000300a00 */
[----:B-1----:R-:W4:Y:S01]  /*8b550*/  LDL.LU.64 R154, [R1+0x668] ;  /* 0x00066800019a7983 */ /* 0x002f220000300a00 */
[C---:B------:R-:W-:Y:S06]  /*8b560*/  HMMA.1688.F32.TF32 R148, R72.reuse, R32, R148 ;  /* 0x000000204894723c */ /* 0x040fec0000081094 */
[C---:B------:R-:W-:Y:S06]  /*8b570*/  HMMA.1688.F32.TF32 R224, R72.reuse, R36, R224 ;  /* 0x0000002448e0723c */ /* 0x040fec00000810e0 */
[C---:B------:R-:W-:Y:S06]  /*8b580*/  HMMA.1688.F32.TF32 R220, R72.reuse, R40, R220 ;  /* 0x0000002848dc723c */ /* 0x040fec00000810dc */
[C---:B------:R-:W-:Y:S06]  /*8b590*/  HMMA.1688.F32.TF32 R216, R72.reuse, R44, R216 ;  /* 0x0000002c48d8723c */ /* 0x040fec00000810d8 */
[C---:B------:R-:W-:Y:S06]  /*8b5a0*/  HMMA.1688.F32.TF32 R200, R72.reuse, R48, R200 ;  /* 0x0000003048c8723c */ /* 0x040fec00000810c8 */
[C---:B------:R-:W-:Y:S06]  /*8b5b0*/  HMMA.1688.F32.TF32 R196, R72.reuse, R52, R196 ;  /* 0x0000003448c4723c */ /* 0x040fec00000810c4 */
[C---:B------:R-:W-:Y:S06]  /*8b5c0*/  HMMA.1688.F32.TF32 R192, R72.reuse, R56, R192 ;  /* 0x0000003848c0723c */ /* 0x040fec00000810c0 */
[C---:B------:R-:W-:Y:S01]  /*8b5d0*/  HMMA.1688.F32.TF32 R188, R72.reuse, R60, R188 ;  /* 0x0000003c48bc723c */ /* 0x040fe200000810bc */
[----:B------:R-:W-:Y:S05]  /*8b5e0*/  STL.64 [R1+0x770], R148 ;  /* 0x0007709401007387 */ /* 0x000fea0000100a00 */
[----:B------:R-:W-:Y:S01]  /*8b5f0*/  HMMA.1688.F32.TF32 R168, R72, R64, R168 ;  /* 0x0000004048a8723c */ /* 0x000fe200000810a8 */
[----:B------:R1:W-:Y:S05]  /*8b600*/  STL.64 [R1+0x778], R150 ;  /* 0x0007789601007387 */ /* 0x0003ea0000100a00 */
[C---:B------:R-:W-:Y:S01]  /*8b610*/  HMMA.1688.F32.TF32 R72, R68.reuse, R4, R164 ;  /* 0x000000044448723c */ /* 0x040fe200000810a4 */
[----:B-1----:R-:W3:Y:S04]  /*8b620*/  LDL.LU.64 R150, [R1+0xa930] ;  /* 0x00a9300001967983 */ /* 0x002ee80000300a00 */
[----:B------:R-:W3:Y:S04]  /*8b630*/  LDL.LU.64 R148, [R1+0xa928] ;  /* 0x00a9280001947983 */ /* 0x000ee80000300a00 */
        /* <DEDUP_REMOVED lines=10> */
[----:B------:R-:W-:Y:S01]  /*8b6e0*/  STL.64 [R1+0x710], R192 ;  /* 0x000710c001007387 */ /* 0x000fe20000100a00 */
[C---:B------:R-:W-:Y:S03]  /*8b6f0*/  HMMA.1688.F32.TF32 R160, R68.reuse, R8, R160 ;  /* 0x0000000844a0723c */ /* 0x040fe600000810a0 */
[----:B------:R-:W-:Y:S04]  /*8b700*/  STL.64 [R1+0x718], R194 ;  /* 0x000718c201007387 */ /* 0x000fe80000100a00 */
[----:B------:R-:W-:Y:S01]  /*8b710*/  STL.64 [R1+0x700], R188 ;  /* 0x000700bc01007387 */ /* 0x000fe20000100a00 */
[C---:B------:R-:W-:Y:S03]  /*8b720*/  HMMA.1688.F32.TF32 R156, R68.reuse, R12, R156 ;  /* 0x0000000c449c723c */ /* 0x040fe6000008109c */
[----:B------:R-:W-:Y:S04]  /*8b730*/  STL.64 [R1+0x708], R190 ;  /* 0x000708be01007387 */ /* 0x000fe80000100a00 */
[----:B------:R-:W-:Y:S04]  /*8b740*/  STL.64 [R1+0x210], R168 ;  /* 0x000210a801007387 */ /* 0x000fe80000100a00 */
[----:B------:R-:W-:Y:S04]  /*8b750*/  STL.64 [R1+0x218], R170 ;  /* 0x000218aa01007387 */ /* 0x000fe80000100a00 */
[----:B------:R-:W-:Y:S04]  /*8b760*/  STL.64 [R1+0x200], R72 ;  /* 0x0002004801007387 */ /* 0x000fe80000100a00 */
[----:B------:R2:W-:Y:S02]  /*8b770*/  STL.64 [R1+0x208], R74 ;  /* 0x0002084a01007387 */ /* 0x0005e40000100a00 */
[C---:B--2---:R-:W-:Y:S02]  /*8b780*/  HMMA.1688.F32.TF32 R72, R68.reuse, R16, R116 ;  /* 0x000000104448723c */ /* 0x044fe40000081074 */
[----:B------:R-:W-:Y:S04]  /*8b790*/  STL.64 [R1+0x1f0], R160 ;  /* 0x0001f0a001007387 */ /* 0x000fe80000100a00 */
[----:B------:R-:W-:Y:S04]  /*8b7a0*/  STL.64 [R1+0x1f8], R162 ;  /* 0x0001f8a201007387 */ /* 0x000fe80000100a00 */
[----:B------:R-:W-:Y:S04]  /*8b7b0*/  STL.64 [R1+0x1e0], R156 ;  /* 0x0001e09c01007387 */ /* 0x000fe80000100a00 */
[----:B------:R-:W-:Y:S04]  /*8b7c0*/  STL.64 [R1+0x1e8], R158 ;  /* 0x0001e89e01007387 */ /* 0x000fe80000100a00 */
[----:B------:R-:W-:Y:S04]  /*8b7d0*/  LDS R116, [R3+UR10+0x700] ;  /* 0x0007000a03747984 */ /* 0x000fe80008000800 */
[----:B------:R-:W-:Y:S04]  /*8b7e0*/  LDS R118, [R3+UR10+0x2700] ;  /* 0x0027000a03767984 */ /* 0x000fe80008000800 */
[----:B------:R-:W-:Y:S04]  /*8b7f0*/  STL.64 [R1+0x1d0], R72 ;  /* 0x0001d04801007387 */ /* 0x000fe80000100a00 */
[----:B------:R4:W-:Y:S04]  /*8b800*/  STL.64 [R1+0x1d8], R74 ;  /* 0x0001d84a01007387 */ /* 0x0009e80000100a00 */
[----:B------:R-:W-:Y:S04]  /*8b810*/  LDS R117, [R175+UR10+0x700] ;  /* 0x0007000aaf757984 */ /* 0x000fe80008000800 */
[----:B------:R-:W1:Y:S04]  /*8b820*/  LDS R119, [R175+UR10+0x2700] ;  /* 0x0027000aaf777984 */ /* 0x000e680008000800 */
[----:B------:R-:W2:Y:S01]  /*8b830*/  LDS R175, [R175+UR10+0x2780] ;  /* 0x0027800aafaf7984 */ /* 0x000ea20008000800 */
[----:B----4-:R-:W-:Y:S03]  /*8b840*/  HMMA.1688.F32.TF32 R72, R68, R20, R152 ;  /* 0x000000144448723c */ /* 0x010fe60000081098 */
[----:B------:R-:W4:Y:S04]  /*8b850*/  LDL.LU.64 R152, [R1+0x650] ;  /* 0x0006500001987983 */ /* 0x000f280000300a00 */
[----:B------:R-:W4:-:S15]  /*8b860*/  LDL.LU.64 R154, [R1+0x658] ;  /* 0x00065800019a7983 */ /* 0x000f1e0000300a00 */
[----:B------:R-:W-:-:S01]  /*8b870*/  NOP ;  /* 0x0000000000007918 */ /* 0x000fc20000000000 */
[----:B------:R1:W-:Y:S04]  /*8b880*/  STL.64 [R1+0x6f0], R72 ;  /* 0x0006f04801007387 */ /* 0x0003e80000100a00 */
[----:B------:R2:W-:Y:S04]  /*8b890*/  STL.64 [R1+0x6f8], R74 ;  /* 0x0006f84a01007387 */ /* 0x0005e80000100a00 */
[----:B------:R-:W3:Y:S04]  /*8b8a0*/  LDL.LU.64 R164, [R1+0x640] ;  /* 0x0006400001a47983 */ /* 0x000ee80000300a00 */
[----:B------:R-:W3:Y:S04]  /*8b8b0*/  LDL.LU.64 R166, [R1+0x648] ;  /* 0x0006480001a67983 */ /* 0x000ee80000300a00 */
[----:B-1----:R-:W3:Y:S04]  /*8b8c0*/  LDL.LU.64 R72, [R1+0x630] ;  /* 0x0006300001487983 */ /* 0x002ee80000300a00 */
[----:B--2---:R-:W2:Y:S04]  /*8b8d0*/  LDL.LU.64 R74, [R1+0x638] ;  /* 0x00063800014a7983 */ /* 0x004ea80000300a00 */
[----:B------:R-:W2:Y:S04]  /*8b8e0*/  LDL.LU.64 R156, [R1+0x620] ;  /* 0x00062000019c7983 */ /* 0x000ea80000300a00 */
        /* <DEDUP_REMOVED lines=18> */
[----:B------:R-:W2:Y:S01]  /*8ba10*/  LDL.LU.64 R170, [R1+0x1a8] ;  /* 0x0001a80001aa7983 */ /* 0x000ea20000300a00 */
[C---:B----4-:R-:W-:Y:S06]  /*8ba20*/  HMMA.1688.F32.TF32 R152, R68.reuse, R24, R152 ;  /* 0x000000184498723c */ /* 0x050fec0000081098 */
[----:B---3--:R-:W-:-:S15]  /*8ba30*/  HMMA.1688.F32.TF32 R164, R68, R28, R164 ;  /* 0x0000001c44a4723c */ /* 0x008fde00000810a4 */
[----:B------:R-:W-:-:S02]  /*8ba40*/  NOP ;  /* 0x0000000000007918 */ /* 0x000fc40000000000 */
[----:B------:R-:W-:Y:S04]  /*8ba50*/  STL.64 [R1+0x6e0], R152 ;  /* 0x0006e09801007387 */ /* 0x000fe80000100a00 */
[----:B------:R1:W-:Y:S01]  /*8ba60*/  STL.64 [R1+0x6e8], R154 ;  /* 0x0006e89a01007387 */ /* 0x0003e20000100a00 */
[C---:B--2---:R-:W-:Y:S03]  /*8ba70*/  HMMA.1688.F32.TF32 R72, R68.reuse, R32, R72 ;  /* 0x000000204448723c */ /* 0x044fe60000081048 */
[----:B-1----:R-:W2:Y:S04]  /*8ba80*/  LDL.LU.64 R154, [R1+0xa920] ;  /* 0x00a92000019a7983 */ /* 0x002ea80000300a00 */
[----:B------:R-:W2:Y:S04]  /*8ba90*/  LDL.LU.64 R152, [R1+0xa918] ;  /* 0x00a9180001987983 */ /* 0x000ea80000300a00 */
[----:B------:R1:W-:Y:S04]  /*8baa0*/  STL.64 [R1+0x6d0], R164 ;  /* 0x0006d0a401007387 */ /* 0x0003e80000100a00 */
[----:B------:R3:W-:Y:S04]  /*8bab0*/  STL.64 [R1+0x6d8], R166 ;  /* 0x0006d8a601007387 */ /* 0x0007e80000100a00 */
[----:B-1----:R-:W4:Y:S04]  /*8bac0*/  LDL.LU.64 R164, [R1+0x580] ;  /* 0x0005800001a47983 */ /* 0x002f280000300a00 */
[----:B---3--:R-:W4:Y:S04]  /*8bad0*/  LDL.LU.64 R166, [R1+0x588] ;  /* 0x0005880001a67983 */ /* 0x008f280000300a00 */
[----:B------:R1:W-:Y:S04]  /*8bae0*/  STL.64 [R1+0x6c0], R72 ;  /* 0x0006c04801007387 */ /* 0x0003e80000100a00 */
[----:B------:R3:W-:Y:S04]  /*8baf0*/  STL.64 [R1+0x6c8], R74 ;  /* 0x0006c84a01007387 */ /* 0x0007e80000100a00 */
[----:B-1----:R-:W2:Y:S04]  /*8bb00*/  LDL.LU.64 R72, [R1+0x570] ;  /* 0x0005700001487983 */ /* 0x002ea80000300a00 */
[----:B---3--:R-:W2:Y:S01]  /*8bb10*/  LDL.LU.64 R74, [R1+0x578] ;  /* 0x00057800014a7983 */ /* 0x008ea20000300a00 */
        /* <DEDUP_REMOVED lines=10> */
[C---:B------:R-:W-:Y:S06]  /*8bbc0*/  HMMA.1688.F32.TF32 R188, R76.reuse, R4, R188 ;  /* 0x000000044cbc723c */ /* 0x040fec00000810bc */
[----:B------:R-:W-:Y:S01]  /*8bbd0*/  HMMA.1688.F32.TF32 R68, R76, R8, R168 ;  /* 0x000000084c44723c */ /* 0x000fe200000810a8 */
[----:B-1----:R-:W3:Y:S04]  /*8bbe0*/  LDL.LU.64 R158, [R1+0xa910] ;  /* 0x00a91000019e7983 */ /* 0x002ee80000300a00 */
[----:B------:R-:W3:Y:S04]  /*8bbf0*/  LDL.LU.64 R156, [R1+0xa908] ;  /* 0x00a90800019c7983 */ /* 0x000ee80000300a00 */
[----:B------:R-:W-:Y:S04]  /*8bc00*/  STL.64 [R1+0x6a0], R160 ;  /* 0x0006a0a001007387 */ /* 0x000fe80000100a00 */
[----:B------:R1:W-:Y:S04]  /*8bc10*/  STL.64 [R1+0x6a8], R162 ;  /* 0x0006a8a201007387 */ /* 0x0003e80000100a00 */
        /* <DEDUP_REMOVED lines=13> */
[----:B------:R-:W-:-:S03]  /*8bcf0*/  IMAD.MOV.U32 R252, RZ, RZ, R69 ;  /* 0x000000fffffc7224 */ /* 0x000fc600078e0045 */
[----:B------:R-:W-:Y:S01]  /*8bd00*/  STL.64 [R1+0x1c8], R194 ;  /* 0x0001c8c201007387 */ /* 0x000fe20000100a00 */
[----:B------:R-:W-:Y:S01]  /*8bd10*/  MOV R2, R70 ;  /* 0x0000004600027202 */ /* 0x000fe20000000f00 */
[----:B------:R-:W-:Y:S02]  /*8bd20*/  IMAD.MOV.U32 R0, RZ, RZ, R71 ;  /* 0x000000ffff007224 */ /* 0x000fe400078e0047 */
[----:B------:R-:W-:Y:S04]  /*8bd30*/  STL.64 [R1+0x1b0], R188 ;  /* 0x0001b0bc01007387 */ /* 0x000fe80000100a00 */
[----:B------:R-:W-:Y:S04]  /*8bd40*/  STL.64 [R1+0x1b8], R190 ;  /* 0x0001b8be01007387 */ /* 0x000fe80000100a00 */
[----:B------:R4:W-:Y:S02]  /*8bd50*/  STL [R1+0x1a0], R68 ;  /* 0x0001a04401007387 */ /* 0x0009e40000100800 */
[C---:B----4-:R-:W-:Y:S06]  /*8bd60*/  HMMA.1688.F32.TF32 R68, R76.reuse, R12, R164 ;  /* 0x0000000c4c44723c */ /* 0x050fec00000810a4 */
[----:B--2---:R-:W-:-:S15]  /*8bd70*/  HMMA.1688.F32.TF32 R72, R76, R16, R72 ;  /* 0x000000104c48723c */ /* 0x004fde0000081048 */
[----:B------:R-:W-:-:S02]  /*8bd80*/  NOP ;  /* 0x0000000000007918 */ /* 0x000fc40000000000 */
[----:B------:R-:W-:Y:S04]  /*8bd90*/  STL.64 [R1+0xa720], R70 ;  /* 0x00a7204601007387 */ /* 0x000fe80000100a00 */
[----:B------:R1:W-:Y:S04]  /*8bda0*/  STL.64 [R1+0xa718], R68 ;  /* 0x00a7184401007387 */ /* 0x0003e80000100a00 */
[----:B------:R-:W2:Y:S04]  /*8bdb0*/  LDL.LU.64 R164, [R1+0x560] ;  /* 0x0005600001a47983 */ /* 0x000ea80000300a00 */
[----:B------:R-:W2:Y:S04]  /*8bdc0*/  LDL.LU.64 R166, [R1+0x568] ;  /* 0x0005680001a67983 */ /* 0x000ea80000300a00 */
[----:B------:R-:W4:Y:S04]  /*8bdd0*/  LDL.LU.64 R168, [R1+0x550] ;  /* 0x0005500001a87983 */ /* 0x000f280000300a00 */
[----:B------:R-:W4:Y:S04]  /*8bde0*/  LDL.LU.64 R170, [R1+0x558] ;  /* 0x0005580001aa7983 */ /* 0x000f280000300a00 */
        /* <DEDUP_REMOVED lines=14> */
[----:B-1----:R-:W3:Y:S04]  /*8bed0*/  LDL.LU.64 R68, [R1+0xed0] ;  /* 0x000ed00001447983 */ /* 0x002ee80000300a00 */
[----:B------:R-:W3:Y:S04]  /*8bee0*/  LDL.LU.64 R70, [R1+0xed8] ;  /* 0x000ed80001467983 */ /* 0x000ee80000300a00 */
[----:B------:R-:W-:Y:S04]  /*8bef0*/  STL.64 [R1+0xa730], R74 ;  /* 0x00a7304a01007387 */ /* 0x000fe80000100a00 */
[----:B------:R1:W-:Y:S04]  /*8bf00*/  STL.64 [R1+0xa728], R72 ;  /* 0x00a7284801007387 */ /* 0x0003e80000100a00 */
[----:B-1----:R-:W3:Y:S04]  /*8bf10*/  LDL.LU.64 R72, [R1+0x5d0] ;  /* 0x0005d00001487983 */ /* 0x002ee80000300a00 */
[----:B------:R-:W3:Y:S01]  /*8bf20*/  LDL.LU.64 R74, [R1+0x5d8] ;  /* 0x0005d800014a7983 */ /* 0x000ee20000300a00 */
[C---:B--2---:R-:W-:Y:S06]  /*8bf30*/  HMMA.1688.F32.TF32 R164, R76.reuse, R20, R164 ;  /* 0x000000144ca4723c */ /* 0x044fec00000810a4 */
[C---:B----4-:R-:W-:Y:S06]  /*8bf40*/  HMMA.1688.F32.TF32 R168, R76.reuse, R24, R168 ;  /* 0x000000184ca8723c */ /* 0x050fec00000810a8 */
[C---:B---3--:R-:W-:Y:S06]  /*8bf50*/  HMMA.1688.F32.TF32 R188, R76.reuse, R28, R188 ;  /* 0x0000001c4cbc723c */ /* 0x048fec00000810bc */
[C---:B------:R-:W-:Y:S05]  /*8bf60*/  HMMA.1688.F32.TF32 R196, R76.reuse, R32, R196 ;  /* 0x000000204cc4723c */ /* 0x040fea00000810c4 */
[----:B------:R-:W-:Y:S04]  /*8bf70*/  STL.64 [R1+0x640], R164 ;  /* 0x000640a401007387 */ /* 0x000fe80000100a00 */
[----:B------:R1:W-:Y:S04]  /*8bf80*/  STL.64 [R1+0x648], R166 ;  /* 0x000648a601007387 */ /* 0x0003e80000100a00 */
[----:B-1----:R-:W2:Y:S04]  /*8bf90*/  LDL.LU.64 R166, [R1+0xa8f0] ;  /* 0x00a8f00001a67983 */ /* 0x002ea80000300a00 */
[----:B------:R-:W2:Y:S04]  /*8bfa0*/  LDL.LU.64 R164, [R1+0xa8e8] ;  /* 0x00a8e80001a47983 */ /* 0x000ea80000300a00 */
[----:B------:R-:W-:Y:S04]  /*8bfb0*/  STL.64 [R1+0x630], R168 ;  /* 0x000630a801007387 */ /* 0x000fe80000100a00 */
[----:B------:R1:W-:Y:S01]  /*8bfc0*/  STL.64 [R1+0x638], R170 ;  /* 0x000638aa01007387 */ /* 0x0003e20000100a00 */
[C---:B------:R-:W-:Y:S03]  /*8bfd0*/  HMMA.1688.F32.TF32 R224, R76.reuse, R40, R224 ;  /* 0x000000284ce0723c */ /* 0x040fe600000810e0 */
[----:B-1----:R-:W3:Y:S04]  /*8bfe0*/  LDL.LU.64 R170, [R1+0xa8e0] ;  /* 0x00a8e00001aa7983 */ /* 0x002ee80000300a00 */
[----:B------:R-:W3:Y:S04]  /*8bff0*/  LDL.LU.64 R168, [R1+0xa8d8] ;  /* 0x00a8d80001a87983 */ /* 0x000ee80000300a00 */
[----:B------:R-:W-:Y:S04]  /*8c000*/  STL.64 [R1+0x620], R188 ;  /* 0x000620bc01007387 */ /* 0x000fe80000100a00 */
[----:B------:R1:W-:Y:S04]  /*8c010*/  STL.64 [R1+0x628], R190 ;  /* 0x000628be01007387 */ /* 0x0003e80000100a00 */
[----:B-1----:R-:W4:Y:S04]  /*8c020*/  LDL.LU.64 R190, [R1+0xa8d0] ;  /* 0x00a8d00001be7983 */ /* 0x002f280000300a00 */
[----:B------:R-:W4:Y:S01]  /*8c030*/  LDL.LU.64 R188, [R1+0xa8c8] ;  /* 0x00a8c80001bc7983 */ /* 0x000f220000300a00 */
[C---:B------:R-:W-:Y:S03]  /*8c040*/  HMMA.1688.F32.TF32 R72, R76.reuse, R36, R72 ;  /* 0x000000244c48723c */ /* 0x040fe60000081048 */
[----:B------:R1:W-:Y:S04]  /*8c050*/  STL.64 [R1+0x610], R196 ;  /* 0x000610c401007387 */ /* 0x0003e80000100a00 */
[----:B------:R1:W-:Y:S04]  /*8c060*/  STL.64 [R1+0x618], R198 ;  /* 0x000618c601007387 */ /* 0x0003e80000100a00 */
[----:B-1----:R-:W2:Y:S04]  /*8c070*/  LDL.LU.64 R196, [R1+0x11b0] ;  /* 0x0011b00001c47983 */ /* 0x002ea80000300a00 */
[----:B------:R-:W2:Y:S08]  /*8c080*/  LDL.LU.64 R198, [R1+0x11b8] ;  /* 0x0011b80001c67983 */ /* 0x000eb00000300a00 */
[----:B------:R-:W-:Y:S04]  /*8c090*/  STL.64 [R1+0x600], R72 ;  /* 0x0006004801007387 */ /* 0x000fe80000100a00 */
[----:B------:R1:W-:Y:S02]  /*8c0a0*/  STL.64 [R1+0x608], R74 ;  /* 0x0006084a01007387 */ /* 0x0003e40000100a00 */
[C---:B-1----:R-:W-:Y:S02]  /*8c0b0*/  HMMA.1688.F32.TF32 R72, R76.reuse, R44, R220 ;  /* 0x0000002c4c48723c */ /* 0x042fe400000810dc */
[----:B------:R-:W-:Y:S04]  /*8c0c0*/  STL.64 [R1+0x5f0], R224 ;  /* 0x0005f0e001007387 */ /* 0x000fe80000100a00 */
[C---:B------:R-:W-:Y:S01]  /*8c0d0*/  HMMA.1688.F32.TF32 R216, R76.reuse, R48, R216 ;  /* 0x000000304cd8723c */ /* 0x040fe200000810d8 */
[----:B------:R-:W-:Y:S05]  /*8c0e0*/  STL.64 [R1+0x5f8], R226 ;  /* 0x0005f8e201007387 */ /* 0x000fea0000100a00 */
[C---:B------:R-:W-:Y:S06]  /*8c0f0*/  HMMA.1688.F32.TF32 R200, R76.reuse, R52, R200 ;  /* 0x000000344cc8723c */ /* 0x040fec00000810c8 */
[C---:B------:R-:W-:Y:S05]  /*8c100*/  HMMA.1688.F32.TF32 R68, R76.reuse, R60, R68 ;  /* 0x0000003c4c44723c */ /* 0x040fea0000081044 */
[----:B------:R-:W-:Y:S04]  /*8c110*/  STL.64 [R1+0x5e0], R72 ;  /* 0x0005e04801007387 */ /* 0x000fe80000100a00 */
[----:B------:R1:W-:Y:S02]  /*8c120*/  STL.64 [R1+0x5e8], R74 ;  /* 0x0005e84a01007387 */ /* 0x0003e40000100a00 */
[----:B-1----:R-:W-:Y:S02]  /*8c130*/  HMMA.1688.F32.TF32 R72, R76, R56, R192 ;  /* 0x000000384c48723c */ /* 0x002fe400000810c0 */
[----:B------:R-:W-:Y:S04]  /*8c140*/  STL.64 [R1+0x5d0], R216 ;  /* 0x0005d0d801007387 */ /* 0x000fe80000100a00 */
[----:B------:R-:W-:Y:S04]  /*8c150*/  STL.64 [R1+0x5d8], R218 ;  /* 0x0005d8da01007387 */ /* 0x000fe80000100a00 */
[----:B------:R-:W-:Y:S04]  /*8c160*/  STL.64 [R1+0x5c0], R200 ;  /* 0x0005c0c801007387 */ /* 0x000fe80000100a00 */
[----:B------:R-:W-:Y:S04]  /*8c170*/  STL.64 [R1+0x5c8], R202 ;  /* 0x0005c8ca01007387 */ /* 0x000fe80000100a00 */
[----:B------:R-:W3:Y:S05]  /*8c180*/  LDL.LU.64 R192, [R1+0x30] ;  /* 0x0000300001c07983 */ /* 0x000eea0000300a00 */
[----:B------:R1:W-:Y:S04]  /*8c190*/  STL.64 [R1+0x5b0], R72 ;  /* 0x0005b04801007387 */ /* 0x0003e80000100a00 */
[----:B------:R1:W-:Y:S04]  /*8c1a0*/  STL.64 [R1+0x5b8], R74 ;  /* 0x0005b84a01007387 */ /* 0x0003e80000100a00 */
[----:B------:R-:W3:Y:S04]  /*8c1b0*/  LDL.LU.64 R194, [R1+0x38] ;  /* 0x0000380001c27983 */ /* 0x000ee80000300a00 */
[----:B------:R1:W-:Y:S04]  /*8c1c0*/  STL.64 [R1+0x5a0], R68 ;  /* 0x0005a04401007387 */ /* 0x0003e80000100a00 */
[----:B------:R1:W-:Y:S04]  /*8c1d0*/  STL.64 [R1+0x5a8], R70 ;  /* 0x0005a84601007387 */ /* 0x0003e80000100a00 */
[----:B-1----:R-:W4:Y:S04]  /*8c1e0*/  LDL.LU.64 R72, [R1+0x20] ;  /* 0x0000200001487983 */ /* 0x002f280000300a00 */
[----:B------:R-:W4:Y:S04]  /*8c1f0*/  LDL.LU.64 R74, [R1+0x28] ;  /* 0x00002800014a7983 */ /* 0x000f280000300a00 */
[----:B------:R-:W4:Y:S04]  /*8c200*/  LDL.LU.64 R68, [R1+0x10] ;  /* 0x0000100001447983 */ /* 0x000f280000300a00 */
[----:B------:R-:W4:Y:S01]  /*8c210*/  LDL.LU.64 R70, [R1+0x18] ;  /* 0x0000180001467983 */ /* 0x000f220000300a00 */
[C---:B------:R-:W-:Y:S06]  /*8c220*/  HMMA.1688.F32.TF32 R80, R116.reuse, R4, R80 ;  /* 0x000000047450723c */ /* 0x040fec0000081050 */
[C---:B------:R-:W-:Y:S06]  /*8c230*/  HMMA.1688.F32.TF32 R84, R116.reuse, R8, R84 ;  /* 0x000000087454723c */ /* 0x040fec0000081054 */
[C---:B------:R-:W-:Y:S06]  /*8c240*/  HMMA.1688.F32.TF32 R88, R116.reuse, R12, R88 ;  /* 0x0000000c7458723c */ /* 0x040fec0000081058 */
[----:B------:R-:W-:Y:S06]  /*8c250*/  HMMA.1688.F32.TF32 R92, R116, R16, R92 ;  /* 0x00000010745c723c */ /* 0x000fec000008105c */
[----:B--2---:R-:W-:-:S15]  /*8c260*/  HMMA.1688.F32.TF32 R76, R76, R64, R196 ;  /* 0x000000404c4c723c */ /* 0x004fde00000810c4 */
[----:B------:R-:W-:-:S08]  /*8c270*/  NOP ;  /* 0x0000000000007918 */ /* 0x000fd00000000000 */
[----:B------:R-:W-:Y:S04]  /*8c280*/  STL.64 [R1+0xa6a0], R78 ;  /* 0x00a6a04e01007387 */ /* 0x000fe80000100a00 */
[----:B------:R-:W-:Y:S04]  /*8c290*/  STL.64 [R1+0xa698], R76 ;  /* 0x00a6984c01007387 */ /* 0x000fe80000100a00 */
[----:B------:R-:W-:Y:S04]  /*8c2a0*/  STL.64 [R1+0xa6b0], R82 ;  /* 0x00a6b05201007387 */ /* 0x000fe80000100a00 */
[----:B------:R-:W-:Y:S04]  /*8c2b0*/  STL.64 [R1+0xa6a8], R80 ;  /* 0x00a6a85001007387 */ /* 0x000fe80000100a00 */
[----:B------:R1:W-:Y:S04]  /*8c2c0*/  STL.64 [R1+0xa6c0], R86 ;  /* 0x00a6c05601007387 */ /* 0x0003e80000100a00 */
[----:B------:R-:W-:Y:S04]  /*8c2d0*/  STL.64 [R1+0xa6b8], R84 ;  /* 0x00a6b85401007387 */ /* 0x000fe80000100a00 */
[----:B------:R-:W-:Y:S01]  /*8c2e0*/  STL.64 [R1+0xa6d0], R90 ;  /* 0x00a6d05a01007387 */ /* 0x000fe20000100a00 */
[----:B-1----:R-:W-:-:S03]  /*8c2f0*/  LOP3.LUT R86, R3, 0x40, RZ, 0x3c, !PT ;  /* 0x0000004003567812 */ /* 0x002fc600078e3cff */
[----:B------:R-:W-:Y:S01]  /*8c300*/  STL.64 [R1+0xa6c8], R88 ;  /* 0x00a6c85801007387 */ /* 0x000fe20000100a00 */
[----:B------:R-:W-:-:S03]  /*8c310*/  LOP3.LUT R87, R3, 0x60, RZ, 0x3c, !PT ;  /* 0x0000006003577812 */ /* 0x000fc600078e3cff */
[----:B------:R-:W-:Y:S04]  /*8c320*/  STL.64 [R1+0xa6e0], R94 ;  /* 0x00a6e05e01007387 */ /* 0x000fe80000100a00 */
[----:B------:R-:W-:Y:S04]  /*8c330*/  STL [R1+0x2c88], R86 ;  /* 0x002c885601007387 */ /* 0x000fe80000100800 */
[----:B------:R-:W-:Y:S04]  /*8c340*/  STL.64 [R1+0xa6d8], R92 ;  /* 0x00a6d85c01007387 */ /* 0x000fe80000100a00 */
[----:B------:R-:W-:Y:S01]  /*8c350*/  STL [R1+0x2c8c], R87 ;  /* 0x002c8c5701007387 */ /* 0x000fe20000100800 */
[C---:B---3--:R-:W-:Y:S03]  /*8c360*/  HMMA.1688.F32.TF32 R80, R116.reuse, R20, R192 ;  /* 0x000000147450723c */ /* 0x048fe600000810c0 */
[----:B------:R-:W-:Y:S04]  /*8c370*/  LDS R224, [R86+UR10] ;  /* 0x0000000a56e07984 */ /* 0x000fe80008000800 */
[----:B------:R-:W-:Y:S01]  /*8c380*/  LDS R226, [R86+UR10+0x2000] ;  /* 0x0020000a56e27984 */ /* 0x000fe20008000800 */
[C---:B----4-:R-:W-:Y:S03]  /*8c390*/  HMMA.1688.F32.TF32 R76, R116.reuse, R24, R72 ;  /* 0x00000018744c723c */ /* 0x050fe60000081048 */
[----:B------:R-:W-:Y:S04]  /*8c3a0*/  LDS R225, [R87+UR10] ;  /* 0x0000000a57e17984 */ /* 0x000fe80008000800 */
[----:B------:R-:W1:Y:S08]  /*8c3b0*/  LDS R227, [R87+UR10+0x2000] ;  /* 0x0020000a57e37984 */ /* 0x000e700008000800 */
[----:B------:R-:W-:Y:S01]  /*8c3c0*/  STL.64 [R1+0x590], R80 ;  /* 0x0005905001007387 */ /* 0x000fe20000100a00 */
[C---:B------:R-:W-:Y:S03]  /*8c3d0*/  HMMA.1688.F32.TF32 R68, R116.reuse, R28, R68 ;  /* 0x0000001c7444723c */ /* 0x040fe60000081044 */
[----:B------:R-:W-:Y:S04]  /*8c3e0*/  STL.64 [R1+0x598], R82 ;  /* 0x0005985201007387 */ /* 0x000fe80000100a00 */
[----:B------:R-:W2:Y:S04]  /*8c3f0*/  LDL.LU.64 R72, [R1+0xe20] ;  /* 0x000e200001487983 */ /* 0x000ea80000300a00 */
[----:B------:R-:W-:Y:S04]  /*8c400*/  STL.64 [R1+0x580], R76 ;  /* 0x0005804c01007387 */ /* 0x000fe80000100a00 */
[----:B------:R-:W-:Y:S04]  /*8c410*/  STL.64 [R1+0x588], R78 ;  /* 0x0005884e01007387 */ /* 0x000fe80000100a00 */
[----:B------:R-:W2:Y:S04]  /*8c420*/  LDL.LU.64 R74, [R1+0xe28] ;  /* 0x000e2800014a7983 */ /* 0x000ea80000300a00 */
[----:B------:R3:W-:Y:S04]  /*8c430*/  STL.64 [R1+0x570], R68 ;  /* 0x0005704401007387 */ /* 0x0007e80000100a00 */
[----:B------:R4:W-:Y:S04]  /*8c440*/  STL.64 [R1+0x578], R70 ;  /* 0x0005784601007387 */ /* 0x0009e80000100a00 */
[----:B---3--:R-:W3:Y:S04]  /*8c450*/  LDL.LU.64 R68, [R1+0x10b0] ;  /* 0x0010b00001447983 */ /* 0x008ee80000300a00 */
[----:B----4-:R-:W3:Y:S01]  /*8c460*/  LDL.LU.64 R70, [R1+0x10b8] ;  /* 0x0010b80001467983 */ /* 0x010ee20000300a00 */
[C---:B------:R-:W-:Y:S03]  /*8c470*/  HMMA.1688.F32.TF32 R80, R116.reuse, R32, R232 ;  /* 0x000000207450723c */ /* 0x040fe600000810e8 */
[----:B------:R-:W-:Y:S03]  /*8c480*/  LDS R232, [R86+UR10+0x80] ;  /* 0x0000800a56e87984 */ /* 0x000fe60008000800 */
[C---:B------:R-:W-:Y:S01]  /*8c490*/  HMMA.1688.F32.TF32 R88, R116.reuse, R36, R228 ;  /* 0x000000247458723c */ /* 0x040fe200000810e4 */
[----:B------:R-:W-:Y:S04]  /*8c4a0*/  LDS R234, [R86+UR10+0x2080] ;  /* 0x0020800a56ea7984 */ /* 0x000fe80008000800 */
[----:B------:R-:W-:Y:S01]  /*8c4b0*/  LDS R233, [R87+UR10+0x80] ;  /* 0x0000800a57e97984 */ /* 0x000fe20008000800 */
[C---:B------:R-:W-:Y:S03]  /*8c4c0*/  HMMA.1688.F32.TF32 R96, R116.reuse, R44, R96 ;  /* 0x0000002c7460723c */ /* 0x040fe60000081060 */
[----:B------:R-:W4:Y:S03]  /*8c4d0*/  LDS R235, [R87+UR10+0x2080] ;  /* 0x0020800a57eb7984 */ /* 0x000f260008000800 */
[C---:B------:R-:W-:Y:S01]  /*8c4e0*/  HMMA.1688.F32.TF32 R100, R116.reuse, R48, R100 ;  /* 0x000000307464723c */ /* 0x040fe20000081064 */
[----:B------:R-:W-:Y:S04]  /*8c4f0*/  LDS R228, [R86+UR10+0x100] ;  /* 0x0001000a56e47984 */ /* 0x000fe80008000800 */
[----:B------:R-:W-:Y:S01]  /*8c500*/  LDS R230, [R86+UR10+0x2100] ;  /* 0x0021000a56e67984 */ /* 0x000fe20008000800 */
[----:B------:R-:W-:Y:S01]  /*8c510*/  IMAD.MOV.U32 R79, RZ, RZ, R80 ;  /* 0x000000ffff4f7224 */ /* 0x000fe200078e0050 */
[----:B------:R-:W-:Y:S01]  /*8c520*/  MOV R77, R82 ;  /* 0x00000052004d7202 */ /* 0x000fe20000000f00 */
[----:B------:R-:W-:Y:S01]  /*8c530*/  IMAD.MOV.U32 R78, RZ, RZ, R81 ;  /* 0x000000ffff4e7224 */ /* 0x000fe200078e0051 */
[C---:B------:R-:W-:Y:S01]  /*8c540*/  HMMA.1688.F32.TF32 R104, R116.reuse, R52, R104 ;  /* 0x000000347468723c */ /* 0x040fe20000081068 */
[----:B------:R-:W-:Y:S01]  /*8c550*/  IMAD.MOV.U32 R76, RZ, RZ, R83 ;  /* 0x000000ffff4c7224 */ /* 0x000fe200078e0053 */
[----:B------:R-:W-:Y:S04]  /*8c560*/  LDS R229, [R87+UR10+0x100] ;  /* 0x0001000a57e57984 */ /* 0x000fe80008000800 */
[----:B------:R-:W-:Y:S04]  /*8c570*/  STL.64 [R1+0xa740], R78 ;  /* 0x00a7404e01007387 */ /* 0x000fe80000100a00 */
[----:B------:R1:W-:Y:S01]  /*8c580*/  STL.64 [R1+0xa738], R76 ;  /* 0x00a7384c01007387 */ /* 0x0003e20000100a00 */
[C---:B------:R-:W-:Y:S03]  /*8c590*/  HMMA.1688.F32.TF32 R108, R116.reuse, R56, R108 ;  /* 0x00000038746c723c */ /* 0x040fe6000008106c */
[----:B------:R-:W4:Y:S03]  /*8c5a0*/  LDS R231, [R87+UR10+0x2100] ;  /* 0x0021000a57e77984 */ /* 0x000f260008000800 */
[----:B-1----:R-:W-:Y:S01]  /*8c5b0*/  HMMA.1688.F32.TF32 R76, R116, R40, R112 ;  /* 0x00000028744c723c */ /* 0x002fe20000081070 */
[----:B------:R1:W-:Y:S04]  /*8c5c0*/  STL.64 [R1+0x550], R88 ;  /* 0x0005505801007387 */ /* 0x0003e80000100a00 */
[----:B------:R1:W-:-:S15]  /*8c5d0*/  STL.64 [R1+0x558], R90 ;  /* 0x0005585a01007387 */ /* 0x0003de0000100a00 */
[----:B------:R-:W-:-:S04]  /*8c5e0*/  NOP ;  /* 0x0000000000007918 */ /* 0x000fc80000000000 */
[----:B------:R-:W-:Y:S01]  /*8c5f0*/  IMAD.MOV.U32 R83, RZ, RZ, R76 ;  /* 0x000000ffff537224 */ /* 0x000fe200078e004c */
[----:B------:R-:W-:Y:S01]  /*8c600*/  MOV R81, R78 ;  /* 0x0000004e00517202 */ /* 0x000fe20000000f00 */
[----:B------:R-:W-:Y:S02]  /*8c610*/  IMAD.MOV.U32 R82, RZ, RZ, R77 ;  /* 0x000000ffff527224 */ /* 0x000fe400078e004d */
[----:B------:R-:W-:-:S03]  /*8c620*/  IMAD.MOV.U32 R80, RZ, RZ, R79 ;  /* 0x000000ffff507224 */ /* 0x000fc600078e004f */
[----:B------:R-:W-:Y:S04]  /*8c630*/  STL.64 [R1+0xa750], R82 ;  /* 0x00a7505201007387 */ /* 0x000fe80000100a00 */
[----:B------:R4:W-:Y:S04]  /*8c640*/  STL.64 [R1+0xa748], R80 ;  /* 0x00a7485001007387 */ /* 0x0009e80000100a00 */
[----:B------:R-:W-:Y:S04]  /*8c650*/  STL.64 [R1+0xa6f0], R98 ;  /* 0x00a6f06201007387 */ /* 0x000fe80000100a00 */
[----:B------:R4:W-:Y:S04]  /*8c660*/  STL.64 [R1+0xa6e8], R96 ;  /* 0x00a6e86001007387 */ /* 0x0009e80000100a00 */
[----:B------:R-:W-:Y:S04]  /*8c670*/  STL.64 [R1+0xa700], R102 ;  /* 0x00a7006601007387 */ /* 0x000fe80000100a00 */
[----:B------:R-:W-:Y:S04]  /*8c680*/  STL.64 [R1+0xa6f8], R100 ;  /* 0x00a6f86401007387 */ /* 0x000fe80000100a00 */
[----:B------:R-:W-:Y:S04]  /*8c690*/  STL.64 [R1+0xa710], R106 ;  /* 0x00a7106a01007387 */ /* 0x000fe80000100a00 */
[----:B------:R-:W-:Y:S04]  /*8c6a0*/  STL.64 [R1+0xa708], R104 ;  /* 0x00a7086801007387 */ /* 0x000fe80000100a00 */
[----:B------:R-:W-:Y:S04]  /*8c6b0*/  STL.64 [R1+0xa760], R110 ;  /* 0x00a7606e01007387 */ /* 0x000fe80000100a00 */
[----:B------:R-:W-:Y:S01]  /*8c6c0*/  STL.64 [R1+0xa758], R108 ;  /* 0x00a7586c01007387 */ /* 0x000fe20000100a00 */
[C---:B--2---:R-:W-:Y:S06]  /*8c6d0*/  HMMA.1688.F32.TF32 R112, R116.reuse, R60, R72 ;  /* 0x0000003c7470723c */ /* 0x044fec0000081048 */
[----:B---3--:R-:W-:-:S15]  /*8c6e0*/  HMMA.1688.F32.TF32 R116, R116, R64, R68 ;  /* 0x000000407474723c */ /* 0x008fde0000081044 */
[----:B------:R-:W-:-:S02]  /*8c6f0*/  NOP ;  /* 0x0000000000007918 */ /* 0x000fc40000000000 */
[----:B------:R-:W-:Y:S04]  /*8c700*/  STL.64 [R1+0xa770], R114 ;  /* 0x00a7707201007387 */ /* 0x000fe80000100a00 */
[----:B------:R-:W-:Y:S04]  /*8c710*/  STL.64 [R1+0xa768], R112 ;  /* 0x00a7687001007387 */ /* 0x000fe80000100a00 */
[----:B------:R-:W2:Y:S04]  /*8c720*/  LDL.LU.64 R68, [R1+0x2840] ;  /* 0x0028400001447983 */ /* 0x000ea80000300a00 */
[----:B------:R-:W2:Y:S04]  /*8c730*/  LDL.LU.64 R70, [R1+0x2848] ;  /* 0x0028480001467983 */ /* 0x000ea80000300a00 */
[----:B-1----:R-:W3:Y:S04]  /*8c740*/  LDL.LU.64 R88, [R1+0x2830] ;  /* 0x0028300001587983 */ /* 0x002ee80000300a00 */
[----:B------:R-:W3:Y:S01]  /*8c750*/  LDL.LU.64 R90, [R1+0x2838] ;  /* 0x00283800015a7983 */ /* 0x000ee20000300a00 */
[C---:B------:R-:W-:Y:S03]  /*8c760*/  HMMA.1688.F32.TF32 R120, R172.reuse, R4, R120 ;  /* 0x00000004ac78723c */ /* 0x040fe60000081078 */
[----:B----4-:R-:W4:Y:S04]  /*8c770*/  LDL.LU.64 R80, [R1+0x2820] ;  /* 0x0028200001507983 */ /* 0x010f280000300a00 */
[----:B------:R-:W4:Y:S01]  /*8c780*/  LDL.LU.64 R82, [R1+0x2828] ;  /* 0x0028280001527983 */ /* 0x000f220000300a00 */
[C---:B------:R-:W-:Y:S03]  /*8c790*/  HMMA.1688.F32.TF32 R124, R172.reuse, R8, R124 ;  /* 0x00000008ac7c723c */ /* 0x040fe6000008107c */
[----:B------:R-:W4:Y:S04]  /*8c7a0*/  LDL.LU.64 R76, [R1+0x2810] ;  /* 0x00281000014c7983 */ /* 0x000f280000300a00 */
[----:B------:R-:W4:Y:S01]  /*8c7b0*/  LDL.LU.64 R78, [R1+0x2818] ;  /* 0x00281800014e7983 */ /* 0x000f220000300a00 */
[C---:B------:R-:W-:Y:S03]  /*8c7c0*/  HMMA.1688.F32.TF32 R128, R172.reuse, R12, R128 ;  /* 0x0000000cac80723c */ /* 0x040fe60000081080 */
[----:B------:R-:W4:Y:S03]  /*8c7d0*/  LDL.LU.64 R72, [R1+0x28d0] ;  /* 0x0028d00001487983 */ /* 0x000f260000300a00 */
[C---:B------:R-:W-:Y:S01]  /*8c7e0*/  HMMA.1688.F32.TF32 R132, R172.reuse, R16, R132 ;  /* 0x00000010ac84723c */ /* 0x040fe20000081084 */
[----:B------:R-:W4:Y:S04]  /*8c7f0*/  LDL.LU.64 R74, [R1+0x28d8] ;  /* 0x0028d800014a7983 */ /* 0x000f280000300a00 */
[----:B------:R-:W4:Y:S01]  /*8c800*/  LDL.LU.64 R92, [R1+0x28c0] ;  /* 0x0028c000015c7983 */ /* 0x000f220000300a00 */
[C---:B------:R-:W-:Y:S03]  /*8c810*/  HMMA.1688.F32.TF32 R136, R172.reuse, R20, R136 ;  /* 0x00000014ac88723c */ /* 0x040fe60000081088 */
[----:B------:R-:W4:Y:S03]  /*8c820*/  LDL.LU.64 R94, [R1+0x28c8] ;  /* 0x0028c800015e7983 */ /* 0x000f260000300a00 */
[C---:B------:R-:W-:Y:S06]  /*8c830*/  HMMA.1688.F32.TF32 R140, R172.reuse, R24, R140 ;  /* 0x00000018ac8c723c */ /* 0x040fec000008108c */
[----:B------:R-:W-:Y:S01]  /*8c840*/  HMMA.1688.F32.TF32 R176, R172, R28, R176 ;  /* 0x0000001cacb0723c */ /* 0x000fe200000810b0 */
        /* <DEDUP_REMOVED lines=16> */
[----:B--2---:R-:W-:Y:S03]  /*8c950*/  HMMA.1688.F32.TF32 R96, R224, R4, R68 ;  /* 0x00000004e060723c */ /* 0x004fe60000081044 */
[----:B------:R-:W2:Y:S04]  /*8c960*/  LDL.LU.64 R68, [R1+0x28b0] ;  /* 0x0028b00001447983 */ /* 0x000ea80000300a00 */
[----:B------:R-:W2:-:S15]  /*8c970*/  LDL.LU.64 R70, [R1+0x28b8] ;  /* 0x0028b80001467983 */ /* 0x000e9e0000300a00 */
[----:B------:R-:W-:-:S01]  /*8c980*/  NOP ;  /* 0x0000000000007918 */ /* 0x000fc20000000000 */
[----:B------:R-:W-:Y:S04]  /*8c990*/  STL.64 [R1+0x40], R96 ;  /* 0x0000406001007387 */ /* 0x000fe80000100a00 */
[----:B------:R3:W-:Y:S02]  /*8c9a0*/  STL.64 [R1+0x48], R98 ;  /* 0x0000486201007387 */ /* 0x0007e40000100a00 */
[----:B---3--:R-:W-:Y:S02]  /*8c9b0*/  HMMA.1688.F32.TF32 R96, R224, R8, R88 ;  /* 0x00000008e060723c */ /* 0x008fe40000081058 */
[----:B------:R-:W3:Y:S04]  /*8c9c0*/  LDL.LU.64 R88, [R1+0x28a0] ;  /* 0x0028a00001587983 */ /* 0x000ee80000300a00 */
[----:B------:R-:W3:Y:S01]  /*8c9d0*/  LDL.LU.64 R90, [R1+0x28a8] ;  /* 0x0028a800015a7983 */ /* 0x000ee20000300a00 */
[C---:B------:R-:W-:Y:S06]  /*8c9e0*/  HMMA.1688.F32.TF32 R180, R172.reuse, R32, R180 ;  /* 0x00000020acb4723c */ /* 0x040fec00000810b4 */
[C---:B------:R-:W-:Y:S10]  /*8c9f0*/  HMMA.1688.F32.TF32 R144, R172.reuse, R36, R144 ;  /* 0x00000024ac90723c */ /* 0x040ff40000081090 */
[----:B------:R-:W-:Y:S04]  /*8ca00*/  STL.64 [R1+0x30], R96 ;  /* 0x0000306001007387 */ /* 0x000fe80000100a00 */
[----:B------:R4:W-:Y:S01]  /*8ca10*/  STL.64 [R1+0x38], R98 ;  /* 0x0000386201007387 */ /* 0x0009e20000100a00 */
[----:B------:R-:W-:Y:S06]  /*8ca20*/  HMMA.1688.F32.TF32 R148, R172, R40, R148 ;  /* 0x00000028ac94723c */ /* 0x000fec0000081094 */
[C---:B----4-:R-:W-:Y:S06]  /*8ca30*/  HMMA.1688.F32.TF32 R96, R224.reuse, R12, R80 ;  /* 0x0000000ce060723c */ /* 0x050fec0000081050 */
[----:B------:R-:W-:Y:S01]  /*8ca40*/  HMMA.1688.F32.TF32 R80, R224, R16, R76 ;  /* 0x00000010e050723c */ /* 0x000fe2000008104c */
[----:B------:R-:W4:Y:S05]  /*8ca50*/  LDL.LU.64 R76, [R1+0x2890] ;  /* 0x00289000014c7983 */ /* 0x000f2a0000300a00 */
[C---:B------:R-:W-:Y:S06]  /*8ca60*/  HMMA.1688.F32.TF32 R152, R172.reuse, R44, R152 ;  /* 0x0000002cac98723c */ /* 0x040fec0000081098 */
[C---:B------:R-:W-:Y:S06]  /*8ca70*/  HMMA.1688.F32.TF32 R156, R172.reuse, R48, R156 ;  /* 0x00000030ac9c723c */ /* 0x040fec000008109c */
[C---:B------:R-:W-:Y:S06]  /*8ca80*/  HMMA.1688.F32.TF32 R160, R172.reuse, R52, R160 ;  /* 0x00000034aca0723c */ /* 0x040fec00000810a0 */
[C---:B------:R-:W-:Y:S06]  /*8ca90*/  HMMA.1688.F32.TF32 R164, R172.reuse, R56, R164 ;  /* 0x00000038aca4723c */ /* 0x040fec00000810a4 */
[C---:B------:R-:W-:Y:S06]  /*8caa0*/  HMMA.1688.F32.TF32 R168, R172.reuse, R60, R168 ;  /* 0x0000003caca8723c */ /* 0x040fec00000810a8 */
[----:B------:R-:W-:Y:S06]  /*8cab0*/  HMMA.1688.F32.TF32 R172, R172, R64, R188 ;  /* 0x00000040acac723c */ /* 0x000fec00000810bc */
[C---:B------:R-:W-:Y:S06]  /*8cac0*/  HMMA.1688.F32.TF32 R188, R224.reuse, R20, R72 ;  /* 0x00000014e0bc723c */ /* 0x040fec0000081048 */
[C---:B------:R-:W-:Y:S01]  /*8cad0*/  HMMA.1688.F32.TF32 R216, R224.reuse, R24, R92 ;  /* 0x00000018e0d8723c */ /* 0x040fe2000008105c */
[----:B------:R-:W-:Y:S04]  /*8cae0*/  STL.64 [R1+0x20], R96 ;  /* 0x0000206001007387 */ /* 0x000fe80000100a00 */
[----:B------:R-:W-:Y:S04]  /*8caf0*/  STL.64 [R1+0x28], R98 ;  /* 0x0000286201007387 */ /* 0x000fe80000100a00 */
[----:B------:R-:W4:Y:S04]  /*8cb00*/  LDL.LU.64 R78, [R1+0x2898] ;  /* 0x00289800014e7983 */ /* 0x000f280000300a00 */
[----:B------:R1:W-:Y:S04]  /*8cb10*/  STL.64 [R1+0x10], R80 ;  /* 0x0000105001007387 */ /* 0x0003e80000100a00 */
[----:B------:R1:W-:Y:S04]  /*8cb20*/  STL.64 [R1+0x18], R82 ;  /* 0x0000185201007387 */ /* 0x0003e80000100a00 */
[----:B-1----:R-:W4:Y:S04]  /*8cb30*/  LDL.LU.64 R80, [R1+0x2880] ;  /* 0x0028800001507983 */ /* 0x002f280000300a00 */
[----:B------:R-:W4:Y:S04]  /*8cb40*/  LDL.LU.64 R82, [R1+0x2888] ;  /* 0x0028880001527983 */ /* 0x000f280000300a00 */
[----:B------:R-:W4:Y:S04]  /*8cb50*/  LDL.LU.64 R72, [R1+0x2870] ;  /* 0x0028700001487983 */ /* 0x000f280000300a00 */
[----:B------:R-:W4:Y:S04]  /*8cb60*/  LDL.LU.64 R74, [R1+0x2878] ;  /* 0x00287800014a7983 */ /* 0x000f280000300a00 */
[----:B------:R-:W-:Y:S04]  /*8cb70*/  STL [R1+0xa60c], R188 ;  /* 0x00a60cbc01007387 */ /* 0x000fe80000100800 */
[----:B------:R-:W-:Y:S04]  /*8cb80*/  STL [R1+0xa608], R189 ;  /* 0x00a608bd01007387 */ /* 0x000fe80000100800 */
[----:B------:R-:W-:Y:S04]  /*8cb90*/  STL [R1+0xa604], R190 ;  /* 0x00a604be01007387 */ /* 0x000fe80000100800 */
[----:B------:R-:W-:Y:S04]  /*8cba0*/  STL [R1+0xa600], R191 ;  /* 0x00a600bf01007387 */ /* 0x000fe80000100800 */
[----:B------:R-:W-:Y:S04]  /*8cbb0*/  STL [R1+0xa61c], R216 ;  /* 0x00a61cd801007387 */ /* 0x000fe80000100800 */
[----:B------:R-:W-:Y:S04]  /*8cbc0*/  STL [R1+0xa618], R217 ;  /* 0x00a618d901007387 */ /* 0x000fe80000100800 */
[----:B------:R-:W-:Y:S04]  /*8cbd0*/  STL [R1+0xa614], R218 ;  /* 0x00a614da01007387 */ /* 0x000fe80000100800 */
[----:B------:R-:W-:Y:S01]  /*8cbe0*/  STL [R1+0xa610], R219 ;  /* 0x00a610db01007387 */ /* 0x000fe20000100800 */
[C---:B--2---:R-:W-:Y:S03]  /*8cbf0*/  HMMA.1688.F32.TF32 R220, R224.reuse, R28, R68 ;  /* 0x0000001ce0dc723c */ /* 0x044fe60000081044 */
[----:B------:R-:W2:Y:S04]  /*8cc00*/  LDL.LU.64 R68, [R1+0x2860] ;  /* 0x0028600001447983 */ /* 0x000ea80000300a00 */
[----:B------:R-:W2:Y:S01]  /*8cc10*/  LDL.LU.64 R70, [R1+0x2868] ;  /* 0x0028680001467983 */ /* 0x000ea20000300a00 */
[----:B---3--:R-:W-:-:S15]  /*8cc20*/  HMMA.1688.F32.TF32 R192, R224, R32, R88 ;  /* 0x00000020e0c0723c */ /* 0x008fde0000081058 */
[----:B------:R-:W-:Y:S04]  /*8cc30*/  STL [R1+0xa62c], R220 ;  /* 0x00a62cdc01007387 */ /* 0x000fe80000100800 */
[----:B------:R-:W-:Y:S04]  /*8cc40*/  STL [R1+0xa628], R221 ;  /* 0x00a628dd01007387 */ /* 0x000fe80000100800 */
[----:B------:R1:W-:Y:S04]  /*8cc50*/  STL [R1+0xa624], R222 ;  /* 0x00a624de01007387 */ /* 0x0003e80000100800 */
[----:B------:R-:W-:Y:S04]  /*8cc60*/  STL [R1+0xa620], R223 ;  /* 0x00a620df01007387 */ /* 0x000fe80000100800 */
[----:B------:R-:W-:Y:S04]  /*8cc70*/  STL [R1+0xa63c], R192 ;  /* 0x00a63cc001007387 */ /* 0x000fe80000100800 */
[----:B------:R-:W-:Y:S04]  /*8cc80*/  STL [R1+0xa638], R193 ;  /* 0x00a638c101007387 */ /* 0x000fe80000100800 */
[----:B------:R-:W-:Y:S04]  /*8cc90*/  STL [R1+0xa634], R194 ;  /* 0x00a634c201007387 */ /* 0x000fe80000100800 */
[----:B------:R3:W-:Y:S01]  /*8cca0*/  STL [R1+0xa630], R195 ;  /* 0x00a630c301007387 */ /* 0x0007e20000100800 */
[C---:B----4-:R-:W-:Y:S03]  /*8ccb0*/  HMMA.1688.F32.TF32 R196, R224.reuse, R36, R76 ;  /* 0x00000024e0c4723c */ /* 0x050fe6000008104c */
[----:B------:R-:W4:Y:S04]  /*8ccc0*/  LDL.LU.64 R76, [R1+0x2850] ;  /* 0x00285000014c7983 */ /* 0x000f280000300a00 */
[----:B------:R-:W4:Y:S01]  /*8ccd0*/  LDL.LU.64 R78, [R1+0x2858] ;  /* 0x00285800014e7983 */ /* 0x000f220000300a00 */
[C---:B------:R-:W-:Y:S06]  /*8cce0*/  HMMA.1688.F32.TF32 R200, R224.reuse, R40, R80 ;  /* 0x00000028e0c8723c */ /* 0x040fec0000081050 */
[----:B------:R-:W-:Y:S09]  /*8ccf0*/  HMMA.1688.F32.TF32 R72, R224, R44, R72 ;  /* 0x0000002ce048723c */ /* 0x000ff20000081048 */
[----:B------:R-:W-:Y:S04]  /*8cd00*/  STL [R1+0xa64c], R196 ;  /* 0x00a64cc401007387 */ /* 0x000fe80000100800 */
[----:B------:R-:W-:Y:S04]  /*8cd10*/  STL [R1+0xa648], R197 ;  /* 0x00a648c501007387 */ /* 0x000fe80000100800 */
[----:B------:R-:W-:Y:S04]  /*8cd20*/  STL [R1+0xa644], R198 ;  /* 0x00a644c601007387 */ /* 0x000fe80000100800 */
[----:B------:R4:W-:Y:S04]  /*8cd30*/  STL [R1+0xa640], R199 ;  /* 0x00a640c701007387 */ /* 0x0009e80000100800 */
[----:B------:R-:W-:Y:S04]  /*8cd40*/  STL [R1+0xa65c], R200 ;  /* 0x00a65cc801007387 */ /* 0x000fe80000100800 */
[----:B------:R-:W-:Y:S01]  /*8cd50*/  STL [R1+0xa658], R201 ;  /* 0x00a658c901007387 */ /* 0x000fe20000100800 */
[----:B-1----:R-:W-:-:S03]  /*8cd60*/  IMAD.MOV.U32 R222, RZ, RZ, R75 ;  /* 0x000000ffffde7224 */ /* 0x002fc600078e004b */
[----:B------:R-:W-:Y:S01]  /*8cd70*/  STL [R1+0xa654], R202 ;  /* 0x00a654ca01007387 */ /* 0x000fe20000100800 */
[----:B------:R-:W-:Y:S01]  /*8cd80*/  MOV R221, R74 ;  /* 0x0000004a00dd7202 */ /* 0x000fe20000000f00 */
[----:B---3--:R-:W-:Y:S02]  /*8cd90*/  IMAD.MOV.U32 R195, RZ, RZ, R72 ;  /* 0x000000ffffc37224 */ /* 0x008fe400078e0048 */
[----:B------:R1:W-:Y:S01]  /*8cda0*/  STL [R1+0xa650], R203 ;  /* 0x00a650cb01007387 */ /* 0x0003e20000100800 */
[----:B------:R-:W-:-:S03]  /*8cdb0*/  IMAD.MOV.U32 R220, RZ, RZ, R73 ;  /* 0x000000ffffdc7224 */ /* 0x000fc600078e0049 */
[----:B------:R-:W3:Y:S04]  /*8cdc0*/  LDL.LU.64 R72, [R1+0x2930] ;  /* 0x0029300001487983 */ /* 0x000ee80000300a00 */
[----:B------:R-:W3:Y:S04]  /*8cdd0*/  LDL.LU.64 R74, [R1+0x2938] ;  /* 0x00293800014a7983 */ /* 0x000ee80000300a00 */
[----:B------:R-:W-:Y:S04]  /*8cde0*/  STL [R1+0xa66c], R222 ;  /* 0x00a66cde01007387 */ /* 0x000fe80000100800 */
[----:B------:R-:W-:Y:S04]  /*8cdf0*/  STL [R1+0xa668], R221 ;  /* 0x00a668dd01007387 */ /* 0x000fe80000100800 */
[----:B------:R-:W-:Y:S04]  /*8ce00*/  STL [R1+0xa664], R220 ;  /* 0x00a664dc01007387 */ /* 0x000fe80000100800 */
[----:B------:R1:W-:Y:S01]  /*8ce10*/  STL [R1+0xa660], R195 ;  /* 0x00a660c301007387 */ /* 0x0003e20000100800 */
[----:B--2---:R-:W-:-:S15]  /*8ce20*/  HMMA.1688.F32.TF32 R68, R224, R48, R68 ;  /* 0x00000030e044723c */ /* 0x004fde0000081044 */
[----:B------:R-:W-:-:S09]  /*8ce30*/  NOP ;  /* 0x0000000000007918 */ /* 0x000fd20000000000 */
[----:B------:R-:W-:Y:S01]  /*8ce40*/  IMAD.MOV.U32 R223, RZ, RZ, R68 ;  /* 0x000000ffffdf7224 */ /* 0x000fe200078e0044 */
[----:B------:R-:W-:Y:S01]  /*8ce50*/  MOV R217, R70 ;  /* 0x0000004600d97202 */ /* 0x000fe20000000f00 */
[----:B------:R-:W-:Y:S02]  /*8ce60*/  IMAD.MOV.U32 R216, RZ, RZ, R69 ;  /* 0x000000ffffd87224 */ /* 0x000fe400078e0045 */
[----:B------:R-:W-:Y:S01]  /*8ce70*/  IMAD.MOV.U32 R218, RZ, RZ, R71 ;  /* 0x000000ffffda7224 */ /* 0x000fe200078e0047 */
[----:B------:R-:W2:Y:S04]  /*8ce80*/  LDL.LU.64 R68, [R1+0x2970] ;  /* 0x0029700001447983 */ /* 0x000ea80000300a00 */
[----:B------:R-:W2:Y:S04]  /*8ce90*/  LDL.LU.64 R70, [R1+0x2978] ;  /* 0x0029780001467983 */ /* 0x000ea80000300a00 */
[----:B------:R-:W2:Y:S04]  /*8cea0*/  LDL.LU.64 R92, [R1+0x2990] ;  /* 0x00299000015c7983 */ /* 0x000ea80000300a00 */
[----:B------:R-:W2:Y:S04]  /*8ceb0*/  LDL.LU.64 R94, [R1+0x2998] ;  /* 0x00299800015e7983 */ /* 0x000ea80000300a00 */
[----:B------:R-:W-:Y:S04]  /*8cec0*/  STL [R1+0xa67c], R218 ;  /* 0x00a67cda01007387 */ /* 0x000fe80000100800 */
[----:B------:R-:W-:Y:S04]  /*8ced0*/  STL [R1+0xa678], R217 ;  /* 0x00a678d901007387 */ /* 0x000fe80000100800 */
[----:B------:R-:W-:Y:S04]  /*8cee0*/  STL [R1+0xa674], R216 ;  /* 0x00a674d801007387 */ /* 0x000fe80000100800 */
[----:B------:R-:W-:Y:S04]  /*8cef0*/  STL [R1+0xa670], R223 ;  /* 0x00a670df01007387 */ /* 0x000fe80000100800 */
[----:B------:R-:W2:Y:S04]  /*8cf00*/  LDL.LU.64 R88, [R1+0x2740] ;  /* 0x0027400001587983 */ /* 0x000ea80000300a00 */
[----:B------:R-:W2:Y:S04]  /*8cf10*/  LDL.LU.64 R90, [R1+0x2748] ;  /* 0x00274800015a7983 */ /* 0x000ea80000300a00 */
[----:B------:R-:W2:Y:S04]  /*8cf20*/  LDL.LU.64 R80, [R1+0x2730] ;  /* 0x0027300001507983 */ /* 0x000ea80000300a00 */
[----:B------:R-:W2:Y:S01]  /*8cf30*/  LDL.LU.64 R82, [R1+0x2738] ;  /* 0x0027380001527983 */ /* 0x000ea20000300a00 */
[----:B----4-:R-:W-:-:S15]  /*8cf40*/  HMMA.1688.F32.TF32 R76, R224, R52, R76 ;  /* 0x00000034e04c723c */ /* 0x010fde000008104c */
[----:B------:R-:W-:-:S09]  /*8cf50*/  NOP ;  /* 0x0000000000007918 */ /* 0x000fd20000000000 */
[----:B------:R-:W-:Y:S01]  /*8cf60*/  IMAD.MOV.U32 R194, RZ, RZ, R79 ;  /* 0x000000ffffc27224 */ /* 0x000fe200078e004f */
[----:B------:R-:W-:Y:S01]  /*8cf70*/  MOV R193, R78 ;  /* 0x0000004e00c17202 */ /* 0x000fe20000000f00 */
[----:B------:R-:W-:Y:S02]  /*8cf80*/  IMAD.MOV.U32 R199, RZ, RZ, R76 ;  /* 0x000000ffffc77224 */ /* 0x000fe400078e004c */
[----:B------:R-:W-:Y:S02]  /*8cf90*/  IMAD.MOV.U32 R192, RZ, RZ, R77 ;  /* 0x000000ffffc07224 */ /* 0x000fe400078e004d */
[----:B------:R-:W4:Y:S04]  /*8cfa0*/  LDL.LU.64 R76, [R1+0x2720] ;  /* 0x00272000014c7983 */ /* 0x000f280000300a00 */
[----:B------:R-:W4:Y:S01]  /*8cfb0*/  LDL.LU.64 R78, [R1+0x2728] ;  /* 0x00272800014e7983 */ /* 0x000f220000300a00 */
[----:B---3--:R-:W-:Y:S03]  /*8cfc0*/  HMMA.1688.F32.TF32 R72, R224, R56, R72 ;  /* 0x00000038e048723c */ /* 0x008fe60000081048 */
[----:B------:R-:W-:Y:S04]  /*8cfd0*/  STL [R1+0xa68c], R194 ;  /* 0x00a68cc201007387 */ /* 0x000fe80000100800 */
[----:B------:R-:W-:Y:S04]  /*8cfe0*/  STL [R1+0xa688], R193 ;  /* 0x00a688c101007387 */ /* 0x000fe80000100800 */
[----:B------:R-:W-:Y:S04]  /*8cff0*/  STL [R1+0xa684], R192 ;  /* 0x00a684c001007387 */ /* 0x000fe80000100800 */
[----:B------:R-:W-:Y:S09]  /*8d000*/  STL [R1+0xa680], R199 ;  /* 0x00a680c701007387 */ /* 0x000ff20000100800 */
[----:B-1----:R-:W-:Y:S01]  /*8d010*/  IMAD.MOV.U32 R203, RZ, RZ, R72 ;  /* 0x000000ffffcb7224 */ /* 0x002fe200078e0048 */
[----:B------:R-:W-:Y:S01]  /*8d020*/  MOV R197, R74 ;  /* 0x0000004a00c57202 */ /* 0x000fe20000000f00 */
[----:B------:R-:W-:-:S02]  /*8d030*/  IMAD.MOV.U32 R196, RZ, RZ, R73 ;  /* 0x000000ffffc47224 */ /* 0x000fc400078e0049 */
[----:B------:R-:W-:Y:S01]  /*8d040*/  IMAD.MOV.U32 R198, RZ, RZ, R75 ;  /* 0x000000ffffc67224 */ /* 0x000fe200078e004b */
[----:B------:R-:W3:Y:S04]  /*8d050*/  LDL.LU.64 R72, [R1+0x2710] ;  /* 0x0027100001487983 */ /* 0x000ee80000300a00 */
[----:B------:R-:W3:Y:S04]  /*8d060*/  LDL.LU.64 R74, [R1+0x2718] ;  /* 0x00271800014a7983 */ /* 0x000ee80000300a00 */
[----:B------:R-:W-:Y:S01]  /*8d070*/  STL [R1+0xa690], R203 ;  /* 0x00a690cb01007387 */ /* 0x000fe20000100800 */
        /* <DEDUP_REMOVED lines=8> */
[----:B------:R-:W3:Y:S04]  /*8d100*/  LDL.LU.64 R128, [R1+0x27c0] ;  /* 0x0027c00001807983 */ /* 0x000ee80000300a00 */
[----:B------:R-:W3:Y:S04]  /*8d110*/  LDL.LU.64 R130, [R1+0x27c8] ;  /* 0x0027c80001827983 */ /* 0x000ee80000300a00 */
[----:B------:R-:W3:Y:S04]  /*8d120*/  LDL.LU.64 R124, [R1+0x27b0] ;  /* 0x0027b000017c7983 */ /* 0x000ee80000300a00 */
[----:B------:R-:W3:Y:S01]  /*8d130*/  LDL.LU.64 R126, [R1+0x27b8] ;  /* 0x0027b800017e7983 */ /* 0x000ee20000300a00 */
[----:B--2---:R-:W-:-:S15]  /*8d140*/  HMMA.1688.F32.TF32 R68, R232, R20, R68 ;  /* 0x00000014e844723c */ /* 0x004fde0000081044 */
[----:B------:R-:W-:-:S08]  /*8d150*/  NOP ;  /* 0x0000000000007918 */ /* 0x000fd00000000000 */
[----:B------:R1:W-:Y:S04]  /*8d160*/  STL.64 [R1+0xea0], R68 ;  /* 0x000ea04401007387 */ /* 0x0003e80000100a00 */
[----:B------:R2:W-:Y:S04]  /*8d170*/  STL.64 [R1+0xea8], R70 ;  /* 0x000ea84601007387 */ /* 0x0005e80000100a00 */
[----:B------:R-:W3:Y:S04]  /*8d180*/  LDL.LU.64 R120, [R1+0x27a0] ;  /* 0x0027a00001787983 */ /* 0x000ee80000300a00 */
[----:B------:R-:W3:Y:S04]  /*8d190*/  LDL.LU.64 R122, [R1+0x27a8] ;  /* 0x0027a800017a7983 */ /* 0x000ee80000300a00 */
[----:B-1----:R-:W3:Y:S04]  /*8d1a0*/  LDL.LU.64 R68, [R1+0x2790] ;  /* 0x0027900001447983 */ /* 0x002ee80000300a00 */
[----:B--2---:R-:W2:Y:S01]  /*8d1b0*/  LDL.LU.64 R70, [R1+0x2798] ;  /* 0x0027980001467983 */ /* 0x004ea20000300a00 */
[----:B------:R-:W-:Y:S03]  /*8d1c0*/  HMMA.1688.F32.TF32 R92, R224, R64, R92 ;  /* 0x00000040e05c723c */ /* 0x000fe6000008105c */
[----:B------:R-:W2:Y:S03]  /*8d1d0*/  LDL.LU.64 R116, [R1+0x2780] ;  /* 0x0027800001747983 */ /* 0x000ea60000300a00 */
[C---:B------:R-:W-:Y:S01]  /*8d1e0*/  HMMA.1688.F32.TF32 R88, R232.reuse, R4, R88 ;  /* 0x00000004e858723c */ /* 0x040fe20000081058 */
[----:B------:R-:W2:Y:S04]  /*8d1f0*/  LDL.LU.64 R118, [R1+0x2788] ;  /* 0x0027880001767983 */ /* 0x000ea80000300a00 */
[----:B------:R-:W2:Y:S01]  /*8d200*/  LDL.LU.64 R112, [R1+0x2770] ;  /* 0x0027700001707983 */ /* 0x000ea20000300a00 */
[C---:B------:R-:W-:Y:S03]  /*8d210*/  HMMA.1688.F32.TF32 R80, R232.reuse, R8, R80 ;  /* 0x00000008e850723c */ /* 0x040fe60000081050 */
[----:B------:R-:W2:Y:S03]  /*8d220*/  LDL.LU.64 R114, [R1+0x2778] ;  /* 0x0027780001727983 */ /* 0x000ea60000300a00 */
[C---:B----4-:R-:W-:Y:S01]  /*8d230*/  HMMA.1688.F32.TF32 R76, R232.reuse, R12, R76 ;  /* 0x0000000ce84c723c */ /* 0x050fe2000008104c */
[----:B------:R-:W4:Y:S04]  /*8d240*/  LDL.LU.64 R108, [R1+0x2760] ;  /* 0x00276000016c7983 */ /* 0x000f280000300a00 */
[----:B------:R-:W4:Y:S01]  /*8d250*/  LDL.LU.64 R110, [R1+0x2768] ;  /* 0x00276800016e7983 */ /* 0x000f220000300a00 */
[C---:B---3--:R-:W-:Y:S03]  /*8d260*/  HMMA.1688.F32.TF32 R72, R232.reuse, R16, R72 ;  /* 0x00000010e848723c */ /* 0x048fe60000081048 */
[----:B------:R-:W3:Y:S03]  /*8d270*/  LDL.LU.64 R104, [R1+0x2750] ;  /* 0x0027500001687983 */ /* 0x000ee60000300a00 */
[----:B------:R-:W-:Y:S01]  /*8d280*/  HMMA.1688.F32.TF32 R132, R232, R24, R128 ;  /* 0x00000018e884723c */ /* 0x000fe20000081080 */
[----:B------:R-:W3:Y:S01]  /*8d290*/  LDL.LU.64 R106, [R1+0x2758] ;  /* 0x00275800016a7983 */ /* 0x000ee20000300a00 */
[----:B------:R-:W-:-:S03]  /*8d2a0*/  IMAD.MOV.U32 R219, RZ, RZ, R92 ;  /* 0x000000ffffdb7224 */ /* 0x000fc600078e005c */
[----:B------:R-:W3:Y:S01]  /*8d2b0*/  LDL.LU.64 R100, [R1+0x2900] ;  /* 0x0029000001647983 */ /* 0x000ee20000300a00 */
[----:B------:R-:W-:Y:S01]  /*8d2c0*/  HMMA.1688.F32.TF32 R128, R232, R28, R124 ;  /* 0x0000001ce880723c */ /* 0x000fe2000008107c */
[----:B------:R-:W-:Y:S02]  /*8d2d0*/  IMAD.MOV.U32 R188, RZ, RZ, R93 ;  /* 0x000000ffffbc7224 */ /* 0x000fe400078e005d */
[----:B------:R-:W3:Y:S01]  /*8d2e0*/  LDL.LU.64 R102, [R1+0x2908] ;  /* 0x0029080001667983 */ /* 0x000ee20000300a00 */
[----:B------:R-:W-:Y:S01]  /*8d2f0*/  MOV R189, R94 ;  /* 0x0000005e00bd7202 */ /* 0x000fe20000000f00 */
[----:B------:R-:W-:Y:S02]  /*8d300*/  IMAD.MOV.U32 R190, RZ, RZ, R95 ;  /* 0x000000ffffbe7224 */ /* 0x000fe400078e005f */
[----:B------:R-:W3:Y:S01]  /*8d310*/  LDL.LU.64 R96, [R1+0x2950] ;  /* 0x0029500001607983 */ /* 0x000ee20000300a00 */
[----:B------:R-:W-:-:S03]  /*8d320*/  IMAD.MOV.U32 R223, RZ, RZ, R88 ;  /* 0x000000ffffdf7224 */ /* 0x000fc600078e0058 */
[----:B------:R-:W3:Y:S01]  /*8d330*/  LDL.LU.64 R98, [R1+0x2958] ;  /* 0x0029580001627983 */ /* 0x000ee20000300a00 */
[----:B------:R-:W-:Y:S01]  /*8d340*/  IMAD.MOV.U32 R222, RZ, RZ, R89 ;  /* 0x000000ffffde7224 */ /* 0x000fe200078e0059 */
[----:B------:R-:W-:Y:S02]  /*8d350*/  MOV R221, R90 ;  /* 0x0000005a00dd7202 */ /* 0x000fe40000000f00 */
[----:B------:R-:W3:Y:S01]  /*8d360*/  LDL.LU.64 R92, [R1+0x2980] ;  /* 0x00298000015c7983 */ /* 0x000ee20000300a00 */
[----:B------:R-:W-:-:S03]  /*8d370*/  IMAD.MOV.U32 R220, RZ, RZ, R91 ;  /* 0x000000ffffdc7224 */ /* 0x000fc600078e005b */
[----:B------:R-:W3:Y:S01]  /*8d380*/  LDL.LU.64 R94, [R1+0x2988] ;  /* 0x00298800015e7983 */ /* 0x000ee20000300a00 */
[----:B------:R-:W-:Y:S01]  /*8d390*/  IMAD.MOV.U32 R199, RZ, RZ, R80 ;  /* 0x000000ffffc77224 */ /* 0x000fe200078e0050 */
[----:B------:R-:W-:Y:S01]  /*8d3a0*/  MOV R217, R82 ;  /* 0x0000005200d97202 */ /* 0x000fe20000000f00 */
[----:B------:R-:W-:Y:S01]  /*8d3b0*/  IMAD.MOV.U32 R218, RZ, RZ, R81 ;  /* 0x000000ffffda7224 */ /* 0x000fe200078e0051 */
        /* <DEDUP_REMOVED lines=14> */
[----:B------:R-:W3:Y:S04]  /*8d4a0*/  LDL.LU.64 R78, [R1+0x2628] ;  /* 0x00262800014e7983 */ /* 0x000ee80000300a00 */
[----:B------:R-:W3:Y:S04]  /*8d4b0*/  LDL.LU.64 R72, [R1+0x2610] ;  /* 0x0026100001487983 */ /* 0x000ee80000300a00 */
[----:B------:R-:W3:Y:S04]  /*8d4c0*/  LDL.LU.64 R74, [R1+0x2618] ;  /* 0x00261800014a7983 */ /* 0x000ee80000300a00 */
[----:B------:R-:W-:Y:S04]  /*8d4d0*/  STL.64 [R1+0xeb0], R132 ;  /* 0x000eb08401007387 */ /* 0x000fe80000100a00 */
[----:B------:R-:W-:Y:S04]  /*8d4e0*/  STL.64 [R1+0xeb8], R134 ;  /* 0x000eb88601007387 */ /* 0x000fe80000100a00 */
[----:B------:R1:W-:Y:S04]  /*8d4f0*/  STL.64 [R1+0xec0], R128 ;  /* 0x000ec08001007387 */ /* 0x0003e80000100a00 */
[----:B------:R1:W-:Y:S04]  /*8d500*/  STL.64 [R1+0xec8], R130 ;  /* 0x000ec88201007387 */ /* 0x0003e80000100a00 */
[----:B------:R-:W-:Y:S04]  /*8d510*/  LDS R224, [R86+UR10+0x180] ;  /* 0x0001800a56e07984 */ /* 0x000fe80008000800 */
[----:B------:R-:W-:Y:S04]  /*8d520*/  LDS R226, [R86+UR10+0x2180] ;  /* 0x0021800a56e27984 */ /* 0x000fe80008000800 */
[----:B------:R-:W-:Y:S04]  /*8d530*/  LDS R225, [R87+UR10+0x180] ;  /* 0x0001800a57e17984 */ /* 0x000fe80008000800 */
[----:B------:R-:W1:Y:S01]  /*8d540*/  LDS R227, [R87+UR10+0x2180] ;  /* 0x0021800a57e37984 */ /* 0x000e620008000800 */
[C---:B------:R-:W-:Y:S06]  /*8d550*/  HMMA.1688.F32.TF32 R124, R232.reuse, R32, R120 ;  /* 0x00000020e87c723c */ /* 0x040fec0000081078 */
[----:B--2---:R-:W-:Y:S01]  /*8d560*/  HMMA.1688.F32.TF32 R120, R232, R36, R68 ;  /* 0x00000024e878723c */ /* 0x004fe20000081044 */
[----:B------:R-:W2:-:S15]  /*8d570*/  LDL.LU.64 R68, [R1+0x26d0] ;  /* 0x0026d00001447983 */ /* 0x000e9e0000300a00 */
[----:B------:R-:W-:-:S01]  /*8d580*/  NOP ;  /* 0x0000000000007918 */ /* 0x000fc20000000000 */
[----:B------:R1:W-:Y:S04]  /*8d590*/  STL.64 [R1+0xed0], R124 ;  /* 0x000ed07c01007387 */ /* 0x0003e80000100a00 */
[----:B------:R1:W-:Y:S04]  /*8d5a0*/  STL.64 [R1+0xed8], R126 ;  /* 0x000ed87e01007387 */ /* 0x0003e80000100a00 */
[----:B------:R-:W2:Y:S01]  /*8d5b0*/  LDL.LU.64 R70, [R1+0x26d8] ;  /* 0x0026d80001467983 */ /* 0x000ea20000300a00 */
[C---:B------:R-:W-:Y:S06]  /*8d5c0*/  HMMA.1688.F32.TF32 R116, R232.reuse, R40, R116 ;  /* 0x00000028e874723c */ /* 0x040fec0000081074 */
[C---:B------:R-:W-:Y:S06]  /*8d5d0*/  HMMA.1688.F32.TF32 R112, R232.reuse, R44, R112 ;  /* 0x0000002ce870723c */ /* 0x040fec0000081070 */
[C---:B----4-:R-:W-:Y:S06]  /*8d5e0*/  HMMA.1688.F32.TF32 R108, R232.reuse, R48, R108 ;  /* 0x00000030e86c723c */ /* 0x050fec000008106c */
[C---:B---3--:R-:W-:Y:S06]  /*8d5f0*/  HMMA.1688.F32.TF32 R104, R232.reuse, R52, R104 ;  /* 0x00000034e868723c */ /* 0x048fec0000081068 */
[C---:B------:R-:W-:Y:S06]  /*8d600*/  HMMA.1688.F32.TF32 R100, R232.reuse, R56, R100 ;  /* 0x00000038e864723c */ /* 0x040fec0000081064 */
[C---:B------:R-:W-:Y:S06]  /*8d610*/  HMMA.1688.F32.TF32 R96, R232.reuse, R60, R96 ;  /* 0x0000003ce860723c */ /* 0x040fec0000081060 */
[----:B------:R-:W-:Y:S06]  /*8d620*/  HMMA.1688.F32.TF32 R92, R232, R64, R92 ;  /* 0x00000040e85c723c */ /* 0x000fec000008105c */
[C---:B------:R-:W-:Y:S01]  /*8d630*/  HMMA.1688.F32.TF32 R88, R228.reuse, R4, R88 ;  /* 0x00000004e458723c */ /* 0x040fe20000081058 */
[----:B------:R3:W-:Y:S05]  /*8d640*/  STL.64 [R1+0xee0], R120 ;  /* 0x000ee07801007387 */ /* 0x0007ea0000100a00 */
[C---:B------:R-:W-:Y:S01]  /*8d650*/  HMMA.1688.F32.TF32 R80, R228.reuse, R8, R80 ;  /* 0x00000008e450723c */ /* 0x040fe20000081050 */
[----:B------:R4:W-:Y:S05]  /*8d660*/  STL.64 [R1+0xee8], R122 ;  /* 0x000ee87a01007387 */ /* 0x0009ea0000100a00 */
        /* <DEDUP_REMOVED lines=21> */
[----:B------:R-:W-:Y:S04]  /*8d7c0*/  STL.64 [R1+0xf80], R76 ;  /* 0x000f804c01007387 */ /* 0x000fe80000100a00 */
[----:B------:R-:W-:Y:S04]  /*8d7d0*/  STL.64 [R1+0xf88], R78 ;  /* 0x000f884e01007387 */ /* 0x000fe80000100a00 */
[----:B------:R-:W4:Y:S04]  /*8d7e0*/  LDL.LU.64 R130, [R1+0x26c8] ;  /* 0x0026c80001827983 */ /* 0x000f280000300a00 */
[----:B------:R-:W-:Y:S04]  /*8d7f0*/  STL.64 [R1+0xf90], R72 ;  /* 0x000f904801007387 */ /* 0x000fe80000100a00 */
[----:B------:R-:W-:Y:S04]  /*8d800*/  STL.64 [R1+0xf98], R74 ;  /* 0x000f984a01007387 */ /* 0x000fe80000100a00 */
[----:B------:R-:W4:Y:S04]  /*8d810*/  LDL.LU.64 R124, [R1+0x26b0] ;  /* 0x0026b000017c7983 */ /* 0x000f280000300a00 */
[----:B------:R-:W4:Y:S04]  /*8d820*/  LDL.LU.64 R126, [R1+0x26b8] ;  /* 0x0026b800017e7983 */ /* 0x000f280000300a00 */
        /* <DEDUP_REMOVED lines=8> */
[----:B---3--:R-:W3:Y:S04]  /*8d8b0*/  LDL.LU.64 R120, [R1+0x26a0] ;  /* 0x0026a00001787983 */ /* 0x008ee80000300a00 */
[----:B----4-:R-:W3:Y:S04]  /*8d8c0*/  LDL.LU.64 R122, [R1+0x26a8] ;  /* 0x0026a800017a7983 */ /* 0x010ee80000300a00 */
        /* <DEDUP_REMOVED lines=24> */
[C---:B------:R-:W-:Y:S06]  /*8da50*/  HMMA.1688.F32.TF32 R132, R228.reuse, R24, R128 ;  /* 0x00000018e484723c */ /* 0x040fec0000081080 */
[----:B------:R-:W-:-:S15]  /*8da60*/  HMMA.1688.F32.TF32 R128, R228, R28, R124 ;  /* 0x0000001ce480723c */ /* 0x000fde000008107c */
[----:B------:R-:W-:-:S02]  /*8da70*/  NOP ;  /* 0x0000000000007918 */ /* 0x000fc40000000000 */
[----:B------:R-:W-:Y:S04]  /*8da80*/  STL.64 [R1+0xfb0], R132 ;  /* 0x000fb08401007387 */ /* 0x000fe80000100a00 */
[----:B------:R-:W-:Y:S04]  /*8da90*/  STL.64 [R1+0xfb8], R134 ;  /* 0x000fb88601007387 */ /* 0x000fe80000100a00 */
[----:B------:R1:W-:Y:S04]  /*8daa0*/  STL.64 [R1+0xfc0], R128 ;  /* 0x000fc08001007387 */ /* 0x0003e80000100a00 */
[----:B------:R1:W-:Y:S01]  /*8dab0*/  STL.64 [R1+0xfc8], R130 ;  /* 0x000fc88201007387 */ /* 0x0003e20000100a00 */
[C---:B---3--:R-:W-:Y:S06]  /*8dac0*/  HMMA.1688.F32.TF32 R124, R228.reuse, R32, R120 ;  /* 0x00000020e47c723c */ /* 0x048fec0000081078 */
[----:B--2---:R-:W-:Y:S01]  /*8dad0*/  HMMA.1688.F32.TF32 R120, R228, R36, R68 ;  /* 0x00000024e478723c */ /* 0x004fe20000081044 */
[----:B------:R-:W2:-:S15]  /*8dae0*/  LDL.LU.64 R68, [R1+0x25d0] ;  /* 0x0025d00001447983 */ /* 0x000e9e0000300a00 */
[----:B------:R-:W-:-:S01]  /*8daf0*/  NOP ;  /* 0x0000000000007918 */ /* 0x000fc20000000000 */
[----:B------:R3:W-:Y:S04]  /*8db00*/  STL.64 [R1+0xfd0], R124 ;  /* 0x000fd07c01007387 */ /* 0x0007e80000100a00 */
[----:B------:R3:W-:Y:S04]  /*8db10*/  STL.64 [R1+0xfd8], R126 ;  /* 0x000fd87e01007387 */ /* 0x0007e80000100a00 */
[----:B------:R-:W2:Y:S01]  /*8db20*/  LDL.LU.64 R70, [R1+0x25d8] ;  /* 0x0025d80001467983 */ /* 0x000ea20000300a00 */
[C---:B----4-:R-:W-:Y:S06]  /*8db30*/  HMMA.1688.F32.TF32 R116, R228.reuse, R40, R116 ;  /* 0x00000028e474723c */ /* 0x050fec0000081074 */
[C---:B------:R-:W-:Y:S06]  /*8db40*/  HMMA.1688.F32.TF32 R112, R228.reuse, R44, R112 ;  /* 0x0000002ce470723c */ /* 0x040fec0000081070 */
[C---:B------:R-:W-:Y:S06]  /*8db50*/  HMMA.1688.F32.TF32 R108, R228.reuse, R48, R108 ;  /* 0x00000030e46c723c */ /* 0x040fec000008106c */
[C---:B------:R-:W-:Y:S06]  /*8db60*/  HMMA.1688.F32.TF32 R104, R228.reuse, R52, R104 ;  /* 0x00000034e468723c */ /* 0x040fec0000081068 */
        /* <DEDUP_REMOVED lines=33> */
[----:B---3--:R-:W3:Y:S04]  /*8dd80*/  LDL.LU.64 R124, [R1+0x25b0] ;  /* 0x0025b000017c7983 */ /* 0x008ee80000300a00 */
[----:B------:R-:W3:Y:S04]  /*8dd90*/  LDL.LU.64 R126, [R1+0x25b8] ;  /* 0x0025b800017e7983 */ /* 0x000ee80000300a00 */
        /* <DEDUP_REMOVED lines=8> */
[----:B----4-:R-:W4:Y:S04]  /*8de20*/  LDL.LU.64 R120, [R1+0x25a0] ;  /* 0x0025a00001787983 */ /* 0x010f280000300a00 */
[----:B------:R-:W4:Y:S04]  /*8de30*/  LDL.LU.64 R122, [R1+0x25a8] ;  /* 0x0025a800017a7983 */ /* 0x000f280000300a00 */
[----:B--2---:R-:W2:Y:S04]  /*8de40*/  LDL.LU.64 R68, [R1+0x2590] ;  /* 0x0025900001447983 */ /* 0x004ea80000300a00 */
[----:B-1----:R-:W2:Y:S04]  /*8de50*/  LDL.LU.64 R70, [R1+0x2598] ;  /* 0x0025980001467983 */ /* 0x002ea80000300a00 */
        /* <DEDUP_REMOVED lines=22> */
[C---:B------:R-:W-:Y:S06]  /*8dfc0*/  HMMA.1688.F32.TF32 R132, R224.reuse, R24, R128 ;  /* 0x00000018e084723c */ /* 0x040fec0000081080 */
[----:B---3--:R-:W-:-:S15]  /*8dfd0*/  HMMA.1688.F32.TF32 R128, R224, R28, R124 ;  /* 0x0000001ce080723c */ /* 0x008fde000008107c */
[----:B------:R-:W-:-:S02]  /*8dfe0*/  NOP ;  /* 0x0000000000007918 */ /* 0x000fc40000000000 */
[----:B------:R-:W-:Y:S04]  /*8dff0*/  STL.64 [R1+0x10b0], R132 ;  /* 0x0010b08401007387 */ /* 0x000fe80000100a00 */
[----:B------:R-:W-:Y:S04]  /*8e000*/  STL.64 [R1+0x10b8], R134 ;  /* 0x0010b88601007387 */ /* 0x000fe80000100a00 */
[----:B------:R1:W-:Y:S04]  /*8e010*/  STL.64 [R1+0x10c0], R128 ;  /* 0x0010c08001007387 */ /* 0x0003e80000100a00 */
[----:B------:R3:W-:Y:S01]  /*8e020*/  STL.64 [R1+0x10c8], R130 ;  /* 0x0010c88201007387 */ /* 0x0007e20000100a00 */
[C---:B----4-:R-:W-:Y:S06]  /*8e030*/  HMMA.1688.F32.TF32 R124, R224.reuse, R32, R120 ;  /* 0x00000020e07c723c */ /* 0x050fec0000081078 */
        /* <DEDUP_REMOVED lines=38> */
[----:B------:R-:W-:Y:S04]  /*8e2a0*/  STL.64 [R1+0x1180], R76 ;  /* 0x0011804c01007387 */ /* 0x000fe80000100a00 */
[----:B------:R-:W-:Y:S04]  /*8e2b0*/  STL.64 [R1+0x1188], R78 ;  /* 0x0011884e01007387 */ /* 0x000fe80000100a00 */
[----:B---3--:R-:W3:Y:S04]  /*8e2c0*/  LDL.LU.64 R130, [R1+0x24b8] ;  /* 0x0024b80001827983 */ /* 0x008ee80000300a00 */
[----:B------:R-:W-:Y:S04]  /*8e2d0*/  STL.64 [R1+0x1190], R72 ;  /* 0x0011904801007387 */ /* 0x000fe80000100a00 */
[----:B------:R-:W-:Y:S04]  /*8e2e0*/  STL.64 [R1+0x1198], R74 ;  /* 0x0011984a01007387 */ /* 0x000fe80000100a00 */
[----:B----4-:R-:W4:Y:S04]  /*8e2f0*/  LDL.LU.64 R124, [R1+0x24a0] ;  /* 0x0024a000017c7983 */ /* 0x010f280000300a00 */
        /* <DEDUP_REMOVED lines=35> */
[C---:B---3--:R-:W-:Y:S06]  /*8e530*/  HMMA.1688.F32.TF32 R132, R232.reuse, R24, R128 ;  /* 0x00000018e884723c */ /* 0x048fec0000081080 */
[----:B----4-:R-:W-:-:S15]  /*8e540*/  HMMA.1688.F32.TF32 R128, R232, R28, R124 ;  /* 0x0000001ce880723c */ /* 0x010fde000008107c */
[----:B------:R-:W-:-:S02]  /*8e550*/  NOP ;  /* 0x0000000000007918 */ /* 0x000fc40000000000 */
[----:B------:R-:W-:Y:S04]  /*8e560*/  STL.64 [R1+0x11b0], R132 ;  /* 0x0011b08401007387 */ /* 0x000fe80000100a00 */
[----:B------:R-:W-:Y:S04]  /*8e570*/  STL.64 [R1+0x11b8], R134 ;  /* 0x0011b88601007387 */ /* 0x000fe80000100a00 */
[----:B------:R1:W-:Y:S04]  /*8e580*/  STL.64 [R1+0x11c0], R128 ;  /* 0x0011c08001007387 */ /* 0x0003e80000100a00 */
[----:B------:R3:W-:Y:S01]  /*8e590*/  STL.64 [R1+0x11c8], R130 ;  /* 0x0011c88201007387 */ /* 0x0007e20000100a00 */
        /* <DEDUP_REMOVED lines=433> */
[----:B------:R-:W-:Y:S04]  /*900b0*/  STL.64 [R1+0x16c0], R128 ;  /* 0x0016c08001007387 */ /* 0x000fe80000100a00 */
[----:B------:R-:W-:Y:S01]  /*900c0*/  STL.64 [R1+0x16c8], R130 ;  /* 0x0016c88201007387 */ /* 0x000fe20000100a00 */
        /* <DEDUP_REMOVED lines=15> */
[----:B------:R-:W-:Y:S05]  /*901c0*/  STL.64 [R1+0x16e0], R120 ;  /* 0x0016e07801007387 */ /* 0x000fea0000100a00 */
[C---:B------:R-:W-:Y:S01]  /*901d0*/  HMMA.1688.F32.TF32 R80, R232.reuse, R8, R80 ;  /* 0x00000008e850723c */ /* 0x040fe20000081050 */
[----:B------:R-:W-:Y:S05]  /*901e0*/  STL.64 [R1+0x16e8], R122 ;  /* 0x0016e87a01007387 */ /* 0x000fea0000100a00 */
[C---:B------:R-:W-:Y:S01]  /*901f0*/  HMMA.1688.F32.TF32 R76, R232.reuse, R12, R76 ;  /* 0x0000000ce84c723c */ /* 0x040fe2000008104c */
        /* <DEDUP_REMOVED lines=22> */
[----:B---3--:R-:W4:Y:S04]  /*90360*/  LDL.LU.64 R126, [R1+0x1908] ;  /* 0x00190800017e7983 */ /* 0x008f280000300a00 */
[----:B------:R-:W-:Y:S04]  /*90370*/  STL.64 [R1+0x1790], R72 ;  /* 0x0017904801007387 */ /* 0x000fe80000100a00 */
[----:B------:R2:W-:Y:S04]  /*90380*/  STL.64 [R1+0x1798], R74 ;  /* 0x0017984a01007387 */ /* 0x0005e80000100a00 */
[----:B------:R-:W-:Y:S04]  /*90390*/  LDS R224, [R86+UR10+0x600] ;  /* 0x0006000a56e07984 */ /* 0x000fe80008000800 */
[----:B------:R-:W-:Y:S04]  /*903a0*/  LDS R226, [R86+UR10+0x2600] ;  /* 0x0026000a56e27984 */ /* 0x000fe80008000800 */
[----:B------:R-:W-:Y:S04]  /*903b0*/  LDS R225, [R87+UR10+0x600] ;  /* 0x0006000a57e17984 */ /* 0x000fe80008000800 */
[----:B------:R-:W1:Y:S01]  /*903c0*/  LDS R227, [R87+UR10+0x2600] ;  /* 0x0026000a57e37984 */ /* 0x000e620008000800 */
[----:B--2---:R-:W-:Y:S03]  /*903d0*/  HMMA.1688.F32.TF32 R72, R232, R20, R68 ;  /* 0x00000014e848723c */ /* 0x004fe60000081044 */
[----:B------:R-:W2:Y:S04]  /*903e0*/  LDL.LU.64 R68, [R1+0x18f0] ;  /* 0x0018f00001447983 */ /* 0x000ea80000300a00 */
[----:B------:R-:W2:-:S15]  /*903f0*/  LDL.LU.64 R70, [R1+0x18f8] ;  /* 0x0018f80001467983 */ /* 0x000e9e0000300a00 */
[----:B------:R-:W-:-:S01]  /*90400*/  NOP ;  /* 0x0000000000007918 */ /* 0x000fc20000000000 */
[----:B------:R3:W-:Y:S04]  /*90410*/  STL.64 [R1+0x17a0], R72 ;  /* 0x0017a04801007387 */ /* 0x0007e80000100a00 */
[----:B------:R1:W-:Y:S04]  /*90420*/  STL.64 [R1+0x17a8], R74 ;  /* 0x0017a84a01007387 */ /* 0x0003e80000100a00 */
        /* <DEDUP_REMOVED lines=22> */
[----:B---3--:R-:W3:Y:S04]  /*90590*/  LDL.LU.64 R72, [R1+0x1870] ;  /* 0x0018700001487983 */ /* 0x008ee80000300a00 */
[----:B-1----:R-:W3:Y:S01]  /*905a0*/  LDL.LU.64 R74, [R1+0x1878] ;  /* 0x00187800014a7983 */ /* 0x002ee20000300a00 */
[C---:B----4-:R-:W-:Y:S06]  /*905b0*/  HMMA.1688.F32.TF32 R128, R232.reuse, R24, R124 ;  /* 0x00000018e880723c */ /* 0x050fec000008107c */
[----:B--2---:R-:W-:Y:S01]  /*905c0*/  HMMA.1688.F32.TF32 R124, R232, R28, R68 ;  /* 0x0000001ce87c723c */ /* 0x004fe20000081044 */
[----:B------:R-:W2:-:S15]  /*905d0*/  LDL.LU.64 R68, [R1+0x1860] ;  /* 0x0018600001447983 */ /* 0x000e9e0000300a00 */
[----:B------:R-:W-:-:S01]  /*905e0*/  NOP ;  /* 0x0000000000007918 */ /* 0x000fc20000000000 */
[----:B------:R-:W-:Y:S04]  /*905f0*/  STL.64 [R1+0x17b0], R128 ;  /* 0x0017b08001007387 */ /* 0x000fe80000100a00 */
[----:B------:R-:W-:Y:S04]  /*90600*/  STL.64 [R1+0x17b8], R130 ;  /* 0x0017b88201007387 */ /* 0x000fe80000100a00 */
[----:B------:R-:W2:Y:S01]  /*90610*/  LDL.LU.64 R70, [R1+0x1868] ;  /* 0x0018680001467983 */ /* 0x000ea20000300a00 */
        /* <DEDUP_REMOVED lines=15> */
[----:B------:R1:W-:Y:S04]  /*90710*/  STL.64 [R1+0x17e0], R116 ;  /* 0x0017e07401007387 */ /* 0x0003e80000100a00 */
[----:B------:R4:W-:Y:S01]  /*90720*/  STL.64 [R1+0x17e8], R118 ;  /* 0x0017e87601007387 */ /* 0x0009e20000100a00 */
[C---:B---3--:R-:W-:Y:S03]  /*90730*/  HMMA.1688.F32.TF32 R72, R228.reuse, R12, R72 ;  /* 0x0000000ce448723c */ /* 0x048fe60000081048 */
        /* <DEDUP_REMOVED lines=16> */
[----:B-1----:R-:W2:Y:S04]  /*90840*/  LDL.LU.64 R116, [R1+0x18d0] ;  /* 0x0018d00001747983 */ /* 0x002ea80000300a00 */
[----:B------:R1:W-:Y:S04]  /*90850*/  STL.64 [R1+0x1900], R76 ;  /* 0x0019004c01007387 */ /* 0x0003e80000100a00 */
[----:B------:R1:W-:Y:S04]  /*90860*/  STL.64 [R1+0x1908], R78 ;  /* 0x0019084e01007387 */ /* 0x0003e80000100a00 */
[----:B----4-:R-:W4:Y:S04]  /*90870*/  LDL.LU.64 R118, [R1+0x18d8] ;  /* 0x0018d80001767983 */ /* 0x010f280000300a00 */
[----:B------:R-:W-:Y:S04]  /*90880*/  STL.64 [R1+0x18f0], R72 ;  /* 0x0018f04801007387 */ /* 0x000fe80000100a00 */
[----:B------:R-:W-:Y:S04]  /*90890*/  STL.64 [R1+0x18f8], R74 ;  /* 0x0018f84a01007387 */ /* 0x000fe80000100a00 */
[----:B---3--:R-:W3:Y:S04]  /*908a0*/  LDL.LU.64 R112, [R1+0x18c0] ;  /* 0x0018c00001707983 */ /* 0x008ee80000300a00 */
[----:B------:R-:W3:Y:S04]  /*908b0*/  LDL.LU.64 R114, [R1+0x18c8] ;  /* 0x0018c80001727983 */ /* 0x000ee80000300a00 */
[----:B------:R-:W3:Y:S04]  /*908c0*/  LDL.LU.64 R108, [R1+0x1f00] ;  /* 0x001f0000016c7983 */ /* 0x000ee80000300a00 */
[----:B------:R-:W3:Y:S04]  /*908d0*/  LDL.LU.64 R110, [R1+0x1f08] ;  /* 0x001f0800016e7983 */ /* 0x000ee80000300a00 */
[----:B------:R-:W-:Y:S04]  /*908e0*/  LDS R232, [R86+UR10+0x680] ;  /* 0x0006800a56e87984 */ /* 0x000fe80008000800 */
[----:B------:R-:W-:Y:S04]  /*908f0*/  LDS R234, [R86+UR10+0x2680] ;  /* 0x0026800a56ea7984 */ /* 0x000fe80008000800 */
[----:B------:R-:W-:Y:S04]  /*90900*/  LDS R233, [R87+UR10+0x680] ;  /* 0x0006800a57e97984 */ /* 0x000fe80008000800 */
[----:B------:R-:W3:Y:S01]  /*90910*/  LDS R235, [R87+UR10+0x2680] ;  /* 0x0026800a57eb7984 */ /* 0x000ee20008000800 */
[----:B--2---:R-:W-:-:S15]  /*90920*/  HMMA.1688.F32.TF32 R68, R228, R16, R68 ;  /* 0x00000010e444723c */ /* 0x004fde0000081044 */
[----:B------:R-:W-:-:S08]  /*90930*/  NOP ;  /* 0x0000000000007918 */ /* 0x000fd00000000000 */
[----:B------:R2:W-:Y:S04]  /*90940*/  STL.64 [R1+0x18e0], R68 ;  /* 0x0018e04401007387 */ /* 0x0005e80000100a00 */
[----:B------:R2:W-:Y:S04]  /*90950*/  STL.64 [R1+0x18e8], R70 ;  /* 0x0018e84601007387 */ /* 0x0005e80000100a00 */
        /* <DEDUP_REMOVED lines=14> */
[----:B--2---:R-:W2:Y:S04]  /*90a40*/  LDL.LU.64 R68, [R1+0x2130] ;  /* 0x0021300001447983 */ /* 0x004ea80000300a00 */
[----:B------:R-:W2:Y:S04]  /*90a50*/  LDL.LU.64 R70, [R1+0x2138] ;  /* 0x0021380001467983 */ /* 0x000ea80000300a00 */
[----:B------:R-:W2:Y:S04]  /*90a60*/  LDL.LU.64 R72, [R1+0x23d0] ;  /* 0x0023d00001487983 */ /* 0x000ea80000300a00 */
[----:B------:R-:W2:Y:S01]  /*90a70*/  LDL.LU.64 R74, [R1+0x23d8] ;  /* 0x0023d800014a7983 */ /* 0x000ea20000300a00 */
[C---:B----4-:R-:W-:Y:S06]  /*90a80*/  HMMA.1688.F32.TF32 R120, R228.reuse, R20, R116 ;  /* 0x00000014e478723c */ /* 0x050fec0000081074 */
[C---:B---3--:R-:W-:Y:S06]  /*90a90*/  HMMA.1688.F32.TF32 R116, R228.reuse, R24, R112 ;  /* 0x00000018e474723c */ /* 0x048fec0000081070 */
[C---:B------:R-:W-:Y:S11]  /*90aa0*/  HMMA.1688.F32.TF32 R112, R228.reuse, R28, R108 ;  /* 0x0000001ce470723c */ /* 0x040ff6000008106c */
[----:B------:R-:W-:Y:S04]  /*90ab0*/  STL.64 [R1+0x18d0], R120 ;  /* 0x0018d07801007387 */ /* 0x000fe80000100a00 */
[----:B------:R-:W-:Y:S04]  /*90ac0*/  STL.64 [R1+0x18d8], R122 ;  /* 0x0018d87a01007387 */ /* 0x000fe80000100a00 */
[----:B------:R-:W-:Y:S04]  /*90ad0*/  STL.64 [R1+0x18c0], R116 ;  /* 0x0018c07401007387 */ /* 0x000fe80000100a00 */
[----:B------:R-:W-:Y:S04]  /*90ae0*/  STL.64 [R1+0x18c8], R118 ;  /* 0x0018c87601007387 */ /* 0x000fe80000100a00 */
[----:B------:R-:W-:Y:S04]  /*90af0*/  STL.64 [R1+0x18b0], R112 ;  /* 0x0018b07001007387 */ /* 0x000fe80000100a00 */
[----:B------:R-:W-:Y:S01]  /*90b00*/  STL.64 [R1+0x18b8], R114 ;  /* 0x0018b87201007387 */ /* 0x000fe20000100a00 */
[C---:B------:R-:W-:Y:S06]  /*90b10*/  HMMA.1688.F32.TF32 R108, R228.reuse, R32, R104 ;  /* 0x00000020e46c723c */ /* 0x040fec0000081068 */
[C---:B------:R-:W-:Y:S06]  /*90b20*/  HMMA.1688.F32.TF32 R104, R228.reuse, R36, R100 ;  /* 0x00000024e468723c */ /* 0x040fec0000081064 */
[C---:B------:R-:W-:Y:S06]  /*90b30*/  HMMA.1688.F32.TF32 R100, R228.reuse, R40, R96 ;  /* 0x00000028e464723c */ /* 0x040fec0000081060 */
[C---:B------:R-:W-:Y:S06]  /*90b40*/  HMMA.1688.F32.TF32 R96, R228.reuse, R44, R92 ;  /* 0x0000002ce460723c */ /* 0x040fec000008105c */
[C---:B------:R-:W-:Y:S06]  /*90b50*/  HMMA.1688.F32.TF32 R92, R228.reuse, R48, R88 ;  /* 0x00000030e45c723c */ /* 0x040fec0000081058 */
[C---:B------:R-:W-:Y:S01]  /*90b60*/  HMMA.1688.F32.TF32 R88, R228.reuse, R52, R80 ;  /* 0x00000034e458723c */ /* 0x040fe20000081050 */
        /* <DEDUP_REMOVED lines=11> */
[----:B------:R-:W3:Y:S04]  /*90c20*/  LDL.LU.64 R76, [R1+0x1a00] ;  /* 0x001a0000014c7983 */ /* 0x000ee80000300a00 */
[----:B------:R-:W-:Y:S04]  /*90c30*/  STL.64 [R1+0x1930], R88 ;  /* 0x0019305801007387 */ /* 0x000fe80000100a00 */
[----:B------:R-:W-:Y:S04]  /*90c40*/  STL.64 [R1+0x1938], R90 ;  /* 0x0019385a01007387 */ /* 0x000fe80000100a00 */
[----:B------:R-:W3:Y:S04]  /*90c50*/  LDL.LU.64 R78, [R1+0x1a08] ;  /* 0x001a0800014e7983 */ /* 0x000ee80000300a00 */
[----:B------:R-:W-:Y:S04]  /*90c60*/  STL.64 [R1+0x1920], R80 ;  /* 0x0019205001007387 */ /* 0x000fe80000100a00 */
[----:B------:R2:W-:Y:S02]  /*90c70*/  STL.64 [R1+0x1928], R82 ;  /* 0x0019285201007387 */ /* 0x0005e40000100a00 */
[C---:B--2---:R-:W-:Y:S02]  /*90c80*/  HMMA.1688.F32.TF32 R80, R228.reuse, R60, R68 ;  /* 0x0000003ce450723c */ /* 0x044fe40000081044 */
[----:B------:R-:W2:Y:S04]  /*90c90*/  LDL.LU.64 R68, [R1+0x19f0] ;  /* 0x0019f00001447983 */ /* 0x000ea80000300a00 */
[----:B------:R-:W2:Y:S01]  /*90ca0*/  LDL.LU.64 R70, [R1+0x19f8] ;  /* 0x0019f80001467983 */ /* 0x000ea20000300a00 */
[----:B------:R-:W-:Y:S03]  /*90cb0*/  HMMA.1688.F32.TF32 R72, R228, R64, R72 ;  /* 0x00000040e448723c */ /* 0x000fe60000081048 */
[----:B------:R-:W-:Y:S04]  /*90cc0*/  LDS R228, [R86+UR10+0x700] ;  /* 0x0007000a56e47984 */ /* 0x000fe80008000800 */
[----:B------:R-:W-:Y:S04]  /*90cd0*/  LDS R230, [R86+UR10+0x2700] ;  /* 0x0027000a56e67984 */ /* 0x000fe80008000800 */
[----:B------:R-:W-:Y:S04]  /*90ce0*/  LDS R229, [R87+UR10+0x700] ;  /* 0x0007000a57e57984 */ /* 0x000fe80008000800 */
[----:B------:R-:W1:Y:S04]  /*90cf0*/  LDS R231, [R87+UR10+0x2700] ;  /* 0x0027000a57e77984 */ /* 0x000e680008000800 */
[----:B------:R4:W-:Y:S04]  /*90d00*/  STL.64 [R1+0x1950], R80 ;  /* 0x0019505001007387 */ /* 0x0009e80000100a00 */
[----:B------:R4:W-:Y:S04]  /*90d10*/  STL.64 [R1+0x1958], R82 ;  /* 0x0019585201007387 */ /* 0x0009e80000100a00 */
[----:B------:R-:W2:Y:S04]  /*90d20*/  LDL.LU.64 R104, [R1+0x19e0] ;  /* 0x0019e00001687983 */ /* 0x000ea80000300a00 */
[----:B------:R-:W2:Y:S04]  /*90d30*/  LDL.LU.64 R106, [R1+0x19e8] ;  /* 0x0019e800016a7983 */ /* 0x000ea80000300a00 */
        /* <DEDUP_REMOVED lines=10> */
[----:B----4-:R-:W4:Y:S04]  /*90de0*/  LDL.LU.64 R80, [R1+0x1a50] ;  /* 0x001a500001507983 */ /* 0x010f280000300a00 */
[----:B------:R-:W4:Y:S04]  /*90df0*/  LDL.LU.64 R82, [R1+0x1a58] ;  /* 0x001a580001527983 */ /* 0x000f280000300a00 */
[----:B-1----:R-:W4:Y:S04]  /*90e00*/  LDL.LU.64 R72, [R1+0x1a40] ;  /* 0x001a400001487983 */ /* 0x002f280000300a00 */
[----:B------:R-:W4:Y:S01]  /*90e10*/  LDL.LU.64 R74, [R1+0x1a48] ;  /* 0x001a4800014a7983 */ /* 0x000f220000300a00 */
[----:B---3--:R-:W-:Y:S03]  /*90e20*/  HMMA.1688.F32.TF32 R108, R224, R4, R76 ;  /* 0x00000004e06c723c */ /* 0x008fe6000008104c */
[----:B------:R-:W3:Y:S04]  /*90e30*/  LDL.LU.64 R76, [R1+0x1a30] ;  /* 0x001a3000014c7983 */ /* 0x000ee80000300a00 */
[----:B------:R-:W3:-:S15]  /*90e40*/  LDL.LU.64 R78, [R1+0x1a38] ;  /* 0x001a3800014e7983 */ /* 0x000ede0000300a00 */
[----:B------:R-:W-:-:S01]  /*90e50*/  NOP ;  /* 0x0000000000007918 */ /* 0x000fc20000000000 */
[----:B------:R-:W-:Y:S04]  /*90e60*/  STL.64 [R1+0x1960], R108 ;  /* 0x0019606c01007387 */ /* 0x000fe80000100a00 */
[----:B------:R2:W-:Y:S02]  /*90e70*/  STL.64 [R1+0x1968], R110 ;  /* 0x0019686e01007387 */ /* 0x0005e40000100a00 */
[C---:B--2---:R-:W-:Y:S02]  /*90e80*/  HMMA.1688.F32.TF32 R108, R224.reuse, R8, R68 ;  /* 0x00000008e06c723c */ /* 0x044fe40000081044 */
[----:B------:R-:W2:Y:S04]  /*90e90*/  LDL.LU.64 R68, [R1+0x1a20] ;  /* 0x001a200001447983 */ /* 0x000ea80000300a00 */
[----:B------:R-:W2:Y:S01]  /*90ea0*/  LDL.LU.64 R70, [R1+0x1a28] ;  /* 0x001a280001467983 */ /* 0x000ea20000300a00 */
[C---:B------:R-:W-:Y:S06]  /*90eb0*/  HMMA.1688.F32.TF32 R104, R224.reuse, R12, R104 ;  /* 0x0000000ce068723c */ /* 0x040fec0000081068 */
[C---:B------:R-:W-:Y:S10]  /*90ec0*/  HMMA.1688.F32.TF32 R100, R224.reuse, R16, R100 ;  /* 0x00000010e064723c */ /* 0x040ff40000081064 */
[----:B------:R-:W-:Y:S04]  /*90ed0*/  STL.64 [R1+0x1970], R108 ;  /* 0x0019706c01007387 */ /* 0x000fe80000100a00 */
[----:B------:R-:W-:Y:S04]  /*90ee0*/  STL.64 [R1+0x1978], R110 ;  /* 0x0019786e01007387 */ /* 0x000fe80000100a00 */
[----:B------:R-:W-:Y:S04]  /*90ef0*/  STL.64 [R1+0x1980], R104 ;  /* 0x0019806801007387 */ /* 0x000fe80000100a00 */
[----:B------:R-:W-:Y:S04]  /*90f00*/  STL.64 [R1+0x1988], R106 ;  /* 0x0019886a01007387 */ /* 0x000fe80000100a00 */
[----:B------:R-:W-:Y:S04]  /*90f10*/  STL.64 [R1+0x1990], R100 ;  /* 0x0019906401007387 */ /* 0x000fe80000100a00 */
[----:B------:R1:W-:Y:S02]  /*90f20*/  STL.64 [R1+0x1998], R102 ;  /* 0x0019986601007387 */ /* 0x0003e40000100a00 */
[C---:B-1----:R-:W-:Y:S06]  /*90f30*/  HMMA.1688.F32.TF32 R100, R224.reuse, R20, R96 ;  /* 0x00000014e064723c */ /* 0x042fec0000081060 */
[C---:B------:R-:W-:Y:S06]  /*90f40*/  HMMA.1688.F32.TF32 R96, R224.reuse, R24, R92 ;  /* 0x00000018e060723c */ /* 0x040fec000008105c */
[C---:B------:R-:W-:Y:S06]  /*90f50*/  HMMA.1688.F32.TF32 R92, R224.reuse, R28, R88 ;  /* 0x0000001ce05c723c */ /* 0x040fec0000081058 */
[C---:B----4-:R-:W-:Y:S06]  /*90f60*/  HMMA.1688.F32.TF32 R88, R224.reuse, R32, R80 ;  /* 0x00000020e058723c */ /* 0x050fec0000081050 */
[C---:B------:R-:W-:Y:S01]  /*90f70*/  HMMA.1688.F32.TF32 R80, R224.reuse, R36, R72 ;  /* 0x00000024e050723c */ /* 0x040fe20000081048 */
[----:B------:R-:W-:Y:S04]  /*90f80*/  STL.64 [R1+0x19a0], R100 ;  /* 0x0019a06401007387 */ /* 0x000fe80000100a00 */
[----:B------:R-:W-:Y:S04]  /*90f90*/  STL.64 [R1+0x19a8], R102 ;  /* 0x0019a86601007387 */ /* 0x000fe80000100a00 */
[----:B------:R-:W-:Y:S04]  /*90fa0*/  STL.64 [R1+0x19b0], R96 ;  /* 0x0019b06001007387 */ /* 0x000fe80000100a00 */
[----:B------:R-:W-:Y:S04]  /*90fb0*/  STL.64 [R1+0x19b8], R98 ;  /* 0x0019b86201007387 */ /* 0x000fe80000100a00 */
[----:B------:R-:W-:Y:S04]  /*90fc0*/  STL.64 [R1+0x19c0], R92 ;  /* 0x0019c05c01007387 */ /* 0x000fe80000100a00 */
[----:B------:R-:W-:Y:S04]  /*90fd0*/  STL.64 [R1+0x19c8], R94 ;  /* 0x0019c85e01007387 */ /* 0x000fe80000100a00 */
[----:B------:R-:W4:Y:S04]  /*90fe0*/  LDL.LU.64 R72, [R1+0x1a10] ;  /* 0x001a100001487983 */ /* 0x000f280000300a00 */
[----:B------:R-:W-:Y:S04]  /*90ff0*/  STL.64 [R1+0x19d0], R88 ;  /* 0x0019d05801007387 */ /* 0x000fe80000100a00 */
[----:B------:R-:W-:Y:S04]  /*91000*/  STL.64 [R1+0x19d8], R90 ;  /* 0x0019d85a01007387 */ /* 0x000fe80000100a00 */
[----:B------:R-:W4:Y:S04]  /*91010*/  LDL.LU.64 R74, [R1+0x1a18] ;  /* 0x001a1800014a7983 */ /* 0x000f280000300a00 */
[----:B------:R-:W-:Y:S04]  /*91020*/  STL.64 [R1+0x19e0], R80 ;  /* 0x0019e05001007387 */ /* 0x000fe80000100a00 */
[----:B------:R-:W-:Y:S04]  /*91030*/  STL.64 [R1+0x19e8], R82 ;  /* 0x0019e85201007387 */ /* 0x000fe80000100a00 */
[----:B------:R-:W4:Y:S04]  /*91040*/  LDL.LU.64 R112, [R1+0x1dd0] ;  /* 0x001dd00001707983 */ /* 0x000f280000300a00 */
[----:B------:R-:W4:Y:S01]  /*91050*/  LDL.LU.64 R114, [R1+0x1dd8] ;  /* 0x001dd80001727983 */ /* 0x000f220000300a00 */
[----:B---3--:R-:W-:-:S15]  /*91060*/  HMMA.1688.F32.TF32 R76, R224, R40, R76 ;  /* 0x00000028e04c723c */ /* 0x008fde000008104c */
[----:B------:R-:W-:-:S08]  /*91070*/  NOP ;  /* 0x0000000000007918 */ /* 0x000fd00000000000 */
[----:B------:R-:W-:Y:S04]  /*91080*/  STL.64 [R1+0x19f0], R76 ;  /* 0x0019f04c01007387 */ /* 0x000fe80000100a00 */
[----:B------:R-:W-:Y:S04]  /*91090*/  STL.64 [R1+0x19f8], R78 ;  /* 0x0019f84e01007387 */ /* 0x000fe80000100a00 */
[----:B------:R-:W3:Y:S04]  /*910a0*/  LDL.LU.64 R108, [R1+0x1f60] ;  /* 0x001f6000016c7983 */ /* 0x000ee80000300a00 */
[----:B------:R-:W3:Y:S01]  /*910b0*/  LDL.LU.64 R110, [R1+0x1f68] ;  /* 0x001f6800016e7983 */ /* 0x000ee20000300a00 */
[----:B--2---:R-:W-:-:S15]  /*910c0*/  HMMA.1688.F32.TF32 R68, R224, R44, R68 ;  /* 0x0000002ce044723c */ /* 0x004fde0000081044 */
[----:B------:R-:W-:-:S08]  /*910d0*/  NOP ;  /* 0x0000000000007918 */ /* 0x000fd00000000000 */
[----:B------:R1:W-:Y:S04]  /*910e0*/  STL.64 [R1+0x1a00], R68 ;  /* 0x001a004401007387 */ /* 0x0003e80000100a00 */
[----:B------:R2:W-:Y:S04]  /*910f0*/  STL.64 [R1+0x1a08], R70 ;  /* 0x001a084601007387 */ /* 0x0005e80000100a00 */
        /* <DEDUP_REMOVED lines=15> */
[----:B------:R-:W-:-:S15]  /*911f0*/  HMMA.1688.F32.TF32 R116, R224, R52, R112 ;  /* 0x00000034e074723c */ /* 0x000fde0000081070 */
[----:B------:R-:W-:-:S02]  /*91200*/  NOP ;  /* 0x0000000000007918 */ /* 0x000fc40000000000 */
[----:B------:R1:W-:Y:S04]  /*91210*/  STL.64 [R1+0x1a10], R72 ;  /* 0x001a104801007387 */ /* 0x0003e80000100a00 */
[----:B------:R4:W-:Y:S04]  /*91220*/  STL.64 [R1+0x1a18], R74 ;  /* 0x001a184a01007387 */ /* 0x0009e80000100a00 */
[----:B------:R-:W2:Y:S04]  /*91230*/  LDL.LU.64 R76, [R1+0x1ab0] ;  /* 0x001ab000014c7983 */ /* 0x000ea80000300a00 */
[----:B------:R-:W2:Y:S04]  /*91240*/  LDL.LU.64 R78, [R1+0x1ab8] ;  /* 0x001ab800014e7983 */ /* 0x000ea80000300a00 */
[----:B-1----:R-:W2:Y:S04]  /*91250*/  LDL.LU.64 R72, [R1+0x1ac0] ;  /* 0x001ac00001487983 */ /* 0x002ea80000300a00 */
[----:B----4-:R-:W4:Y:S04]  /*91260*/  LDL.LU.64 R74, [R1+0x1ac8] ;  /* 0x001ac800014a7983 */ /* 0x010f280000300a00 */
        /* <DEDUP_REMOVED lines=9> */
[----:B------:R-:W-:Y:S03]  /*91300*/  HMMA.1688.F32.TF32 R104, R224, R64, R104 ;  /* 0x00000040e068723c */ /* 0x000fe60000081068 */
[----:B------:R-:W-:Y:S03]  /*91310*/  LDS R224, [R86+UR10+0x780] ;  /* 0x0007800a56e07984 */ /* 0x000fe60008000800 */
[C---:B------:R-:W-:Y:S01]  /*91320*/  HMMA.1688.F32.TF32 R100, R232.reuse, R4, R100 ;  /* 0x00000004e864723c */ /* 0x040fe20000081064 */
[----:B------:R-:W-:Y:S05]  /*91330*/  LDS R226, [R86+UR10+0x2780] ;  /* 0x0027800a56e27984 */ /* 0x000fea0008000800 */
[C---:B------:R-:W-:Y:S06]  /*91340*/  HMMA.1688.F32.TF32 R96, R232.reuse, R8, R96 ;  /* 0x00000008e860723c */ /* 0x040fec0000081060 */
[C---:B------:R-:W-:Y:S06]  /*91350*/  HMMA.1688.F32.TF32 R92, R232.reuse, R12, R92 ;  /* 0x0000000ce85c723c */ /* 0x040fec000008105c */
[C---:B------:R-:W-:Y:S06]  /*91360*/  HMMA.1688.F32.TF32 R88, R232.reuse, R16, R88 ;  /* 0x00000010e858723c */ /* 0x040fec0000081058 */
[C---:B------:R-:W-:Y:S01]  /*91370*/  HMMA.1688.F32.TF32 R80, R232.reuse, R20, R80 ;  /* 0x00000014e850723c */ /* 0x040fe20000081050 */
        /* <DEDUP_REMOVED lines=8> */
[----:B------:R-:W-:Y:S04]  /*91400*/  STL.64 [R1+0x1a80], R92 ;  /* 0x001a805c01007387 */ /* 0x000fe80000100a00 */
[----:B------:R-:W-:Y:S04]  /*91410*/  STL.64 [R1+0x1a88], R94 ;  /* 0x001a885e01007387 */ /* 0x000fe80000100a00 */
[----:B------:R-:W-:Y:S04]  /*91420*/  STL.64 [R1+0x1a90], R88 ;  /* 0x001a905801007387 */ /* 0x000fe80000100a00 */
[----:B------:R-:W-:Y:S04]  /*91430*/  STL.64 [R1+0x1a98], R90 ;  /* 0x001a985a01007387 */ /* 0x000fe80000100a00 */
[----:B------:R-:W-:Y:S04]  /*91440*/  STL.64 [R1+0x1aa0], R80 ;  /* 0x001aa05001007387 */ /* 0x000fe80000100a00 */
[----:B------:R-:W-:Y:S04]  /*91450*/  STL.64 [R1+0x1aa8], R82 ;  /* 0x001aa85201007387 */ /* 0x000fe80000100a00 */
[----:B-1----:R-:W2:Y:S04]  /*91460*/  LDL.LU.64 R116, [R1+0x1ae0] ;  /* 0x001ae00001747983 */ /* 0x002ea80000300a00 */
[----:B------:R-:W-:Y:S04]  /*91470*/  LDS R225, [R87+UR10+0x780] ;  /* 0x0007800a57e17984 */ /* 0x000fe80008000800 */
[----:B------:R-:W1:Y:S01]  /*91480*/  LDS R227, [R87+UR10+0x2780] ;  /* 0x0027800a57e37984 */ /* 0x000e620008000800 */
[C---:B------:R-:W-:Y:S06]  /*91490*/  HMMA.1688.F32.TF32 R76, R232.reuse, R24, R76 ;  /* 0x00000018e84c723c */ /* 0x040fec000008104c */
[----:B----4-:R-:W-:-:S15]  /*914a0*/  HMMA.1688.F32.TF32 R72, R232, R28, R72 ;  /* 0x0000001ce848723c */ /* 0x010fde0000081048 */
[----:B------:R-:W-:-:S02]  /*914b0*/  NOP ;  /* 0x0000000000007918 */ /* 0x000fc40000000000 */
[----:B------:R-:W-:Y:S04]  /*914c0*/  STL.64 [R1+0x1ab0], R76 ;  /* 0x001ab04c01007387 */ /* 0x000fe80000100a00 */
[----:B------:R-:W-:Y:S04]  /*914d0*/  STL.64 [R1+0x1ab8], R78 ;  /* 0x001ab84e01007387 */ /* 0x000fe80000100a00 */
[----:B------:R-:W4:Y:S04]  /*914e0*/  LDL.LU.64 R118, [R1+0x1ae8] ;  /* 0x001ae80001767983 */ /* 0x000f280000300a00 */
[----:B------:R1:W-:Y:S04]  /*914f0*/  STL.64 [R1+0x1ac0], R72 ;  /* 0x001ac04801007387 */ /* 0x0003e80000100a00 */
[----:B------:R1:W-:Y:S04]  /*91500*/  STL.64 [R1+0x1ac8], R74 ;  /* 0x001ac84a01007387 */ /* 0x0003e80000100a00 */
[----:B---3--:R-:W3:Y:S04]  /*91510*/  LDL.LU.64 R112, [R1+0x1af0] ;  /* 0x001af00001707983 */ /* 0x008ee80000300a00 */
        /* <DEDUP_REMOVED lines=38> */
[C---:B------:R-:W-:Y:S11]  /*91780*/  HMMA.1688.F32.TF32 R100, R232.reuse, R56, R96 ;  /* 0x00000038e864723c */ /* 0x040ff60000081060 */
[----:B------:R-:W-:Y:S01]  /*91790*/  STL.64 [R1+0x1b10], R108 ;  /* 0x001b106c01007387 */ /* 0x000fe20000100a00 */
[----:B------:R-:W-:Y:S03]  /*917a0*/  HMMA.1688.F32.TF32 R96, R232, R60, R72 ;  /* 0x0000003ce860723c */ /* 0x000fe60000081048 */
[----:B------:R-:W-:Y:S04]  /*917b0*/  STL.64 [R1+0x1b18], R110 ;  /* 0x001b186e01007387 */ /* 0x000fe80000100a00 */
[----:B------:R-:W-:Y:S04]  /*917c0*/  STL.64 [R1+0x1b20], R104 ;  /* 0x001b206801007387 */ /* 0x000fe80000100a00 */
[----:B------:R-:W-:Y:S04]  /*917d0*/  STL.64 [R1+0x1b28], R106 ;  /* 0x001b286a01007387 */ /* 0x000fe80000100a00 */
[----:B------:R-:W3:Y:S04]  /*917e0*/  LDL.LU.64 R72, [R1+0x1da0] ;  /* 0x001da00001487983 */ /* 0x000ee80000300a00 */
[----:B------:R-:W-:Y:S04]  /*917f0*/  STL.64 [R1+0x1b30], R100 ;  /* 0x001b306401007387 */ /* 0x000fe80000100a00 */
[----:B------:R-:W-:Y:S04]  /*91800*/  STL.64 [R1+0x1b38], R102 ;  /* 0x001b386601007387 */ /* 0x000fe80000100a00 */
[----:B------:R-:W3:Y:S04]  /*91810*/  LDL.LU.64 R74, [R1+0x1da8] ;  /* 0x001da800014a7983 */ /* 0x000ee80000300a00 */
[----:B------:R-:W-:Y:S01]  /*91820*/  STL.64 [R1+0x1b50], R96 ;  /* 0x001b506001007387 */ /* 0x000fe20000100a00 */
[C---:B--2---:R-:W-:Y:S03]  /*91830*/  HMMA.1688.F32.TF32 R92, R228.reuse, R4, R92 ;  /* 0x00000004e45c723c */ /* 0x044fe6000008105c */
[----:B------:R1:W-:Y:S03]  /*91840*/  STL.64 [R1+0x1b58], R98 ;  /* 0x001b586201007387 */ /* 0x0003e60000100a00 */
[----:B------:R-:W-:Y:S06]  /*91850*/  HMMA.1688.F32.TF32 R88, R228, R8, R88 ;  /* 0x00000008e458723c */ /* 0x000fec0000081058 */
[----:B-1----:R-:W-:Y:S01]  /*91860*/  HMMA.1688.F32.TF32 R96, R232, R64, R68 ;  /* 0x00000040e860723c */ /* 0x002fe20000081044 */
[----:B------:R-:W2:Y:S04]  /*91870*/  LDL.LU.64 R68, [R1+0x1d90] ;  /* 0x001d900001447983 */ /* 0x000ea80000300a00 */
[----:B------:R-:W2:Y:S01]  /*91880*/  LDL.LU.64 R70, [R1+0x1d98] ;  /* 0x001d980001467983 */ /* 0x000ea20000300a00 */
[C---:B------:R-:W-:Y:S03]  /*91890*/  HMMA.1688.F32.TF32 R84, R228.reuse, R12, R84 ;  /* 0x0000000ce454723c */ /* 0x040fe60000081054 */
[----:B------:R-:W-:Y:S03]  /*918a0*/  LDS R232, [R3+UR10+0x4000] ;  /* 0x0040000a03e87984 */ /* 0x000fe60008000800 */
[C---:B------:R-:W-:Y:S01]  /*918b0*/  HMMA.1688.F32.TF32 R80, R228.reuse, R16, R80 ;  /* 0x00000010e450723c */ /* 0x040fe20000081050 */
[----:B------:R-:W-:Y:S05]  /*918c0*/  LDS R234, [R3+UR10+0x6000] ;  /* 0x0060000a03ea7984 */ /* 0x000fea0008000800 */
[C---:B------:R-:W-:Y:S05]  /*918d0*/  HMMA.1688.F32.TF32 R76, R228.reuse, R20, R76 ;  /* 0x00000014e44c723c */ /* 0x040fea000008104c */
        /* <DEDUP_REMOVED lines=8> */
[----:B-1----:R-:W2:Y:S04]  /*91960*/  LDL.LU.64 R84, [R1+0x1d80] ;  /* 0x001d800001547983 */ /* 0x002ea80000300a00 */
[----:B------:R-:W-:Y:S04]  /*91970*/  STL.64 [R1+0x1c60], R80 ;  /* 0x001c605001007387 */ /* 0x000fe80000100a00 */
[----:B------:R-:W-:Y:S04]  /*91980*/  STL.64 [R1+0x1c68], R82 ;  /* 0x001c685201007387 */ /* 0x000fe80000100a00 */
[----:B----4-:R-:W4:Y:S04]  /*91990*/  LDL.LU.64 R86, [R1+0x1d88] ;  /* 0x001d880001567983 */ /* 0x010f280000300a00 */
[----:B------:R1:W-:Y:S04]  /*919a0*/  STL.64 [R1+0x1c70], R76 ;  /* 0x001c704c01007387 */ /* 0x0003e80000100a00 */
[----:B------:R1:W-:Y:S04]  /*919b0*/  STL.64 [R1+0x1c78], R78 ;  /* 0x001c784e01007387 */ /* 0x0003e80000100a00 */
[----:B-1----:R-:W4:Y:S04]  /*919c0*/  LDL.LU.64 R76, [R1+0x1d70] ;  /* 0x001d7000014c7983 */ /* 0x002f280000300a00 */
[----:B------:R-:W4:Y:S01]  /*919d0*/  LDL.LU.64 R78, [R1+0x1d78] ;  /* 0x001d7800014e7983 */ /* 0x000f220000300a00 */
[----:B---3--:R-:W-:Y:S03]  /*919e0*/  HMMA.1688.F32.TF32 R80, R228, R24, R72 ;  /* 0x00000018e450723c */ /* 0x008fe60000081048 */
[----:B------:R-:W3:Y:S04]  /*919f0*/  LDL.LU.64 R72, [R1+0x1d60] ;  /* 0x001d600001487983 */ /* 0x000ee80000300a00 */
[----:B------:R-:W3:-:S15]  /*91a00*/  LDL.LU.64 R74, [R1+0x1d68] ;  /* 0x001d6800014a7983 */ /* 0x000ede0000300a00 */
[----:B------:R-:W-:-:S01]  /*91a10*/  NOP ;  /* 0x0000000000007918 */ /* 0x000fc20000000000 */
[----:B------:R1:W-:Y:S01]  /*91a20*/  STL.64 [R1+0x1c80], R80 ;  /* 0x001c805001007387 */ /* 0x0003e20000100a00 */
[----:B--2---:R-:W-:Y:S03]  /*91a30*/  HMMA.1688.F32.TF32 R68, R228, R28, R68 ;  /* 0x0000001ce444723c */ /* 0x004fe60000081044 */
[----:B------:R2:W-:Y:S04]  /*91a40*/  STL.64 [R1+0x1c88], R82 ;  /* 0x001c885201007387 */ /* 0x0005e80000100a00 */
[----:B-1----:R-:W3:Y:S04]  /*91a50*/  LDL.LU.64 R80, [R1+0x1d50] ;  /* 0x001d500001507983 */ /* 0x002ee80000300a00 */
[----:B--2---:R-:W2:Y:S01]  /*91a60*/  LDL.LU.64 R82, [R1+0x1d58] ;  /* 0x001d580001527983 */ /* 0x004ea20000300a00 */
[----:B------:R-:W-:-:S05]  /*91a70*/  LOP3.LUT R91, R3, 0x20, RZ, 0x3c, !PT ;  /* 0x00000020035b7812 */ /* 0x000fca00078e3cff */
[----:B------:R-:W-:Y:S06]  /*91a80*/  LDS R233, [R91+UR10+0x4000] ;  /* 0x0040000a5be97984 */ /* 0x000fec0008000800 */
[----:B------:R-:W-:Y:S04]  /*91a90*/  STL.64 [R1+0x1c90], R68 ;  /* 0x001c904401007387 */ /* 0x000fe80000100a00 */
[----:B------:R-:W-:Y:S04]  /*91aa0*/  STL.64 [R1+0x1c98], R70 ;  /* 0x001c984601007387 */ /* 0x000fe80000100a00 */
[----:B------:R-:W2:Y:S04]  /*91ab0*/  LDL.LU.64 R100, [R1+0x1d40] ;  /* 0x001d400001647983 */ /* 0x000ea80000300a00 */
[----:B------:R-:W2:Y:S04]  /*91ac0*/  LDL.LU.64 R102, [R1+0x1d48] ;  /* 0x001d480001667983 */ /* 0x000ea80000300a00 */
[----:B------:R-:W2:Y:S04]  /*91ad0*/  LDL.LU.64 R96, [R1+0x1db0] ;  /* 0x001db00001607983 */ /* 0x000ea80000300a00 */
[----:B------:R-:W2:Y:S04]  /*91ae0*/  LDL.LU.64 R98, [R1+0x1db8] ;  /* 0x001db80001627983 */ /* 0x000ea80000300a00 */
[----:B------:R-:W2:Y:S04]  /*91af0*/  LDL.LU.64 R92, [R1+0x1eb0] ;  /* 0x001eb000015c7983 */ /* 0x000ea80000300a00 */
[----:B------:R-:W2:Y:S04]  /*91b00*/  LDL.LU.64 R94, [R1+0x1eb8] ;  /* 0x001eb800015e7983 */ /* 0x000ea80000300a00 */
[----:B------:R1:W2:Y:S04]  /*91b10*/  LDS R235, [R91+UR10+0x6000] ;  /* 0x0060000a5beb7984 */ /* 0x0002a80008000800 */
[----:B------:R-:W2:Y:S04]  /*91b20*/  LDL.LU.64 R88, [R1+0x1f50] ;  /* 0x001f500001587983 */ /* 0x000ea80000300a00 */
[----:B-1----:R-:W2:Y:S01]  /*91b30*/  LDL.LU.64 R90, [R1+0x1f58] ;  /* 0x001f5800015a7983 */ /* 0x002ea20000300a00 */
[C---:B----4-:R-:W-:Y:S03]  /*91b40*/  HMMA.1688.F32.TF32 R104, R228.reuse, R32, R84 ;  /* 0x00000020e468723c */ /* 0x050fe60000081054 */
[----:B------:R-:W4:Y:S04]  /*91b50*/  LDL.LU.64 R68, [R1+0x2120] ;  /* 0x0021200001447983 */ /* 0x000f280000300a00 */
[----:B------:R-:W4:Y:S01]  /*91b60*/  LDL.LU.64 R70, [R1+0x2128] ;  /* 0x0021280001467983 */ /* 0x000f220000300a00 */
[----:B------:R-:W-:-:S15]  /*91b70*/  HMMA.1688.F32.TF32 R84, R228, R36, R76 ;  /* 0x00000024e454723c */ /* 0x000fde000008104c */
[----:B------:R-:W-:Y:S04]  /*91b80*/  STL.64 [R1+0x1ca0], R104 ;  /* 0x001ca06801007387 */ /* 0x000fe80000100a00 */
[----:B------:R-:W-:Y:S04]  /*91b90*/  STL.64 [R1+0x1ca8], R106 ;  /* 0x001ca86a01007387 */ /* 0x000fe80000100a00 */
[----:B------:R-:W4:Y:S04]  /*91ba0*/  LDL.LU.64 R76, [R1+0x1c20] ;  /* 0x001c2000014c7983 */ /* 0x000f280000300a00 */
[----:B------:R1:W-:Y:S04]  /*91bb0*/  STL.64 [R1+0x1cb0], R84 ;  /* 0x001cb05401007387 */ /* 0x0003e80000100a00 */
[----:B------:R1:W-:Y:S04]  /*91bc0*/  STL.64 [R1+0x1cb8], R86 ;  /* 0x001cb85601007387 */ /* 0x0003e80000100a00 */
[----:B------:R-:W4:Y:S01]  /*91bd0*/  LDL.LU.64 R78, [R1+0x1c28] ;  /* 0x001c2800014e7983 */ /* 0x000f220000300a00 */
[----:B---3--:R-:W-:-:S15]  /*91be0*/  HMMA.1688.F32.TF32 R72, R228, R40, R72 ;  /* 0x00000028e448723c */ /* 0x008fde0000081048 */
[----:B------:R-:W-:-:S08]  /*91bf0*/  NOP ;  /* 0x0000000000007918 */ /* 0x000fd00000000000 */
[----:B------:R3:W-:Y:S04]  /*91c00*/  STL.64 [R1+0x1cc0], R72 ;  /* 0x001cc04801007387 */ /* 0x0007e80000100a00 */
[----:B------:R3:W-:Y:S04]  /*91c10*/  STL.64 [R1+0x1cc8], R74 ;  /* 0x001cc84a01007387 */ /* 0x0007e80000100a00 */
[----:B-1----:R-:W4:Y:S04]  /*91c20*/  LDL.LU.64 R84, [R1+0x1c10] ;  /* 0x001c100001547983 */ /* 0x002f280000300a00 */
[----:B------:R-:W4:Y:S04]  /*91c30*/  LDL.LU.64 R86, [R1+0x1c18] ;  /* 0x001c180001567983 */ /* 0x000f280000300a00 */
[----:B---3--:R-:W3:Y:S04]  /*91c40*/  LDL.LU.64 R72, [R1+0x1c00] ;  /* 0x001c000001487983 */ /* 0x008ee80000300a00 */
[----:B------:R-:W3:Y:S01]  /*91c50*/  LDL.LU.64 R74, [R1+0x1c08] ;  /* 0x001c0800014a7983 */ /* 0x000ee20000300a00 */
[----:B--2---:R-:W-:Y:S03]  /*91c60*/  HMMA.1688.F32.TF32 R104, R228, R44, R80 ;  /* 0x0000002ce468723c */ /* 0x004fe60000081050 */
[----:B------:R-:W2:Y:S04]  /*91c70*/  LDL.LU.64 R80, [R1+0x1bf0] ;  /* 0x001bf00001507983 */ /* 0x000ea80000300a00 */
[----:B------:R-:W2:-:S15]  /*91c80*/  LDL.LU.64 R82, [R1+0x1bf8] ;  /* 0x001bf80001527983 */ /* 0x000e9e0000300a00 */
[----:B------:R-:W-:-:S01]  /*91c90*/  NOP ;  /* 0x0000000000007918 */ /* 0x000fc20000000000 */
[----:B------:R-:W-:Y:S04]  /*91ca0*/  STL.64 [R1+0x1cd0], R104 ;  /* 0x001cd06801007387 */ /* 0x000fe80000100a00 */
[----:B------:R1:W-:Y:S02]  /*91cb0*/  STL.64 [R1+0x1cd8], R106 ;  /* 0x001cd86a01007387 */ /* 0x0003e40000100a00 */
[C---:B-1----:R-:W-:Y:S06]  /*91cc0*/  HMMA.1688.F32.TF32 R104, R228.reuse, R48, R100 ;  /* 0x00000030e468723c */ /* 0x042fec0000081064 */
[C---:B------:R-:W-:Y:S06]  /*91cd0*/  HMMA.1688.F32.TF32 R100, R228.reuse, R52, R96 ;  /* 0x00000034e464723c */ /* 0x040fec0000081060 */
[C---:B------:R-:W-:Y:S06]  /*91ce0*/  HMMA.1688.F32.TF32 R96, R228.reuse, R56, R92 ;  /* 0x00000038e460723c */ /* 0x040fec000008105c */
[C---:B------:R-:W-:Y:S06]  /*91cf0*/  HMMA.1688.F32.TF32 R92, R228.reuse, R60, R88 ;  /* 0x0000003ce45c723c */ /* 0x040fec0000081058 */
[----:B----4-:R-:W-:Y:S01]  /*91d00*/  HMMA.1688.F32.TF32 R88, R228, R64, R68 ;  /* 0x00000040e458723c */ /* 0x010fe20000081044 */
[----:B------:R-:W-:Y:S04]  /*91d10*/  STL.64 [R1+0x1ce0], R104 ;  /* 0x001ce06801007387 */ /* 0x000fe80000100a00 */
[----:B------:R-:W-:Y:S04]  /*91d20*/  STL.64 [R1+0x1ce8], R106 ;  /* 0x001ce86a01007387 */ /* 0x000fe80000100a00 */
[----:B------:R-:W-:Y:S04]  /*91d30*/  STL.64 [R1+0x1cf0], R100 ;  /* 0x001cf06401007387 */ /* 0x000fe80000100a00 */
[----:B------:R-:W-:Y:S04]  /*91d40*/  STL.64 [R1+0x1cf8], R102 ;  /* 0x001cf86601007387 */ /* 0x000fe80000100a00 */
[----:B------:R-:W-:Y:S04]  /*91d50*/  STL.64 [R1+0x1d00], R96 ;  /* 0x001d006001007387 */ /* 0x000fe80000100a00 */
[----:B------:R-:W-:Y:S04]  /*91d60*/  STL.64 [R1+0x1d08], R98 ;  /* 0x001d086201007387 */ /* 0x000fe80000100a00 */
[----:B------:R-:W4:Y:S04]  /*91d70*/  LDL.LU R68, [R1] ;  /* 0x0000000001447983 */ /* 0x000f280000300800 */
[----:B------:R-:W-:Y:S04]  /*91d80*/  STL.64 [R1+0x1d20], R92 ;  /* 0x001d205c01007387 */ /* 0x000fe80000100a00 */
[----:B------:R-:W-:Y:S04]  /*91d90*/  STL.64 [R1+0x1d28], R94 ;  /* 0x001d285e01007387 */ /* 0x000fe80000100a00 */
[----:B------:R-:W-:Y:S04]  /*91da0*/  STL.64 [R1+0x1d10], R88 ;  /* 0x001d105801007387 */ /* 0x000fe80000100a00 */
[----:B------:R1:W-:Y:S04]  /*91db0*/  STL.64 [R1+0x1d18], R90 ;  /* 0x001d185a01007387 */ /* 0x0003e80000100a00 */
[----:B------:R-:W4:Y:S04]  /*91dc0*/  LDL.LU R69, [R1+0x4] ;  /* 0x0000040001457983 */ /* 0x000f280000300800 */
[----:B------:R-:W4:Y:S01]  /*91dd0*/  LDL.LU R70, [R1+0x8] ;  /* 0x0000080001467983 */ /* 0x000f220000300800 */
[C---:B-1----:R-:W-:Y:S03]  /*91de0*/  HMMA.1688.F32.TF32 R88, R224.reuse, R4, R76 ;  /* 0x00000004e058723c */ /* 0x042fe6000008104c */
[----:B------:R-:W4:Y:S04]  /*91df0*/  LDL.LU.64 R76, [R1+0x1be0] ;  /* 0x001be000014c7983 */ /* 0x000f280000300a00 */
[----:B------:R-:W4:Y:S04]  /*91e00*/  LDL.LU.64 R78, [R1+0x1be8] ;  /* 0x001be800014e7983 */ /* 0x000f280000300a00 */
[----:B------:R-:W-:Y:S04]  /*91e10*/  LDS R228, [R3+UR10+0x4080] ;  /* 0x0040800a03e47984 */ /* 0x000fe80008000800 */
[----:B------:R-:W-:Y:S08]  /*91e20*/  LDS R230, [R3+UR10+0x6080] ;  /* 0x0060800a03e67984 */ /* 0x000ff00008000800 */
[----:B------:R-:W-:Y:S04]  /*91e30*/  STL.64 [R1+0x1d30], R88 ;  /* 0x001d305801007387 */ /* 0x000fe80000100a00 */
[----:B------:R1:W-:Y:S02]  /*91e40*/  STL.64 [R1+0x1d38], R90 ;  /* 0x001d385a01007387 */ /* 0x0003e40000100a00 */
[C---:B-1----:R-:W-:Y:S06]  /*91e50*/  HMMA.1688.F32.TF32 R88, R224.reuse, R8, R84 ;  /* 0x00000008e058723c */ /* 0x042fec0000081054 */
[----:B---3--:R-:W-:Y:S01]  /*91e60*/  HMMA.1688.F32.TF32 R84, R224, R12, R72 ;  /* 0x0000000ce054723c */ /* 0x008fe20000081048 */
[----:B------:R-:W3:-:S15]  /*91e70*/  LDL.LU.64 R72, [R1+0x1bd0] ;  /* 0x001bd00001487983 */ /* 0x000ede0000300a00 */
[----:B------:R-:W-:-:S01]  /*91e80*/  NOP ;  /* 0x0000000000007918 */ /* 0x000fc20000000000 */
[----:B------:R1:W-:Y:S04]  /*91e90*/  STL.64 [R1+0x1d40], R88 ;  /* 0x001d405801007387 */ /* 0x0003e80000100a00 */
[----:B------:R1:W-:Y:S04]  /*91ea0*/  STL.64 [R1+0x1d48], R90 ;  /* 0x001d485a01007387 */ /* 0x0003e80000100a00 */
[----:B------:R-:W3:Y:S01]  /*91eb0*/  LDL.LU.64 R74, [R1+0x1bd8] ;  /* 0x001bd800014a7983 */ /* 0x000ee20000300a00 */
[C---:B--2---:R-:W-:Y:S03]  /*91ec0*/  HMMA.1688.F32.TF32 R80, R224.reuse, R16, R80 ;  /* 0x00000010e050723c */ /* 0x044fe60000081050 */
[----:B------:R2:W-:Y:S04]  /*91ed0*/  STL.64 [R1+0x1d50], R84 ;  /* 0x001d505401007387 */ /* 0x0005e80000100a00 */
[----:B------:R2:W-:Y:S04]  /*91ee0*/  STL.64 [R1+0x1d58], R86 ;  /* 0x001d585601007387 */ /* 0x0005e80000100a00 */
[----:B------:R-:W3:Y:S04]  /*91ef0*/  LDL.LU.64 R108, [R1+0x1bc0] ;  /* 0x001bc000016c7983 */ /* 0x000ee80000300a00 */
[----:B------:R-:W3:Y:S08]  /*91f00*/  LDL.LU.64 R110, [R1+0x1bc8] ;  /* 0x001bc800016e7983 */ /* 0x000ef00000300a00 */
        /* <DEDUP_REMOVED lines=11> */
[----:B------:R-:W3:Y:S01]  /*91fc0*/  LDL.LU.64 R90, [R1+0x1b68] ;  /* 0x001b6800015a7983 */ /* 0x000ee20000300a00 */
[----:B------:R-:W-:Y:S01]  /*91fd0*/  IMAD.MOV.U32 R71, RZ, RZ, R240 ;  /* 0x000000ffff477224 */ /* 0x000fe200078e00f0 */
[----:B----4-:R-:W-:-:S15]  /*91fe0*/  HMMA.1688.F32.TF32 R76, R224, R20, R76 ;  /* 0x00000014e04c723c */ /* 0x010fde000008104c */
[----:B------:R-:W-:-:S08]  /*91ff0*/  NOP ;  /* 0x0000000000007918 */ /* 0x000fd00000000000 */
[----:B------:R1:W-:Y:S04]  /*92000*/  STL.64 [R1+0x1d70], R76 ;  /* 0x001d704c01007387 */ /* 0x0003e80000100a00 */
[----:B------:R4:W-:Y:S04]  /*92010*/  STL [R1+0x1d78], R78 ;  /* 0x001d784e01007387 */ /* 0x0009e80000100800 */
[----:B--2---:R-:W2:Y:S01]  /*92020*/  LDL.LU.64 R84, [R1+0x1b90] ;  /* 0x001b900001547983 */ /* 0x004ea20000300a00 */
[----:B------:R-:W-:-:S03]  /*92030*/  IMAD.MOV.U32 R240, RZ, RZ, R79 ;  /* 0x000000fffff07224 */ /* 0x000fc600078e004f */
[----:B------:R-:W2:Y:S04]  /*92040*/  LDL.LU.64 R86, [R1+0x1b98] ;  /* 0x001b980001567983 */ /* 0x000ea80000300a00 */
[----:B------:R-:W2:Y:S04]  /*92050*/  LDL.LU.64 R80, [R1+0x1e00] ;  /* 0x001e000001507983 */ /* 0x000ea80000300a00 */
[----:B------:R-:W2:Y:S04]  /*92060*/  LDL.LU.64 R82, [R1+0x1e08] ;  /* 0x001e080001527983 */ /* 0x000ea80000300a00 */
[----:B-1----:R-:W2:Y:S04]  /*92070*/  LDL.LU.64 R76, [R1+0x1e10] ;  /* 0x001e1000014c7983 */ /* 0x002ea80000300a00 */
[----:B----4-:R-:W4:Y:S01]  /*92080*/  LDL.LU.64 R78, [R1+0x1e18] ;  /* 0x001e1800014e7983 */ /* 0x010f220000300a00 */
[----:B---3--:R-:W-:-:S15]  /*92090*/  HMMA.1688.F32.TF32 R72, R224, R24, R72 ;  /* 0x00000018e048723c */ /* 0x008fde0000081048 */
[----:B------:R-:W-:-:S09]  /*920a0*/  NOP ;  /* 0x0000000000007918 */ /* 0x000fd20000000000 */
[----:B------:R-:W-:Y:S01]  /*920b0*/  MOV R12, R72 ;  /* 0x00000048000c7202 */ /* 0x000fe20000000f00 */
[----:B------:R-:W-:Y:S02]  /*920c0*/  IMAD.MOV.U32 R8, RZ, RZ, R73 ;  /* 0x000000ffff087224 */ /* 0x000fe400078e0049 */
[----:B------:R-:W-:Y:S01]  /*920d0*/  IMAD.MOV.U32 R5, RZ, RZ, R74 ;  /* 0x000000ffff057224 */ /* 0x000fe200078e004a */
[----:B------:R-:W3:Y:S01]  /*920e0*/  LDL.LU.64 R72, [R1+0x1ea0] ;  /* 0x001ea00001487983 */ /* 0x000ee20000300a00 */
[----:B------:R-:W-:-:S03]  /*920f0*/  IMAD.MOV.U32 R4, RZ, RZ, R75 ;  /* 0x000000ffff047224 */ /* 0x000fc600078e004b */
[----:B------:R-:W3:Y:S01]  /*92100*/  LDL.LU.64 R74, [R1+0x1ea8] ;  /* 0x001ea800014a7983 */ /* 0x000ee20000300a00 */
        /* <DEDUP_REMOVED lines=16> */
[----:B------:R1:W-:Y:S01]  /*92210*/  STL.64 [R1+0x1de0], R88 ;  /* 0x001de05801007387 */ /* 0x0003e20000100a00 */
[C---:B--2---:R-:W-:Y:S06]  /*92220*/  HMMA.1688.F32.TF32 R84, R224.reuse, R52, R84 ;  /* 0x00000034e054723c */ /* 0x044fec0000081054 */
[C---:B------:R-:W-:Y:S06]  /*92230*/  HMMA.1688.F32.TF32 R80, R224.reuse, R56, R80 ;  /* 0x00000038e050723c */ /* 0x040fec0000081050 */
[----:B----4-:R-:W-:Y:S01]  /*92240*/  HMMA.1688.F32.TF32 R76, R224, R60, R76 ;  /* 0x0000003ce04c723c */ /* 0x010fe2000008104c */
[----:B------:R2:W-:Y:S10]  /*92250*/  STL.64 [R1+0x1de8], R90 ;  /* 0x001de85a01007387 */ /* 0x0005f40000100a00 */
[----:B------:R-:W-:Y:S04]  /*92260*/  STL.64 [R1+0x1df0], R84 ;  /* 0x001df05401007387 */ /* 0x000fe80000100a00 */
[----:B------:R-:W-:Y:S04]  /*92270*/  STL.64 [R1+0x1df8], R86 ;  /* 0x001df85601007387 */ /* 0x000fe80000100a00 */
[----:B------:R-:W-:Y:S04]  /*92280*/  STL.64 [R1+0x1e00], R80 ;  /* 0x001e005001007387 */ /* 0x000fe80000100a00 */
[----:B------:R-:W-:Y:S04]  /*92290*/  STL.64 [R1+0x1e08], R82 ;  /* 0x001e085201007387 */ /* 0x000fe80000100a00 */
[----:B------:R4:W-:Y:S04]  /*922a0*/  STL.64 [R1+0x1e70], R76 ;  /* 0x001e704c01007387 */ /* 0x0009e80000100a00 */
[----:B------:R4:W-:Y:S01]  /*922b0*/  STL.64 [R1+0x1e78], R78 ;  /* 0x001e784e01007387 */ /* 0x0009e20000100a00 */
[----:B-1----:R-:W-:Y:S01]  /*922c0*/  IMAD.MOV.U32 R88, RZ, RZ, R39 ;  /* 0x000000ffff587224 */ /* 0x002fe200078e0027 */
[----:B--2---:R-:W-:Y:S01]  /*922d0*/  MOV R90, R43 ;  /* 0x0000002b005a7202 */ /* 0x004fe20000000f00 */
[----:B------:R-:W-:-:S02]  /*922e0*/  IMAD.MOV.U32 R89, RZ, RZ, R38 ;  /* 0x000000ffff597224 */ /* 0x000fc400078e0026 */
[----:B------:R-:W-:Y:S02]  /*922f0*/  IMAD.MOV.U32 R91, RZ, RZ, R42 ;  /* 0x000000ffff5b7224 */ /* 0x000fe400078e002a */
[----:B------:R-:W-:Y:S01]  /*92300*/  IMAD.MOV.U32 R92, RZ, RZ, R55 ;  /* 0x000000ffff5c7224 */ /* 0x000fe200078e0037 */
[----:B------:R-:W-:Y:S01]  /*92310*/  MOV R94, R59 ;  /* 0x0000003b005e7202 */ /* 0x000fe20000000f00 */
[----:B------:R-:W-:Y:S02]  /*92320*/  IMAD.MOV.U32 R93, RZ, RZ, R54 ;  /* 0x000000ffff5d7224 */ /* 0x000fe400078e0036 */
[----:B------:R-:W-:Y:S02]  /*92330*/  IMAD.MOV.U32 R95, RZ, RZ, R58 ;  /* 0x000000ffff5f7224 */ /* 0x000fe400078e003a */
[----:B----4-:R-:W-:Y:S01]  /*92340*/  IMAD.MOV.U32 R76, RZ, RZ, R47 ;  /* 0x000000ffff4c7224 */ /* 0x010fe200078e002f */
[----:B------:R-:W-:Y:S01]  /*92350*/  MOV R78, R51 ;  /* 0x00000033004e7202 */ /* 0x000fe20000000f00 */
[----:B------:R-:W-:-:S02]  /*92360*/  IMAD.MOV.U32 R77, RZ, RZ, R46 ;  /* 0x000000ffff4d7224 */ /* 0x000fc400078e002e */
[----:B------:R-:W-:Y:S01]  /*92370*/  IMAD.MOV.U32 R79, RZ, RZ, R50 ;  /* 0x000000ffff4f7224 */ /* 0x000fe200078e0032 */
[----:B---3--:R-:W-:Y:S01]  /*92380*/  HMMA.1688.F32.TF32 R72, R224, R64, R72 ;  /* 0x00000040e048723c */ /* 0x008fe20000081048 */
        /* <DEDUP_REMOVED lines=11> */
[----:B------:R-:W-:Y:S01]  /*92440*/  IMAD.MOV.U32 R84, RZ, RZ, R26 ;  /* 0x000000ffff547224 */ /* 0x000fe200078e001a */
[----:B------:R-:W-:Y:S01]  /*92450*/  MOV R86, R22 ;  /* 0x0000001600567202 */ /* 0x000fe20000000f00 */
[----:B------:R-:W-:Y:S01]  /*92460*/  IMAD.MOV.U32 R83, RZ, RZ, R31 ;  /* 0x000000ffff537224 */ /* 0x000fe200078e001f */
[----:B------:R-:W-:Y:S01]  /*92470*/  LOP3.LUT R9, R3, 0x20, RZ, 0x3c, !PT ;  /* 0x0000002003097812 */ /* 0x000fe200078e3cff */
[----:B------:R-:W-:Y:S01]  /*92480*/  IMAD.MOV.U32 R85, RZ, RZ, R27 ;  /* 0x000000ffff557224 */ /* 0x000fe200078e001b */
[----:B------:R-:W-:Y:S02]  /*92490*/  LDS R224, [R3+UR10+0x4100] ;  /* 0x0041000a03e07984 */ /* 0x000fe40008000800 */
[----:B------:R-:W-:Y:S01]  /*924a0*/  MOV R65, R74 ;  /* 0x0000004a00417202 */ /* 0x000fe20000000f00 */
[----:B------:R-:W-:Y:S01]  /*924b0*/  IMAD.MOV.U32 R64, RZ, RZ, R75 ;  /* 0x000000ffff407224 */ /* 0x000fe200078e004b */
[----:B------:R1:W-:Y:S01]  /*924c0*/  STL.64 [R1+0x1e60], R72 ;  /* 0x001e604801007387 */ /* 0x0003e20000100a00 */
[----:B------:R-:W-:-:S03]  /*924d0*/  IMAD.MOV.U32 R87, RZ, RZ, R14 ;  /* 0x000000ffff577224 */ /* 0x000fc600078e000e */
[----:B------:R-:W-:Y:S04]  /*924e0*/  LDS R229, [R9+UR10+0x4080] ;  /* 0x0040800a09e57984 */ /* 0x000fe80008000800 */
[----:B------:R-:W2:Y:S01]  /*924f0*/  LDS R231, [R9+UR10+0x6080] ;  /* 0x0060800a09e77984 */ /* 0x000ea20008000800 */
[----:B-1----:R-:W-:Y:S03]  /*92500*/  HMMA.1688.F32.TF32 R72, R232, R6, R68 ;  /* 0x00000006e848723c */ /* 0x002fe60000081044 */
[----:B------:R-:W-:Y:S04]  /*92510*/  STL [R1+0xa5e8], R64 ;  /* 0x00a5e84001007387 */ /* 0x000fe80000100800 */
[----:B------:R-:W-:Y:S04]  /*92520*/  STL [R1+0xa5e4], R65 ;  /* 0x00a5e44101007387 */ /* 0x000fe80000100800 */
[----:B------:R-:W-:Y:S04]  /*92530*/  LDS R226, [R3+UR10+0x6100] ;  /* 0x0061000a03e27984 */ /* 0x000fe80008000800 */
[----:B------:R-:W-:Y:S04]  /*92540*/  LDS R225, [R9+UR10+0x4100] ;  /* 0x0041000a09e17984 */ /* 0x000fe80008000800 */
[----:B------:R-:W1:Y:S04]  /*92550*/  LDS R227, [R9+UR10+0x6100] ;  /* 0x0061000a09e37984 */ /* 0x000e680008000800 */
[----:B------:R3:W-:Y:S04]  /*92560*/  STL.64 [R1+0x1e50], R72 ;  /* 0x001e504801007387 */ /* 0x0007e80000100a00 */
[----:B------:R4:W-:Y:S01]  /*92570*/  STL.64 [R1+0x1e58], R74 ;  /* 0x001e584a01007387 */ /* 0x0009e20000100a00 */
[----:B---3--:R-:W-:-:S03]  /*92580*/  IMAD.MOV.U32 R72, RZ, RZ, R63 ;  /* 0x000000ffff487224 */ /* 0x008fc600078e003f */
[----:B------:R-:W3:Y:S01]  /*92590*/  LDL.LU R63, [R1+0xa8c4] ;  /* 0x00a8c400013f7983 */ /* 0x000ee20000300800 */
[----:B------:R-:W-:Y:S01]  /*925a0*/  IMAD.MOV.U32 R73, RZ, RZ, R62 ;  /* 0x000000ffff497224 */ /* 0x000fe200078e003e */
[----:B----4-:R-:W-:Y:S01]  /*925b0*/  MOV R74, R67 ;  /* 0x00000043004a7202 */ /* 0x010fe20000000f00 */
[----:B------:R-:W-:Y:S01]  /*925c0*/  IMAD.MOV.U32 R75, RZ, RZ, R66 ;  /* 0x000000ffff4b7224 */ /* 0x000fe200078e0042 */
[----:B------:R-:W4:Y:S04]  /*925d0*/  LDL.LU R62, [R1+0xa8c0] ;  /* 0x00a8c000013e7983 */ /* 0x000f280000300800 */
        /* <DEDUP_REMOVED lines=16> */
[----:B------:R-:W2:Y:S01]  /*926e0*/  LDL.LU R238, [R1+0xa87c] ;  /* 0x00a87c0001ee7983 */ /* 0x000ea20000300800 */
[----:B------:R-:W-:Y:S03]  /*926f0*/  HMMA.1688.F32.TF32 R68, R232, R10, R248 ;  /* 0x0000000ae844723c */ /* 0x000fe600000810f8 */
[----:B------:R-:W2:Y:S04]  /*92700*/  LDL.LU R239, [R1+0xa878] ;  /* 0x00a8780001ef7983 */ /* 0x000ea80000300800 */
[----:B------:R-:W2:Y:S04]  /*92710*/  LDL.LU R244, [R1+0xa874] ;  /* 0x00a8740001f47983 */ /* 0x000ea80000300800 */
[----:B------:R-:W2:Y:S04]  /*92720*/  LDL.LU R245, [R1+0xa870] ;  /* 0x00a8700001f57983 */ /* 0x000ea80000300800 */
[----:B------:R-:W2:Y:S04]  /*92730*/  LDL.LU R246, [R1+0xa86c] ;  /* 0x00a86c0001f67983 */ /* 0x000ea80000300800 */
[----:B------:R-:W2:Y:S05]  /*92740*/  LDL.LU R247, [R1+0xa868] ;  /* 0x00a8680001f77983 */ /* 0x000eaa0000300800 */
        /* <DEDUP_REMOVED lines=8> */
[----:B---3--:R-:W-:Y:S01]  /*927d0*/  IMAD.MOV.U32 R107, RZ, RZ, R63 ;  /* 0x000000ffff6b7224 */ /* 0x008fe200078e003f */
[----:B----4-:R-:W-:Y:S01]  /*927e0*/  MOV R106, R62 ;  /* 0x0000003e006a7202 */ /* 0x010fe20000000f00 */
[----:B--2---:R-:W-:-:S02]  /*927f0*/  IMAD.MOV.U32 R105, RZ, RZ, R67 ;  /* 0x000000ffff697224 */ /* 0x004fc400078e0043 */
[----:B------:R-:W-:Y:S02]  /*92800*/  IMAD.MOV.U32 R104, RZ, RZ, R66 ;  /* 0x000000ffff687224 */ /* 0x000fe400078e0042 */
[----:B------:R-:W2:Y:S04]  /*92810*/  LDL.LU R66, [R1+0xa864] ;  /* 0x00a8640001427983 */ /* 0x000ea80000300800 */
[----:B------:R-:W2:Y:S04]  /*92820*/  LDL.LU R67, [R1+0xa860] ;  /* 0x00a8600001437983 */ /* 0x000ea80000300800 */
[----:B------:R-:W3:Y:S04]  /*92830*/  LDL.LU R62, [R1+0xa85c] ;  /* 0x00a85c00013e7983 */ /* 0x000ee80000300800 */
[----:B------:R-:W3:Y:S01]  /*92840*/  LDL.LU R63, [R1+0xa858] ;  /* 0x00a85800013f7983 */ /* 0x000ee20000300800 */
[----:B------:R-:W-:Y:S01]  /*92850*/  IMAD.MOV.U32 R115, RZ, RZ, R55 ;  /* 0x000000ffff737224 */ /* 0x000fe200078e0037 */
[----:B------:R-:W-:Y:S01]  /*92860*/  MOV R114, R54 ;  /* 0x0000003600727202 */ /* 0x000fe20000000f00 */
[----:B------:R-:W-:-:S02]  /*92870*/  IMAD.MOV.U32 R113, RZ, RZ, R59 ;  /* 0x000000ffff717224 */ /* 0x000fc400078e003b */
[----:B------:R-:W-:Y:S02]  /*92880*/  IMAD.MOV.U32 R112, RZ, RZ, R58 ;  /* 0x000000ffff707224 */ /* 0x000fe400078e003a */
[----:B------:R-:W4:Y:S04]  /*92890*/  LDL.LU R58, [R1+0xa854] ;  /* 0x00a85400013a7983 */ /* 0x000f280000300800 */
[----:B------:R-:W4:Y:S04]  /*928a0*/  LDL.LU R59, [R1+0xa850] ;  /* 0x00a85000013b7983 */ /* 0x000f280000300800 */
[----:B------:R-:W2:Y:S01]  /*928b0*/  LDL.LU R54, [R1+0xa84c] ;  /* 0x00a84c0001367983 */ /* 0x000ea20000300800 */
[----:B------:R-:W-:Y:S01]  /*928c0*/  MOV R118, R46 ;  /* 0x0000002e00767202 */ /* 0x000fe20000000f00 */
[----:B------:R-:W-:-:S02]  /*928d0*/  IMAD.MOV.U32 R117, RZ, RZ, R51 ;  /* 0x000000ffff757224 */ /* 0x000fc400078e0033 */
[----:B------:R-:W2:Y:S01]  /*928e0*/  LDL.LU R55, [R1+0xa848] ;  /* 0x00a8480001377983 */ /* 0x000ea20000300800 */
[----:B------:R-:W-:-:S03]  /*928f0*/  IMAD.MOV.U32 R116, RZ, RZ, R50 ;  /* 0x000000ffff747224 */ /* 0x000fc600078e0032 */
[----:B------:R-:W3:Y:S01]  /*92900*/  LDL.LU R50, [R1+0xa844] ;  /* 0x00a8440001327983 */ /* 0x000ee20000300800 */
[----:B------:R-:W-:-:S03]  /*92910*/  IMAD.MOV.U32 R119, RZ, RZ, R47 ;  /* 0x000000ffff777224 */ /* 0x000fc600078e002f */
[----:B------:R-:W3:Y:S01]  /*92920*/  LDL.LU R51, [R1+0xa840] ;  /* 0x00a8400001337983 */ /* 0x000ee20000300800 */
[----:B------:R-:W-:-:S03]  /*92930*/  IMAD.MOV.U32 R108, RZ, RZ, R42 ;  /* 0x000000ffff6c7224 */ /* 0x000fc600078e002a */
[----:B------:R-:W4:Y:S01]  /*92940*/  LDL.LU R46, [R1+0xa83c] ;  /* 0x00a83c00012e7983 */ /* 0x000f220000300800 */
[----:B------:R-:W-:Y:S01]  /*92950*/  IMAD.MOV.U32 R109, RZ, RZ, R43 ;  /* 0x000000ffff6d7224 */ /* 0x000fe200078e002b */
[----:B------:R-:W-:Y:S02]  /*92960*/  MOV R110, R38 ;  /* 0x00000026006e7202 */ /* 0x000fe40000000f00 */
[----:B------:R-:W4:Y:S01]  /*92970*/  LDL.LU R47, [R1+0xa838] ;  /* 0x00a83800012f7983 */ /* 0x000f220000300800 */
[----:B------:R-:W-:-:S03]  /*92980*/  IMAD.MOV.U32 R111, RZ, RZ, R39 ;  /* 0x000000ffff6f7224 */ /* 0x000fc600078e0027 */
[----:B------:R-:W2:Y:S04]  /*92990*/  LDL.LU R42, [R1+0xa834] ;  /* 0x00a83400012a7983 */ /* 0x000ea80000300800 */
[----:B------:R-:W2:Y:S04]  /*929a0*/  LDL.LU R43, [R1+0xa830] ;  /* 0x00a83000012b7983 */ /* 0x000ea80000300800 */
[----:B------:R-:W3:Y:S04]  /*929b0*/  LDL.LU R38, [R1+0xa82c] ;  /* 0x00a82c0001267983 */ /* 0x000ee80000300800 */
[----:B------:R-:W3:Y:S04]  /*929c0*/  LDL.LU R39, [R1+0xa828] ;  /* 0x00a8280001277983 */ /* 0x000ee80000300800 */
[----:B------:R-:W4:Y:S04]  /*929d0*/  LDL.LU R34, [R1+0xa824] ;  /* 0x00a8240001227983 */ /* 0x000f280000300800 */
[----:B------:R-:W4:Y:S04]  /*929e0*/  LDL.LU R35, [R1+0xa820] ;  /* 0x00a8200001237983 */ /* 0x000f280000300800 */
[----:B------:R-:W2:Y:S04]  /*929f0*/  LDL.LU R30, [R1+0xa81c] ;  /* 0x00a81c00011e7983 */ /* 0x000ea80000300800 */
[----:B------:R-:W2:Y:S04]  /*92a00*/  LDL.LU R31, [R1+0xa818] ;  /* 0x00a81800011f7983 */ /* 0x000ea80000300800 */
[----:B------:R-:W3:Y:S04]  /*92a10*/  LDL.LU R26, [R1+0xa814] ;  /* 0x00a81400011a7983 */ /* 0x000ee80000300800 */
[----:B------:R-:W3:Y:S04]  /*92a20*/  LDL.LU R27, [R1+0xa810] ;  /* 0x00a81000011b7983 */ /* 0x000ee80000300800 */
[----:B------:R-:W4:Y:S04]  /*92a30*/  LDL.LU R22, [R1+0xa80c] ;  /* 0x00a80c0001167983 */ /* 0x000f280000300800 */
[----:B------:R-:W2:Y:S04]  /*92a40*/  LDL.LU R14, [R1+0xa808] ;  /* 0x00a80800010e7983 */ /* 0x000ea80000300800 */
[----:B------:R-:W2:Y:S04]  /*92a50*/  LDL.LU R15, [R1+0xa804] ;  /* 0x00a80400010f7983 */ /* 0x000ea80000300800 */
[----:B------:R-:W3:Y:S04]  /*92a60*/  LDL.LU R18, [R1+0xa800] ;  /* 0x00a8000001127983 */ /* 0x000ee80000300800 */
[----:B------:R-:W3:Y:S04]  /*92a70*/  LDL.LU R19, [R1+0xa7fc] ;  /* 0x00a7fc0001137983 */ /* 0x000ee80000300800 */
[----:B------:R-:W4:Y:S04]  /*92a80*/  LDL.LU R23, [R1+0xa7f8] ;  /* 0x00a7f80001177983 */ /* 0x000f280000300800 */
[----:B------:R-:W-:Y:S04]  /*92a90*/  STL [R1+0xa5f8], R48 ;  /* 0x00a5f83001007387 */ /* 0x000fe80000100800 */
[----:B------:R-:W-:Y:S04]  /*92aa0*/  STL [R1+0xa5f4], R49 ;  /* 0x00a5f43101007387 */ /* 0x000fe80000100800 */
[----:B------:R-:W-:Y:S04]  /*92ab0*/  STL [R1+0xa5f0], R56 ;  /* 0x00a5f03801007387 */ /* 0x000fe80000100800 */
[----:B------:R-:W-:Y:S01]  /*92ac0*/  STL [R1+0xa5ec], R57 ;  /* 0x00a5ec3901007387 */ /* 0x000fe20000100800 */
[----:B--2---:R-:W-:-:S15]  /*92ad0*/  HMMA.1688.F32.TF32 R120, R232, R14, R244 ;  /* 0x0000000ee878723c */ /* 0x004fde00000810f4 */
[----:B------:R-:W-:-:S08]  /*92ae0*/  NOP ;  /* 0x0000000000007918 */ /* 0x000fd00000000000 */
[----:B------:R3:W-:Y:S01]  /*92af0*/  STL.64 [R1+0x1e30], R120 ;  /* 0x001e307801007387 */ /* 0x0007e20000100a00 */
[----:B------:R-:W-:Y:S02]  /*92b00*/  IMAD.MOV.U32 R64, RZ, RZ, R122 ;  /* 0x000000ffff407224 */ /* 0x000fe400078e007a */
[----:B------:R-:W-:Y:S02]  /*92b10*/  IMAD.MOV.U32 R65, RZ, RZ, R123 ;  /* 0x000000ffff417224 */ /* 0x000fe400078e007b */
[----:B---3--:R-:W-:-:S15]  /*92b20*/  HMMA.1688.F32.TF32 R120, R232, R18, R236 ;  /* 0x00000012e878723c */ /* 0x008fde00000810ec */
[----:B------:R-:W-:-:S09]  /*92b30*/  NOP ;  /* 0x0000000000007918 */ /* 0x000fd20000000000 */
[----:B------:R-:W-:Y:S01]  /*92b40*/  MOV R48, R120 ;  /* 0x0000007800307202 */ /* 0x000fe20000000f00 */
[----:B------:R-:W-:Y:S02]  /*92b50*/  IMAD.MOV.U32 R49, RZ, RZ, R121 ;  /* 0x000000ffff317224 */ /* 0x000fe400078e0079 */
[----:B------:R-:W-:Y:S02]  /*92b60*/  IMAD.MOV.U32 R56, RZ, RZ, R122 ;  /* 0x000000ffff387224 */ /* 0x000fe400078e007a */
[----:B------:R-:W-:Y:S02]  /*92b70*/  IMAD.MOV.U32 R57, RZ, RZ, R123 ;  /* 0x000000ffff397224 */ /* 0x000fe400078e007b */
[C---:B----4-:R-:W-:Y:S06]  /*92b80*/  HMMA.1688.F32.TF32 R120, R232.reuse, R22, R116 ;  /* 0x00000016e878723c */ /* 0x050fec0000081074 */
        /* <DEDUP_REMOVED lines=24> */
[----:B------:R2:W-:Y:S04]  /*92d10*/  STL.64 [R1+0x1eb8], R82 ;  /* 0x001eb85201007387 */ /* 0x0005e80000100a00 */
[----:B------:R-:W-:Y:S04]  /*92d20*/  STL.64 [R1+0x1ea0], R76 ;  /* 0x001ea04c01007387 */ /* 0x000fe80000100a00 */
[----:B------:R3:W-:Y:S01]  /*92d30*/  STL.64 [R1+0x1ea8], R78 ;  /* 0x001ea84e01007387 */ /* 0x0007e20000100a00 */
[C---:B--2---:R-:W-:Y:S06]  /*92d40*/  HMMA.1688.F32.TF32 R80, R232.reuse, R62, R84 ;  /* 0x0000003ee850723c */ /* 0x044fec0000081054 */
[----:B---3--:R-:W-:Y:S06]  /*92d50*/  HMMA.1688.F32.TF32 R76, R232, R66, R72 ;  /* 0x00000042e84c723c */ /* 0x008fec0000081048 */
[C---:B------:R-:W-:Y:S01]  /*92d60*/  HMMA.1688.F32.TF32 R72, R228.reuse, R6, R184 ;  /* 0x00000006e448723c */ /* 0x040fe200000810b8 */
[----:B------:R-:W-:Y:S04]  /*92d70*/  STL.64 [R1+0x1e90], R88 ;  /* 0x001e905801007387 */ /* 0x000fe80000100a00 */
[----:B------:R-:W-:Y:S06]  /*92d80*/  STL.64 [R1+0x1e98], R90 ;  /* 0x001e985a01007387 */ /* 0x000fec0000100a00 */
[----:B------:R-:W-:Y:S04]  /*92d90*/  STL.64 [R1+0x1e80], R80 ;  /* 0x001e805001007387 */ /* 0x000fe80000100a00 */
[----:B------:R2:W-:Y:S04]  /*92da0*/  STL.64 [R1+0x1e88], R82 ;  /* 0x001e885201007387 */ /* 0x0005e80000100a00 */
[----:B------:R-:W-:Y:S04]  /*92db0*/  STL.64 [R1+0x1e10], R76 ;  /* 0x001e104c01007387 */ /* 0x000fe80000100a00 */
[----:B------:R3:W-:Y:S01]  /*92dc0*/  STL.64 [R1+0x1e18], R78 ;  /* 0x001e184e01007387 */ /* 0x0007e20000100a00 */
[C---:B--2---:R-:W-:Y:S03]  /*92dd0*/  HMMA.1688.F32.TF32 R80, R228.reuse, R10, R204 ;  /* 0x0000000ae450723c */ /* 0x044fe600000810cc */
[----:B------:R-:W-:Y:S04]  /*92de0*/  STL.64 [R1+0x1f60], R72 ;  /* 0x001f604801007387 */ /* 0x000fe80000100a00 */
[----:B------:R2:W-:Y:S01]  /*92df0*/  STL.64 [R1+0x1f68], R74 ;  /* 0x001f684a01007387 */ /* 0x0005e20000100a00 */
[C---:B---3--:R-:W-:Y:S03]  /*92e00*/  HMMA.1688.F32.TF32 R76, R228.reuse, R14, R208 ;  /* 0x0000000ee44c723c */ /* 0x048fe600000810d0 */
[----:B------:R-:W-:Y:S04]  /*92e10*/  LDS R184, [R3+UR10+0x4180] ;  /* 0x0041800a03b87984 */ /* 0x000fe80008000800 */
[----:B------:R-:W-:Y:S01]  /*92e20*/  LDS R186, [R3+UR10+0x6180] ;  /* 0x0061800a03ba7984 */ /* 0x000fe20008000800 */
[C---:B--2---:R-:W-:Y:S03]  /*92e30*/  HMMA.1688.F32.TF32 R72, R228.reuse, R18, R212 ;  /* 0x00000012e448723c */ /* 0x044fe600000810d4 */
[----:B------:R-:W-:Y:S04]  /*92e40*/  LDS R185, [R9+UR10+0x4180] ;  /* 0x0041800a09b97984 */ /* 0x000fe80008000800 */
[----:B------:R-:W2:Y:S04]  /*92e50*/  LDS R187, [R9+UR10+0x6180] ;  /* 0x0061800a09bb7984 */ /* 0x000ea80008000800 */
[----:B------:R-:W-:Y:S04]  /*92e60*/  STL.64 [R1+0x1f50], R80 ;  /* 0x001f505001007387 */ /* 0x000fe80000100a00 */
[----:B------:R-:W-:Y:S04]  /*92e70*/  STL.64 [R1+0x1f58], R82 ;  /* 0x001f585201007387 */ /* 0x000fe80000100a00 */
[----:B------:R-:W-:Y:S04]  /*92e80*/  STL.64 [R1+0x1f40], R76 ;  /* 0x001f404c01007387 */ /* 0x000fe80000100a00 */
[----:B------:R-:W-:Y:S04]  /*92e90*/  STL.64 [R1+0x1f48], R78 ;  /* 0x001f484e01007387 */ /* 0x000fe80000100a00 */
[----:B------:R-:W-:Y:S04]  /*92ea0*/  STL.64 [R1+0x1f30], R72 ;  /* 0x001f304801007387 */ /* 0x000fe80000100a00 */
[----:B------:R3:W-:Y:S02]  /*92eb0*/  STL.64 [R1+0x1f38], R74 ;  /* 0x001f384a01007387 */ /* 0x0007e40000100a00 */
[----:B---3--:R-:W-:Y:S02]  /*92ec0*/  HMMA.1688.F32.TF32 R72, R228, R22, R68 ;  /* 0x00000016e448723c */ /* 0x008fe40000081044 */
[----:B------:R-:W3:-:S15]  /*92ed0*/  LDL.LU R68, [R1+0x4e0] ;  /* 0x0004e00001447983 */ /* 0x000ede0000300800 */
[----:B------:R-:W-:-:S06]  /*92ee0*/  NOP ;  /* 0x0000000000007918 */ /* 0x000fcc0000000000 */
[----:B------:R4:W-:Y:S04]  /*92ef0*/  STL.64 [R1+0x1ff0], R72 ;  /* 0x001ff04801007387 */ /* 0x0009e80000100a00 */
[----:B------:R1:W-:Y:S04]  /*92f00*/  STL.64 [R1+0x1ff8], R74 ;  /* 0x001ff84a01007387 */ /* 0x0003e80000100a00 */
[----:B------:R-:W3:Y:S04]  /*92f10*/  LDL.LU R69, [R1+0x4e4] ;  /* 0x0004e40001457983 */ /* 0x000ee80000300800 */
[----:B------:R-:W3:Y:S04]  /*92f20*/  LDL.LU R70, [R1+0x4e8] ;  /* 0x0004e80001467983 */ /* 0x000ee80000300800 */
[----:B------:R-:W3:Y:S04]  /*92f30*/  LDL.LU R71, [R1+0x4ec] ;  /* 0x0004ec0001477983 */ /* 0x000ee80000300800 */
[----:B------:R-:W2:Y:S04]  /*92f40*/  LDL.LU R84, [R1+0xd40] ;  /* 0x000d400001547983 */ /* 0x000ea80000300800 */
[----:B------:R-:W2:Y:S04]  /*92f50*/  LDL.LU R85, [R1+0xd44] ;  /* 0x000d440001557983 */ /* 0x000ea80000300800 */
[----:B------:R-:W2:Y:S04]  /*92f60*/  LDL.LU R86, [R1+0xd48] ;  /* 0x000d480001567983 */ /* 0x000ea80000300800 */
[----:B------:R-:W2:Y:S04]  /*92f70*/  LDL.LU R87, [R1+0xd4c] ;  /* 0x000d4c0001577983 */ /* 0x000ea80000300800 */
[----:B------:R-:W3:Y:S04]  /*92f80*/  LDL.LU R88, [R1+0xd50] ;  /* 0x000d500001587983 */ /* 0x000ee80000300800 */
[----:B------:R-:W3:Y:S04]  /*92f90*/  LDL.LU R89, [R1+0xd54] ;  /* 0x000d540001597983 */ /* 0x000ee80000300800 */
[----:B------:R-:W3:Y:S04]  /*92fa0*/  LDL.LU R90, [R1+0xd58] ;  /* 0x000d5800015a7983 */ /* 0x000ee80000300800 */
[----:B------:R-:W3:Y:S04]  /*92fb0*/  LDL.LU R91, [R1+0xd5c] ;  /* 0x000d5c00015b7983 */ /* 0x000ee80000300800 */
        /* <DEDUP_REMOVED lines=92> */
[----:B----4-:R-:W4:Y:S04]  /*93580*/  LDL.LU R72, [R1+0xd30] ;  /* 0x000d300001487983 */ /* 0x010f280000300800 */
[----:B------:R-:W4:Y:S04]  /*93590*/  LDL.LU R73, [R1+0xd34] ;  /* 0x000d340001497983 */ /* 0x000f280000300800 */
[----:B-1----:R-:W4:Y:S04]  /*935a0*/  LDL.LU R74, [R1+0xd38] ;  /* 0x000d3800014a7983 */ /* 0x002f280000300800 */
[----:B------:R-:W4:Y:S01]  /*935b0*/  LDL.LU R75, [R1+0xd3c] ;  /* 0x000d3c00014b7983 */ /* 0x000f220000300800 */
[C---:B---3--:R-:W-:Y:S06]  /*935c0*/  HMMA.1688.F32.TF32 R116, R224.reuse, R18, R116 ;  /* 0x00000012e074723c */ /* 0x048fec0000081074 */
[C---:B--2---:R-:W-:Y:S06]  /*935d0*/  HMMA.1688.F32.TF32 R124, R224.reuse, R10, R124 ;  /* 0x0000000ae07c723c */ /* 0x044fec000008107c */
[----:B------:R-:W-:Y:S06]  /*935e0*/  HMMA.1688.F32.TF32 R128, R224, R6, R128 ;  /* 0x00000006e080723c */ /* 0x000fec0000081080 */
[C---:B------:R-:W-:Y:S06]  /*935f0*/  HMMA.1688.F32.TF32 R132, R228.reuse, R66, R132 ;  /* 0x00000042e484723c */ /* 0x040fec0000081084 */
[C---:B------:R-:W-:Y:S06]  /*93600*/  HMMA.1688.F32.TF32 R140, R228.reuse, R58, R140 ;  /* 0x0000003ae48c723c */ /* 0x040fec000008108c */
[C---:B------:R-:W-:Y:S06]  /*93610*/  HMMA.1688.F32.TF32 R176, R228.reuse, R54, R176 ;  /* 0x00000036e4b0723c */ /* 0x040fec00000810b0 */
[----:B------:R-:W-:-:S15]  /*93620*/  HMMA.1688.F32.TF32 R212, R228, R26, R212 ;  /* 0x0000001ae4d4723c */ /* 0x000fde00000810d4 */
[----:B------:R-:W-:-:S08]  /*93630*/  NOP ;  /* 0x0000000000007918 */ /* 0x000fd00000000000 */
[----:B------:R-:W-:Y:S04]  /*93640*/  STL.64 [R1+0x1fe0], R212 ;  /* 0x001fe0d401007387 */ /* 0x000fe80000100a00 */
[----:B------:R1:W-:Y:S02]  /*93650*/  STL.64 [R1+0x1fe8], R214 ;  /* 0x001fe8d601007387 */ /* 0x0003e40000100a00 */
[C---:B-1----:R-:W-:Y:S06]  /*93660*/  HMMA.1688.F32.TF32 R212, R228.reuse, R30, R208 ;  /* 0x0000001ee4d4723c */ /* 0x042fec00000810d0 */
[C---:B------:R-:W-:Y:S06]  /*93670*/  HMMA.1688.F32.TF32 R208, R228.reuse, R34, R204 ;  /* 0x00000022e4d0723c */ /* 0x040fec00000810cc */
[C---:B------:R-:W-:Y:S11]  /*93680*/  HMMA.1688.F32.TF32 R204, R228.reuse, R38, R232 ;  /* 0x00000026e4cc723c */ /* 0x040ff600000810e8 */
[----:B------:R-:W-:Y:S04]  /*93690*/  STL.64 [R1+0x1fd0], R212 ;  /* 0x001fd0d401007387 */ /* 0x000fe80000100a00 */
[----:B------:R1:W-:Y:S04]  /*936a0*/  STL.64 [R1+0x1fd8], R214 ;  /* 0x001fd8d601007387 */ /* 0x0003e80000100a00 */
[----:B------:R-:W-:Y:S04]  /*936b0*/  STL.64 [R1+0x1fc0], R208 ;  /* 0x001fc0d001007387 */ /* 0x000fe80000100a00 */
[----:B------:R2:W-:Y:S01]  /*936c0*/  STL.64 [R1+0x1fc8], R210 ;  /* 0x001fc8d201007387 */ /* 0x0005e20000100a00 */
[C---:B-1----:R-:W-:Y:S03]  /*936d0*/  HMMA.1688.F32.TF32 R212, R228.reuse, R42, R236 ;  /* 0x0000002ae4d4723c */ /* 0x042fe600000810ec */
[----:B------:R-:W-:Y:S04]  /*936e0*/  STL.64 [R1+0x1fb0], R204 ;  /* 0x001fb0cc01007387 */ /* 0x000fe80000100a00 */
[----:B------:R1:W-:Y:S01]  /*936f0*/  STL.64 [R1+0x1fb8], R206 ;  /* 0x001fb8ce01007387 */ /* 0x0003e20000100a00 */
[C---:B--2---:R-:W-:Y:S06]  /*93700*/  HMMA.1688.F32.TF32 R208, R228.reuse, R46, R244 ;  /* 0x0000002ee4d0723c */ /* 0x044fec00000810f4 */
[C---:B-1----:R-:W-:Y:S06]  /*93710*/  HMMA.1688.F32.TF32 R204, R228.reuse, R50, R248 ;  /* 0x00000032e4cc723c */ /* 0x042fec00000810f8 */
[----:B------:R-:W-:Y:S03]  /*93720*/  HMMA.1688.F32.TF32 R136, R228, R62, R136 ;  /* 0x0000003ee488723c */ /* 0x000fe60000081088 */
[----:B------:R-:W-:Y:S03]  /*93730*/  STL.64 [R1+0x1fa0], R212 ;  /* 0x001fa0d401007387 */ /* 0x000fe60000100a00 */
        /* <DEDUP_REMOVED lines=22> */
[C---:B------:R-:W-:Y:S03]  /*938a0*/  HMMA.1688.F32.TF32 R88, R224.reuse, R54, R88 ;  /* 0x00000036e058723c */ /* 0x040fe60000081058 */
[----:B------:R-:W-:Y:S03]  /*938b0*/  LDS R204, [R3+UR10+0x4200] ;  /* 0x0042000a03cc7984 */ /* 0x000fe60008000800 */
[C---:B------:R-:W-:Y:S01]  /*938c0*/  HMMA.1688.F32.TF32 R68, R224.reuse, R66, R68 ;  /* 0x00000042e044723c */ /* 0x040fe20000081044 */
[----:B------:R-:W-:Y:S04]  /*938d0*/  LDS R206, [R3+UR10+0x6200] ;  /* 0x0062000a03ce7984 */ /* 0x000fe80008000800 */
[----:B------:R-:W-:Y:S01]  /*938e0*/  LDS R205, [R9+UR10+0x4200] ;  /* 0x0042000a09cd7984 */ /* 0x000fe20008000800 */
[C---:B-1----:R-:W-:Y:S03]  /*938f0*/  HMMA.1688.F32.TF32 R116, R224.reuse, R22, R112 ;  /* 0x00000016e074723c */ /* 0x042fe60000081070 */
[----:B------:R-:W1:Y:S03]  /*93900*/  LDS R207, [R9+UR10+0x6200] ;  /* 0x0062000a09cf7984 */ /* 0x000e660008000800 */
        /* <DEDUP_REMOVED lines=24> */
[----:B----4-:R-:W-:Y:S01]  /*93a90*/  HMMA.1688.F32.TF32 R76, R224, R62, R72 ;  /* 0x0000003ee04c723c */ /* 0x010fe20000081048 */
[----:B------:R2:W-:Y:S04]  /*93aa0*/  STL.64 [R1+0xd60], R88 ;  /* 0x000d605801007387 */ /* 0x0005e80000100a00 */
[----:B------:R3:W-:-:S12]  /*93ab0*/  STL.64 [R1+0xd68], R90 ;  /* 0x000d685a01007387 */ /* 0x0007d80000100a00 */
[----:B------:R-:W-:Y:S04]  /*93ac0*/  STL.64 [R1+0xd50], R80 ;  /* 0x000d505001007387 */ /* 0x000fe80000100a00 */
[----:B------:R-:W-:Y:S04]  /*93ad0*/  STL.64 [R1+0xd58], R82 ;  /* 0x000d585201007387 */ /* 0x000fe80000100a00 */
[----:B------:R-:W4:Y:S04]  /*93ae0*/  LDL.LU R72, [R1+0xc60] ;  /* 0x000c600001487983 */ /* 0x000f280000300800 */
[----:B------:R1:W-:Y:S04]  /*93af0*/  STL.64 [R1+0xd40], R76 ;  /* 0x000d404c01007387 */ /* 0x0003e80000100a00 */
[----:B------:R1:W-:Y:S04]  /*93b00*/  STL.64 [R1+0xd48], R78 ;  /* 0x000d484e01007387 */ /* 0x0003e80000100a00 */
[----:B------:R4:W-:Y:S04]  /*93b10*/  STL.64 [R1+0x4e0], R68 ;  /* 0x0004e04401007387 */ /* 0x0009e80000100a00 */
[----:B------:R4:W-:Y:S04]  /*93b20*/  STL.64 [R1+0x4e8], R70 ;  /* 0x0004e84601007387 */ /* 0x0009e80000100a00 */
[----:B------:R-:W4:Y:S04]  /*93b30*/  LDL.LU R73, [R1+0xc64] ;  /* 0x000c640001497983 */ /* 0x000f280000300800 */
[----:B------:R-:W4:Y:S04]  /*93b40*/  LDL.LU R74, [R1+0xc68] ;  /* 0x000c6800014a7983 */ /* 0x000f280000300800 */
[----:B------:R-:W4:Y:S04]  /*93b50*/  LDL.LU R75, [R1+0xc6c] ;  /* 0x000c6c00014b7983 */ /* 0x000f280000300800 */
[----:B--2---:R-:W2:Y:S04]  /*93b60*/  LDL.LU R88, [R1+0x450] ;  /* 0x0004500001587983 */ /* 0x004ea80000300800 */
[----:B------:R-:W2:Y:S04]  /*93b70*/  LDL.LU R89, [R1+0x454] ;  /* 0x0004540001597983 */ /* 0x000ea80000300800 */
[----:B---3--:R-:W2:Y:S04]  /*93b80*/  LDL.LU R90, [R1+0x458] ;  /* 0x00045800015a7983 */ /* 0x008ea80000300800 */
[----:B------:R-:W2:Y:S04]  /*93b90*/  LDL.LU R91, [R1+0x45c] ;  /* 0x00045c00015b7983 */ /* 0x000ea80000300800 */
[----:B-1----:R-:W3:Y:S04]  /*93ba0*/  LDL.LU R76, [R1+0x470] ;  /* 0x00047000014c7983 */ /* 0x002ee80000300800 */
        /* <DEDUP_REMOVED lines=81> */
[----:B------:R-:W4:Y:S04]  /*940c0*/  LDL.LU R70, [R1+0xc58] ;  /* 0x000c580001467983 */ /* 0x000f280000300800 */
[----:B------:R-:W4:Y:S01]  /*940d0*/  LDL.LU R71, [R1+0xc5c] ;  /* 0x000c5c0001477983 */ /* 0x000f220000300800 */
[C---:B---3--:R-:W-:Y:S06]  /*940e0*/  HMMA.1688.F32.TF32 R176, R184.reuse, R18, R176 ;  /* 0x00000012b8b0723c */ /* 0x048fec00000810b0 */
[C---:B--2---:R-:W-:Y:S06]  /*940f0*/  HMMA.1688.F32.TF32 R208, R184.reuse, R10, R244 ;  /* 0x0000000ab8d0723c */ /* 0x044fec00000810f4 */
[C---:B------:R-:W-:Y:S06]  /*94100*/  HMMA.1688.F32.TF32 R224, R184.reuse, R6, R236 ;  /* 0x00000006b8e0723c */ /* 0x040fec00000810ec */
[C---:B------:R-:W-:Y:S06]  /*94110*/  HMMA.1688.F32.TF32 R212, R184.reuse, R14, R248 ;  /* 0x0000000eb8d4723c */ /* 0x040fec00000810f8 */
[C---:B------:R-:W-:Y:S11]  /*94120*/  HMMA.1688.F32.TF32 R140, R184.reuse, R22, R140 ;  /* 0x00000016b88c723c */ /* 0x040ff6000008108c */
        /* <DEDUP_REMOVED lines=10> */
[C---:B-1----:R-:W-:Y:S03]  /*941d0*/  HMMA.1688.F32.TF32 R176, R184.reuse, R26, R136 ;  /* 0x0000001ab8b0723c */ /* 0x042fe60000081088 */
[----:B------:R-:W-:Y:S04]  /*941e0*/  LDS R208, [R3+UR10+0x4280] ;  /* 0x0042800a03d07984 */ /* 0x000fe80008000800 */
[----:B------:R-:W-:Y:S01]  /*941f0*/  LDS R210, [R3+UR10+0x6280] ;  /* 0x0062800a03d27984 */ /* 0x000fe20008000800 */
[C---:B------:R-:W-:Y:S03]  /*94200*/  HMMA.1688.F32.TF32 R136, R184.reuse, R34, R128 ;  /* 0x00000022b888723c */ /* 0x040fe60000081080 */
[----:B------:R-:W-:Y:S03]  /*94210*/  LDS R209, [R9+UR10+0x4280] ;  /* 0x0042800a09d17984 */ /* 0x000fe60008000800 */
[C---:B--2---:R-:W-:Y:S01]  /*94220*/  HMMA.1688.F32.TF32 R140, R184.reuse, R30, R132 ;  /* 0x0000001eb88c723c */ /* 0x044fe20000081084 */
[----:B------:R-:W1:Y:S05]  /*94230*/  LDS R211, [R9+UR10+0x6280] ;  /* 0x0062800a09d37984 */ /* 0x000e6a0008000800 */
        /* <DEDUP_REMOVED lines=10> */
[----:B------:R-:W-:Y:S04]  /*942e0*/  STL.64 [R1+0xd00], R140 ;  /* 0x000d008c01007387 */ /* 0x000fe80000100a00 */
[----:B------:R-:W-:Y:S01]  /*942f0*/  LDS R184, [R3+UR10+0x4300] ;  /* 0x0043000a03b87984 */ /* 0x000fe20008000800 */
[C---:B------:R-:W-:Y:S03]  /*94300*/  HMMA.1688.F32.TF32 R100, R204.reuse, R6, R80 ;  /* 0x00000006cc64723c */ /* 0x040fe60000081050 */
[----:B------:R-:W-:Y:S03]  /*94310*/  STL.64 [R1+0xd08], R142 ;  /* 0x000d088e01007387 */ /* 0x000fe60000100a00 */
[C---:B------:R-:W-:Y:S01]  /*94320*/  HMMA.1688.F32.TF32 R96, R204.reuse, R10, R76 ;  /* 0x0000000acc60723c */ /* 0x040fe2000008104c */
[----:B------:R-:W-:Y:S04]  /*94330*/  STL.64 [R1+0xcf0], R136 ;  /* 0x000cf08801007387 */ /* 0x000fe80000100a00 */
[----:B------:R-:W-:Y:S01]  /*94340*/  LDS R186, [R3+UR10+0x6300] ;  /* 0x0063000a03ba7984 */ /* 0x000fe20008000800 */
[C---:B------:R-:W-:Y:S03]  /*94350*/  HMMA.1688.F32.TF32 R80, R204.reuse, R14, R92 ;  /* 0x0000000ecc50723c */ /* 0x040fe6000008105c */
        /* <DEDUP_REMOVED lines=24> */
[----:B------:R-:W-:Y:S01]  /*944e0*/  STL.64 [R1+0x20b0], R76 ;  /* 0x0020b04c01007387 */ /* 0x000fe20000100a00 */
[C---:B----4-:R-:W-:Y:S03]  /*944f0*/  HMMA.1688.F32.TF32 R68, R204.reuse, R30, R68 ;  /* 0x0000001ecc44723c */ /* 0x050fe60000081044 */
[----:B------:R3:W-:Y:S03]  /*94500*/  STL.64 [R1+0x20b8], R78 ;  /* 0x0020b84e01007387 */ /* 0x0007e60000100a00 */
[C---:B--2---:R-:W-:Y:S01]  /*94510*/  HMMA.1688.F32.TF32 R80, R204.reuse, R22, R84 ;  /* 0x00000016cc50723c */ /* 0x044fe20000081054 */
[----:B------:R-:W-:Y:S04]  /*94520*/  LDS R185, [R9+UR10+0x4300] ;  /* 0x0043000a09b97984 */ /* 0x000fe80008000800 */
[----:B------:R-:W2:Y:S01]  /*94530*/  LDS R187, [R9+UR10+0x6300] ;  /* 0x0063000a09bb7984 */ /* 0x000ea20008000800 */
[----:B---3--:R-:W-:-:S15]  /*94540*/  HMMA.1688.F32.TF32 R76, R204, R26, R72 ;  /* 0x0000001acc4c723c */ /* 0x008fde0000081048 */
[----:B------:R-:W-:-:S02]  /*94550*/  NOP ;  /* 0x0000000000007918 */ /* 0x000fc40000000000 */
[----:B------:R-:W-:Y:S04]  /*94560*/  STL.64 [R1+0x2170], R80 ;  /* 0x0021705001007387 */ /* 0x000fe80000100a00 */
[----:B------:R-:W-:Y:S04]  /*94570*/  STL.64 [R1+0x2178], R82 ;  /* 0x0021785201007387 */ /* 0x000fe80000100a00 */
[----:B------:R-:W3:Y:S04]  /*94580*/  LDL.LU R72, [R1+0x3e0] ;  /* 0x0003e00001487983 */ /* 0x000ee80000300800 */
[----:B------:R4:W-:Y:S04]  /*94590*/  STL.64 [R1+0x2160], R76 ;  /* 0x0021604c01007387 */ /* 0x0009e80000100a00 */
[----:B------:R1:W-:Y:S04]  /*945a0*/  STL.64 [R1+0x2168], R78 ;  /* 0x0021684e01007387 */ /* 0x0003e80000100a00 */
[----:B------:R2:W-:Y:S04]  /*945b0*/  STL.64 [R1+0x2150], R68 ;  /* 0x0021504401007387 */ /* 0x0005e80000100a00 */
[----:B------:R2:W-:Y:S04]  /*945c0*/  STL.64 [R1+0x2158], R70 ;  /* 0x0021584601007387 */ /* 0x0005e80000100a00 */
[----:B------:R-:W3:Y:S04]  /*945d0*/  LDL.LU R73, [R1+0x3e4] ;  /* 0x0003e40001497983 */ /* 0x000ee80000300800 */
        /* <DEDUP_REMOVED lines=10> */
[----:B----4-:R-:W4:Y:S04]  /*94680*/  LDL.LU R76, [R1+0xb40] ;  /* 0x000b4000014c7983 */ /* 0x010f280000300800 */
[----:B------:R-:W4:Y:S04]  /*94690*/  LDL.LU R77, [R1+0xb44] ;  /* 0x000b4400014d7983 */ /* 0x000f280000300800 */
[----:B-1----:R-:W4:Y:S04]  /*946a0*/  LDL.LU R78, [R1+0xb48] ;  /* 0x000b4800014e7983 */ /* 0x002f280000300800 */
[----:B------:R-:W4:Y:S04]  /*946b0*/  LDL.LU R79, [R1+0xb4c] ;  /* 0x000b4c00014f7983 */ /* 0x000f280000300800 */
        /* <DEDUP_REMOVED lines=20> */
[----:B------:R-:W3:Y:S04]  /*94800*/  LDL.LU R124, [R1+0x400] ;  /* 0x00040000017c7983 */ /* 0x000ee80000300800 */
[----:B------:R-:W3:Y:S04]  /*94810*/  LDL.LU R125, [R1+0x404] ;  /* 0x00040400017d7983 */ /* 0x000ee80000300800 */
[----:B------:R-:W3:Y:S04]  /*94820*/  LDL.LU R126, [R1+0x408] ;  /* 0x00040800017e7983 */ /* 0x000ee80000300800 */
[----:B------:R-:W3:Y:S04]  /*94830*/  LDL.LU R127, [R1+0x40c] ;  /* 0x00040c00017f7983 */ /* 0x000ee80000300800 */
        /* <DEDUP_REMOVED lines=64> */
[----:B--2---:R-:W2:Y:S04]  /*94c40*/  LDL.LU R68, [R1+0x3d0] ;  /* 0x0003d00001447983 */ /* 0x004ea80000300800 */
[----:B------:R-:W2:Y:S04]  /*94c50*/  LDL.LU R69, [R1+0x3d4] ;  /* 0x0003d40001457983 */ /* 0x000ea80000300800 */
[----:B------:R-:W2:Y:S04]  /*94c60*/  LDL.LU R70, [R1+0x3d8] ;  /* 0x0003d80001467983 */ /* 0x000ea80000300800 */
[----:B------:R-:W2:Y:S01]  /*94c70*/  LDL.LU R71, [R1+0x3dc] ;  /* 0x0003dc0001477983 */ /* 0x000ea20000300800 */
[C---:B---3--:R-:W-:Y:S06]  /*94c80*/  HMMA.1688.F32.TF32 R124, R208.reuse, R18, R124 ;  /* 0x00000012d07c723c */ /* 0x048fec000008107c */
[C---:B----4-:R-:W-:Y:S06]  /*94c90*/  HMMA.1688.F32.TF32 R128, R208.reuse, R14, R128 ;  /* 0x0000000ed080723c */ /* 0x050fec0000081080 */
[----:B------:R-:W-:Y:S06]  /*94ca0*/  HMMA.1688.F32.TF32 R136, R208, R6, R136 ;  /* 0x00000006d088723c */ /* 0x000fec0000081088 */
[C---:B------:R-:W-:Y:S06]  /*94cb0*/  HMMA.1688.F32.TF32 R140, R204.reuse, R66, R140 ;  /* 0x00000042cc8c723c */ /* 0x040fec000008108c */
[C---:B------:R-:W-:Y:S06]  /*94cc0*/  HMMA.1688.F32.TF32 R176, R204.reuse, R62, R176 ;  /* 0x0000003eccb0723c */ /* 0x040fec00000810b0 */
[C---:B------:R-:W-:Y:S06]  /*94cd0*/  HMMA.1688.F32.TF32 R224, R204.reuse, R34, R224 ;  /* 0x00000022cce0723c */ /* 0x040fec00000810e0 */
[----:B------:R-:W-:-:S15]  /*94ce0*/  HMMA.1688.F32.TF32 R228, R204, R38, R228 ;  /* 0x00000026cce4723c */ /* 0x000fde00000810e4 */
[----:B------:R-:W-:-:S02]  /*94cf0*/  NOP ;  /* 0x0000000000007918 */ /* 0x000fc40000000000 */
[----:B------:R-:W-:Y:S04]  /*94d00*/  STL.64 [R1+0x2140], R224 ;  /* 0x002140e001007387 */ /* 0x000fe80000100a00 */
[----:B------:R1:W-:Y:S02]  /*94d10*/  STL.64 [R1+0x2148], R226 ;  /* 0x002148e201007387 */ /* 0x0003e40000100a00 */
[C---:B-1----:R-:W-:Y:S06]  /*94d20*/  HMMA.1688.F32.TF32 R224, R204.reuse, R42, R212 ;  /* 0x0000002acce0723c */ /* 0x042fec00000810d4 */
[C---:B------:R-:W-:Y:S01]  /*94d30*/  HMMA.1688.F32.TF32 R212, R204.reuse, R46, R232 ;  /* 0x0000002eccd4723c */ /* 0x040fe200000810e8 */
[----:B------:R-:W-:Y:S04]  /*94d40*/  STL.64 [R1+0x2130], R228 ;  /* 0x002130e401007387 */ /* 0x000fe80000100a00 */
[----:B------:R1:W-:Y:S02]  /*94d50*/  STL.64 [R1+0x2138], R230 ;  /* 0x002138e601007387 */ /* 0x0003e40000100a00 */
[C---:B-1----:R-:W-:Y:S10]  /*94d60*/  HMMA.1688.F32.TF32 R228, R204.reuse, R50, R236 ;  /* 0x00000032cce4723c */ /* 0x042ff400000810ec */
[----:B------:R-:W-:Y:S04]  /*94d70*/  STL.64 [R1+0x2120], R224 ;  /* 0x002120e001007387 */ /* 0x000fe80000100a00 */
[----:B------:R1:W-:Y:S04]  /*94d80*/  STL.64 [R1+0x2128], R226 ;  /* 0x002128e201007387 */ /* 0x0003e80000100a00 */
[----:B------:R-:W-:Y:S04]  /*94d90*/  STL.64 [R1+0x2110], R212 ;  /* 0x002110d401007387 */ /* 0x000fe80000100a00 */
[----:B------:R3:W-:Y:S01]  /*94da0*/  STL.64 [R1+0x2118], R214 ;  /* 0x002118d601007387 */ /* 0x0007e20000100a00 */
[C---:B-1----:R-:W-:Y:S06]  /*94db0*/  HMMA.1688.F32.TF32 R224, R204.reuse, R54, R244 ;  /* 0x00000036cce0723c */ /* 0x042fec00000810f4 */
[----:B---3--:R-:W-:Y:S06]  /*94dc0*/  HMMA.1688.F32.TF32 R212, R204, R58, R248 ;  /* 0x0000003accd4723c */ /* 0x008fec00000810f8 */
[C---:B------:R-:W-:Y:S01]  /*94dd0*/  HMMA.1688.F32.TF32 R132, R208.reuse, R10, R132 ;  /* 0x0000000ad084723c */ /* 0x040fe20000081084 */
[----:B------:R-:W-:Y:S04]  /*94de0*/  STL.64 [R1+0x2100], R228 ;  /* 0x002100e401007387 */ /* 0x000fe80000100a00 */
[----:B------:R-:W-:Y:S06]  /*94df0*/  STL.64 [R1+0x2108], R230 ;  /* 0x002108e601007387 */ /* 0x000fec0000100a00 */
        /* <DEDUP_REMOVED lines=16> */
[----:B------:R-:W-:Y:S03]  /*94f00*/  HMMA.1688.F32.TF32 R88, R208, R62, R88 ;  /* 0x0000003ed058723c */ /* 0x000fe60000081058 */
[----:B------:R-:W-:Y:S03]  /*94f10*/  LDS R204, [R3+UR10+0x4380] ;  /* 0x0043800a03cc7984 */ /* 0x000fe60008000800 */
[----:B--2---:R-:W-:Y:S01]  /*94f20*/  HMMA.1688.F32.TF32 R68, R184, R10, R68 ;  /* 0x0000000ab844723c */ /* 0x004fe20000081044 */
        /* <DEDUP_REMOVED lines=33> */
[----:B--2---:R-:W-:Y:S06]  /*95140*/  HMMA.1688.F32.TF32 R80, R208, R66, R84 ;  /* 0x00000042d050723c */ /* 0x004fec0000081054 */
[----:B---3--:R-:W-:Y:S01]  /*95150*/  HMMA.1688.F32.TF32 R76, R184, R6, R72 ;  /* 0x00000006b84c723c */ /* 0x008fe20000081048 */
[----:B------:R-:W-:Y:S04]  /*95160*/  STL.64 [R1+0x21d0], R88 ;  /* 0x0021d05801007387 */ /* 0x000fe80000100a00 */
[----:B------:R-:W-:Y:S04]  /*95170*/  STL.64 [R1+0x21d8], R90 ;  /* 0x0021d85a01007387 */ /* 0x000fe80000100a00 */
[----:B------:R-:W-:Y:S04]  /*95180*/  LDS R208, [R3+UR10+0x4400] ;  /* 0x0044000a03d07984 */ /* 0x000fe80008000800 */
[----:B------:R-:W-:Y:S04]  /*95190*/  LDS R210, [R3+UR10+0x6400] ;  /* 0x0064000a03d27984 */ /* 0x000fe80008000800 */
[----:B------:R-:W-:Y:S04]  /*951a0*/  STL.64 [R1+0x2180], R80 ;  /* 0x0021805001007387 */ /* 0x000fe80000100a00 */
[----:B------:R-:W-:Y:S04]  /*951b0*/  STL.64 [R1+0x2188], R82 ;  /* 0x0021885201007387 */ /* 0x000fe80000100a00 */
[----:B------:R-:W2:Y:S04]  /*951c0*/  LDL.LU R72, [R1+0xa30] ;  /* 0x000a300001487983 */ /* 0x000ea80000300800 */
[----:B------:R3:W-:Y:S04]  /*951d0*/  STL.64 [R1+0x22c0], R76 ;  /* 0x0022c04c01007387 */ /* 0x0007e80000100a00 */
[----:B------:R4:W-:Y:S04]  /*951e0*/  STL.64 [R1+0x22c8], R78 ;  /* 0x0022c84e01007387 */ /* 0x0009e80000100a00 */
[----:B------:R1:W-:Y:S04]  /*951f0*/  STL.64 [R1+0x22b0], R68 ;  /* 0x0022b04401007387 */ /* 0x0003e80000100a00 */
[----:B------:R1:W-:Y:S04]  /*95200*/  STL.64 [R1+0x22b8], R70 ;  /* 0x0022b84601007387 */ /* 0x0003e80000100a00 */
[----:B------:R-:W2:Y:S04]  /*95210*/  LDL.LU R73, [R1+0xa34] ;  /* 0x000a340001497983 */ /* 0x000ea80000300800 */
[----:B------:R-:W2:Y:S04]  /*95220*/  LDL.LU R74, [R1+0xa38] ;  /* 0x000a3800014a7983 */ /* 0x000ea80000300800 */
[----:B------:R-:W2:Y:S04]  /*95230*/  LDL.LU R75, [R1+0xa3c] ;  /* 0x000a3c00014b7983 */ /* 0x000ea80000300800 */
[----:B------:R-:W2:Y:S04]  /*95240*/  LDL.LU R84, [R1+0xa40] ;  /* 0x000a400001547983 */ /* 0x000ea80000300800 */
[----:B------:R-:W2:Y:S04]  /*95250*/  LDL.LU R85, [R1+0xa44] ;  /* 0x000a440001557983 */ /* 0x000ea80000300800 */
[----:B------:R-:W2:Y:S04]  /*95260*/  LDL.LU R86, [R1+0xa48] ;  /* 0x000a480001567983 */ /* 0x000ea80000300800 */
[----:B------:R-:W2:Y:S04]  /*95270*/  LDL.LU R87, [R1+0xa4c] ;  /* 0x000a4c0001577983 */ /* 0x000ea80000300800 */
[----:B---3--:R-:W3:Y:S04]  /*95280*/  LDL.LU R76, [R1+0x360] ;  /* 0x00036000014c7983 */ /* 0x008ee80000300800 */
[----:B------:R-:W3:Y:S04]  /*95290*/  LDL.LU R77, [R1+0x364] ;  /* 0x00036400014d7983 */ /* 0x000ee80000300800 */
[----:B----4-:R-:W3:Y:S04]  /*952a0*/  LDL.LU R78, [R1+0x368] ;  /* 0x00036800014e7983 */ /* 0x010ee80000300800 */
[----:B------:R-:W3:Y:S04]  /*952b0*/  LDL.LU R79, [R1+0x36c] ;  /* 0x00036c00014f7983 */ /* 0x000ee80000300800 */
[----:B------:R-:W4:Y:S04]  /*952c0*/  LDL.LU R80, [R1+0x370] ;  /* 0x0003700001507983 */ /* 0x000f280000300800 */
[----:B------:R-:W4:Y:S04]  /*952d0*/  LDL.LU R81, [R1+0x374] ;  /* 0x0003740001517983 */ /* 0x000f280000300800 */
[----:B------:R-:W4:Y:S04]  /*952e0*/  LDL.LU R82, [R1+0x378] ;  /* 0x0003780001527983 */ /* 0x000f280000300800 */
        /* <DEDUP_REMOVED lines=73> */
[----:B-1----:R-:W2:Y:S04]  /*95780*/  LDL.LU R68, [R1+0xa20] ;  /* 0x000a200001447983 */ /* 0x002ea80000300800 */
[----:B------:R-:W2:Y:S04]  /*95790*/  LDL.LU R69, [R1+0xa24] ;  /* 0x000a240001457983 */ /* 0x000ea80000300800 */
[----:B------:R-:W2:Y:S04]  /*957a0*/  LDL.LU R70, [R1+0xa28] ;  /* 0x000a280001467983 */ /* 0x000ea80000300800 */
[----:B------:R-:W2:Y:S01]  /*957b0*/  LDL.LU R71, [R1+0xa2c] ;  /* 0x000a2c0001477983 */ /* 0x000ea20000300800 */
[C---:B----4-:R-:W-:Y:S03]  /*957c0*/  HMMA.1688.F32.TF32 R80, R204.reuse, R14, R80 ;  /* 0x0000000ecc50723c */ /* 0x050fe60000081050 */
[----:B------:R-:W-:Y:S03]  /*957d0*/  LDS R209, [R9+UR10+0x4400] ;  /* 0x0044000a09d17984 */ /* 0x000fe60008000800 */
[C---:B---3--:R-:W-:Y:S01]  /*957e0*/  HMMA.1688.F32.TF32 R76, R204.reuse, R18, R76 ;  /* 0x00000012cc4c723c */ /* 0x048fe2000008104c */
[----:B------:R-:W-:Y:S05]  /*957f0*/  LDS R211, [R9+UR10+0x6400] ;  /* 0x0064000a09d37984 */ /* 0x000fea0008000800 */
[----:B--2---:R-:W-:Y:S06]  /*95800*/  HMMA.1688.F32.TF32 R96, R204, R10, R96 ;  /* 0x0000000acc60723c */ /* 0x004fec0000081060 */
[C---:B------:R-:W-:Y:S06]  /*95810*/  HMMA.1688.F32.TF32 R104, R184.reuse, R66, R104 ;  /* 0x00000042b868723c */ /* 0x040fec0000081068 */
        /* <DEDUP_REMOVED lines=8> */
[----:B------:R-:W-:-:S15]  /*958a0*/  HMMA.1688.F32.TF32 R140, R184, R30, R140 ;  /* 0x0000001eb88c723c */ /* 0x000fde000008108c */
[----:B------:R-:W-:-:S02]  /*958b0*/  NOP ;  /* 0x0000000000007918 */ /* 0x000fc40000000000 */
[----:B------:R-:W-:Y:S04]  /*958c0*/  STL.64 [R1+0x22a0], R224 ;  /* 0x0022a0e001007387 */ /* 0x000fe80000100a00 */
[----:B------:R-:W-:Y:S04]  /*958d0*/  STL.64 [R1+0x22a8], R226 ;  /* 0x0022a8e201007387 */ /* 0x000fe80000100a00 */
[----:B------:R-:W-:Y:S01]  /*958e0*/  STL.64 [R1+0x2290], R212 ;  /* 0x002290d401007387 */ /* 0x000fe20000100a00 */
[C---:B------:R-:W-:Y:S03]  /*958f0*/  HMMA.1688.F32.TF32 R176, R184.reuse, R26, R176 ;  /* 0x0000001ab8b0723c */ /* 0x040fe600000810b0 */
[----:B------:R1:W-:Y:S03]  /*95900*/  STL.64 [R1+0x2298], R214 ;  /* 0x002298d601007387 */ /* 0x0003e60000100a00 */
[C---:B-1----:R-:W-:Y:S06]  /*95910*/  HMMA.1688.F32.TF32 R212, R184.reuse, R22, R248 ;  /* 0x00000016b8d4723c */ /* 0x042fec00000810f8 */
[C---:B------:R-:W-:Y:S06]  /*95920*/  HMMA.1688.F32.TF32 R132, R184.reuse, R38, R132 ;  /* 0x00000026b884723c */ /* 0x040fec0000081084 */
[----:B------:R-:W-:Y:S01]  /*95930*/  HMMA.1688.F32.TF32 R116, R184, R54, R116 ;  /* 0x00000036b874723c */ /* 0x000fe20000081074 */
[----:B------:R-:W-:Y:S04]  /*95940*/  LDS R184, [R3+UR10+0x4480] ;  /* 0x0044800a03b87984 */ /* 0x000fe80008000800 */
[----:B------:R-:W-:Y:S06]  /*95950*/  LDS R186, [R3+UR10+0x6480] ;  /* 0x0064800a03ba7984 */ /* 0x000fec0008000800 */
        /* <DEDUP_REMOVED lines=36> */
[----:B------:R-:W2:Y:S05]  /*95ba0*/  LDS R187, [R9+UR10+0x6480] ;  /* 0x0064800a09bb7984 */ /* 0x000eaa0008000800 */
[C---:B-1----:R-:W-:Y:S06]  /*95bb0*/  HMMA.1688.F32.TF32 R76, R204.reuse, R22, R92 ;  /* 0x00000016cc4c723c */ /* 0x042fec000008105c */
[----:B------:R-:W-:-:S15]  /*95bc0*/  HMMA.1688.F32.TF32 R80, R204, R30, R84 ;  /* 0x0000001ecc50723c */ /* 0x000fde0000081054 */
[----:B------:R-:W-:-:S02]  /*95bd0*/  NOP ;  /* 0x0000000000007918 */ /* 0x000fc40000000000 */
[----:B------:R-:W-:Y:S04]  /*95be0*/  STL.64 [R1+0x2470], R76 ;  /* 0x0024704c01007387 */ /* 0x000fe80000100a00 */
[----:B------:R1:W-:Y:S02]  /*95bf0*/  STL.64 [R1+0x2478], R78 ;  /* 0x0024784e01007387 */ /* 0x0003e40000100a00 */
[----:B-1----:R-:W-:Y:S02]  /*95c00*/  HMMA.1688.F32.TF32 R76, R204, R34, R72 ;  /* 0x00000022cc4c723c */ /* 0x002fe40000081048 */
[----:B------:R1:W-:Y:S04]  /*95c10*/  STL.64 [R1+0x2460], R88 ;  /* 0x0024605801007387 */ /* 0x0003e80000100a00 */
[----:B------:R3:W-:Y:S04]  /*95c20*/  STL.64 [R1+0x2468], R90 ;  /* 0x0024685a01007387 */ /* 0x0007e80000100a00 */
[----:B------:R-:W-:Y:S04]  /*95c30*/  STL.64 [R1+0x2450], R80 ;  /* 0x0024505001007387 */ /* 0x000fe80000100a00 */
[----:B------:R-:W-:Y:S04]  /*95c40*/  STL.64 [R1+0x2458], R82 ;  /* 0x0024585201007387 */ /* 0x000fe80000100a00 */
[----:B------:R-:W4:Y:S05]  /*95c50*/  LDL.LU R72, [R1+0x2d0] ;  /* 0x0002d00001487983 */ /* 0x000f2a0000300800 */
[----:B------:R2:W-:Y:S04]  /*95c60*/  STL.64 [R1+0x2440], R76 ;  /* 0x0024404c01007387 */ /* 0x0005e80000100a00 */
[----:B------:R2:W-:Y:S04]  /*95c70*/  STL.64 [R1+0x2448], R78 ;  /* 0x0024484e01007387 */ /* 0x0005e80000100a00 */
[----:B------:R4:W-:Y:S04]  /*95c80*/  STL.64 [R1+0x2430], R68 ;  /* 0x0024304401007387 */ /* 0x0009e80000100a00 */
[----:B------:R4:W-:Y:S04]  /*95c90*/  STL.64 [R1+0x2438], R70 ;  /* 0x0024384601007387 */ /* 0x0009e80000100a00 */
[----:B------:R-:W4:Y:S04]  /*95ca0*/  LDL.LU R73, [R1+0x2d4] ;  /* 0x0002d40001497983 */ /* 0x000f280000300800 */
[----:B------:R-:W4:Y:S04]  /*95cb0*/  LDL.LU R74, [R1+0x2d8] ;  /* 0x0002d800014a7983 */ /* 0x000f280000300800 */
[----:B------:R-:W4:Y:S04]  /*95cc0*/  LDL.LU R75, [R1+0x2dc] ;  /* 0x0002dc00014b7983 */ /* 0x000f280000300800 */
[----:B------:R-:W4:Y:S04]  /*95cd0*/  LDL.LU R84, [R1+0x2e0] ;  /* 0x0002e00001547983 */ /* 0x000f280000300800 */
[----:B------:R-:W4:Y:S04]  /*95ce0*/  LDL.LU R85, [R1+0x2e4] ;  /* 0x0002e40001557983 */ /* 0x000f280000300800 */
[----:B------:R-:W4:Y:S04]  /*95cf0*/  LDL.LU R86, [R1+0x2e8] ;  /* 0x0002e80001567983 */ /* 0x000f280000300800 */
[----:B------:R-:W4:Y:S04]  /*95d00*/  LDL.LU R87, [R1+0x2ec] ;  /* 0x0002ec0001577983 */ /* 0x000f280000300800 */
[----:B-1----:R-:W4:Y:S04]  /*95d10*/  LDL.LU R88, [R1+0x2f0] ;  /* 0x0002f00001587983 */ /* 0x002f280000300800 */
[----:B------:R-:W4:Y:S04]  /*95d20*/  LDL.LU R89, [R1+0x2f4] ;  /* 0x0002f40001597983 */ /* 0x000f280000300800 */
[----:B---3--:R-:W3:Y:S04]  /*95d30*/  LDL.LU R90, [R1+0x2f8] ;  /* 0x0002f800015a7983 */ /* 0x008ee80000300800 */
[----:B------:R-:W3:Y:S04]  /*95d40*/  LDL.LU R91, [R1+0x2fc] ;  /* 0x0002fc00015b7983 */ /* 0x000ee80000300800 */
[----:B--2---:R-:W2:Y:S04]  /*95d50*/  LDL.LU R76, [R1+0x910] ;  /* 0x00091000014c7983 */ /* 0x004ea80000300800 */
        /* <DEDUP_REMOVED lines=95> */
[----:B---3--:R-:W-:Y:S06]  /*96350*/  HMMA.1688.F32.TF32 R88, R184, R6, R88 ;  /* 0x00000006b858723c */ /* 0x008fec0000081058 */
[C---:B--2---:R-:W-:Y:S06]  /*96360*/  HMMA.1688.F32.TF32 R224, R204.reuse, R54, R224 ;  /* 0x00000036cce0723c */ /* 0x044fec00000810e0 */
[C---:B------:R-:W-:Y:S06]  /*96370*/  HMMA.1688.F32.TF32 R140, R204.reuse, R46, R140 ;  /* 0x0000002ecc8c723c */ /* 0x040fec000008108c */
[C---:B------:R-:W-:Y:S06]  /*96380*/  HMMA.1688.F32.TF32 R176, R204.reuse, R42, R176 ;  /* 0x0000002accb0723c */ /* 0x040fec00000810b0 */
[----:B------:R-:W-:-:S15]  /*96390*/  HMMA.1688.F32.TF32 R136, R204, R50, R136 ;  /* 0x00000032cc88723c */ /* 0x000fde0000081088 */
[----:B------:R-:W-:-:S02]  /*963a0*/  NOP ;  /* 0x0000000000007918 */ /* 0x000fc40000000000 */
[----:B------:R-:W-:Y:S04]  /*963b0*/  STL.64 [R1+0x2420], R176 ;  /* 0x002420b001007387 */ /* 0x000fe80000100a00 */
[----:B------:R1:W-:Y:S04]  /*963c0*/  STL.64 [R1+0x2428], R178 ;  /* 0x002428b201007387 */ /* 0x0003e80000100a00 */
[----:B-1----:R-:W2:Y:S04]  /*963d0*/  LDL.LU.64 R178, [R1+0xa7f0] ;  /* 0x00a7f00001b27983 */ /* 0x002ea80000300a00 */
[----:B------:R-:W2:Y:S04]  /*963e0*/  LDL.LU.64 R176, [R1+0xa7e8] ;  /* 0x00a7e80001b07983 */ /* 0x000ea80000300a00 */
[----:B------:R-:W-:Y:S04]  /*963f0*/  STL.64 [R1+0x2410], R140 ;  /* 0x0024108c01007387 */ /* 0x000fe80000100a00 */
[----:B------:R1:W-:Y:S04]  /*96400*/  STL.64 [R1+0x2418], R142 ;  /* 0x0024188e01007387 */ /* 0x0003e80000100a00 */
[----:B-1----:R-:W3:Y:S04]  /*96410*/  LDL.LU.64 R142, [R1+0xa7e0] ;  /* 0x00a7e000018e7983 */ /* 0x002ee80000300a00 */
[----:B------:R-:W3:Y:S04]  /*96420*/  LDL.LU.64 R140, [R1+0xa7d8] ;  /* 0x00a7d800018c7983 */ /* 0x000ee80000300a00 */
[----:B------:R-:W-:Y:S04]  /*96430*/  STL.64 [R1+0x2400], R136 ;  /* 0x0024008801007387 */ /* 0x000fe80000100a00 */
[----:B------:R1:W-:Y:S04]  /*96440*/  STL.64 [R1+0x2408], R138 ;  /* 0x0024088a01007387 */ /* 0x0003e80000100a00 */
[----:B-1----:R-:W2:Y:S04]  /*96450*/  LDL.LU.64 R138, [R1+0xa7d0] ;  /* 0x00a7d000018a7983 */ /* 0x002ea80000300a00 */
[----:B------:R-:W2:Y:S04]  /*96460*/  LDL.LU.64 R136, [R1+0xa7c8] ;  /* 0x00a7c80001887983 */ /* 0x000ea80000300a00 */
[----:B------:R-:W-:Y:S04]  /*96470*/  STL.64 [R1+0x23f0], R224 ;  /* 0x0023f0e001007387 */ /* 0x000fe80000100a00 */
[----:B------:R1:W-:Y:S02]  /*96480*/  STL.64 [R1+0x23f8], R226 ;  /* 0x0023f8e201007387 */ /* 0x0003e40000100a00 */
[C---:B-1----:R-:W-:Y:S06]  /*96490*/  HMMA.1688.F32.TF32 R224, R204.reuse, R58, R228 ;  /* 0x0000003acce0723c */ /* 0x042fec00000810e4 */
[C---:B------:R-:W-:Y:S06]  /*964a0*/  HMMA.1688.F32.TF32 R228, R204.reuse, R62, R212 ;  /* 0x0000003ecce4723c */ /* 0x040fec00000810d4 */
[----:B------:R-:W-:Y:S06]  /*964b0*/  HMMA.1688.F32.TF32 R212, R204, R66, R232 ;  /* 0x00000042ccd4723c */ /* 0x000fec00000810e8 */
[C---:B------:R-:W-:Y:S05]  /*964c0*/  HMMA.1688.F32.TF32 R204, R208.reuse, R10, R244 ;  /* 0x0000000ad0cc723c */ /* 0x040fea00000810f4 */
[----:B------:R-:W-:Y:S04]  /*964d0*/  STL.64 [R1+0x23e0], R224 ;  /* 0x0023e0e001007387 */ /* 0x000fe80000100a00 */
[----:B------:R1:W-:Y:S04]  /*964e0*/  STL.64 [R1+0x23e8], R226 ;  /* 0x0023e8e201007387 */ /* 0x0003e80000100a00 */
[----:B------:R-:W-:Y:S04]  /*964f0*/  STL.64 [R1+0x23d0], R228 ;  /* 0x0023d0e401007387 */ /* 0x000fe80000100a00 */
[----:B------:R-:W-:Y:S01]  /*96500*/  STL.64 [R1+0x23d8], R230 ;  /* 0x0023d8e601007387 */ /* 0x000fe20000100a00 */
[C---:B-1----:R-:W-:Y:S03]  /*96510*/  HMMA.1688.F32.TF32 R224, R208.reuse, R6, R236 ;  /* 0x00000006d0e0723c */ /* 0x042fe600000810ec */
[----:B------:R-:W-:Y:S04]  /*96520*/  STL.64 [R1+0x2380], R212 ;  /* 0x002380d401007387 */ /* 0x000fe80000100a00 */
[----:B------:R1:W-:Y:S01]  /*96530*/  STL.64 [R1+0x2388], R214 ;  /* 0x002388d601007387 */ /* 0x0003e20000100a00 */
[C---:B------:R-:W-:Y:S06]  /*96540*/  HMMA.1688.F32.TF32 R132, R208.reuse, R18, R132 ;  /* 0x00000012d084723c */ /* 0x040fec0000081084 */
[----:B-1----:R-:W-:Y:S09]  /*96550*/  HMMA.1688.F32.TF32 R212, R208, R14, R248 ;  /* 0x0000000ed0d4723c */ /* 0x002ff200000810f8 */
[----:B------:R-:W-:Y:S04]  /*96560*/  STL.64 [R1+0x2540], R224 ;  /* 0x002540e001007387 */ /* 0x000fe80000100a00 */
[----:B------:R-:W-:Y:S04]  /*96570*/  STL.64 [R1+0x2548], R226 ;  /* 0x002548e201007387 */ /* 0x000fe80000100a00 */
[----:B------:R-:W-:Y:S04]  /*96580*/  STL.64 [R1+0x2530], R204 ;  /* 0x002530cc01007387 */ /* 0x000fe80000100a00 */
[----:B------:R-:W-:Y:S01]  /*96590*/  STL.64 [R1+0x2538], R206 ;  /* 0x002538ce01007387 */ /* 0x000fe20000100a00 */
[----:B----4-:R-:W-:Y:S03]  /*965a0*/  HMMA.1688.F32.TF32 R68, R184, R18, R68 ;  /* 0x00000012b844723c */ /* 0x010fe60000081044 */
[----:B------:R-:W-:Y:S04]  /*965b0*/  LDS R204, [R3+UR10+0x4500] ;  /* 0x0045000a03cc7984 */ /* 0x000fe80008000800 */
[----:B------:R-:W-:Y:S04]  /*965c0*/  STL.64 [R1+0x2520], R212 ;  /* 0x002520d401007387 */ /* 0x000fe80000100a00 */
[----:B------:R-:W-:Y:S04]  /*965d0*/  STL.64 [R1+0x2528], R214 ;  /* 0x002528d601007387 */ /* 0x000fe80000100a00 */
[----:B------:R-:W-:Y:S04]  /*965e0*/  STL.64 [R1+0x2510], R132 ;  /* 0x0025108401007387 */ /* 0x000fe80000100a00 */
[----:B------:R1:W-:Y:S04]  /*965f0*/  STL.64 [R1+0x2518], R134 ;  /* 0x0025188601007387 */ /* 0x0003e80000100a00 */
        /* <DEDUP_REMOVED lines=15> */
[C---:B------:R-:W-:Y:S01]  /*966f0*/  HMMA.1688.F32.TF32 R80, R208.reuse, R62, R76 ;  /* 0x0000003ed050723c */ /* 0x040fe2000008104c */
[----:B------:R-:W-:Y:S05]  /*96700*/  STL.64 [R1+0x25f0], R128 ;  /* 0x0025f08001007387 */ /* 0x000fea0000100a00 */
        /* <DEDUP_REMOVED lines=22> */
[C---:B----4-:R-:W-:Y:S03]  /*96870*/  HMMA.1688.F32.TF32 R80, R184.reuse, R10, R84 ;  /* 0x0000000ab850723c */ /* 0x050fe60000081054 */
[----:B------:R-:W-:Y:S04]  /*96880*/  LDS R208, [R3+UR10+0x4580] ;  /* 0x0045800a03d07984 */ /* 0x000fe80008000800 */
[----:B------:R-:W-:Y:S01]  /*96890*/  LDS R210, [R3+UR10+0x6580] ;  /* 0x0065800a03d27984 */ /* 0x000fe20008000800 */
[C---:B-1----:R-:W-:Y:S03]  /*968a0*/  HMMA.1688.F32.TF32 R76, R184.reuse, R14, R72 ;  /* 0x0000000eb84c723c */ /* 0x042fe60000081048 */
[----:B------:R1:W-:Y:S04]  /*968b0*/  STL.64 [R1+0x2760], R88 ;  /* 0x0027605801007387 */ /* 0x0003e80000100a00 */
[----:B------:R4:W-:Y:S04]  /*968c0*/  STL.64 [R1+0x2768], R90 ;  /* 0x0027685a01007387 */ /* 0x0009e80000100a00 */
[----:B------:R-:W-:Y:S04]  /*968d0*/  LDS R209, [R9+UR10+0x4580] ;  /* 0x0045800a09d17984 */ /* 0x000fe80008000800 */
[----:B------:R-:W3:Y:S04]  /*968e0*/  LDS R211, [R9+UR10+0x6580] ;  /* 0x0065800a09d37984 */ /* 0x000ee80008000800 */
[----:B------:R2:W-:Y:S04]  /*968f0*/  STL.64 [R1+0x2750], R80 ;  /* 0x0027505001007387 */ /* 0x0005e80000100a00 */
[----:B------:R2:W-:Y:S04]  /*96900*/  STL.64 [R1+0x2758], R82 ;  /* 0x0027585201007387 */ /* 0x0005e80000100a00 */
        /* <DEDUP_REMOVED lines=8> */
[----:B-1----:R-:W3:Y:S04]  /*96990*/  LDL.LU R88, [R1+0x290] ;  /* 0x0002900001587983 */ /* 0x002ee80000300800 */
[----:B------:R-:W3:Y:S04]  /*969a0*/  LDL.LU R89, [R1+0x294] ;  /* 0x0002940001597983 */ /* 0x000ee80000300800 */
[----:B----4-:R-:W3:Y:S04]  /*969b0*/  LDL.LU R90, [R1+0x298] ;  /* 0x00029800015a7983 */ /* 0x010ee80000300800 */
[----:B------:R-:W3:Y:S04]  /*969c0*/  LDL.LU R91, [R1+0x29c] ;  /* 0x00029c00015b7983 */ /* 0x000ee80000300800 */
[----:B--2---:R-:W2:Y:S04]  /*969d0*/  LDL.LU R80, [R1+0x860] ;  /* 0x0008600001507983 */ /* 0x004ea80000300800 */
[----:B------:R-:W2:Y:S04]  /*969e0*/  LDL.LU R81, [R1+0x864] ;  /* 0x0008640001517983 */ /* 0x000ea80000300800 */
[----:B------:R-:W2:Y:S04]  /*969f0*/  LDL.LU R82, [R1+0x868] ;  /* 0x0008680001527983 */ /* 0x000ea80000300800 */
[----:B------:R-:W2:Y:S04]  /*96a00*/  LDL.LU R83, [R1+0x86c] ;  /* 0x00086c0001537983 */ /* 0x000ea80000300800 */
        /* <DEDUP_REMOVED lines=55> */
[----:B------:R-:W3:Y:S01]  /*96d80*/  LDL.LU R71, [R1+0x85c] ;  /* 0x00085c0001477983 */ /* 0x000ee20000300800 */
[C---:B--2---:R-:W-:Y:S06]  /*96d90*/  HMMA.1688.F32.TF32 R80, R184.reuse, R62, R80 ;  /* 0x0000003eb850723c */ /* 0x044fec0000081050 */
[C---:B----4-:R-:W-:Y:S06]  /*96da0*/  HMMA.1688.F32.TF32 R96, R184.reuse, R58, R96 ;  /* 0x0000003ab860723c */ /* 0x050fec0000081060 */
[C---:B---3--:R-:W-:Y:S06]  /*96db0*/  HMMA.1688.F32.TF32 R104, R184.reuse, R50, R104 ;  /* 0x00000032b868723c */ /* 0x048fec0000081068 */
[C---:B------:R-:W-:Y:S06]  /*96dc0*/  HMMA.1688.F32.TF32 R112, R184.reuse, R42, R112 ;  /* 0x0000002ab870723c */ /* 0x040fec0000081070 */
[C---:B------:R-:W-:Y:S06]  /*96dd0*/  HMMA.1688.F32.TF32 R116, R184.reuse, R38, R116 ;  /* 0x00000026b874723c */ /* 0x040fec0000081074 */
[C---:B------:R-:W-:Y:S06]  /*96de0*/  HMMA.1688.F32.TF32 R120, R184.reuse, R34, R120 ;  /* 0x00000022b878723c */ /* 0x040fec0000081078 */
[C---:B------:R-:W-:Y:S06]  /*96df0*/  HMMA.1688.F32.TF32 R128, R184.reuse, R26, R128 ;  /* 0x0000001ab880723c */ /* 0x040fec0000081080 */
[C---:B------:R-:W-:Y:S06]  /*96e00*/  HMMA.1688.F32.TF32 R132, R184.reuse, R22, R132 ;  /* 0x00000016b884723c */ /* 0x040fec0000081084 */
[C---:B------:R-:W-:Y:S06]  /*96e10*/  HMMA.1688.F32.TF32 R124, R184.reuse, R30, R124 ;  /* 0x0000001eb87c723c */ /* 0x040fec000008107c */
[C---:B------:R-:W-:Y:S11]  /*96e20*/  HMMA.1688.F32.TF32 R108, R184.reuse, R46, R108 ;  /* 0x0000002eb86c723c */ /* 0x040ff6000008106c */
        /* <DEDUP_REMOVED lines=8> */
[----:B------:R-:W-:Y:S01]  /*96eb0*/  STL.64 [R1+0x27f8], R122 ;  /* 0x0027f87a01007387 */ /* 0x000fe20000100a00 */
[----:B------:R-:W-:-:S03]  /*96ec0*/  MOV R24, R107 ;  /* 0x0000006b00187202 */ /* 0x000fc60000000f00 */
[----:B------:R-:W-:Y:S01]  /*96ed0*/  STL.64 [R1+0x27e0], R116 ;  /* 0x0027e07401007387 */ /* 0x000fe20000100a00 */
[----:B------:R-:W-:Y:S03]  /*96ee0*/  HMMA.1688.F32.TF32 R76, R184, R66, R76 ;  /* 0x00000042b84c723c */ /* 0x000fe6000008104c */
[----:B------:R-:W-:Y:S04]  /*96ef0*/  STL.64 [R1+0x27e8], R118 ;  /* 0x0027e87601007387 */ /* 0x000fe80000100a00 */
[----:B------:R-:W-:Y:S04]  /*96f00*/  STL.64 [R1+0x27d0], R112 ;  /* 0x0027d07001007387 */ /* 0x000fe80000100a00 */
[----:B------:R-:W-:Y:S04]  /*96f10*/  STL.64 [R1+0x27d8], R114 ;  /* 0x0027d87201007387 */ /* 0x000fe80000100a00 */
[----:B------:R-:W-:Y:S04]  /*96f20*/  STL.64 [R1+0x27b0], R104 ;  /* 0x0027b06801007387 */ /* 0x000fe80000100a00 */
[----:B------:R-:W-:Y:S01]  /*96f30*/  STL.64 [R1+0x27c0], R108 ;  /* 0x0027c06c01007387 */ /* 0x000fe20000100a00 */
[----:B------:R-:W-:-:S03]  /*96f40*/  IMAD.MOV.U32 R25, RZ, RZ, R83 ;  /* 0x000000ffff197224 */ /* 0x000fc600078e0053 */
[----:B------:R-:W-:Y:S01]  /*96f50*/  STL.64 [R1+0x27c8], R110 ;  /* 0x0027c86e01007387 */ /* 0x000fe20000100a00 */
[----:B------:R-:W-:-:S03]  /*96f60*/  IMAD.MOV.U32 R29, RZ, RZ, R81 ;  /* 0x000000ffff1d7224 */ /* 0x000fc600078e0051 */
[----:B------:R-:W-:Y:S01]  /*96f70*/  STL [R1+0x27b8], R106 ;  /* 0x0027b86a01007387 */ /* 0x000fe20000100800 */
[----:B------:R-:W-:-:S03]  /*96f80*/  IMAD.MOV.U32 R28, RZ, RZ, R80 ;  /* 0x000000ffff1c7224 */ /* 0x000fc600078e0050 */
[----:B------:R-:W-:Y:S04]  /*96f90*/  STL [R1+0xa3a0], R24 ;  /* 0x00a3a01801007387 */ /* 0x000fe80000100800 */
[----:B------:R-:W-:Y:S04]  /*96fa0*/  STL.64 [R1+0x27a0], R100 ;  /* 0x0027a06401007387 */ /* 0x000fe80000100a00 */
[----:B------:R-:W-:Y:S04]  /*96fb0*/  STL.64 [R1+0x27a8], R102 ;  /* 0x0027a86601007387 */ /* 0x000fe80000100a00 */
[----:B------:R-:W-:Y:S01]  /*96fc0*/  STL.64 [R1+0x2790], R96 ;  /* 0x0027906001007387 */ /* 0x000fe20000100a00 */
[C---:B------:R-:W-:Y:S03]  /*96fd0*/  HMMA.1688.F32.TF32 R92, R204.reuse, R6, R92 ;  /* 0x00000006cc5c723c */ /* 0x040fe6000008105c */
[----:B------:R-:W-:Y:S04]  /*96fe0*/  STL.64 [R1+0x2798], R98 ;  /* 0x0027986201007387 */ /* 0x000fe80000100a00 */
[----:B------:R1:W-:Y:S04]  /*96ff0*/  STL [R1+0x2788], R82 ;  /* 0x0027885201007387 */ /* 0x0003e80000100800 */
[----:B------:R-:W-:Y:S04]  /*97000*/  STL [R1+0xa3ac], R25 ;  /* 0x00a3ac1901007387 */ /* 0x000fe80000100800 */
[----:B------:R-:W-:Y:S01]  /*97010*/  STL [R1+0xa3a8], R29 ;  /* 0x00a3a81d01007387 */ /* 0x000fe20000100800 */
[C---:B-1----:R-:W-:Y:S03]  /*97020*/  HMMA.1688.F32.TF32 R80, R204.reuse, R10, R88 ;  /* 0x0000000acc50723c */ /* 0x042fe60000081058 */
[----:B------:R-:W-:Y:S04]  /*97030*/  STL [R1+0xa3a4], R28 ;  /* 0x00a3a41c01007387 */ /* 0x000fe80000100800 */
[----:B------:R-:W-:Y:S01]  /*97040*/  STL.64 [R1+0x2720], R76 ;  /* 0x0027204c01007387 */ /* 0x000fe20000100a00 */
[C---:B------:R-:W-:Y:S03]  /*97050*/  HMMA.1688.F32.TF32 R72, R204.reuse, R18, R72 ;  /* 0x00000012cc48723c */ /* 0x040fe60000081048 */
[----:B------:R1:W-:Y:S03]  /*97060*/  STL.64 [R1+0x2728], R78 ;  /* 0x0027284e01007387 */ /* 0x0003e60000100a00 */
[C---:B------:R-:W-:Y:S01]  /*97070*/  HMMA.1688.F32.TF32 R68, R204.reuse, R22, R68 ;  /* 0x00000016cc44723c */ /* 0x040fe20000081044 */
[----:B------:R-:W-:Y:S04]  /*97080*/  LDS R184, [R3+UR10+0x4600] ;  /* 0x0046000a03b87984 */ /* 0x000fe80008000800 */
[----:B------:R-:W-:Y:S01]  /*97090*/  LDS R186, [R3+UR10+0x6600] ;  /* 0x0066000a03ba7984 */ /* 0x000fe20008000800 */
[----:B-1----:R-:W-:Y:S03]  /*970a0*/  HMMA.1688.F32.TF32 R76, R204, R14, R84 ;  /* 0x0000000ecc4c723c */ /* 0x002fe60000081054 */
[----:B------:R-:W-:Y:S04]  /*970b0*/  STL.64 [R1+0x2990], R92 ;  /* 0x0029905c01007387 */ /* 0x000fe80000100a00 */
[----:B------:R-:W-:Y:S04]  /*970c0*/  STL.64 [R1+0x2998], R94 ;  /* 0x0029985e01007387 */ /* 0x000fe80000100a00 */
[----:B------:R-:W-:Y:S04]  /*970d0*/  STL.64 [R1+0x2980], R80 ;  /* 0x0029805001007387 */ /* 0x000fe80000100a00 */
[----:B------:R-:W-:Y:S04]  /*970e0*/  STL.64 [R1+0x2988], R82 ;  /* 0x0029885201007387 */ /* 0x000fe80000100a00 */
[----:B------:R-:W-:Y:S04]  /*970f0*/  LDS R185, [R9+UR10+0x4600] ;  /* 0x0046000a09b97984 */ /* 0x000fe80008000800 */
[----:B------:R-:W1:Y:S04]  /*97100*/  LDS R187, [R9+UR10+0x6600] ;  /* 0x0066000a09bb7984 */ /* 0x000e680008000800 */
[----:B------:R-:W-:Y:S04]  /*97110*/  STL.64 [R1+0x2970], R76 ;  /* 0x0029704c01007387 */ /* 0x000fe80000100a00 */
[----:B------:R-:W-:Y:S04]  /*97120*/  STL.64 [R1+0x2978], R78 ;  /* 0x0029784e01007387 */ /* 0x000fe80000100a00 */
[----:B------:R2:W-:Y:S04]  /*97130*/  STL.64 [R1+0x2960], R72 ;  /* 0x0029604801007387 */ /* 0x0005e80000100a00 */
[----:B------:R3:W-:Y:S04]  /*97140*/  STL.64 [R1+0x2968], R74 ;  /* 0x0029684a01007387 */ /* 0x0007e80000100a00 */
[----:B--2---:R-:W2:Y:S04]  /*97150*/  LDL.LU R72, [R1+0x730] ;  /* 0x0007300001487983 */ /* 0x004ea80000300800 */
[----:B------:R4:W-:Y:S04]  /*97160*/  STL.64 [R1+0x2a50], R68 ;  /* 0x002a504401007387 */ /* 0x0009e80000100a00 */
[----:B------:R1:W-:Y:S04]  /*97170*/  STL.64 [R1+0x2a58], R70 ;  /* 0x002a584601007387 */ /* 0x0003e80000100a00 */
[----:B------:R-:W2:Y:S04]  /*97180*/  LDL.LU R73, [R1+0x734] ;  /* 0x0007340001497983 */ /* 0x000ea80000300800 */
[----:B---3--:R-:W2:Y:S04]  /*97190*/  LDL.LU R74, [R1+0x738] ;  /* 0x00073800014a7983 */ /* 0x008ea80000300800 */
        /* <DEDUP_REMOVED lines=92> */
[----:B------:R-:W4:Y:S01]  /*97760*/  LDL.LU R71, [R1+0x72c] ;  /* 0x00072c0001477983 */ /* 0x000f220000300800 */
[C---:B--2---:R-:W-:Y:S06]  /*97770*/  HMMA.1688.F32.TF32 R80, R208.reuse, R30, R80 ;  /* 0x0000001ed050723c */ /* 0x044fec0000081050 */
[C---:B---3--:R-:W-:Y:S06]  /*97780*/  HMMA.1688.F32.TF32 R104, R208.reuse, R18, R104 ;  /* 0x00000012d068723c */ /* 0x048fec0000081068 */
[C---:B------:R-:W-:Y:S06]  /*97790*/  HMMA.1688.F32.TF32 R112, R208.reuse, R10, R112 ;  /* 0x0000000ad070723c */ /* 0x040fec0000081070 */
[C---:B------:R-:W-:Y:S06]  /*977a0*/  HMMA.1688.F32.TF32 R116, R208.reuse, R6, R116 ;  /* 0x00000006d074723c */ /* 0x040fec0000081074 */
[----:B------:R-:W-:Y:S06]  /*977b0*/  HMMA.1688.F32.TF32 R76, R208, R34, R76 ;  /* 0x00000022d04c723c */ /* 0x000fec000008104c */
[C---:B------:R-:W-:Y:S06]  /*977c0*/  HMMA.1688.F32.TF32 R224, R204.reuse, R42, R224 ;  /* 0x0000002acce0723c */ /* 0x040fec00000810e0 */
[C---:B------:R-:W-:Y:S06]  /*977d0*/  HMMA.1688.F32.TF32 R120, R204.reuse, R38, R120 ;  /* 0x00000026cc78723c */ /* 0x040fec0000081078 */
        /* <DEDUP_REMOVED lines=13> */
[----:B------:R1:W-:Y:S01]  /*978b0*/  STL.64 [R1+0x2a28], R126 ;  /* 0x002a287e01007387 */ /* 0x0003e20000100a00 */
[C---:B------:R-:W-:Y:S03]  /*978c0*/  HMMA.1688.F32.TF32 R212, R204.reuse, R50, R212 ;  /* 0x00000032ccd4723c */ /* 0x040fe600000810d4 */
[----:B-1----:R-:W2:Y:S04]  /*978d0*/  LDL.LU.64 R126, [R1+0xa7a0] ;  /* 0x00a7a000017e7983 */ /* 0x002ea80000300a00 */
[----:B------:R-:W2:Y:S04]  /*978e0*/  LDL.LU.64 R124, [R1+0xa798] ;  /* 0x00a79800017c7983 */ /* 0x000ea80000300a00 */
[----:B------:R-:W-:Y:S04]  /*978f0*/  STL.64 [R1+0x2a10], R120 ;  /* 0x002a107801007387 */ /* 0x000fe80000100a00 */
[----:B------:R1:W-:Y:S04]  /*97900*/  STL.64 [R1+0x2a18], R122 ;  /* 0x002a187a01007387 */ /* 0x0003e80000100a00 */
[----:B-1----:R-:W3:Y:S04]  /*97910*/  LDL.LU.64 R122, [R1+0xa790] ;  /* 0x00a79000017a7983 */ /* 0x002ee80000300a00 */
[----:B------:R-:W3:Y:S04]  /*97920*/  LDL.LU.64 R120, [R1+0xa788] ;  /* 0x00a7880001787983 */ /* 0x000ee80000300a00 */
[----:B------:R-:W-:Y:S04]  /*97930*/  STL.64 [R1+0x2a00], R224 ;  /* 0x002a00e001007387 */ /* 0x000fe80000100a00 */
[----:B------:R1:W-:Y:S02]  /*97940*/  STL.64 [R1+0x2a08], R226 ;  /* 0x002a08e201007387 */ /* 0x0003e40000100a00 */
[C---:B-1----:R-:W-:Y:S06]  /*97950*/  HMMA.1688.F32.TF32 R224, R204.reuse, R46, R228 ;  /* 0x0000002ecce0723c */ /* 0x042fec00000810e4 */
[----:B------:R-:W-:Y:S06]  /*97960*/  HMMA.1688.F32.TF32 R228, R204, R54, R232 ;  /* 0x00000036cce4723c */ /* 0x000fec00000810e8 */
[----:B------:R-:W-:Y:S11]  /*97970*/  HMMA.1688.F32.TF32 R108, R208, R14, R108 ;  /* 0x0000000ed06c723c */ /* 0x000ff6000008106c */
[----:B------:R-:W-:Y:S04]  /*97980*/  STL.64 [R1+0x29f0], R224 ;  /* 0x0029f0e001007387 */ /* 0x000fe80000100a00 */
[----:B------:R1:W-:Y:S04]  /*97990*/  STL.64 [R1+0x29f8], R226 ;  /* 0x0029f8e201007387 */ /* 0x0003e80000100a00 */
[----:B------:R-:W-:Y:S04]  /*979a0*/  STL.64 [R1+0x29e0], R212 ;  /* 0x0029e0d401007387 */ /* 0x000fe80000100a00 */
[----:B------:R4:W-:Y:S01]  /*979b0*/  STL.64 [R1+0x29e8], R214 ;  /* 0x0029e8d601007387 */ /* 0x0009e20000100a00 */
[C---:B-1----:R-:W-:Y:S06]  /*979c0*/  HMMA.1688.F32.TF32 R224, R204.reuse, R58, R236 ;  /* 0x0000003acce0723c */ /* 0x042fec00000810ec */
[C---:B----4-:R-:W-:Y:S06]  /*979d0*/  HMMA.1688.F32.TF32 R212, R204.reuse, R62, R244 ;  /* 0x0000003eccd4723c */ /* 0x050fec00000810f4 */
[----:B------:R-:W-:Y:S06]  /*979e0*/  HMMA.1688.F32.TF32 R204, R204, R66, R248 ;  /* 0x00000042cccc723c */ /* 0x000fec00000810f8 */
[C---:B------:R-:W-:Y:S01]  /*979f0*/  HMMA.1688.F32.TF32 R100, R208.reuse, R22, R100 ;  /* 0x00000016d064723c */ /* 0x040fe20000081064 */
[----:B------:R-:W-:Y:S05]  /*97a00*/  STL.64 [R1+0x29d0], R228 ;  /* 0x0029d0e401007387 */ /* 0x000fea0000100a00 */
[----:B------:R-:W-:Y:S01]  /*97a10*/  HMMA.1688.F32.TF32 R96, R208, R26, R96 ;  /* 0x0000001ad060723c */ /* 0x000fe20000081060 */
[----:B------:R-:W-:Y:S04]  /*97a20*/  STL.64 [R1+0x29d8], R230 ;  /* 0x0029d8e601007387 */ /* 0x000fe80000100a00 */
[----:B------:R-:W-:Y:S04]  /*97a30*/  STL.64 [R1+0x29c0], R224 ;  /* 0x0029c0e001007387 */ /* 0x000fe80000100a00 */
[----:B------:R-:W-:Y:S04]  /*97a40*/  STL.64 [R1+0x29c8], R226 ;  /* 0x0029c8e201007387 */ /* 0x000fe80000100a00 */
[----:B------:R-:W-:Y:S04]  /*97a50*/  STL.64 [R1+0x29b0], R212 ;  /* 0x0029b0d401007387 */ /* 0x000fe80000100a00 */
[----:B------:R-:W-:Y:S01]  /*97a60*/  STL.64 [R1+0x29b8], R214 ;  /* 0x0029b8d601007387 */ /* 0x000fe20000100a00 */
[----:B------:R-:W-:-:S03]  /*97a70*/  MOV R13, R109 ;  /* 0x0000006d000d7202 */ /* 0x000fc60000000f00 */
[----:B------:R-:W-:Y:S04]  /*97a80*/  STL.64 [R1+0x2950], R204 ;  /* 0x002950cc01007387 */ /* 0x000fe80000100a00 */
[----:B------:R-:W-:Y:S04]  /*97a90*/  STL.64 [R1+0x2958], R206 ;  /* 0x002958ce01007387 */ /* 0x000fe80000100a00 */
[----:B------:R-:W-:Y:S04]  /*97aa0*/  STL.64 [R1+0x2bb0], R116 ;  /* 0x002bb07401007387 */ /* 0x000fe80000100a00 */
[----:B------:R-:W-:Y:S04]  /*97ab0*/  STL.64 [R1+0x2bb8], R118 ;  /* 0x002bb87601007387 */ /* 0x000fe80000100a00 */
[----:B------:R-:W-:Y:S04]  /*97ac0*/  STL [R1+0x2b90], R108 ;  /* 0x002b906c01007387 */ /* 0x000fe80000100800 */
[----:B------:R-:W-:Y:S04]  /*97ad0*/  STL.64 [R1+0x2ba0], R112 ;  /* 0x002ba07001007387 */ /* 0x000fe80000100a00 */
[----:B------:R-:W-:Y:S04]  /*97ae0*/  STL.64 [R1+0x2ba8], R114 ;  /* 0x002ba87201007387 */ /* 0x000fe80000100a00 */
[----:B------:R-:W-:Y:S04]  /*97af0*/  STL.64 [R1+0x2b98], R110 ;  /* 0x002b986e01007387 */ /* 0x000fe80000100a00 */
[----:B------:R-:W-:Y:S04]  /*97b00*/  STL [R1+0xa384], R13 ;  /* 0x00a3840d01007387 */ /* 0x000fe80000100800 */
        /* <DEDUP_REMOVED lines=14> */
[C---:B----4-:R-:W-:Y:S06]  /*97bf0*/  HMMA.1688.F32.TF32 R76, R208.reuse, R46, R84 ;  /* 0x0000002ed04c723c */ /* 0x050fec0000081054 */
[C---:B------:R-:W-:Y:S06]  /*97c00*/  HMMA.1688.F32.TF32 R72, R208.reuse, R50, R72 ;  /* 0x00000032d048723c */ /* 0x040fec0000081048 */
[----:B------:R-:W-:Y:S01]  /*97c10*/  HMMA.1688.F32.TF32 R68, R208, R54, R68 ;  /* 0x00000036d044723c */ /* 0x000fe20000081044 */
[----:B------:R1:W-:Y:S04]  /*97c20*/  STL.64 [R1+0x2c30], R92 ;  /* 0x002c305c01007387 */ /* 0x0003e80000100a00 */
[----:B------:R4:W-:Y:S04]  /*97c30*/  STL.64 [R1+0x2c38], R94 ;  /* 0x002c385e01007387 */ /* 0x0009e80000100a00 */
[----:B------:R-:W-:Y:S04]  /*97c40*/  STL.64 [R1+0x2c20], R80 ;  /* 0x002c205001007387 */ /* 0x000fe80000100a00 */
[----:B------:R-:W-:Y:S04]  /*97c50*/  STL.64 [R1+0x2c28], R82 ;  /* 0x002c285201007387 */ /* 0x000fe80000100a00 */
[----:B------:R-:W-:Y:S04]  /*97c60*/  STL.64 [R1+0x2c10], R76 ;  /* 0x002c104c01007387 */ /* 0x000fe80000100a00 */
[----:B------:R-:W-:Y:S04]  /*97c70*/  STL.64 [R1+0x2c18], R78 ;  /* 0x002c184e01007387 */ /* 0x000fe80000100a00 */
[----:B------:R-:W2:Y:S04]  /*97c80*/  LDL.LU R88, [R1+0x1b0] ;  /* 0x0001b00001587983 */ /* 0x000ea80000300800 */
[----:B------:R-:W-:Y:S04]  /*97c90*/  STL.64 [R1+0x2c00], R72 ;  /* 0x002c004801007387 */ /* 0x000fe80000100a00 */
[----:B------:R-:W-:Y:S04]  /*97ca0*/  STL.64 [R1+0x2c08], R74 ;  /* 0x002c084a01007387 */ /* 0x000fe80000100a00 */
[----:B------:R3:W-:Y:S04]  /*97cb0*/  STL.64 [R1+0x2bf0], R68 ;  /* 0x002bf04401007387 */ /* 0x0007e80000100a00 */
[----:B------:R3:W-:Y:S04]  /*97cc0*/  STL.64 [R1+0x2bf8], R70 ;  /* 0x002bf84601007387 */ /* 0x0007e80000100a00 */
[----:B------:R-:W2:Y:S04]  /*97cd0*/  LDL.LU R89, [R1+0x1b4] ;  /* 0x0001b40001597983 */ /* 0x000ea80000300800 */
[----:B------:R-:W2:Y:S04]  /*97ce0*/  LDL.LU R90, [R1+0x1b8] ;  /* 0x0001b800015a7983 */ /* 0x000ea80000300800 */
[----:B------:R-:W2:Y:S04]  /*97cf0*/  LDL.LU R91, [R1+0x1bc] ;  /* 0x0001bc00015b7983 */ /* 0x000ea80000300800 */
[----:B-1----:R-:W2:Y:S04]  /*97d00*/  LDL.LU R92, [R1+0x1c0] ;  /* 0x0001c000015c7983 */ /* 0x002ea80000300800 */
[----:B------:R-:W2:Y:S04]  /*97d10*/  LDL.LU R93, [R1+0x1c4] ;  /* 0x0001c400015d7983 */ /* 0x000ea80000300800 */
[----:B----4-:R-:W2:Y:S04]  /*97d20*/  LDL.LU R94, [R1+0x1c8] ;  /* 0x0001c800015e7983 */ /* 0x010ea80000300800 */
[----:B------:R-:W2:Y:S04]  /*97d30*/  LDL.LU R95, [R1+0x1cc] ;  /* 0x0001cc00015f7983 */ /* 0x000ea80000300800 */
        /* <DEDUP_REMOVED lines=28> */
[----:B---3--:R-:W3:Y:S04]  /*97f00*/  LDL.LU R68, [R1+0x6f0] ;  /* 0x0006f00001447983 */ /* 0x008ee80000300800 */
[----:B------:R-:W3:Y:S04]  /*97f10*/  LDL.LU R69, [R1+0x6f4] ;  /* 0x0006f40001457983 */ /* 0x000ee80000300800 */
[----:B------:R-:W3:Y:S04]  /*97f20*/  LDL.LU R70, [R1+0x6f8] ;  /* 0x0006f80001467983 */ /* 0x000ee80000300800 */
[----:B------:R-:W3:Y:S04]  /*97f30*/  LDL.LU R71, [R1+0x6fc] ;  /* 0x0006fc0001477983 */ /* 0x000ee80000300800 */
        /* <DEDUP_REMOVED lines=35> */
[----:B------:R-:W-:-:S03]  /*98170*/  IMAD.MOV.U32 R87, RZ, RZ, R0 ;  /* 0x000000ffff577224 */ /* 0x000fc600078e0000 */
[----:B------:R-:W3:Y:S01]  /*98180*/  LDL.LU R103, [R1+0x66c] ;  /* 0x00066c0001677983 */ /* 0x000ee20000300800 */
[----:B------:R-:W-:-:S03]  /*98190*/  IMAD.MOV.U32 R86, RZ, RZ, R2 ;  /* 0x000000ffff567224 */ /* 0x000fc600078e0002 */
[----:B------:R-:W3:Y:S01]  /*981a0*/  LDL.LU R84, [R1+0x1a0] ;  /* 0x0001a00001547983 */ /* 0x000ee20000300800 */
[----:B------:R-:W-:-:S03]  /*981b0*/  IMAD.MOV.U32 R85, RZ, RZ, R252 ;  /* 0x000000ffff557224 */ /* 0x000fc600078e00fc */
[----:B------:R-:W-:Y:S04]  /*981c0*/  LDS R205, [R9+UR10+0x4680] ;  /* 0x0046800a09cd7984 */ /* 0x000fe80008000800 */
[----:B------:R-:W1:Y:S01]  /*981d0*/  LDS R207, [R9+UR10+0x6680] ;  /* 0x0066800a09cf7984 */ /* 0x000e620008000800 */
[C---:B--2---:R-:W-:Y:S06]  /*981e0*/  HMMA.1688.F32.TF32 R112, R208.reuse, R62, R112 ;  /* 0x0000003ed070723c */ /* 0x044fec0000081070 */
[----:B----4-:R-:W-:-:S15]  /*981f0*/  HMMA.1688.F32.TF32 R116, R208, R58, R116 ;  /* 0x0000003ad074723c */ /* 0x010fde0000081074 */
[----:B------:R-:W-:-:S03]  /*98200*/  NOP ;  /* 0x0000000000007918 */ /* 0x000fc60000000000 */
[----:B------:R-:W-:Y:S01]  /*98210*/  IMAD.MOV.U32 R0, RZ, RZ, R115 ;  /* 0x000000ffff007224 */ /* 0x000fe200078e0073 */
[----:B------:R-:W-:Y:S01]  /*98220*/  MOV R252, R113 ;  /* 0x0000007100fc7202 */ /* 0x000fe20000000f00 */
[----:B------:R-:W-:Y:S01]  /*98230*/  IMAD.MOV.U32 R2, RZ, RZ, R114 ;  /* 0x000000ffff027224 */ /* 0x000fe200078e0072 */
[----:B---3--:R-:W-:Y:S02]  /*98240*/  HMMA.1688.F32.TF32 R208, R208, R66, R108 ;  /* 0x00000042d0d0723c */ /* 0x008fe4000008106c */
[----:B------:R-:W-:Y:S04]  /*98250*/  STL.64 [R1+0x2be0], R116 ;  /* 0x002be07401007387 */ /* 0x000fe80000100a00 */
[----:B------:R2:W-:Y:S04]  /*98260*/  STL.64 [R1+0x2be8], R118 ;  /* 0x002be87601007387 */ /* 0x0005e80000100a00 */
[----:B--2---:R-:W2:Y:S04]  /*98270*/  LDL.LU.64 R118, [R1+0xa780] ;  /* 0x00a7800001767983 */ /* 0x004ea80000300a00 */
[----:B------:R-:W2:Y:S04]  /*98280*/  LDL.LU.64 R116, [R1+0xa778] ;  /* 0x00a7780001747983 */ /* 0x000ea80000300a00 */
[----:B------:R3:W-:Y:S04]  /*98290*/  STL [R1+0x2bd0], R112 ;  /* 0x002bd07001007387 */ /* 0x0007e80000100800 */
[----:B------:R-:W4:Y:S04]  /*982a0*/  LDL.LU.64 R114, [R1+0xa770] ;  /* 0x00a7700001727983 */ /* 0x000f280000300a00 */
[----:B---3--:R-:W4:Y:S04]  /*982b0*/  LDL.LU.64 R112, [R1+0xa768] ;  /* 0x00a7680001707983 */ /* 0x008f280000300a00 */
[----:B------:R-:W-:Y:S04]  /*982c0*/  STL [R1+0xa380], R0 ;  /* 0x00a3800001007387 */ /* 0x000fe80000100800 */
[----:B------:R-:W-:Y:S04]  /*982d0*/  STL [R1+0xa37c], R2 ;  /* 0x00a37c0201007387 */ /* 0x000fe80000100800 */
[----:B------:R-:W-:Y:S04]  /*982e0*/  STL [R1+0xa378], R252 ;  /* 0x00a378fc01007387 */ /* 0x000fe80000100800 */
[----:B------:R-:W3:Y:S04]  /*982f0*/  LDL.LU.64 R110, [R1+0xa760] ;  /* 0x00a76000016e7983 */ /* 0x000ee80000300a00 */
[----:B------:R-:W3:Y:S04]  /*98300*/  LDL.LU.64 R108, [R1+0xa758] ;  /* 0x00a75800016c7983 */ /* 0x000ee80000300a00 */
[----:B------:R1:W-:Y:S04]  /*98310*/  STL.64 [R1+0x2b70], R208 ;  /* 0x002b70d001007387 */ /* 0x0003e80000100a00 */
[----:B------:R1:W-:Y:S04]  /*98320*/  STL.64 [R1+0x2b78], R210 ;  /* 0x002b78d201007387 */ /* 0x0003e80000100a00 */
[----:B-1----:R-:W2:Y:S04]  /*98330*/  LDL.LU R208, [R1+0x1d0] ;  /* 0x0001d00001d07983 */ /* 0x002ea80000300800 */
[----:B------:R-:W2:Y:S04]  /*98340*/  LDL.LU R209, [R1+0x1d4] ;  /* 0x0001d40001d17983 */ /* 0x000ea80000300800 */
[----:B------:R-:W2:Y:S04]  /*98350*/  LDL.LU R210, [R1+0x1d8] ;  /* 0x0001d80001d27983 */ /* 0x000ea80000300800 */
[----:B------:R-:W2:Y:S01]  /*98360*/  LDL.LU R211, [R1+0x1dc] ;  /* 0x0001dc0001d37983 */ /* 0x000ea20000300800 */
[C---:B------:R-:W-:Y:S06]  /*98370*/  HMMA.1688.F32.TF32 R80, R184.reuse, R6, R80 ;  /* 0x00000006b850723c */ /* 0x040fec0000081050 */
[C---:B------:R-:W-:Y:S06]  /*98380*/  HMMA.1688.F32.TF32 R76, R184.reuse, R10, R76 ;  /* 0x0000000ab84c723c */ /* 0x040fec000008104c */
[C---:B------:R-:W-:Y:S06]  /*98390*/  HMMA.1688.F32.TF32 R72, R184.reuse, R14, R72 ;  /* 0x0000000eb848723c */ /* 0x040fec0000081048 */
[C---:B------:R-:W-:Y:S05]  /*983a0*/  HMMA.1688.F32.TF32 R68, R184.reuse, R22, R68 ;  /* 0x00000016b844723c */ /* 0x040fea0000081044 */
[----:B------:R-:W-:Y:S04]  /*983b0*/  STL.64 [R1+0x2bc0], R80 ;  /* 0x002bc05001007387 */ /* 0x000fe80000100a00 */
[----:B------:R1:W-:Y:S04]  /*983c0*/  STL.64 [R1+0x2bc8], R82 ;  /* 0x002bc85201007387 */ /* 0x0003e80000100a00 */
[----:B-1----:R-:W4:Y:S04]  /*983d0*/  LDL.LU.64 R82, [R1+0xa750] ;  /* 0x00a7500001527983 */ /* 0x002f280000300a00 */
[----:B------:R-:W3:Y:S04]  /*983e0*/  LDL.LU.64 R80, [R1+0xa748] ;  /* 0x00a7480001507983 */ /* 0x000ee80000300a00 */
[----:B------:R-:W-:Y:S04]  /*983f0*/  STL.64 [R1+0x2b60], R76 ;  /* 0x002b604c01007387 */ /* 0x000fe80000100a00 */
[----:B------:R1:W-:Y:S04]  /*98400*/  STL.64 [R1+0x2b68], R78 ;  /* 0x002b684e01007387 */ /* 0x0003e80000100a00 */
[----:B-1----:R-:W4:Y:S04]  /*98410*/  LDL.LU.64 R78, [R1+0xa740] ;  /* 0x00a74000014e7983 */ /* 0x002f280000300a00 */
[----:B------:R-:W3:Y:S04]  /*98420*/  LDL.LU.64 R76, [R1+0xa738] ;  /* 0x00a73800014c7983 */ /* 0x000ee80000300a00 */
[----:B------:R-:W-:Y:S04]  /*98430*/  STL.64 [R1+0x2b50], R72 ;  /* 0x002b504801007387 */ /* 0x000fe80000100a00 */
[----:B------:R1:W-:Y:S04]  /*98440*/  STL.64 [R1+0x2b58], R74 ;  /* 0x002b584a01007387 */ /* 0x0003e80000100a00 */
[----:B-1----:R-:W4:Y:S04]  /*98450*/  LDL.LU.64 R74, [R1+0xa730] ;  /* 0x00a73000014a7983 */ /* 0x002f280000300a00 */
[----:B------:R-:W4:Y:S01]  /*98460*/  LDL.LU.64 R72, [R1+0xa728] ;  /* 0x00a7280001487983 */ /* 0x000f220000300a00 */
[----:B--2---:R-:W-:-:S15]  /*98470*/  HMMA.1688.F32.TF32 R208, R184, R18, R208 ;  /* 0x00000012b8d0723c */ /* 0x004fde00000810d0 */
[----:B------:R-:W-:-:S08]  /*98480*/  NOP ;  /* 0x0000000000007918 */ /* 0x000fd00000000000 */
[----:B------:R-:W-:Y:S04]  /*98490*/  STL.64 [R1+0x2b40], R208 ;  /* 0x002b40d001007387 */ /* 0x000fe80000100a00 */
[----:B------:R-:W-:Y:S04]  /*984a0*/  STL.64 [R1+0x2b48], R210 ;  /* 0x002b48d201007387 */ /* 0x000fe80000100a00 */
[----:B------:R-:W-:Y:S04]  /*984b0*/  STL.64 [R1+0x2b30], R68 ;  /* 0x002b304401007387 */ /* 0x000fe80000100a00 */
[----:B------:R1:W-:Y:S01]  /*984c0*/  STL.64 [R1+0x2b38], R70 ;  /* 0x002b384601007387 */ /* 0x0003e20000100a00 */
[C---:B------:R-:W-:Y:S03]  /*984d0*/  HMMA.1688.F32.TF32 R224, R184.reuse, R26, R224 ;  /* 0x0000001ab8e0723c */ /* 0x040fe600000810e0 */
[----:B------:R-:W-:Y:S04]  /*984e0*/  LDS R208, [R3+UR10+0x4700] ;  /* 0x0047000a03d07984 */ /* 0x000fe80008000800 */
[----:B------:R-:W-:Y:S04]  /*984f0*/  LDS R210, [R3+UR10+0x6700] ;  /* 0x0067000a03d27984 */ /* 0x000fe80008000800 */
[----:B-1----:R-:W2:Y:S04]  /*98500*/  LDL.LU.64 R70, [R1+0xa720] ;  /* 0x00a7200001467983 */ /* 0x002ea80000300a00 */
[----:B------:R-:W2:Y:S04]  /*98510*/  LDL.LU.64 R68, [R1+0xa718] ;  /* 0x00a7180001447983 */ /* 0x000ea80000300a00 */
[----:B------:R-:W-:Y:S04]  /*98520*/  LDS R209, [R9+UR10+0x4700] ;  /* 0x0047000a09d17984 */ /* 0x000fe80008000800 */
[----:B------:R-:W-:Y:S04]  /*98530*/  STL.64 [R1+0x2b20], R224 ;  /* 0x002b20e001007387 */ /* 0x000fe80000100a00 */
[----:B------:R1:W-:Y:S04]  /*98540*/  STL.64 [R1+0x2b28], R226 ;  /* 0x002b28e201007387 */ /* 0x0003e80000100a00 */
[----:B------:R-:W2:Y:S01]  /*98550*/  LDS R211, [R9+UR10+0x6700] ;  /* 0x0067000a09d37984 */ /* 0x000ea20008000800 */
[C---:B-1----:R-:W-:Y:S06]  /*98560*/  HMMA.1688.F32.TF32 R224, R184.reuse, R30, R228 ;  /* 0x0000001eb8e0723c */ /* 0x042fec00000810e4 */
[C---:B------:R-:W-:Y:S06]  /*98570*/  HMMA.1688.F32.TF32 R228, R184.reuse, R34, R212 ;  /* 0x00000022b8e4723c */ /* 0x040fec00000810d4 */
[C---:B------:R-:W-:Y:S11]  /*98580*/  HMMA.1688.F32.TF32 R212, R184.reuse, R42, R236 ;  /* 0x0000002ab8d4723c */ /* 0x040ff600000810ec */
[----:B------:R-:W-:Y:S04]  /*98590*/  STL.64 [R1+0x2b10], R224 ;  /* 0x002b10e001007387 */ /* 0x000fe80000100a00 */
[----:B------:R1:W-:Y:S02]  /*985a0*/  STL.64 [R1+0x2b18], R226 ;  /* 0x002b18e201007387 */ /* 0x0003e40000100a00 */
[C---:B-1----:R-:W-:Y:S02]  /*985b0*/  HMMA.1688.F32.TF32 R224, R184.reuse, R38, R232 ;  /* 0x00000026b8e0723c */ /* 0x042fe400000810e8 */
[----:B------:R-:W-:Y:S04]  /*985c0*/  STL.64 [R1+0x2b00], R228 ;  /* 0x002b00e401007387 */ /* 0x000fe80000100a00 */
[----:B------:R1:W-:Y:S02]  /*985d0*/  STL.64 [R1+0x2b08], R230 ;  /* 0x002b08e601007387 */ /* 0x0003e40000100a00 */
[----:B-1----:R-:W-:-:S15]  /*985e0*/  HMMA.1688.F32.TF32 R228, R184, R46, R244 ;  /* 0x0000002eb8e4723c */ /* 0x002fde00000810f4 */
[----:B------:R-:W-:Y:S04]  /*985f0*/  STL.64 [R1+0x2af0], R224 ;  /* 0x002af0e001007387 */ /* 0x000fe80000100a00 */
[----:B------:R1:W-:Y:S04]  /*98600*/  STL.64 [R1+0x2af8], R226 ;  /* 0x002af8e201007387 */ /* 0x0003e80000100a00 */
[----:B------:R-:W-:Y:S04]  /*98610*/  STL.64 [R1+0x2ae0], R212 ;  /* 0x002ae0d401007387 */ /* 0x000fe80000100a00 */
[----:B------:R3:W-:Y:S01]  /*98620*/  STL.64 [R1+0x2ae8], R214 ;  /* 0x002ae8d601007387 */ /* 0x0007e20000100a00 */
[C---:B-1----:R-:W-:Y:S06]  /*98630*/  HMMA.1688.F32.TF32 R224, R184.reuse, R50, R248 ;  /* 0x00000032b8e0723c */ /* 0x042fec00000810f8 */
[C---:B---3--:R-:W-:Y:S06]  /*98640*/  HMMA.1688.F32.TF32 R212, R184.reuse, R54, R104 ;  /* 0x00000036b8d4723c */ /* 0x048fec0000081068 */
[C---:B------:R-:W-:Y:S06]  /*98650*/  HMMA.1688.F32.TF32 R104, R184.reuse, R58, R100 ;  /* 0x0000003ab868723c */ /* 0x040fec0000081064 */
[C---:B------:R-:W-:Y:S06]  /*98660*/  HMMA.1688.F32.TF32 R100, R184.reuse, R62, R96 ;  /* 0x0000003eb864723c */ /* 0x040fec0000081060 */
[----:B------:R-:W-:Y:S01]  /*98670*/  HMMA.1688.F32.TF32 R96, R184, R66, R92 ;  /* 0x00000042b860723c */ /* 0x000fe2000008105c */
[----:B------:R-:W-:Y:S01]  /*98680*/  STL.64 [R1+0x2ad0], R228 ;  /* 0x002ad0e401007387 */ /* 0x000fe20000100a00 */
[----:B------:R-:W-:Y:S01]  /*98690*/  IMAD.MOV.U32 R239, RZ, RZ, R76 ;  /* 0x000000ffffef7224 */ /* 0x000fe200078e004c */
[----:B----4-:R-:W-:Y:S01]  /*986a0*/  MOV R237, R78 ;  /* 0x0000004e00ed7202 */ /* 0x010fe20000000f00 */
[----:B------:R-:W-:-:S02]  /*986b0*/  IMAD.MOV.U32 R238, RZ, RZ, R77 ;  /* 0x000000ffffee7224 */ /* 0x000fc400078e004d */
[----:B------:R-:W-:Y:S01]  /*986c0*/  IMAD.MOV.U32 R236, RZ, RZ, R79 ;  /* 0x000000ffffec7224 */ /* 0x000fe200078e004f */
[C---:B------:R-:W-:Y:S01]  /*986d0*/  HMMA.1688.F32.TF32 R92, R204.reuse, R6, R88 ;  /* 0x00000006cc5c723c */ /* 0x040fe20000081058 */
[----:B------:R-:W-:Y:S01]  /*986e0*/  IMAD.MOV.U32 R251, RZ, RZ, R80 ;  /* 0x000000fffffb7224 */ /* 0x000fe200078e0050 */
[----:B------:R-:W-:Y:S01]  /*986f0*/  MOV R249, R82 ;  /* 0x0000005200f97202 */ /* 0x000fe20000000f00 */
[----:B------:R-:W-:Y:S01]  /*98700*/  IMAD.MOV.U32 R250, RZ, RZ, R81 ;  /* 0x000000fffffa7224 */ /* 0x000fe200078e0051 */
[----:B------:R-:W-:Y:S02]  /*98710*/  LDS R184, [R3+UR10+0x4780] ;  /* 0x0047800a03b87984 */ /* 0x000fe40008000800 */
[----:B------:R-:W-:Y:S02]  /*98720*/  HMMA.1688.F32.TF32 R88, R204, R10, R84 ;  /* 0x0000000acc58723c */ /* 0x000fe40000081054 */
        /* <DEDUP_REMOVED lines=16> */
[----:B------:R-:W-:Y:S04]  /*98830*/  LDS R186, [R3+UR10+0x6780] ;  /* 0x0067800a03ba7984 */ /* 0x000fe80008000800 */
[----:B------:R-:W-:Y:S04]  /*98840*/  LDS R185, [R9+UR10+0x4780] ;  /* 0x0047800a09b97984 */ /* 0x000fe80008000800 */
[----:B------:R-:W1:Y:S01]  /*98850*/  LDS R187, [R9+UR10+0x6780] ;  /* 0x0067800a09bb7984 */ /* 0x000e620008000800 */
[C---:B--2---:R-:W-:Y:S06]  /*98860*/  HMMA.1688.F32.TF32 R84, R204.reuse, R14, R68 ;  /* 0x0000000ecc54723c */ /* 0x044fec0000081044 */
[----:B------:R-:W-:-:S15]  /*98870*/  HMMA.1688.F32.TF32 R68, R204, R18, R72 ;  /* 0x00000012cc44723c */ /* 0x000fde0000081048 */
[----:B------:R-:W-:-:S02]  /*98880*/  NOP ;  /* 0x0000000000007918 */ /* 0x000fc40000000000 */
[----:B------:R-:W-:Y:S04]  /*98890*/  STL.64 [R1+0x29a0], R84 ;  /* 0x0029a05401007387 */ /* 0x000fe80000100a00 */
[----:B------:R-:W-:Y:S04]  /*988a0*/  STL.64 [R1+0x29a8], R86 ;  /* 0x0029a85601007387 */ /* 0x000fe80000100a00 */
[----:B------:R2:W-:Y:S04]  /*988b0*/  STL.64 [R1+0x2940], R68 ;  /* 0x0029404401007387 */ /* 0x0005e80000100a00 */
[----:B------:R3:W-:Y:S04]  /*988c0*/  STL.64 [R1+0x2948], R70 ;  /* 0x0029484601007387 */ /* 0x0007e80000100a00 */
[----:B--2---:R-:W2:Y:S04]  /*988d0*/  LDL.LU R68, [R1+0x5b0] ;  /* 0x0005b00001447983 */ /* 0x004ea80000300800 */
[----:B------:R-:W2:Y:S04]  /*988e0*/  LDL.LU R69, [R1+0x5b4] ;  /* 0x0005b40001457983 */ /* 0x000ea80000300800 */
[----:B---3--:R-:W2:Y:S04]  /*988f0*/  LDL.LU R70, [R1+0x5b8] ;  /* 0x0005b80001467983 */ /* 0x008ea80000300800 */
[----:B------:R-:W2:Y:S04]  /*98900*/  LDL.LU R71, [R1+0x5bc] ;  /* 0x0005bc0001477983 */ /* 0x000ea80000300800 */
        /* <DEDUP_REMOVED lines=56> */
[C---:B----4-:R-:W-:Y:S06]  /*98c90*/  HMMA.1688.F32.TF32 R76, R204.reuse, R50, R76 ;  /* 0x00000032cc4c723c */ /* 0x050fec000008104c */
[C---:B--2---:R-:W-:Y:S06]  /*98ca0*/  HMMA.1688.F32.TF32 R84, R204.reuse, R42, R84 ;  /* 0x0000002acc54723c */ /* 0x044fec0000081054 */
[C---:B---3--:R-:W-:Y:S06]  /*98cb0*/  HMMA.1688.F32.TF32 R88, R204.reuse, R38, R88 ;  /* 0x00000026cc58723c */ /* 0x048fec0000081058 */
[C---:B------:R-:W-:Y:S06]  /*98cc0*/  HMMA.1688.F32.TF32 R92, R204.reuse, R34, R92 ;  /* 0x00000022cc5c723c */ /* 0x040fec000008105c */
[C---:B------:R-:W-:Y:S06]  /*98cd0*/  HMMA.1688.F32.TF32 R100, R204.reuse, R26, R100 ;  /* 0x0000001acc64723c */ /* 0x040fec0000081064 */
[C---:B------:R-:W-:Y:S06]  /*98ce0*/  HMMA.1688.F32.TF32 R104, R204.reuse, R22, R104 ;  /* 0x00000016cc68723c */ /* 0x040fec0000081068 */
[----:B------:R-:W-:-:S15]  /*98cf0*/  HMMA.1688.F32.TF32 R96, R204, R30, R96 ;  /* 0x0000001ecc60723c */ /* 0x000fde0000081060 */
[----:B------:R-:W-:-:S02]  /*98d00*/  NOP ;  /* 0x0000000000007918 */ /* 0x000fc40000000000 */
[----:B------:R-:W-:Y:S04]  /*98d10*/  STL.64 [R1+0x2930], R104 ;  /* 0x0029306801007387 */ /* 0x000fe80000100a00 */
[----:B------:R2:W-:Y:S01]  /*98d20*/  STL.64 [R1+0x2938], R106 ;  /* 0x0029386a01007387 */ /* 0x0005e20000100a00 */
[C---:B------:R-:W-:Y:S03]  /*98d30*/  HMMA.1688.F32.TF32 R80, R204.reuse, R46, R80 ;  /* 0x0000002ecc50723c */ /* 0x040fe60000081050 */
[----:B--2---:R-:W2:Y:S04]  /*98d40*/  LDL.LU.64 R106, [R1+0xa710] ;  /* 0x00a71000016a7983 */ /* 0x004ea80000300a00 */
[----:B------:R-:W2:Y:S04]  /*98d50*/  LDL.LU.64 R104, [R1+0xa708] ;  /* 0x00a7080001687983 */ /* 0x000ea80000300a00 */
[----:B------:R-:W-:Y:S04]  /*98d60*/  STL.64 [R1+0x2920], R100 ;  /* 0x0029206401007387 */ /* 0x000fe80000100a00 */
[----:B------:R3:W-:Y:S04]  /*98d70*/  STL.64 [R1+0x2928], R102 ;  /* 0x0029286601007387 */ /* 0x0007e80000100a00 */
[----:B---3--:R-:W3:Y:S04]  /*98d80*/  LDL.LU.64 R102, [R1+0xa700] ;  /* 0x00a7000001667983 */ /* 0x008ee80000300a00 */
[----:B------:R-:W3:Y:S04]  /*98d90*/  LDL.LU.64 R100, [R1+0xa6f8] ;  /* 0x00a6f80001647983 */ /* 0x000ee80000300a00 */
[----:B------:R-:W-:Y:S04]  /*98da0*/  STL.64 [R1+0x2910], R96 ;  /* 0x0029106001007387 */ /* 0x000fe80000100a00 */
[----:B------:R4:W-:Y:S04]  /*98db0*/  STL.64 [R1+0x2918], R98 ;  /* 0x0029186201007387 */ /* 0x0009e80000100a00 */
[----:B----4-:R-:W4:Y:S04]  /*98dc0*/  LDL.LU.64 R98, [R1+0xa6f0] ;  /* 0x00a6f00001627983 */ /* 0x010f280000300a00 */
[----:B------:R-:W4:Y:S04]  /*98dd0*/  LDL.LU.64 R96, [R1+0xa6e8] ;  /* 0x00a6e80001607983 */ /* 0x000f280000300a00 */
        /* <DEDUP_REMOVED lines=10> */
[----:B-1----:R-:W4:Y:S04]  /*98e80*/  LDL.LU.64 R86, [R1+0xa6c0] ;  /* 0x00a6c00001567983 */ /* 0x002f280000300a00 */
        /* <DEDUP_REMOVED lines=8> */
[----:B------:R-:W3:Y:S01]  /*98f10*/  LDL.LU.64 R76, [R1+0xa698] ;  /* 0x00a69800014c7983 */ /* 0x000ee20000300a00 */
[----:B------:R-:W-:-:S15]  /*98f20*/  HMMA.1688.F32.TF32 R72, R204, R54, R72 ;  /* 0x00000036cc48723c */ /* 0x000fde0000081048 */
[----:B------:R-:W-:-:S08]  /*98f30*/  NOP ;  /* 0x0000000000007918 */ /* 0x000fd00000000000 */
[----:B------:R-:W-:Y:S04]  /*98f40*/  STL.64 [R1+0x28b0], R72 ;  /* 0x0028b04801007387 */ /* 0x000fe80000100a00 */
[----:B------:R1:W-:Y:S02]  /*98f50*/  STL.64 [R1+0x28b8], R74 ;  /* 0x0028b84a01007387 */ /* 0x0003e40000100a00 */
[C---:B-1----:R-:W-:Y:S06]  /*98f60*/  HMMA.1688.F32.TF32 R72, R204.reuse, R58, R68 ;  /* 0x0000003acc48723c */ /* 0x042fec0000081044 */
[----:B------:R-:W-:-:S15]  /*98f70*/  HMMA.1688.F32.TF32 R68, R204, R62, R224 ;  /* 0x0000003ecc44723c */ /* 0x000fde00000810e0 */
[----:B------:R-:W-:-:S02]  /*98f80*/  NOP ;  /* 0x0000000000007918 */ /* 0x000fc40000000000 */
[----:B------:R-:W-:Y:S04]  /*98f90*/  STL.64 [R1+0x28a0], R72 ;  /* 0x0028a04801007387 */ /* 0x000fe80000100a00 */
[----:B------:R-:W-:Y:S04]  /*98fa0*/  STL.64 [R1+0x28a8], R74 ;  /* 0x0028a84a01007387 */ /* 0x000fe80000100a00 */
[----:B------:R-:W-:Y:S04]  /*98fb0*/  STL.64 [R1+0x2890], R68 ;  /* 0x0028904401007387 */ /* 0x000fe80000100a00 */
[----:B------:R4:W-:Y:S02]  /*98fc0*/  STL.64 [R1+0x2898], R70 ;  /* 0x0028984601007387 */ /* 0x0009e40000100a00 */
[C---:B----4-:R-:W-:Y:S06]  /*98fd0*/  HMMA.1688.F32.TF32 R68, R208.reuse, R10, R84 ;  /* 0x0000000ad044723c */ /* 0x050fec0000081054 */
[----:B--2---:R-:W-:Y:S06]  /*98fe0*/  HMMA.1688.F32.TF32 R72, R208, R6, R80 ;  /* 0x00000006d048723c */ /* 0x004fec0000081050 */
[----:B---3--:R-:W-:-:S15]  /*98ff0*/  HMMA.1688.F32.TF32 R76, R204, R66, R76 ;  /* 0x00000042cc4c723c */ /* 0x008fde000008104c */
[----:B------:R-:W-:-:S08]  /*99000*/  NOP ;  /* 0x0000000000007918 */ /* 0x000fd00000000000 */
[----:B------:R-:W-:Y:S04]  /*99010*/  STL.64 [R1+0x2880], R76 ;  /* 0x0028804c01007387 */ /* 0x000fe80000100a00 */
[----:B------:R-:W-:Y:S04]  /*99020*/  STL.64 [R1+0x2888], R78 ;  /* 0x0028884e01007387 */ /* 0x000fe80000100a00 */
[----:B------:R-:W-:Y:S04]  /*99030*/  STL.64 [R1+0x2870], R72 ;  /* 0x0028704801007387 */ /* 0x000fe80000100a00 */
[----:B------:R1:W-:Y:S04]  /*99040*/  STL.64 [R1+0x2878], R74 ;  /* 0x0028784a01007387 */ /* 0x0003e80000100a00 */
[----:B------:R-:W-:Y:S04]  /*99050*/  STL.64 [R1+0x2860], R68 ;  /* 0x0028604401007387 */ /* 0x000fe80000100a00 */
[----:B------:R2:W-:Y:S01]  /*99060*/  STL.64 [R1+0x2868], R70 ;  /* 0x0028684601007387 */ /* 0x0005e20000100a00 */
[C---:B-1----:R-:W-:Y:S06]  /*99070*/  HMMA.1688.F32.TF32 R72, R208.reuse, R14, R88 ;  /* 0x0000000ed048723c */ /* 0x042fec0000081058 */
[C---:B--2---:R-:W-:Y:S06]  /*99080*/  HMMA.1688.F32.TF32 R68, R208.reuse, R18, R92 ;  /* 0x00000012d044723c */ /* 0x044fec000008105c */
[C---:B------:R-:W-:Y:S11]  /*99090*/  HMMA.1688.F32.TF32 R76, R208.reuse, R22, R228 ;  /* 0x00000016d04c723c */ /* 0x040ff600000810e4 */
[----:B------:R-:W-:Y:S04]  /*990a0*/  STL.64 [R1+0x2850], R72 ;  /* 0x0028504801007387 */ /* 0x000fe80000100a00 */
[----:B------:R-:W-:Y:S04]  /*990b0*/  STL.64 [R1+0x2858], R74 ;  /* 0x0028584a01007387 */ /* 0x000fe80000100a00 */
[----:B------:R-:W-:Y:S01]  /*990c0*/  STL.64 [R1+0x2840], R68 ;  /* 0x0028404401007387 */ /* 0x000fe20000100a00 */
[C---:B------:R-:W-:Y:S03]  /*990d0*/  HMMA.1688.F32.TF32 R80, R208.reuse, R30, R232 ;  /* 0x0000001ed050723c */ /* 0x040fe600000810e8 */
[----:B------:R1:W-:Y:S04]  /*990e0*/  STL.64 [R1+0x2848], R70 ;  /* 0x0028484601007387 */ /* 0x0003e80000100a00 */
[----:B------:R-:W-:Y:S04]  /*990f0*/  STL.64 [R1+0x2830], R76 ;  /* 0x0028304c01007387 */ /* 0x000fe80000100a00 */
[----:B------:R2:W-:Y:S01]  /*99100*/  STL.64 [R1+0x2838], R78 ;  /* 0x0028384e01007387 */ /* 0x0005e20000100a00 */
[C---:B-1----:R-:W-:Y:S06]  /*99110*/  HMMA.1688.F32.TF32 R68, R208.reuse, R26, R212 ;  /* 0x0000001ad044723c */ /* 0x042fec00000810d4 */
[----:B--2---:R-:W-:-:S15]  /*99120*/  HMMA.1688.F32.TF32 R76, R208, R34, R236 ;  /* 0x00000022d04c723c */ /* 0x004fde00000810ec */
[----:B------:R-:W-:-:S02]  /*99130*/  NOP ;  /* 0x0000000000007918 */ /* 0x000fc40000000000 */
        /* <DEDUP_REMOVED lines=8> */
[C---:B-1----:R-:W-:Y:S09]  /*991c0*/  HMMA.1688.F32.TF32 R76, R208.reuse, R46, R96 ;  /* 0x0000002ed04c723c */ /* 0x042ff20000081060 */
        /* <DEDUP_REMOVED lines=16> */
[----:B--2---:R-:W-:Y:S06]  /*992d0*/  HMMA.1688.F32.TF32 R80, R208, R66, R116 ;  /* 0x00000042d050723c */ /* 0x004fec0000081074 */
        /* <DEDUP_REMOVED lines=11> */
[----:B------:R-:W-:Y:S04]  /*99390*/  STL.64 [R1+0x2668], R70 ;  /* 0x0026684601007387 */ /* 0x000fe80000100a00 */
[----:B------:R-:W-:Y:S04]  /*993a0*/  STL.64 [R1+0x2650], R80 ;  /* 0x0026505001007387 */ /* 0x000fe80000100a00 */
[----:B------:R-:W-:Y:S04]  /*993b0*/  STL.64 [R1+0x2658], R82 ;  /* 0x0026585201007387 */ /* 0x000fe80000100a00 */
[----:B------:R-:W-:Y:S04]  /*993c0*/  STL.64 [R1+0x2640], R76 ;  /* 0x0026404c01007387 */ /* 0x000fe80000100a00 */
[----:B------:R1:W-:Y:S02]  /*993d0*/  STL.64 [R1+0x2648], R78 ;  /* 0x0026484e01007387 */ /* 0x0003e40000100a00 */
[C---:B-1----:R-:W-:Y:S06]  /*993e0*/  HMMA.1688.F32.TF32 R76, R184.reuse, R22, R136 ;  /* 0x00000016b84c723c */ /* 0x042fec0000081088 */
[----:B------:R-:W-:-:S15]  /*993f0*/  HMMA.1688.F32.TF32 R80, R184, R26, R140 ;  /* 0x0000001ab850723c */ /* 0x000fde000008108c */
[----:B------:R-:W-:-:S02]  /*99400*/  NOP ;  /* 0x0000000000007918 */ /* 0x000fc40000000000 */
[----:B------:R-:W-:Y:S04]  /*99410*/  STL.64 [R1+0x2630], R76 ;  /* 0x0026304c01007387 */ /* 0x000fe80000100a00 */
[----:B------:R1:W-:Y:S02]  /*99420*/  STL.64 [R1+0x2638], R78 ;  /* 0x0026384e01007387 */ /* 0x0003e40000100a00 */
[C---:B-1----:R-:W-:Y:S02]  /*99430*/  HMMA.1688.F32.TF32 R76, R184.reuse, R30, R176 ;  /* 0x0000001eb84c723c */ /* 0x042fe400000810b0 */
[----:B------:R-:W-:Y:S04]  /*99440*/  STL.64 [R1+0x2620], R80 ;  /* 0x0026205001007387 */ /* 0x000fe80000100a00 */
[----:B------:R1:W-:Y:S01]  /*99450*/  STL.64 [R1+0x2628], R82 ;  /* 0x0026285201007387 */ /* 0x0003e20000100a00 */
[C---:B------:R-:W-:Y:S06]  /*99460*/  HMMA.1688.F32.TF32 R84, R184.reuse, R34, R180 ;  /* 0x00000022b854723c */ /* 0x040fec00000810b4 */
[C---:B-1----:R-:W-:Y:S10]  /*99470*/  HMMA.1688.F32.TF32 R80, R184.reuse, R38, R144 ;  /* 0x00000026b850723c */ /* 0x042ff40000081090 */
[----:B------:R-:W-:Y:S04]  /*99480*/  STL.64 [R1+0x2610], R76 ;  /* 0x0026104c01007387 */ /* 0x000fe80000100a00 */
[----:B------:R1:W-:Y:S02]  /*99490*/  STL.64 [R1+0x2618], R78 ;  /* 0x0026184e01007387 */ /* 0x0003e40000100a00 */
[C---:B-1----:R-:W-:Y:S02]  /*994a0*/  HMMA.1688.F32.TF32 R76, R184.reuse, R42, R148 ;  /* 0x0000002ab84c723c */ /* 0x042fe40000081094 */
[----:B------:R-:W-:Y:S04]  /*994b0*/  STL.64 [R1+0x2550], R84 ;  /* 0x0025505401007387 */ /* 0x000fe80000100a00 */
[----:B------:R1:W-:Y:S04]  /*994c0*/  STL.64 [R1+0x2558], R86 ;  /* 0x0025585601007387 */ /* 0x0003e80000100a00 */
[----:B------:R-:W-:Y:S04]  /*994d0*/  STL.64 [R1+0x24f0], R80 ;  /* 0x0024f05001007387 */ /* 0x000fe80000100a00 */
[----:B------:R2:W-:Y:S01]  /*994e0*/  STL.64 [R1+0x24f8], R82 ;  /* 0x0024f85201007387 */ /* 0x0005e20000100a00 */
[C---:B-1----:R-:W-:Y:S08]  /*994f0*/  HMMA.1688.F32.TF32 R84, R184.reuse, R46, R152 ;  /* 0x0000002eb854723c */ /* 0x042ff00000081098 */
[----:B------:R-:W-:Y:S01]  /*99500*/  STL.64 [R1+0x24e0], R76 ;  /* 0x0024e04c01007387 */ /* 0x000fe20000100a00 */
[C---:B--2---:R-:W-:Y:S03]  /*99510*/  HMMA.1688.F32.TF32 R80, R184.reuse, R50, R156 ;  /* 0x00000032b850723c */ /* 0x044fe6000008109c */
[----:B------:R1:W-:Y:S03]  /*99520*/  STL.64 [R1+0x24e8], R78 ;  /* 0x0024e84e01007387 */ /* 0x0003e60000100a00 */
[C---:B-1----:R-:W-:Y:S08]  /*99530*/  HMMA.1688.F32.TF32 R76, R184.reuse, R54, R160 ;  /* 0x00000036b84c723c */ /* 0x042ff000000810a0 */
[----:B------:R-:W-:Y:S04]  /*99540*/  STL.64 [R1+0x24d0], R84 ;  /* 0x0024d05401007387 */ /* 0x000fe80000100a00 */
[----:B------:R1:W-:Y:S05]  /*99550*/  STL.64 [R1+0x24d8], R86 ;  /* 0x0024d85601007387 */ /* 0x0003ea0000100a00 */
[----:B------:R-:W-:Y:S04]  /*99560*/  STL.64 [R1+0x24c0], R80 ;  /* 0x0024c05001007387 */ /* 0x000fe80000100a00 */
[----:B------:R2:W-:Y:S01]  /*99570*/  STL.64 [R1+0x24c8], R82 ;  /* 0x0024c85201007387 */ /* 0x0005e20000100a00 */
[C---:B-1----:R-:W-:Y:S03]  /*99580*/  HMMA.1688.F32.TF32 R84, R184.reuse, R58, R164 ;  /* 0x0000003ab854723c */ /* 0x042fe600000810a4 */
[----:B------:R-:W-:Y:S03]  /*99590*/  STL.64 [R1+0x24b0], R76 ;  /* 0x0024b04c01007387 */ /* 0x000fe60000100a00 */
[C---:B--2---:R-:W-:Y:S01]  /*995a0*/  HMMA.1688.F32.TF32 R80, R184.reuse, R62, R168 ;  /* 0x0000003eb850723c */ /* 0x044fe200000810a8 */
[----:B------:R1:W-:Y:S05]  /*995b0*/  STL.64 [R1+0x24b8], R78 ;  /* 0x0024b84e01007387 */ /* 0x0003ea0000100a00 */
[----:B-1----:R-:W-:Y:S11]  /*995c0*/  HMMA.1688.F32.TF32 R76, R184, R66, R172 ;  /* 0x00000042b84c723c */ /* 0x002ff600000810ac */
[----:B------:R-:W-:Y:S01]  /*995d0*/  STL.64 [R1+0x24a0], R84 ;  /* 0x0024a05401007387 */ /* 0x000fe20000100a00 */
[----:B------:R-:W-:-:S03]  /*995e0*/  IMAD.MOV.U32 R244, RZ, RZ, R203 ;  /* 0x000000fffff47224 */ /* 0x000fc600078e00cb */
[----:B------:R-:W-:Y:S04]  /*995f0*/  STL.64 [R1+0x24a8], R86 ;  /* 0x0024a85601007387 */ /* 0x000fe80000100a00 */
[----:B------:R-:W-:Y:S01]  /*99600*/  STL.64 [R1+0x2490], R80 ;  /* 0x0024905001007387 */ /* 0x000fe20000100a00 */
[----:B------:R-:W-:-:S03]  /*99610*/  MOV R245, R194 ;  /* 0x000000c200f57202 */ /* 0x000fc60000000f00 */
[----:B------:R-:W-:Y:S01]  /*99620*/  STL.64 [R1+0x2498], R82 ;  /* 0x0024985201007387 */ /* 0x000fe20000100a00 */
[----:B------:R-:W-:-:S03]  /*99630*/  IMAD.MOV.U32 R246, RZ, RZ, R193 ;  /* 0x000000fffff67224 */ /* 0x000fc600078e00c1 */
[----:B------:R-:W2:Y:S01]  /*99640*/  LDL.LU R203, [R1+0xa690] ;  /* 0x00a6900001cb7983 */ /* 0x000ea20000300800 */
[----:B------:R-:W-:-:S03]  /*99650*/  IMAD.MOV.U32 R247, RZ, RZ, R192 ;  /* 0x000000fffff77224 */ /* 0x000fc600078e00c0 */
[----:B------:R1:W-:Y:S01]  /*99660*/  STL.64 [R1+0x2480], R76 ;  /* 0x0024804c01007387 */ /* 0x0003e20000100a00 */
[----:B------:R-:W-:-:S03]  /*99670*/  IMAD.MOV.U32 R236, RZ, RZ, R199 ;  /* 0x000000ffffec7224 */ /* 0x000fc600078e00c7 */
[----:B------:R3:W-:Y:S01]  /*99680*/  STL.64 [R1+0x2488], R78 ;  /* 0x0024884e01007387 */ /* 0x0007e20000100a00 */
[----:B------:R-:W-:-:S03]  /*99690*/  MOV R237, R218 ;  /* 0x000000da00ed7202 */ /* 0x000fc60000000f00 */
[----:B------:R-:W4:Y:S01]  /*996a0*/  LDL.LU R194, [R1+0xa68c] ;  /* 0x00a68c0001c27983 */ /* 0x000f220000300800 */
[----:B------:R-:W-:-:S03]  /*996b0*/  IMAD.MOV.U32 R238, RZ, RZ, R217 ;  /* 0x000000ffffee7224 */ /* 0x000fc600078e00d9 */
[----:B------:R-:W4:Y:S01]  /*996c0*/  LDL.LU R193, [R1+0xa688] ;  /* 0x00a6880001c17983 */ /* 0x000f220000300800 */
[----:B------:R-:W-:-:S03]  /*996d0*/  IMAD.MOV.U32 R239, RZ, RZ, R216 ;  /* 0x000000ffffef7224 */ /* 0x000fc600078e00d8 */
[----:B------:R-:W4:Y:S01]  /*996e0*/  LDL.LU R192, [R1+0xa684] ;  /* 0x00a6840001c07983 */ /* 0x000f220000300800 */
[----:B------:R-:W-:-:S03]  /*996f0*/  IMAD.MOV.U32 R232, RZ, RZ, R223 ;  /* 0x000000ffffe87224 */ /* 0x000fc600078e00df */
[----:B------:R-:W4:Y:S01]  /*99700*/  LDL.LU R199, [R1+0xa680] ;  /* 0x00a6800001c77983 */ /* 0x000f220000300800 */
[----:B------:R-:W-:-:S03]  /*99710*/  MOV R233, R222 ;  /* 0x000000de00e97202 */ /* 0x000fc60000000f00 */
[----:B------:R-:W4:Y:S01]  /*99720*/  LDL.LU R218, [R1+0xa67c] ;  /* 0x00a67c0001da7983 */ /* 0x000f220000300800 */
[----:B------:R-:W-:-:S03]  /*99730*/  IMAD.MOV.U32 R234, RZ, RZ, R221 ;  /* 0x000000ffffea7224 */ /* 0x000fc600078e00dd */
[----:B------:R-:W4:Y:S01]  /*99740*/  LDL.LU R217, [R1+0xa678] ;  /* 0x00a6780001d97983 */ /* 0x000f220000300800 */
[----:B------:R-:W-:-:S03]  /*99750*/  IMAD.MOV.U32 R235, RZ, RZ, R220 ;  /* 0x000000ffffeb7224 */ /* 0x000fc600078e00dc */
        /* <DEDUP_REMOVED lines=18> */
[----:B------:R-:W3:Y:S04]  /*99880*/  LDL.LU R88, [R1+0x20] ;  /* 0x0000200001587983 */ /* 0x000ee80000300800 */
[----:B------:R-:W3:Y:S04]  /*99890*/  LDL.LU R89, [R1+0x24] ;  /* 0x0000240001597983 */ /* 0x000ee80000300800 */
[----:B------:R-:W3:Y:S04]  /*998a0*/  LDL.LU R90, [R1+0x28] ;  /* 0x00002800015a7983 */ /* 0x000ee80000300800 */
[----:B------:R-:W3:Y:S04]  /*998b0*/  LDL.LU R91, [R1+0x2c] ;  /* 0x00002c00015b7983 */ /* 0x000ee80000300800 */
[----:B------:R-:W3:Y:S01]  /*998c0*/  LDL.LU R195, [R1+0xa660] ;  /* 0x00a6600001c37983 */ /* 0x000ee20000300800 */
[----:B------:R-:W-:Y:S01]  /*998d0*/  MOV R229, R200 ;  /* 0x000000c800e57202 */ /* 0x000fe20000000f00 */
[----:B------:R-:W-:-:S02]  /*998e0*/  IMAD.MOV.U32 R230, RZ, RZ, R201 ;  /* 0x000000ffffe67224 */ /* 0x000fc400078e00c9 */
[----:B------:R-:W3:Y:S01]  /*998f0*/  LDL.LU R200, [R1+0xa65c] ;  /* 0x00a65c0001c87983 */ /* 0x000ee20000300800 */
[----:B------:R-:W-:Y:S01]  /*99900*/  IMAD.MOV.U32 R231, RZ, RZ, R202 ;  /* 0x000000ffffe77224 */ /* 0x000fe200078e00ca */
[----:B------:R-:W-:Y:S02]  /*99910*/  MOV R225, R196 ;  /* 0x000000c400e17202 */ /* 0x000fe40000000f00 */
[----:B------:R-:W3:Y:S01]  /*99920*/  LDL.LU R201, [R1+0xa658] ;  /* 0x00a6580001c97983 */ /* 0x000ee20000300800 */
[----:B------:R-:W-:-:S03]  /*99930*/  IMAD.MOV.U32 R226, RZ, RZ, R197 ;  /* 0x000000ffffe27224 */ /* 0x000fc600078e00c5 */
[----:B------:R-:W3:Y:S01]  /*99940*/  LDL.LU R202, [R1+0xa654] ;  /* 0x00a6540001ca7983 */ /* 0x000ee20000300800 */
[----:B------:R-:W-:Y:S01]  /*99950*/  IMAD.MOV.U32 R227, RZ, RZ, R198 ;  /* 0x000000ffffe37224 */ /* 0x000fe200078e00c6 */
[----:B------:R-:W-:Y:S01]  /*99960*/  MOV R213, R188 ;  /* 0x000000bc00d57202 */ /* 0x000fe20000000f00 */
[----:B------:R-:W-:Y:S02]  /*99970*/  IMAD.MOV.U32 R212, RZ, RZ, R219 ;  /* 0x000000ffffd47224 */ /* 0x000fe400078e00db */
[----:B------:R-:W-:Y:S02]  /*99980*/  IMAD.MOV.U32 R214, RZ, RZ, R189 ;  /* 0x000000ffffd67224 */ /* 0x000fe400078e00bd */
[----:B------:R-:W-:Y:S02]  /*99990*/  IMAD.MOV.U32 R215, RZ, RZ, R190 ;  /* 0x000000ffffd77224 */ /* 0x000fe400078e00be */
[----:B------:R-:W-:Y:S02]  /*999a0*/  IMAD.MOV.U32 R248, RZ, RZ, R191 ;  /* 0x000000fffff87224 */ /* 0x000fe400078e00bf */
[----:B--2---:R-:W-:-:S02]  /*999b0*/  IMAD.MOV.U32 R224, RZ, RZ, R203 ;  /* 0x000000ffffe07224 */ /* 0x004fc400078e00cb */
[----:B------:R-:W2:Y:S04]  /*999c0*/  LDL.LU R203, [R1+0xa650] ;  /* 0x00a6500001cb7983 */ /* 0x000ea80000300800 */
[----:B------:R-:W2:Y:S04]  /*999d0*/  LDL.LU R196, [R1+0xa64c] ;  /* 0x00a64c0001c47983 */ /* 0x000ea80000300800 */
[----:B------:R-:W2:Y:S04]  /*999e0*/  LDL.LU R197, [R1+0xa648] ;  /* 0x00a6480001c57983 */ /* 0x000ea80000300800 */
[----:B------:R-:W2:Y:S01]  /*999f0*/  LDL.LU R198, [R1+0xa644] ;  /* 0x00a6440001c67983 */ /* 0x000ea20000300800 */
[----:B----4-:R-:W-:-:S02]  /*99a00*/  IMAD.MOV.U32 R207, RZ, RZ, R194 ;  /* 0x000000ffffcf7224 */ /* 0x010fc400078e00c2 */
[----:B------:R-:W-:Y:S01]  /*99a10*/  IMAD.MOV.U32 R206, RZ, RZ, R193 ;  /* 0x000000ffffce7224 */ /* 0x000fe200078e00c1 */
[----:B------:R-:W-:Y:S01]  /*99a20*/  MOV R205, R192 ;  /* 0x000000c000cd7202 */ /* 0x000fe20000000f00 */
[----:B------:R-:W-:Y:S02]  /*99a30*/  IMAD.MOV.U32 R204, RZ, RZ, R199 ;  /* 0x000000ffffcc7224 */ /* 0x000fe400078e00c7 */
[----:B------:R-:W2:Y:S04]  /*99a40*/  LDL.LU R199, [R1+0xa640] ;  /* 0x00a6400001c77983 */ /* 0x000ea80000300800 */
[----:B------:R-:W4:Y:S04]  /*99a50*/  LDL.LU R192, [R1+0xa63c] ;  /* 0x00a63c0001c07983 */ /* 0x000f280000300800 */
[----:B------:R-:W4:Y:S04]  /*99a60*/  LDL.LU R193, [R1+0xa638] ;  /* 0x00a6380001c17983 */ /* 0x000f280000300800 */
[----:B------:R-:W4:Y:S01]  /*99a70*/  LDL.LU R194, [R1+0xa634] ;  /* 0x00a6340001c27983 */ /* 0x000f220000300800 */
[----:B------:R-:W-:Y:S01]  /*99a80*/  MOV R81, R216 ;  /* 0x000000d800517202 */ /* 0x000fe20000000f00 */
[----:B------:R-:W-:-:S02]  /*99a90*/  IMAD.MOV.U32 R80, RZ, RZ, R223 ;  /* 0x000000ffff507224 */ /* 0x000fc400078e00df */
[----:B------:R-:W-:Y:S02]  /*99aa0*/  IMAD.MOV.U32 R87, RZ, RZ, R222 ;  /* 0x000000ffff577224 */ /* 0x000fe400078e00de */
[----:B------:R-:W-:Y:S01]  /*99ab0*/  IMAD.MOV.U32 R86, RZ, RZ, R221 ;  /* 0x000000ffff567224 */ /* 0x000fe200078e00dd */
[----:B------:R-:W-:Y:S01]  /*99ac0*/  MOV R85, R220 ;  /* 0x000000dc00557202 */ /* 0x000fe20000000f00 */
[----:B------:R-:W-:Y:S02]  /*99ad0*/  IMAD.MOV.U32 R82, RZ, RZ, R217 ;  /* 0x000000ffff527224 */ /* 0x000fe400078e00d9 */
[----:B------:R-:W-:Y:S02]  /*99ae0*/  IMAD.MOV.U32 R83, RZ, RZ, R218 ;  /* 0x000000ffff537224 */ /* 0x000fe400078e00da */
[----:B---3--:R-:W-:Y:S02]  /*99af0*/  IMAD.MOV.U32 R84, RZ, RZ, R195 ;  /* 0x000000ffff547224 */ /* 0x008fe400078e00c3 */
[----:B------:R-:W4:Y:S04]  /*99b00*/  LDL.LU R195, [R1+0xa630] ;  /* 0x00a6300001c37983 */ /* 0x000f280000300800 */
        /* <DEDUP_REMOVED lines=11> */
[----:B------:R-:W4:Y:S01]  /*99bc0*/  LDL.LU R191, [R1+0xa600] ;  /* 0x00a6000001bf7983 */ /* 0x000f220000300800 */
[----:B------:R-:W-:-:S02]  /*99bd0*/  LOP3.LUT R52, R3, 0x40, RZ, 0x3c, !PT ;  /* 0x0000004003347812 */ /* 0x000fc400078e3cff */
[----:B------:R-:W-:-:S03]  /*99be0*/  LOP3.LUT R53, R3, 0x60, RZ, 0x3c, !PT ;  /* 0x0000006003357812 */ /* 0x000fc600078e3cff */
[----:B------:R-:W-:Y:S04]  /*99bf0*/  LDS R72, [R52+UR10+0x4000] ;  /* 0x0040000a34487984 */ /* 0x000fe80008000800 */
[----:B------:R-:W-:Y:S04]  /*99c00*/  LDS R74, [R52+UR10+0x6000] ;  /* 0x0060000a344a7984 */ /* 0x000fe80008000800 */
[----:B------:R-:W-:Y:S04]  /*99c10*/  LDS R73, [R53+UR10+0x4000] ;  /* 0x0040000a35497984 */ /* 0x000fe80008000800 */
[----:B------:R-:W1:Y:S01]  /*99c20*/  LDS R75, [R53+UR10+0x6000] ;  /* 0x0060000a354b7984 */ /* 0x000e620008000800 */
[----:B------:R-:W-:Y:S01]  /*99c30*/  MOV R249, R243 ;  /* 0x000000f300f97202 */ /* 0x000fe20000000f00 */
[----:B------:R-:W-:-:S02]  /*99c40*/  IMAD.MOV.U32 R250, RZ, RZ, R242 ;  /* 0x000000fffffa7224 */ /* 0x000fc400078e00f2 */
[----:B------:R-:W-:Y:S01]  /*99c50*/  IMAD.MOV.U32 R251, RZ, RZ, R241 ;  /* 0x000000fffffb7224 */ /* 0x000fe200078e00f1 */
[----:B------:R-:W-:Y:S04]  /*99c60*/  LDS R68, [R52+UR10+0x4080] ;  /* 0x0040800a34447984 */ /* 0x000fe80008000800 */
[----:B------:R-:W-:Y:S04]  /*99c70*/  LDS R70, [R52+UR10+0x6080] ;  /* 0x0060800a34467984 */ /* 0x000fe80008000800 */
[----:B------:R-:W-:Y:S04]  /*99c80*/  LDS R69, [R53+UR10+0x4080] ;  /* 0x0040800a35457984 */ /* 0x000fe80008000800 */
[----:B------:R-:W3:Y:S04]  /*99c90*/  LDS R71, [R53+UR10+0x6080] ;  /* 0x0060800a35477984 */ /* 0x000ee80008000800 */
[----:B------:R-:W-:Y:S04]  /*99ca0*/  LDS R156, [R52+UR10+0x4280] ;  /* 0x0042800a349c7984 */ /* 0x000fe80008000800 */
[----:B------:R-:W-:Y:S04]  /*99cb0*/  LDS R158, [R52+UR10+0x6280] ;  /* 0x0062800a349e7984 */ /* 0x000fe80008000800 */
[----:B------:R-:W-:Y:S04]  /*99cc0*/  LDS R157, [R53+UR10+0x4280] ;  /* 0x0042800a359d7984 */ /* 0x000fe80008000800 */
[----:B------:R-:W-:Y:S01]  /*99cd0*/  LDS R159, [R53+UR10+0x6280] ;  /* 0x0062800a359f7984 */ /* 0x000fe20008000800 */
[C---:B-1----:R-:W-:Y:S06]  /*99ce0*/  HMMA.1688.F32.TF32 R100, R72.reuse, R6, R96 ;  /* 0x000000064864723c */ /* 0x042fec0000081060 */
[C---:B------:R-:W-:Y:S06]  /*99cf0*/  HMMA.1688.F32.TF32 R96, R72.reuse, R10, R92 ;  /* 0x0000000a4860723c */ /* 0x040fec000008105c */
[C---:B------:R-:W-:Y:S06]  /*99d00*/  HMMA.1688.F32.TF32 R92, R72.reuse, R14, R88 ;  /* 0x0000000e485c723c */ /* 0x040fec0000081058 */
[C---:B------:R-:W-:Y:S01]  /*99d10*/  HMMA.1688.F32.TF32 R88, R72.reuse, R18, R76 ;  /* 0x000000124858723c */ /* 0x040fe2000008104c */
[----:B------:R-:W-:Y:S04]  /*99d20*/  LDS R76, [R52+UR10+0x4100] ;  /* 0x0041000a344c7984 */ /* 0x000fe80008000800 */
        /* <DEDUP_REMOVED lines=8> */
[----:B------:R-:W-:Y:S04]  /*99db0*/  LDS R78, [R52+UR10+0x6100] ;  /* 0x0061000a344e7984 */ /* 0x000fe80008000800 */
[----:B------:R-:W-:Y:S04]  /*99dc0*/  LDS R77, [R53+UR10+0x4100] ;  /* 0x0041000a354d7984 */ /* 0x000fe80008000800 */
[----:B------:R-:W1:Y:S01]  /*99dd0*/  LDS R79, [R53+UR10+0x6100] ;  /* 0x0061000a354f7984 */ /* 0x000e620008000800 */
[C---:B----4-:R-:W-:Y:S06]  /*99de0*/  HMMA.1688.F32.TF32 R88, R72.reuse, R22, R188 ;  /* 0x000000164858723c */ /* 0x050fec00000810bc */
[----:B--2---:R-:W-:-:S15]  /*99df0*/  HMMA.1688.F32.TF32 R92, R72, R26, R216 ;  /* 0x0000001a485c723c */ /* 0x004fde00000810d8 */
[----:B------:R-:W-:-:S02]  /*99e00*/  NOP ;  /* 0x0000000000007918 */ /* 0x000fc40000000000 */
[----:B------:R-:W-:Y:S04]  /*99e10*/  STL.64 [R1+0x420], R88 ;  /* 0x0004205801007387 */ /* 0x000fe80000100a00 */
[----:B------:R3:W-:Y:S02]  /*99e20*/  STL.64 [R1+0x428], R90 ;  /* 0x0004285a01007387 */ /* 0x0007e40000100a00 */
[----:B---3--:R-:W-:Y:S02]  /*99e30*/  HMMA.1688.F32.TF32 R88, R72, R30, R220 ;  /* 0x0000001e4858723c */ /* 0x008fe400000810dc */
[----:B------:R-:W-:Y:S04]  /*99e40*/  LDS R220, [R52+UR10+0x4300] ;  /* 0x0043000a34dc7984 */ /* 0x000fe80008000800 */
[----:B------:R-:W-:Y:S04]  /*99e50*/  LDS R222, [R52+UR10+0x6300] ;  /* 0x0063000a34de7984 */ /* 0x000fe80008000800 */
[----:B------:R-:W-:Y:S04]  /*99e60*/  LDS R221, [R53+UR10+0x4300] ;  /* 0x0043000a35dd7984 */ /* 0x000fe80008000800 */
[----:B------:R-:W-:Y:S09]  /*99e70*/  LDS R223, [R53+UR10+0x6300] ;  /* 0x0063000a35df7984 */ /* 0x000ff20008000800 */
[----:B------:R-:W-:Y:S01]  /*99e80*/  STL.64 [R1+0x400], R88 ;  /* 0x0004005801007387 */ /* 0x000fe20000100a00 */
[----:B------:R-:W-:-:S03]  /*99e90*/  IMAD.MOV.U32 R243, RZ, RZ, R91 ;  /* 0x000000fffff37224 */ /* 0x000fc600078e005b */
[----:B------:R-:W-:Y:S04]  /*99ea0*/  STL.64 [R1+0x410], R92 ;  /* 0x0004105c01007387 */ /* 0x000fe80000100a00 */
[----:B------:R-:W-:Y:S04]  /*99eb0*/  STL.64 [R1+0x418], R94 ;  /* 0x0004185e01007387 */ /* 0x000fe80000100a00 */
[----:B------:R2:W-:Y:S02]  /*99ec0*/  STL [R1+0x408], R90 ;  /* 0x0004085a01007387 */ /* 0x0005e40000100800 */
[----:B--2---:R-:W-:Y:S02]  /*99ed0*/  HMMA.1688.F32.TF32 R88, R72, R34, R192 ;  /* 0x000000224858723c */ /* 0x004fe400000810c0 */
[----:B------:R2:W-:-:S15]  /*99ee0*/  STL [R1+0xa5e0], R243 ;  /* 0x00a5e0f301007387 */ /* 0x0005de0000100800 */
[----:B------:R-:W-:-:S07]  /*99ef0*/  NOP ;  /* 0x0000000000007918 */ /* 0x000fce0000000000 */
[----:B------:R-:W-:Y:S01]  /*99f00*/  MOV R242, R88 ;  /* 0x0000005800f27202 */ /* 0x000fe20000000f00 */
[----:B------:R-:W-:Y:S02]  /*99f10*/  IMAD.MOV.U32 R241, RZ, RZ, R89 ;  /* 0x000000fffff17224 */ /* 0x000fe400078e0059 */
[----:B------:R-:W-:Y:S02]  /*99f20*/  IMAD.MOV.U32 R17, RZ, RZ, R90 ;  /* 0x000000ffff117224 */ /* 0x000fe400078e005a */
[----:B------:R-:W-:Y:S02]  /*99f30*/  IMAD.MOV.U32 R16, RZ, RZ, R91 ;  /* 0x000000ffff107224 */ /* 0x000fe400078e005b */
[C---:B------:R-:W-:Y:S06]  /*99f40*/  HMMA.1688.F32.TF32 R88, R72.reuse, R38, R196 ;  /* 0x000000264858723c */ /* 0x040fec00000810c4 */
[----:B------:R-:W-:-:S15]  /*99f50*/  HMMA.1688.F32.TF32 R92, R72, R42, R200 ;  /* 0x0000002a485c723c */ /* 0x000fde00000810c8 */
[----:B------:R-:W-:-:S02]  /*99f60*/  NOP ;  /* 0x0000000000007918 */ /* 0x000fc40000000000 */
[----:B------:R-:W-:Y:S01]  /*99f70*/  STL.64 [R1+0x180], R88 ;  /* 0x0001805801007387 */ /* 0x000fe20000100a00 */
[----:B--2---:R-:W-:-:S03]  /*99f80*/  MOV R243, R91 ;  /* 0x0000005b00f37202 */ /* 0x004fc60000000f00 */
[----:B------:R2:W-:Y:S02]  /*99f90*/  STL [R1+0x188], R90 ;  /* 0x0001885a01007387 */ /* 0x0005e40000100800 */
[C---:B--2---:R-:W-:Y:S06]  /*99fa0*/  HMMA.1688.F32.TF32 R88, R72.reuse, R46, R84 ;  /* 0x0000002e4858723c */ /* 0x044fec0000081054 */
[C---:B------:R-:W-:Y:S06]  /*99fb0*/  HMMA.1688.F32.TF32 R84, R72.reuse, R50, R80 ;  /* 0x000000324854723c */ /* 0x040fec0000081050 */
        /* <DEDUP_REMOVED lines=10> */
[C---:B---3--:R-:W-:Y:S06]  /*9a060*/  HMMA.1688.F32.TF32 R84, R72.reuse, R62, R228 ;  /* 0x0000003e4854723c */ /* 0x048fec00000810e4 */
[----:B--2---:R-:W-:Y:S06]  /*9a070*/  HMMA.1688.F32.TF32 R80, R72, R66, R212 ;  /* 0x000000424850723c */ /* 0x004fec00000810d4 */
[C---:B------:R-:W-:Y:S03]  /*9a080*/  HMMA.1688.F32.TF32 R72, R68.reuse, R6, R232 ;  /* 0x000000064448723c */ /* 0x040fe600000810e8 */
[----:B------:R-:W-:Y:S04]  /*9a090*/  STL.64 [R1+0xf0], R88 ;  /* 0x0000f05801007387 */ /* 0x000fe80000100a00 */
[----:B------:R-:W-:Y:S04]  /*9a0a0*/  STL.64 [R1+0xf8], R90 ;  /* 0x0000f85a01007387 */ /* 0x000fe80000100a00 */
        /* <DEDUP_REMOVED lines=8> */
[----:B--2---:R-:W-:Y:S09]  /*9a130*/  HMMA.1688.F32.TF32 R72, R68, R18, R248 ;  /* 0x000000124448723c */ /* 0x004ff200000810f8 */
[----:B------:R-:W-:Y:S04]  /*9a140*/  STL.64 [R1+0x160], R84 ;  /* 0x0001605401007387 */ /* 0x000fe80000100a00 */
[----:B------:R-:W-:Y:S04]  /*9a150*/  STL.64 [R1+0x168], R86 ;  /* 0x0001685601007387 */ /* 0x000fe80000100a00 */
[----:B------:R-:W2:Y:S04]  /*9a160*/  LDL.LU R248, [R1+0x1010] ;  /* 0x0010100001f87983 */ /* 0x000ea80000300800 */
[----:B------:R3:W-:Y:S04]  /*9a170*/  STL.64 [R1+0x150], R80 ;  /* 0x0001505001007387 */ /* 0x0007e80000100a00 */
[----:B------:R4:W-:Y:S04]  /*9a180*/  STL.64 [R1+0x158], R82 ;  /* 0x0001585201007387 */ /* 0x0009e80000100a00 */
[----:B------:R-:W-:Y:S04]  /*9a190*/  STL.64 [R1+0x140], R72 ;  /* 0x0001404801007387 */ /* 0x000fe80000100a00 */
[----:B------:R-:W-:Y:S04]  /*9a1a0*/  STL.64 [R1+0x148], R74 ;  /* 0x0001484a01007387 */ /* 0x000fe80000100a00 */
        /* <DEDUP_REMOVED lines=23> */
[----:B------:R-:W1:Y:S04]  /*9a320*/  LDL.LU R88, [R1+0xf70] ;  /* 0x000f700001587983 */ /* 0x000e680000300800 */
[----:B------:R-:W1:Y:S04]  /*9a330*/  LDL.LU R89, [R1+0xf74] ;  /* 0x000f740001597983 */ /* 0x000e680000300800 */
[----:B------:R-:W1:Y:S04]  /*9a340*/  LDL.LU R90, [R1+0xf78] ;  /* 0x000f7800015a7983 */ /* 0x000e680000300800 */
[----:B------:R-:W1:Y:S04]  /*9a350*/  LDL.LU R91, [R1+0xf7c] ;  /* 0x000f7c00015b7983 */ /* 0x000e680000300800 */
        /* <DEDUP_REMOVED lines=68> */
[----:B------:R-:W-:Y:S04]  /*9a7a0*/  LDS R72, [R52+UR10+0x4180] ;  /* 0x0041800a34487984 */ /* 0x000fe80008000800 */
[----:B------:R-:W-:Y:S04]  /*9a7b0*/  LDS R74, [R52+UR10+0x6180] ;  /* 0x0061800a344a7984 */ /* 0x000fe80008000800 */
[----:B------:R-:W-:Y:S04]  /*9a7c0*/  LDS R73, [R53+UR10+0x4180] ;  /* 0x0041800a35497984 */ /* 0x000fe80008000800 */
[----:B------:R-:W4:Y:S01]  /*9a7d0*/  LDS R75, [R53+UR10+0x6180] ;  /* 0x0061800a354b7984 */ /* 0x000f220008000800 */
[----:B-1----:R-:W-:Y:S06]  /*9a7e0*/  HMMA.1688.F32.TF32 R88, R76, R10, R88 ;  /* 0x0000000a4c58723c */ /* 0x002fec0000081058 */
[C---:B--2---:R-:W-:Y:S06]  /*9a7f0*/  HMMA.1688.F32.TF32 R96, R68.reuse, R66, R96 ;  /* 0x000000424460723c */ /* 0x044fec0000081060 */
[C---:B---3--:R-:W-:Y:S06]  /*9a800*/  HMMA.1688.F32.TF32 R104, R68.reuse, R58, R104 ;  /* 0x0000003a4468723c */ /* 0x048fec0000081068 */
        /* <DEDUP_REMOVED lines=38> */
[----:B------:R-:W-:Y:S04]  /*9aa70*/  LDS R92, [R52+UR10+0x4200] ;  /* 0x0042000a345c7984 */ /* 0x000fe80008000800 */
[----:B------:R-:W-:Y:S01]  /*9aa80*/  LDS R94, [R52+UR10+0x6200] ;  /* 0x0062000a345e7984 */ /* 0x000fe20008000800 */
[C---:B-1----:R-:W-:Y:S03]  /*9aa90*/  HMMA.1688.F32.TF32 R68, R76.reuse, R18, R80 ;  /* 0x000000124c44723c */ /* 0x042fe60000081050 */
[----:B------:R-:W-:Y:S04]  /*9aaa0*/  STL.64 [R1+0x230], R88 ;  /* 0x0002305801007387 */ /* 0x000fe80000100a00 */
[----:B------:R-:W-:Y:S01]  /*9aab0*/  STL.64 [R1+0x238], R90 ;  /* 0x0002385a01007387 */ /* 0x000fe20000100a00 */
[C---:B------:R-:W-:Y:S03]  /*9aac0*/  HMMA.1688.F32.TF32 R80, R76.reuse, R22, R204 ;  /* 0x000000164c50723c */ /* 0x040fe600000810cc */
[----:B------:R-:W-:Y:S04]  /*9aad0*/  STL.64 [R1+0x220], R84 ;  /* 0x0002205401007387 */ /* 0x000fe80000100a00 */
[----:B------:R-:W-:Y:S04]  /*9aae0*/  STL.64 [R1+0x228], R86 ;  /* 0x0002285601007387 */ /* 0x000fe80000100a00 */
[----:B------:R-:W-:Y:S04]  /*9aaf0*/  LDS R93, [R53+UR10+0x4200] ;  /* 0x0042000a355d7984 */ /* 0x000fe80008000800 */
[----:B------:R-:W1:Y:S04]  /*9ab00*/  LDS R95, [R53+UR10+0x6200] ;  /* 0x0062000a355f7984 */ /* 0x000e680008000800 */
[----:B------:R-:W-:Y:S04]  /*9ab10*/  STL.64 [R1+0x210], R68 ;  /* 0x0002104401007387 */ /* 0x000fe80000100a00 */
[----:B------:R2:W-:Y:S02]  /*9ab20*/  STL.64 [R1+0x218], R70 ;  /* 0x0002184601007387 */ /* 0x0005e40000100a00 */
[C---:B--2---:R-:W-:Y:S02]  /*9ab30*/  HMMA.1688.F32.TF32 R68, R76.reuse, R26, R224 ;  /* 0x0000001a4c44723c */ /* 0x044fe400000810e0 */
[----:B------:R-:W-:Y:S04]  /*9ab40*/  STL.64 [R1+0x380], R80 ;  /* 0x0003805001007387 */ /* 0x000fe80000100a00 */
[C---:B------:R-:W-:Y:S01]  /*9ab50*/  HMMA.1688.F32.TF32 R84, R76.reuse, R30, R228 ;  /* 0x0000001e4c54723c */ /* 0x040fe200000810e4 */
[----:B------:R2:W-:Y:S05]  /*9ab60*/  STL.64 [R1+0x388], R82 ;  /* 0x0003885201007387 */ /* 0x0005ea0000100a00 */
[C---:B--2---:R-:W-:Y:S11]  /*9ab70*/  HMMA.1688.F32.TF32 R80, R76.reuse, R34, R212 ;  /* 0x000000224c50723c */ /* 0x044ff600000810d4 */
[----:B------:R-:W-:Y:S04]  /*9ab80*/  STL.64 [R1+0x370], R68 ;  /* 0x0003704401007387 */ /* 0x000fe80000100a00 */
[----:B------:R2:W-:Y:S02]  /*9ab90*/  STL.64 [R1+0x378], R70 ;  /* 0x0003784601007387 */ /* 0x0005e40000100a00 */
[C---:B--2---:R-:W-:Y:S02]  /*9aba0*/  HMMA.1688.F32.TF32 R68, R76.reuse, R38, R232 ;  /* 0x000000264c44723c */ /* 0x044fe400000810e8 */
[----:B------:R-:W-:Y:S04]  /*9abb0*/  STL.64 [R1+0x360], R84 ;  /* 0x0003605401007387 */ /* 0x000fe80000100a00 */
[----:B------:R2:W-:Y:S04]  /*9abc0*/  STL.64 [R1+0x368], R86 ;  /* 0x0003685601007387 */ /* 0x0005e80000100a00 */
[----:B------:R-:W-:Y:S04]  /*9abd0*/  STL.64 [R1+0x350], R80 ;  /* 0x0003505001007387 */ /* 0x000fe80000100a00 */
[----:B------:R3:W-:Y:S01]  /*9abe0*/  STL.64 [R1+0x358], R82 ;  /* 0x0003585201007387 */ /* 0x0007e20000100a00 */
[C---:B--2---:R-:W-:Y:S08]  /*9abf0*/  HMMA.1688.F32.TF32 R84, R76.reuse, R42, R236 ;  /* 0x0000002a4c54723c */ /* 0x044ff000000810ec */
[----:B------:R-:W-:Y:S01]  /*9ac00*/  STL.64 [R1+0x340], R68 ;  /* 0x0003404401007387 */ /* 0x000fe20000100a00 */
[C---:B---3--:R-:W-:Y:S03]  /*9ac10*/  HMMA.1688.F32.TF32 R80, R76.reuse, R46, R244 ;  /* 0x0000002e4c50723c */ /* 0x048fe600000810f4 */
[----:B------:R2:W-:Y:S03]  /*9ac20*/  STL.64 [R1+0x348], R70 ;  /* 0x0003484601007387 */ /* 0x0005e60000100a00 */
[C---:B--2---:R-:W-:Y:S08]  /*9ac30*/  HMMA.1688.F32.TF32 R68, R76.reuse, R50, R248 ;  /* 0x000000324c44723c */ /* 0x044ff000000810f8 */
[----:B------:R-:W-:Y:S04]  /*9ac40*/  STL.64 [R1+0x330], R84 ;  /* 0x0003305401007387 */ /* 0x000fe80000100a00 */
[----:B------:R-:W-:Y:S04]  /*9ac50*/  STL.64 [R1+0x338], R86 ;  /* 0x0003385601007387 */ /* 0x000fe80000100a00 */
[----:B------:R-:W1:Y:S04]  /*9ac60*/  LDL.LU R236, [R1+0x1170] ;  /* 0x0011700001ec7983 */ /* 0x000e680000300800 */
[----:B------:R2:W-:Y:S04]  /*9ac70*/  STL.64 [R1+0x320], R80 ;  /* 0x0003205001007387 */ /* 0x0005e80000100a00 */
[----:B------:R3:W-:Y:S04]  /*9ac80*/  STL.64 [R1+0x328], R82 ;  /* 0x0003285201007387 */ /* 0x0007e80000100a00 */
[----:B------:R-:W-:Y:S04]  /*9ac90*/  STL.64 [R1+0x310], R68 ;  /* 0x0003104401007387 */ /* 0x000fe80000100a00 */
[----:B------:R4:W-:Y:S04]  /*9aca0*/  STL.64 [R1+0x318], R70 ;  /* 0x0003184601007387 */ /* 0x0009e80000100a00 */
[----:B------:R-:W1:Y:S04]  /*9acb0*/  LDL.LU R237, [R1+0x1174] ;  /* 0x0011740001ed7983 */ /* 0x000e680000300800 */
[----:B------:R-:W1:Y:S04]  /*9acc0*/  LDL.LU R238, [R1+0x1178] ;  /* 0x0011780001ee7983 */ /* 0x000e680000300800 */
[----:B------:R-:W1:Y:S04]  /*9acd0*/  LDL.LU R239, [R1+0x117c] ;  /* 0x00117c0001ef7983 */ /* 0x000e680000300800 */
        /* <DEDUP_REMOVED lines=88> */
[----:B----4-:R-:W-:Y:S03]  /*9b260*/  HMMA.1688.F32.TF32 R68, R76, R54, R248 ;  /* 0x000000364c44723c */ /* 0x010fe600000810f8 */
[----:B------:R-:W4:-:S15]  /*9b270*/  LDL.LU R248, [R1+0x1190] ;  /* 0x0011900001f87983 */ /* 0x000f1e0000300800 */
[----:B------:R-:W-:-:S05]  /*9b280*/  NOP ;  /* 0x0000000000007918 */ /* 0x000fca0000000000 */
[----:B------:R-:W-:Y:S04]  /*9b290*/  STL.64 [R1+0x2c0], R68 ;  /* 0x0002c04401007387 */ /* 0x000fe80000100a00 */
[----:B------:R3:W-:Y:S04]  /*9b2a0*/  STL.64 [R1+0x2c8], R70 ;  /* 0x0002c84601007387 */ /* 0x0007e80000100a00 */
[----:B------:R-:W4:Y:S04]  /*9b2b0*/  LDL.LU R249, [R1+0x1194] ;  /* 0x0011940001f97983 */ /* 0x000f280000300800 */
[----:B------:R-:W4:Y:S04]  /*9b2c0*/  LDL.LU R250, [R1+0x1198] ;  /* 0x0011980001fa7983 */ /* 0x000f280000300800 */
[----:B------:R-:W4:Y:S01]  /*9b2d0*/  LDL.LU R251, [R1+0x119c] ;  /* 0x00119c0001fb7983 */ /* 0x000f220000300800 */
[C---:B---3--:R-:W-:Y:S06]  /*9b2e0*/  HMMA.1688.F32.TF32 R68, R76.reuse, R58, R136 ;  /* 0x0000003a4c44723c */ /* 0x048fec0000081088 */
[C---:B--2---:R-:W-:Y:S06]  /*9b2f0*/  HMMA.1688.F32.TF32 R132, R76.reuse, R62, R132 ;  /* 0x0000003e4c84723c */ /* 0x044fec0000081084 */
[----:B------:R-:W-:Y:S11]  /*9b300*/  HMMA.1688.F32.TF32 R76, R76, R66, R128 ;  /* 0x000000424c4c723c */ /* 0x000ff60000081080 */
[----:B------:R-:W-:Y:S04]  /*9b310*/  STL.64 [R1+0x2b0], R68 ;  /* 0x0002b04401007387 */ /* 0x000fe80000100a00 */
[----:B------:R2:W-:Y:S02]  /*9b320*/  STL.64 [R1+0x2b8], R70 ;  /* 0x0002b84601007387 */ /* 0x0005e40000100a00 */
[C---:B--2---:R-:W-:Y:S02]  /*9b330*/  HMMA.1688.F32.TF32 R68, R72.reuse, R6, R124 ;  /* 0x000000064844723c */ /* 0x044fe4000008107c */
[----:B------:R-:W-:Y:S04]  /*9b340*/  STL.64 [R1+0x2a0], R132 ;  /* 0x0002a08401007387 */ /* 0x000fe80000100a00 */
[----:B------:R-:W-:Y:S01]  /*9b350*/  STL.64 [R1+0x2a8], R134 ;  /* 0x0002a88601007387 */ /* 0x000fe20000100a00 */
[C---:B------:R-:W-:Y:S03]  /*9b360*/  HMMA.1688.F32.TF32 R120, R72.reuse, R10, R120 ;  /* 0x0000000a4878723c */ /* 0x040fe60000081078 */
[----:B------:R-:W-:Y:S04]  /*9b370*/  STL.64 [R1+0x290], R76 ;  /* 0x0002904c01007387 */ /* 0x000fe80000100a00 */
[----:B------:R2:W-:Y:S09]  /*9b380*/  STL.64 [R1+0x298], R78 ;  /* 0x0002984e01007387 */ /* 0x0005f20000100a00 */
[----:B------:R-:W-:Y:S01]  /*9b390*/  STL.64 [R1+0x300], R68 ;  /* 0x0003004401007387 */ /* 0x000fe20000100a00 */
[C---:B--2---:R-:W-:Y:S03]  /*9b3a0*/  HMMA.1688.F32.TF32 R76, R72.reuse, R14, R208 ;  /* 0x0000000e484c723c */ /* 0x044fe600000810d0 */
[----:B------:R2:W-:Y:S03]  /*9b3b0*/  STL.64 [R1+0x308], R70 ;  /* 0x0003084601007387 */ /* 0x0005e60000100a00 */
[----:B--2---:R-:W-:Y:S01]  /*9b3c0*/  HMMA.1688.F32.TF32 R68, R72, R18, R116 ;  /* 0x000000124844723c */ /* 0x004fe20000081074 */
[----:B------:R-:W-:Y:S04]  /*9b3d0*/  STL.64 [R1+0x2f0], R120 ;  /* 0x0002f07801007387 */ /* 0x000fe80000100a00 */
[----:B------:R-:W-:-:S12]  /*9b3e0*/  STL.64 [R1+0x2f8], R122 ;  /* 0x0002f87a01007387 */ /* 0x000fd80000100a00 */
[----:B------:R-:W-:Y:S04]  /*9b3f0*/  STL.64 [R1+0x2e0], R76 ;  /* 0x0002e04c01007387 */ /* 0x000fe80000100a00 */
[----:B------:R-:W-:Y:S04]  /*9b400*/  STL.64 [R1+0x2e8], R78 ;  /* 0x0002e84e01007387 */ /* 0x000fe80000100a00 */
[----:B------:R-:W-:Y:S04]  /*9b410*/  STL.64 [R1+0x2d0], R68 ;  /* 0x0002d04401007387 */ /* 0x000fe80000100a00 */
[----:B------:R2:W-:Y:S02]  /*9b420*/  STL.64 [R1+0x2d8], R70 ;  /* 0x0002d84601007387 */ /* 0x0005e40000100a00 */
[C---:B--2---:R-:W-:Y:S06]  /*9b430*/  HMMA.1688.F32.TF32 R68, R72.reuse, R22, R112 ;  /* 0x000000164844723c */ /* 0x044fec0000081070 */
[----:B------:R-:W-:-:S15]  /*9b440*/  HMMA.1688.F32.TF32 R108, R72, R26, R108 ;  /* 0x0000001a486c723c */ /* 0x000fde000008106c */
[----:B------:R-:W-:-:S02]  /*9b450*/  NOP ;  /* 0x0000000000007918 */ /* 0x000fc40000000000 */
[----:B------:R-:W-:Y:S04]  /*9b460*/  STL.64 [R1+0x3f0], R68 ;  /* 0x0003f04401007387 */ /* 0x000fe80000100a00 */
[----:B------:R2:W-:Y:S02]  /*9b470*/  STL.64 [R1+0x3f8], R70 ;  /* 0x0003f84601007387 */ /* 0x0005e40000100a00 */
[C---:B--2---:R-:W-:Y:S02]  /*9b480*/  HMMA.1688.F32.TF32 R68, R72.reuse, R30, R104 ;  /* 0x0000001e4844723c */ /* 0x044fe40000081068 */
[----:B------:R-:W-:Y:S04]  /*9b490*/  STL.64 [R1+0x3e0], R108 ;  /* 0x0003e06c01007387 */ /* 0x000fe80000100a00 */
[----:B------:R-:W-:Y:S01]  /*9b4a0*/  STL.64 [R1+0x3e8], R110 ;  /* 0x0003e86e01007387 */ /* 0x000fe20000100a00 */
[C---:B------:R-:W-:Y:S06]  /*9b4b0*/  HMMA.1688.F32.TF32 R76, R72.reuse, R34, R100 ;  /* 0x00000022484c723c */ /* 0x040fec0000081064 */
[C---:B------:R-:W-:Y:S10]  /*9b4c0*/  HMMA.1688.F32.TF32 R96, R72.reuse, R38, R96 ;  /* 0x000000264860723c */ /* 0x040ff40000081060 */
[----:B------:R-:W-:Y:S04]  /*9b4d0*/  STL.64 [R1+0x3d0], R68 ;  /* 0x0003d04401007387 */ /* 0x000fe80000100a00 */
[----:B------:R2:W-:Y:S02]  /*9b4e0*/  STL.64 [R1+0x3d8], R70 ;  /* 0x0003d84601007387 */ /* 0x0005e40000100a00 */
[C---:B--2---:R-:W-:Y:S02]  /*9b4f0*/  HMMA.1688.F32.TF32 R68, R72.reuse, R42, R88 ;  /* 0x0000002a4844723c */ /* 0x044fe40000081058 */
[----:B------:R-:W-:Y:S04]  /*9b500*/  STL.64 [R1+0x3c0], R76 ;  /* 0x0003c04c01007387 */ /* 0x000fe80000100a00 */
[----:B------:R2:W-:Y:S01]  /*9b510*/  STL.64 [R1+0x3c8], R78 ;  /* 0x0003c84e01007387 */ /* 0x0005e20000100a00 */
[C---:B------:R-:W-:Y:S03]  /*9b520*/  HMMA.1688.F32.TF32 R80, R72.reuse, R50, R80 ;  /* 0x000000324850723c */ /* 0x040fe60000081050 */
[----:B------:R-:W-:Y:S04]  /*9b530*/  STL.64 [R1+0x3b0], R96 ;  /* 0x0003b06001007387 */ /* 0x000fe80000100a00 */
[----:B------:R-:W-:Y:S01]  /*9b540*/  STL.64 [R1+0x3b8], R98 ;  /* 0x0003b86201007387 */ /* 0x000fe20000100a00 */
[C---:B--2---:R-:W-:Y:S08]  /*9b550*/  HMMA.1688.F32.TF32 R76, R72.reuse, R46, R84 ;  /* 0x0000002e484c723c */ /* 0x044ff00000081054 */
[----:B------:R-:W-:Y:S04]  /*9b560*/  STL.64 [R1+0x3a0], R68 ;  /* 0x0003a04401007387 */ /* 0x000fe80000100a00 */
[----:B------:R2:W-:Y:S02]  /*9b570*/  STL.64 [R1+0x3a8], R70 ;  /* 0x0003a84601007387 */ /* 0x0005e40000100a00 */
[C---:B--2---:R-:W-:Y:S09]  /*9b580*/  HMMA.1688.F32.TF32 R68, R72.reuse, R54, R204 ;  /* 0x000000364844723c */ /* 0x044ff200000810cc */
[----:B------:R-:W-:Y:S04]  /*9b590*/  STL.64 [R1+0xc0], R76 ;  /* 0x0000c04c01007387 */ /* 0x000fe80000100a00 */
[----:B------:R2:W-:Y:S04]  /*9b5a0*/  STL.64 [R1+0xc8], R78 ;  /* 0x0000c84e01007387 */ /* 0x0005e80000100a00 */
[----:B------:R-:W-:Y:S04]  /*9b5b0*/  STL.64 [R1+0xb0], R80 ;  /* 0x0000b05001007387 */ /* 0x000fe80000100a00 */
[----:B------:R3:W-:Y:S01]  /*9b5c0*/  STL.64 [R1+0xb8], R82 ;  /* 0x0000b85201007387 */ /* 0x0007e20000100a00 */
[C---:B--2---:R-:W-:Y:S03]  /*9b5d0*/  HMMA.1688.F32.TF32 R76, R72.reuse, R58, R224 ;  /* 0x0000003a484c723c */ /* 0x044fe600000810e0 */
[----:B------:R-:W-:Y:S03]  /*9b5e0*/  STL.64 [R1+0xa0], R68 ;  /* 0x0000a04401007387 */ /* 0x000fe60000100a00 */
[C---:B---3--:R-:W-:Y:S01]  /*9b5f0*/  HMMA.1688.F32.TF32 R80, R72.reuse, R62, R228 ;  /* 0x0000003e4850723c */ /* 0x048fe200000810e4 */
[----:B------:R2:W-:Y:S05]  /*9b600*/  STL.64 [R1+0xa8], R70 ;  /* 0x0000a84601007387 */ /* 0x0005ea0000100a00 */
[----:B--2---:R-:W-:Y:S11]  /*9b610*/  HMMA.1688.F32.TF32 R68, R72, R66, R212 ;  /* 0x000000424844723c */ /* 0x004ff600000810d4 */
[----:B------:R-:W-:Y:S04]  /*9b620*/  STL.64 [R1+0x90], R76 ;  /* 0x0000904c01007387 */ /* 0x000fe80000100a00 */
[----:B------:R2:W-:Y:S01]  /*9b630*/  STL.64 [R1+0x98], R78 ;  /* 0x0000984e01007387 */ /* 0x0005e20000100a00 */
[C---:B-1----:R-:W-:Y:S03]  /*9b640*/  HMMA.1688.F32.TF32 R72, R92.reuse, R10, R236 ;  /* 0x0000000a5c48723c */ /* 0x042fe600000810ec */
[----:B------:R-:W-:Y:S04]  /*9b650*/  STL.64 [R1+0x80], R80 ;  /* 0x0000805001007387 */ /* 0x000fe80000100a00 */
[----:B------:R-:W-:Y:S01]  /*9b660*/  STL.64 [R1+0x88], R82 ;  /* 0x0000885201007387 */ /* 0x000fe20000100a00 */
[C---:B--2---:R-:W-:Y:S03]  /*9b670*/  HMMA.1688.F32.TF32 R76, R92.reuse, R6, R232 ;  /* 0x000000065c4c723c */ /* 0x044fe600000810e8 */
[----:B------:R-:W-:Y:S04]  /*9b680*/  STL.64 [R1+0x70], R68 ;  /* 0x0000704401007387 */ /* 0x000fe80000100a00 */
[----:B------:R1:W-:Y:S02]  /*9b690*/  STL.64 [R1+0x78], R70 ;  /* 0x0000784601007387 */ /* 0x0003e40000100a00 */
[----:B-1----:R-:W-:-:S14]  /*9b6a0*/  HMMA.1688.F32.TF32 R68, R92, R14, R244 ;  /* 0x0000000e5c44723c */ /* 0x002fdc00000810f4 */
[----:B------:R-:W-:Y:S04]  /*9b6b0*/  STL.64 [R1+0x60], R76 ;  /* 0x0000604c01007387 */ /* 0x000fe80000100a00 */
[----:B------:R-:W-:Y:S04]  /*9b6c0*/  STL.64 [R1+0x68], R78 ;  /* 0x0000684e01007387 */ /* 0x000fe80000100a00 */
[----:B------:R-:W-:Y:S04]  /*9b6d0*/  STL.64 [R1+0x50], R72 ;  /* 0x0000504801007387 */ /* 0x000fe80000100a00 */
[----:B------:R-:W-:Y:S04]  /*9b6e0*/  STL.64 [R1+0x58], R74 ;  /* 0x0000584a01007387 */ /* 0x000fe80000100a00 */
[----:B------:R4:W-:Y:S01]  /*9b6f0*/  STL.64 [R1+0x48], R70 ;  /* 0x0000484601007387 */ /* 0x0009e20000100a00 */
[----:B------:R-:W-:-:S02]  /*9b700*/  IMAD.MOV.U32 R20, RZ, RZ, R68 ;  /* 0x000000ffff147224 */ /* 0x000fc400078e0044 */
[----:B------:R-:W-:Y:S02]  /*9b710*/  IMAD.MOV.U32 R21, RZ, RZ, R69 ;  /* 0x000000ffff157224 */ /* 0x000fe400078e0045 */
[----:B----4-:R-:W-:Y:S03]  /*9b720*/  HMMA.1688.F32.TF32 R68, R92, R18, R248 ;  /* 0x000000125c44723c */ /* 0x010fe600000810f8 */
[----:B------:R-:W-:Y:S04]  /*9b730*/  STL [R1+0xa56c], R21 ;  /* 0x00a56c1501007387 */ /* 0x000fe80000100800 */
[----:B------:R-:W-:Y:S04]  /*9b740*/  STL [R1+0xa568], R20 ;  /* 0x00a5681401007387 */ /* 0x000fe80000100800 */
[----:B------:R-:W2:-:S12]  /*9b750*/  LDL.LU R236, [R1+0x1240] ;  /* 0x0012400001ec7983 */ /* 0x000e980000300800 */
[----:B------:R-:W-:Y:S04]  /*9b760*/  STL.64 [R1+0x30], R68 ;  /* 0x0000304401007387 */ /* 0x000fe80000100a00 */
[----:B------:R1:W-:Y:S04]  /*9b770*/  STL.64 [R1+0x38], R70 ;  /* 0x0000384601007387 */ /* 0x0003e80000100a00 */
        /* <DEDUP_REMOVED lines=11> */
[----:B------:R-:W1:Y:S04]  /*9b830*/  LDL.LU R88, [R1+0x11b0] ;  /* 0x0011b00001587983 */ /* 0x000e680000300800 */
[----:B------:R-:W1:Y:S04]  /*9b840*/  LDL.LU R89, [R1+0x11b4] ;  /* 0x0011b40001597983 */ /* 0x000e680000300800 */
[----:B------:R-:W1:Y:S04]  /*9b850*/  LDL.LU R90, [R1+0x11b8] ;  /* 0x0011b800015a7983 */ /* 0x000e680000300800 */
[----:B------:R-:W1:Y:S04]  /*9b860*/  LDL.LU R91, [R1+0x11bc] ;  /* 0x0011bc00015b7983 */ /* 0x000e680000300800 */
        /* <DEDUP_REMOVED lines=32> */
[C---:B-1----:R-:W-:Y:S06]  /*9ba70*/  HMMA.1688.F32.TF32 R68, R92.reuse, R26, R88 ;  /* 0x0000001a5c44723c */ /* 0x042fec0000081058 */
[C---:B--2---:R-:W-:Y:S06]  /*9ba80*/  HMMA.1688.F32.TF32 R72, R92.reuse, R22, R96 ;  /* 0x000000165c48723c */ /* 0x044fec0000081060 */
[----:B----4-:R-:W-:-:S12]  /*9ba90*/  HMMA.1688.F32.TF32 R248, R92, R34, R248 ;  /* 0x000000225cf8723c */ /* 0x010fd800000810f8 */
[----:B------:R-:W-:Y:S01]  /*9baa0*/  IMAD.MOV.U32 R21, RZ, RZ, R70 ;  /* 0x000000ffff157224 */ /* 0x000fe200078e0046 */
[----:B------:R-:W-:-:S04]  /*9bab0*/  MOV R20, R71 ;  /* 0x0000004700147202 */ /* 0x000fc80000000f00 */
[----:B------:R-:W-:Y:S04]  /*9bac0*/  STL.64 [R1+0x20], R72 ;  /* 0x0000204801007387 */ /* 0x000fe80000100a00 */
[----:B------:R-:W-:Y:S04]  /*9bad0*/  STL.64 [R1+0x28], R74 ;  /* 0x0000284a01007387 */ /* 0x000fe80000100a00 */
[----:B------:R3:W-:Y:S02]  /*9bae0*/  STL.64 [R1+0x10], R68 ;  /* 0x0000104401007387 */ /* 0x0007e40000100a00 */
[C---:B---3--:R-:W-:Y:S02]  /*9baf0*/  HMMA.1688.F32.TF32 R68, R92.reuse, R30, R84 ;  /* 0x0000001e5c44723c */ /* 0x048fe40000081054 */
[----:B------:R-:W-:Y:S04]  /*9bb00*/  STL.64 [R1+0xa480], R250 ;  /* 0x00a480fa01007387 */ /* 0x000fe80000100a00 */
[C---:B------:R-:W-:Y:S06]  /*9bb10*/  HMMA.1688.F32.TF32 R244, R92.reuse, R38, R244 ;  /* 0x000000265cf4723c */ /* 0x040fec00000810f4 */
[C---:B------:R-:W-:Y:S11]  /*9bb20*/  HMMA.1688.F32.TF32 R76, R92.reuse, R50, R224 ;  /* 0x000000325c4c723c */ /* 0x040ff600000810e0 */
[----:B------:R-:W-:Y:S01]  /*9bb30*/  STL.64 [R1], R68 ;  /* 0x0000004401007387 */ /* 0x000fe20000100a00 */
[C---:B------:R-:W-:Y:S03]  /*9bb40*/  HMMA.1688.F32.TF32 R72, R92.reuse, R46, R204 ;  /* 0x0000002e5c48723c */ /* 0x040fe600000810cc */
[----:B------:R1:W-:Y:S03]  /*9bb50*/  STL.64 [R1+0x8], R70 ;  /* 0x0000084601007387 */ /* 0x0003e60000100a00 */
[C---:B-1----:R-:W-:Y:S06]  /*9bb60*/  HMMA.1688.F32.TF32 R68, R92.reuse, R42, R80 ;  /* 0x0000002a5c44723c */ /* 0x042fec0000081050 */
[C---:B------:R-:W-:Y:S06]  /*9bb70*/  HMMA.1688.F32.TF32 R80, R92.reuse, R54, R228 ;  /* 0x000000365c50723c */ /* 0x040fec00000810e4 */
[C---:B------:R-:W-:Y:S01]  /*9bb80*/  HMMA.1688.F32.TF32 R84, R92.reuse, R58, R212 ;  /* 0x0000003a5c54723c */ /* 0x040fe200000810d4 */
[----:B------:R1:W-:Y:S04]  /*9bb90*/  STL.64 [R1+0xa478], R248 ;  /* 0x00a478f801007387 */ /* 0x0003e80000100a00 */
[----:B------:R-:W-:Y:S01]  /*9bba0*/  STL.64 [R1+0xa490], R246 ;  /* 0x00a490f601007387 */ /* 0x000fe20000100a00 */
[C---:B------:R-:W-:Y:S03]  /*9bbb0*/  HMMA.1688.F32.TF32 R88, R92.reuse, R62, R232 ;  /* 0x0000003e5c58723c */ /* 0x040fe600000810e8 */
        /* <DEDUP_REMOVED lines=49> */
[----:B------:R-:W2:Y:S08]  /*9bed0*/  LDL.LU R239, [R1+0x12ec] ;  /* 0x0012ec0001ef7983 */ /* 0x000eb00000300800 */
[----:B------:R-:W-:Y:S04]  /*9bee0*/  STL.64 [R1+0xa500], R94 ;  /* 0x00a5005e01007387 */ /* 0x000fe80000100a00 */
[----:B------:R-:W-:Y:S01]  /*9bef0*/  STL.64 [R1+0xa4f8], R92 ;  /* 0x00a4f85c01007387 */ /* 0x000fe20000100a00 */
[C---:B---3--:R-:W-:Y:S06]  /*9bf00*/  HMMA.1688.F32.TF32 R100, R156.reuse, R10, R100 ;  /* 0x0000000a9c64723c */ /* 0x048fec0000081064 */
[C---:B----4-:R-:W-:Y:S06]  /*9bf10*/  HMMA.1688.F32.TF32 R96, R156.reuse, R6, R96 ;  /* 0x000000069c60723c */ /* 0x050fec0000081060 */
[C---:B--2---:R-:W-:Y:S06]  /*9bf20*/  HMMA.1688.F32.TF32 R104, R156.reuse, R14, R104 ;  /* 0x0000000e9c68723c */ /* 0x044fec0000081068 */
[C---:B------:R-:W-:Y:S11]  /*9bf30*/  HMMA.1688.F32.TF32 R108, R156.reuse, R18, R228 ;  /* 0x000000129c6c723c */ /* 0x040ff600000810e4 */
[----:B------:R-:W-:Y:S01]  /*9bf40*/  STL.64 [R1+0xa420], R98 ;  /* 0x00a4206201007387 */ /* 0x000fe20000100a00 */
[C---:B------:R-:W-:Y:S03]  /*9bf50*/  HMMA.1688.F32.TF32 R112, R156.reuse, R22, R204 ;  /* 0x000000169c70723c */ /* 0x040fe600000810cc */
[----:B------:R-:W-:Y:S03]  /*9bf60*/  STL.64 [R1+0xa418], R96 ;  /* 0x00a4186001007387 */ /* 0x000fe60000100a00 */
        /* <DEDUP_REMOVED lines=56> */
[----:B------:R-:W4:Y:S01]  /*9c2f0*/  LDL.LU R215, [R1+0x137c] ;  /* 0x00137c0001d77983 */ /* 0x000f220000300800 */
[----:B------:R-:W-:Y:S03]  /*9c300*/  HMMA.1688.F32.TF32 R128, R156, R38, R236 ;  /* 0x000000269c80723c */ /* 0x000fe600000810ec */
[----:B------:R-:W4:Y:S04]  /*9c310*/  LDL.LU R236, [R1+0x1390] ;  /* 0x0013900001ec7983 */ /* 0x000f280000300800 */
[----:B------:R-:W4:Y:S04]  /*9c320*/  LDL.LU R237, [R1+0x1394] ;  /* 0x0013940001ed7983 */ /* 0x000f280000300800 */
[----:B------:R-:W4:Y:S04]  /*9c330*/  LDL.LU R238, [R1+0x1398] ;  /* 0x0013980001ee7983 */ /* 0x000f280000300800 */
[----:B------:R-:W4:Y:S04]  /*9c340*/  LDL.LU R239, [R1+0x139c] ;  /* 0x00139c0001ef7983 */ /* 0x000f280000300800 */
[----:B------:R-:W-:Y:S04]  /*9c350*/  LDS R228, [R52+UR10+0x4380] ;  /* 0x0043800a34e47984 */ /* 0x000fe80008000800 */
[----:B------:R-:W-:Y:S04]  /*9c360*/  STL.64 [R1+0xa470], R130 ;  /* 0x00a4708201007387 */ /* 0x000fe80000100a00 */
[----:B------:R-:W-:Y:S04]  /*9c370*/  STL.64 [R1+0xa468], R128 ;  /* 0x00a4688001007387 */ /* 0x000fe80000100a00 */
[----:B------:R-:W-:Y:S04]  /*9c380*/  LDS R230, [R52+UR10+0x6380] ;  /* 0x0063800a34e67984 */ /* 0x000fe80008000800 */
[----:B------:R-:W-:Y:S04]  /*9c390*/  LDS R229, [R53+UR10+0x4380] ;  /* 0x0043800a35e57984 */ /* 0x000fe80008000800 */
[----:B------:R-:W1:Y:S01]  /*9c3a0*/  LDS R231, [R53+UR10+0x6380] ;  /* 0x0063800a35e77984 */ /* 0x000e620008000800 */
[----:B--2---:R-:W-:Y:S03]  /*9c3b0*/  HMMA.1688.F32.TF32 R168, R220, R14, R232 ;  /* 0x0000000edca8723c */ /* 0x004fe600000810e8 */
[----:B------:R-:W-:Y:S04]  /*9c3c0*/  LDS R232, [R52+UR10+0x4400] ;  /* 0x0044000a34e87984 */ /* 0x000fe80008000800 */
[----:B------:R-:W-:Y:S04]  /*9c3d0*/  LDS R234, [R52+UR10+0x6400] ;  /* 0x0064000a34ea7984 */ /* 0x000fe80008000800 */
[----:B------:R-:W-:Y:S04]  /*9c3e0*/  LDS R233, [R53+UR10+0x4400] ;  /* 0x0044000a35e97984 */ /* 0x000fe80008000800 */
[----:B------:R-:W2:Y:S01]  /*9c3f0*/  LDS R235, [R53+UR10+0x6400] ;  /* 0x0064000a35eb7984 */ /* 0x000ea20008000800 */
[C---:B---3--:R-:W-:Y:S06]  /*9c400*/  HMMA.1688.F32.TF32 R152, R156.reuse, R62, R208 ;  /* 0x0000003e9c98723c */ /* 0x048fec00000810d0 */
[C---:B----4-:R-:W-:Y:S06]  /*9c410*/  HMMA.1688.F32.TF32 R136, R156.reuse, R46, R136 ;  /* 0x0000002e9c88723c */ /* 0x050fec0000081088 */
[C---:B------:R-:W-:Y:S06]  /*9c420*/  HMMA.1688.F32.TF32 R132, R156.reuse, R42, R132 ;  /* 0x0000002a9c84723c */ /* 0x040fec0000081084 */
[C---:B------:R-:W-:Y:S06]  /*9c430*/  HMMA.1688.F32.TF32 R140, R156.reuse, R50, R140 ;  /* 0x000000329c8c723c */ /* 0x040fec000008108c */
[C---:B------:R-:W-:Y:S11]  /*9c440*/  HMMA.1688.F32.TF32 R144, R156.reuse, R54, R180 ;  /* 0x000000369c90723c */ /* 0x040ff600000810b4 */
[----:B------:R-:W-:Y:S01]  /*9c450*/  STL.64 [R1+0xa510], R134 ;  /* 0x00a5108601007387 */ /* 0x000fe20000100a00 */
[C---:B------:R-:W-:Y:S03]  /*9c460*/  HMMA.1688.F32.TF32 R148, R156.reuse, R58, R176 ;  /* 0x0000003a9c94723c */ /* 0x040fe600000810b0 */
[----:B------:R-:W-:Y:S03]  /*9c470*/  STL.64 [R1+0xa508], R132 ;  /* 0x00a5088401007387 */ /* 0x000fe60000100a00 */
[----:B------:R-:W-:Y:S01]  /*9c480*/  HMMA.1688.F32.TF32 R156, R156, R66, R204 ;  /* 0x000000429c9c723c */ /* 0x000fe200000810cc */
        /* <DEDUP_REMOVED lines=24> */
[----:B-1----:R-:W4:Y:S04]  /*9c610*/  LDL.LU R248, [R1+0x1460] ;  /* 0x0014600001f87983 */ /* 0x002f280000300800 */
        /* <DEDUP_REMOVED lines=56> */
[----:B------:R-:W-:Y:S04]  /*9c9a0*/  STL.64 [R1+0xa588], R174 ;  /* 0x00a588ae01007387 */ /* 0x000fe80000100a00 */
[----:B------:R-:W-:Y:S01]  /*9c9b0*/  STL.64 [R1+0xa580], R172 ;  /* 0x00a580ac01007387 */ /* 0x000fe20000100a00 */
[C---:B---3--:R-:W-:Y:S06]  /*9c9c0*/  HMMA.1688.F32.TF32 R72, R228.reuse, R10, R224 ;  /* 0x0000000ae448723c */ /* 0x048fec00000810e0 */
[----:B----4-:R-:W-:Y:S06]  /*9c9d0*/  HMMA.1688.F32.TF32 R76, R228, R6, R248 ;  /* 0x00000006e44c723c */ /* 0x010fec00000810f8 */
[C---:B--2---:R-:W-:Y:S06]  /*9c9e0*/  HMMA.1688.F32.TF32 R212, R220.reuse, R58, R212 ;  /* 0x0000003adcd4723c */ /* 0x044fec00000810d4 */
[C---:B------:R-:W-:Y:S06]  /*9c9f0*/  HMMA.1688.F32.TF32 R208, R220.reuse, R54, R208 ;  /* 0x00000036dcd0723c */ /* 0x040fec00000810d0 */
[C---:B------:R-:W-:Y:S06]  /*9ca00*/  HMMA.1688.F32.TF32 R176, R220.reuse, R22, R176 ;  /* 0x00000016dcb0723c */ /* 0x040fec00000810b0 */
[C---:B------:R-:W-:Y:S06]  /*9ca10*/  HMMA.1688.F32.TF32 R180, R220.reuse, R26, R180 ;  /* 0x0000001adcb4723c */ /* 0x040fec00000810b4 */
[C---:B------:R-:W-:Y:S06]  /*9ca20*/  HMMA.1688.F32.TF32 R184, R220.reuse, R30, R184 ;  /* 0x0000001edcb8723c */ /* 0x040fec00000810b8 */
[C---:B------:R-:W-:Y:S05]  /*9ca30*/  HMMA.1688.F32.TF32 R188, R220.reuse, R34, R188 ;  /* 0x00000022dcbc723c */ /* 0x040fea00000810bc */
        /* <DEDUP_REMOVED lines=10> */
[----:B------:R-:W-:Y:S03]  /*9cae0*/  HMMA.1688.F32.TF32 R68, R228, R14, R236 ;  /* 0x0000000ee444723c */ /* 0x000fe600000810ec */
[----:B------:R-:W-:Y:S04]  /*9caf0*/  STL.64 [R1+0xa5d0], R192 ;  /* 0x00a5d0c001007387 */ /* 0x000fe80000100a00 */
[----:B------:R-:W-:Y:S04]  /*9cb00*/  STL.64 [R1+0x470], R76 ;  /* 0x0004704c01007387 */ /* 0x000fe80000100a00 */
[----:B------:R-:W-:Y:S04]  /*9cb10*/  STL.64 [R1+0x478], R78 ;  /* 0x0004784e01007387 */ /* 0x000fe80000100a00 */
[----:B------:R-:W2:Y:S04]  /*9cb20*/  LDL.LU R248, [R1+0x15e0] ;  /* 0x0015e00001f87983 */ /* 0x000ea80000300800 */
[----:B------:R-:W-:Y:S04]  /*9cb30*/  STL.64 [R1+0x480], R72 ;  /* 0x0004804801007387 */ /* 0x000fe80000100a00 */
[----:B------:R-:W-:Y:S01]  /*9cb40*/  STL.64 [R1+0x488], R74 ;  /* 0x0004884a01007387 */ /* 0x000fe20000100a00 */
[C---:B------:R-:W-:Y:S03]  /*9cb50*/  HMMA.1688.F32.TF32 R196, R220.reuse, R42, R196 ;  /* 0x0000002adcc4723c */ /* 0x040fe600000810c4 */
[----:B------:R1:W-:Y:S04]  /*9cb60*/  STL.64 [R1+0x490], R68 ;  /* 0x0004904401007387 */ /* 0x0003e80000100a00 */
[----:B------:R3:W-:Y:S01]  /*9cb70*/  STL.64 [R1+0x498], R70 ;  /* 0x0004984601007387 */ /* 0x0007e20000100a00 */
[C---:B------:R-:W-:Y:S03]  /*9cb80*/  HMMA.1688.F32.TF32 R200, R220.reuse, R46, R200 ;  /* 0x0000002edcc8723c */ /* 0x040fe600000810c8 */
[----:B------:R-:W2:Y:S03]  /*9cb90*/  LDL.LU R249, [R1+0x15e4] ;  /* 0x0015e40001f97983 */ /* 0x000ea60000300800 */
[C---:B------:R-:W-:Y:S01]  /*9cba0*/  HMMA.1688.F32.TF32 R204, R220.reuse, R50, R204 ;  /* 0x00000032dccc723c */ /* 0x040fe200000810cc */
[----:B------:R-:W2:Y:S04]  /*9cbb0*/  LDL.LU R250, [R1+0x15e8] ;  /* 0x0015e80001fa7983 */ /* 0x000ea80000300800 */
[----:B------:R-:W2:Y:S01]  /*9cbc0*/  LDL.LU R251, [R1+0x15ec] ;  /* 0x0015ec0001fb7983 */ /* 0x000ea20000300800 */
[C---:B------:R-:W-:Y:S06]  /*9cbd0*/  HMMA.1688.F32.TF32 R216, R220.reuse, R62, R216 ;  /* 0x0000003edcd8723c */ /* 0x040fec00000810d8 */
[----:B------:R-:W-:Y:S01]  /*9cbe0*/  HMMA.1688.F32.TF32 R220, R220, R66, R244 ;  /* 0x00000042dcdc723c */ /* 0x000fe200000810f4 */
[----:B------:R-:W4:Y:S04]  /*9cbf0*/  LDL.LU R244, [R1+0x15d0] ;  /* 0x0015d00001f47983 */ /* 0x000f280000300800 */
[----:B------:R-:W4:Y:S04]  /*9cc00*/  LDL.LU R245, [R1+0x15d4] ;  /* 0x0015d40001f57983 */ /* 0x000f280000300800 */
[----:B------:R-:W4:Y:S04]  /*9cc10*/  LDL.LU R246, [R1+0x15d8] ;  /* 0x0015d80001f67983 */ /* 0x000f280000300800 */
[----:B------:R-:W4:Y:S04]  /*9cc20*/  LDL.LU R247, [R1+0x15dc] ;  /* 0x0015dc0001f77983 */ /* 0x000f280000300800 */
[----:B-1----:R-:W2:Y:S04]  /*9cc30*/  LDL.LU R68, [R1+0x15c0] ;  /* 0x0015c00001447983 */ /* 0x002ea80000300800 */
        /* <DEDUP_REMOVED lines=83> */
[C---:B---3--:R-:W-:Y:S06]  /*9d170*/  HMMA.1688.F32.TF32 R80, R232.reuse, R18, R80 ;  /* 0x00000012e850723c */ /* 0x048fec0000081050 */
[C---:B----4-:R-:W-:Y:S06]  /*9d180*/  HMMA.1688.F32.TF32 R84, R232.reuse, R14, R84 ;  /* 0x0000000ee854723c */ /* 0x050fec0000081054 */
        /* <DEDUP_REMOVED lines=9> */
[----:B------:R-:W-:Y:S01]  /*9d220*/  HMMA.1688.F32.TF32 R144, R228, R18, R224 ;  /* 0x00000012e490723c */ /* 0x000fe200000810e0 */
[----:B------:R-:W-:Y:S04]  /*9d230*/  LDS R224, [R52+UR10+0x4480] ;  /* 0x0044800a34e07984 */ /* 0x000fe80008000800 */
[----:B------:R-:W-:Y:S01]  /*9d240*/  LDS R226, [R52+UR10+0x6480] ;  /* 0x0064800a34e27984 */ /* 0x000fe20008000800 */
[----:B------:R-:W-:Y:S03]  /*9d250*/  HMMA.1688.F32.TF32 R68, R232, R30, R68 ;  /* 0x0000001ee844723c */ /* 0x000fe60000081044 */
[----:B------:R-:W-:Y:S04]  /*9d260*/  LDS R225, [R53+UR10+0x4480] ;  /* 0x0044800a35e17984 */ /* 0x000fe80008000800 */
[----:B------:R-:W1:Y:S01]  /*9d270*/  LDS R227, [R53+UR10+0x6480] ;  /* 0x0064800a35e37984 */ /* 0x000e620008000800 */
[C---:B------:R-:W-:Y:S06]  /*9d280*/  HMMA.1688.F32.TF32 R140, R228.reuse, R22, R140 ;  /* 0x00000016e48c723c */ /* 0x040fec000008108c */
[C---:B------:R-:W-:Y:S03]  /*9d290*/  HMMA.1688.F32.TF32 R136, R228.reuse, R26, R136 ;  /* 0x0000001ae488723c */ /* 0x040fe60000081088 */
[----:B------:R-:W-:Y:S03]  /*9d2a0*/  STL.64 [R1+0x4a0], R144 ;  /* 0x0004a09001007387 */ /* 0x000fe60000100a00 */
[C---:B------:R-:W-:Y:S01]  /*9d2b0*/  HMMA.1688.F32.TF32 R120, R228.reuse, R42, R120 ;  /* 0x0000002ae478723c */ /* 0x040fe20000081078 */
[----:B------:R-:W-:Y:S10]  /*9d2c0*/  STL.64 [R1+0x4a8], R146 ;  /* 0x0004a89201007387 */ /* 0x000ff40000100a00 */
[----:B------:R-:W-:Y:S04]  /*9d2d0*/  STL.64 [R1+0x510], R140 ;  /* 0x0005108c01007387 */ /* 0x000fe80000100a00 */
[----:B------:R-:W-:Y:S01]  /*9d2e0*/  STL.64 [R1+0x518], R142 ;  /* 0x0005188e01007387 */ /* 0x000fe20000100a00 */
[----:B------:R-:W-:Y:S03]  /*9d2f0*/  HMMA.1688.F32.TF32 R104, R228, R58, R104 ;  /* 0x0000003ae468723c */ /* 0x000fe60000081068 */
        /* <DEDUP_REMOVED lines=46> */
[----:B------:R3:W-:Y:S04]  /*9d5e0*/  STL.64 [R1+0xb70], R76 ;  /* 0x000b704c01007387 */ /* 0x0007e80000100a00 */
[----:B------:R4:W-:Y:S04]  /*9d5f0*/  STL.64 [R1+0xb78], R78 ;  /* 0x000b784e01007387 */ /* 0x0009e80000100a00 */
        /* <DEDUP_REMOVED lines=52> */
[C---:B--2---:R-:W-:Y:S06]  /*9d940*/  HMMA.1688.F32.TF32 R88, R232.reuse, R58, R88 ;  /* 0x0000003ae858723c */ /* 0x044fec0000081058 */
[C---:B------:R-:W-:Y:S06]  /*9d950*/  HMMA.1688.F32.TF32 R100, R232.reuse, R46, R100 ;  /* 0x0000002ee864723c */ /* 0x040fec0000081064 */
[C---:B------:R-:W-:Y:S06]  /*9d960*/  HMMA.1688.F32.TF32 R96, R232.reuse, R50, R96 ;  /* 0x00000032e860723c */ /* 0x040fec0000081060 */
[----:B------:R-:W-:-:S12]  /*9d970*/  HMMA.1688.F32.TF32 R92, R232, R54, R92 ;  /* 0x00000036e85c723c */ /* 0x000fd8000008105c */
[----:B------:R-:W-:Y:S02]  /*9d980*/  IMAD.MOV.U32 R32, RZ, RZ, R103 ;  /* 0x000000ffff207224 */ /* 0x000fe400078e0067 */
[----:B------:R-:W-:Y:S01]  /*9d990*/  IMAD.MOV.U32 R33, RZ, RZ, R102 ;  /* 0x000000ffff217224 */ /* 0x000fe200078e0066 */
[----:B------:R-:W-:Y:S01]  /*9d9a0*/  HMMA.1688.F32.TF32 R84, R232, R62, R84 ;  /* 0x0000003ee854723c */ /* 0x000fe20000081054 */
[----:B------:R-:W-:Y:S05]  /*9d9b0*/  STL.64 [R1+0xbc0], R100 ;  /* 0x000bc06401007387 */ /* 0x000fea0000100a00 */
[C---:B---3--:R-:W-:Y:S01]  /*9d9c0*/  HMMA.1688.F32.TF32 R76, R224.reuse, R6, R76 ;  /* 0x00000006e04c723c */ /* 0x048fe2000008104c */
[----:B------:R-:W-:Y:S05]  /*9d9d0*/  STL [R1+0xa3b4], R32 ;  /* 0x00a3b42001007387 */ /* 0x000fea0000100800 */
[C---:B----4-:R-:W-:Y:S01]  /*9d9e0*/  HMMA.1688.F32.TF32 R72, R224.reuse, R10, R72 ;  /* 0x0000000ae048723c */ /* 0x050fe20000081048 */
[----:B------:R-:W-:Y:S05]  /*9d9f0*/  STL [R1+0xa3b0], R33 ;  /* 0x00a3b02101007387 */ /* 0x000fea0000100800 */
[----:B------:R-:W-:Y:S01]  /*9da00*/  HMMA.1688.F32.TF32 R68, R224, R14, R68 ;  /* 0x0000000ee044723c */ /* 0x000fe20000081044 */
        /* <DEDUP_REMOVED lines=10> */
[----:B------:R-:W-:Y:S04]  /*9dab0*/  STL.64 [R1+0xdc8], R74 ;  /* 0x000dc84a01007387 */ /* 0x000fe80000100a00 */
[----:B------:R1:W-:Y:S02]  /*9dac0*/  STL.64 [R1+0xdd8], R70 ;  /* 0x000dd84601007387 */ /* 0x0003e40000100a00 */
[----:B-1----:R-:W-:Y:S01]  /*9dad0*/  HMMA.1688.F32.TF32 R68, R224, R18, R244 ;  /* 0x00000012e044723c */ /* 0x002fe200000810f4 */
[----:B------:R-:W-:Y:S01]  /*9dae0*/  IMAD.MOV.U32 R40, RZ, RZ, R72 ;  /* 0x000000ffff287224 */ /* 0x000fe200078e0048 */
[----:B------:R-:W-:-:S04]  /*9daf0*/  MOV R41, R73 ;  /* 0x0000004900297202 */ /* 0x000fc80000000f00 */
[----:B------:R-:W-:-:S15]  /*9db00*/  HMMA.1688.F32.TF32 R72, R224, R22, R248 ;  /* 0x00000016e048723c */ /* 0x000fde00000810f8 */
[----:B------:R-:W-:-:S02]  /*9db10*/  NOP ;  /* 0x0000000000007918 */ /* 0x000fc40000000000 */
[----:B------:R-:W-:Y:S04]  /*9db20*/  STL.64 [R1+0xde0], R68 ;  /* 0x000de04401007387 */ /* 0x000fe80000100a00 */
[----:B------:R1:W-:Y:S02]  /*9db30*/  STL.64 [R1+0xde8], R70 ;  /* 0x000de84601007387 */ /* 0x0003e40000100a00 */
[----:B-1----:R-:W-:Y:S02]  /*9db40*/  HMMA.1688.F32.TF32 R68, R224, R26, R236 ;  /* 0x0000001ae044723c */ /* 0x002fe400000810ec */
[----:B------:R-:W-:Y:S04]  /*9db50*/  STL.64 [R1+0xdf0], R72 ;  /* 0x000df04801007387 */ /* 0x000fe80000100a00 */
[----:B------:R-:W-:Y:S04]  /*9db60*/  STL.64 [R1+0xdf8], R74 ;  /* 0x000df84a01007387 */ /* 0x000fe80000100a00 */
[----:B------:R-:W2:Y:S01]  /*9db70*/  LDL.LU R248, [R1+0x1810] ;  /* 0x0018100001f87983 */ /* 0x000ea20000300800 */
[----:B------:R-:W-:-:S12]  /*9db80*/  IMAD.MOV.U32 R36, RZ, RZ, R76 ;  /* 0x000000ffff247224 */ /* 0x000fd800078e004c */
[----:B------:R1:W-:Y:S04]  /*9db90*/  STL.64 [R1+0xe00], R68 ;  /* 0x000e004401007387 */ /* 0x0003e80000100a00 */
[----:B------:R3:W-:Y:S04]  /*9dba0*/  STL.64 [R1+0xe08], R70 ;  /* 0x000e084601007387 */ /* 0x0007e80000100a00 */
[----:B------:R-:W2:Y:S04]  /*9dbb0*/  LDL.LU R249, [R1+0x1814] ;  /* 0x0018140001f97983 */ /* 0x000ea80000300800 */
[----:B------:R-:W2:Y:S04]  /*9dbc0*/  LDL.LU R250, [R1+0x1818] ;  /* 0x0018180001fa7983 */ /* 0x000ea80000300800 */
[----:B------:R-:W2:Y:S04]  /*9dbd0*/  LDL.LU R251, [R1+0x181c] ;  /* 0x00181c0001fb7983 */ /* 0x000ea80000300800 */
[----:B-1----:R-:W4:Y:S04]  /*9dbe0*/  LDL.LU R68, [R1+0x17f0] ;  /* 0x0017f00001447983 */ /* 0x002f280000300800 */
[----:B------:R-:W4:Y:S04]  /*9dbf0*/  LDL.LU R69, [R1+0x17f4] ;  /* 0x0017f40001457983 */ /* 0x000f280000300800 */
[----:B---3--:R-:W4:Y:S04]  /*9dc00*/  LDL.LU R70, [R1+0x17f8] ;  /* 0x0017f80001467983 */ /* 0x008f280000300800 */
[----:B------:R-:W4:Y:S04]  /*9dc10*/  LDL.LU R71, [R1+0x17fc] ;  /* 0x0017fc0001477983 */ /* 0x000f280000300800 */
[----:B------:R-:W3:Y:S01]  /*9dc20*/  LDL.LU R72, [R1+0x17e0] ;  /* 0x0017e00001487983 */ /* 0x000ee20000300800 */
[----:B------:R-:W-:-:S03]  /*9dc30*/  IMAD.MOV.U32 R37, RZ, RZ, R77 ;  /* 0x000000ffff257224 */ /* 0x000fc600078e004d */
        /* <DEDUP_REMOVED lines=8> */
[----:B------:R-:W4:Y:S01]  /*9dcc0*/  LDL.LU R85, [R1+0x17b4] ;  /* 0x0017b40001557983 */ /* 0x000f220000300800 */
[----:B------:R-:W-:-:S03]  /*9dcd0*/  IMAD.MOV.U32 R32, RZ, RZ, R94 ;  /* 0x000000ffff207224 */ /* 0x000fc600078e005e */
[----:B------:R-:W4:Y:S01]  /*9dce0*/  LDL.LU R86, [R1+0x17b8] ;  /* 0x0017b80001567983 */ /* 0x000f220000300800 */
[----:B------:R-:W-:-:S03]  /*9dcf0*/  MOV R33, R95 ;  /* 0x0000005f00217202 */ /* 0x000fc60000000f00 */
        /* <DEDUP_REMOVED lines=61> */
[----:B------:R-:W4:Y:S04]  /*9e0d0*/  LDL.LU R91, [R1+0x17ac] ;  /* 0x0017ac00015b7983 */ /* 0x000f280000300800 */
[----:B------:R-:W-:Y:S01]  /*9e0e0*/  LDS R232, [R52+UR10+0x4580] ;  /* 0x0045800a34e87984 */ /* 0x000fe20008000800 */
[----:B------:R-:W-:-:S02]  /*9e0f0*/  IMAD.MOV.U32 R25, RZ, RZ, R80 ;  /* 0x000000ffff197224 */ /* 0x000fc400078e0050 */
[----:B------:R-:W-:Y:S01]  /*9e100*/  IMAD.MOV.U32 R29, RZ, RZ, R81 ;  /* 0x000000ffff1d7224 */ /* 0x000fe200078e0051 */
[----:B------:R-:W4:Y:S01]  /*9e110*/  LDL.LU R80, [R1+0x17c0] ;  /* 0x0017c00001507983 */ /* 0x000f220000300800 */
[----:B------:R-:W-:Y:S01]  /*9e120*/  IMAD.MOV.U32 R28, RZ, RZ, R82 ;  /* 0x000000ffff1c7224 */ /* 0x000fe200078e0052 */
[----:B------:R-:W-:Y:S02]  /*9e130*/  MOV R24, R83 ;  /* 0x0000005300187202 */ /* 0x000fe40000000f00 */
        /* <DEDUP_REMOVED lines=13> */
[----:B------:R-:W1:Y:S01]  /*9e210*/  LDS R235, [R53+UR10+0x6580] ;  /* 0x0065800a35eb7984 */ /* 0x000e620008000800 */
[C---:B---3--:R-:W-:Y:S06]  /*9e220*/  HMMA.1688.F32.TF32 R92, R228.reuse, R18, R92 ;  /* 0x00000012e45c723c */ /* 0x048fec000008105c */
[C---:B--2---:R-:W-:Y:S06]  /*9e230*/  HMMA.1688.F32.TF32 R100, R228.reuse, R10, R100 ;  /* 0x0000000ae464723c */ /* 0x044fec0000081064 */
[----:B----4-:R-:W-:Y:S06]  /*9e240*/  HMMA.1688.F32.TF32 R104, R228, R6, R104 ;  /* 0x00000006e468723c */ /* 0x010fec0000081068 */
        /* <DEDUP_REMOVED lines=8> */
[C---:B------:R-:W-:Y:S11]  /*9e2d0*/  HMMA.1688.F32.TF32 R128, R224.reuse, R46, R128 ;  /* 0x0000002ee080723c */ /* 0x040ff60000081080 */
[----:B------:R-:W-:Y:S06]  /*9e2e0*/  STL.64 [R1+0xe18], R146 ;  /* 0x000e189201007387 */ /* 0x000fec0000100a00 */
[----:B------:R-:W-:Y:S01]  /*9e2f0*/  STL.64 [R1+0xe20], R140 ;  /* 0x000e208c01007387 */ /* 0x000fe20000100a00 */
[----:B------:R-:W-:Y:S03]  /*9e300*/  HMMA.1688.F32.TF32 R112, R224, R62, R112 ;  /* 0x0000003ee070723c */ /* 0x000fe60000081070 */
        /* <DEDUP_REMOVED lines=27> */
[----:B------:R-:W-:Y:S01]  /*9e4c0*/  LDS R226, [R52+UR10+0x6600] ;  /* 0x0066000a34e27984 */ /* 0x000fe20008000800 */
[C---:B--2---:R-:W-:Y:S03]  /*9e4d0*/  HMMA.1688.F32.TF32 R92, R228.reuse, R22, R88 ;  /* 0x00000016e45c723c */ /* 0x044fe60000081058 */
[----:B------:R-:W-:Y:S04]  /*9e4e0*/  LDS R225, [R53+UR10+0x4600] ;  /* 0x0046000a35e17984 */ /* 0x000fe80008000800 */
[----:B------:R-:W2:Y:S01]  /*9e4f0*/  LDS R227, [R53+UR10+0x6600] ;  /* 0x0066000a35e37984 */ /* 0x000ea20008000800 */
[C---:B------:R-:W-:Y:S06]  /*9e500*/  HMMA.1688.F32.TF32 R88, R228.reuse, R26, R84 ;  /* 0x0000001ae458723c */ /* 0x040fec0000081054 */
[C---:B------:R-:W-:Y:S06]  /*9e510*/  HMMA.1688.F32.TF32 R84, R228.reuse, R30, R80 ;  /* 0x0000001ee454723c */ /* 0x040fec0000081050 */
[C---:B------:R-:W-:Y:S06]  /*9e520*/  HMMA.1688.F32.TF32 R80, R228.reuse, R34, R76 ;  /* 0x00000022e450723c */ /* 0x040fec000008104c */
[C---:B------:R-:W-:Y:S06]  /*9e530*/  HMMA.1688.F32.TF32 R76, R228.reuse, R38, R72 ;  /* 0x00000026e44c723c */ /* 0x040fec0000081048 */
        /* <DEDUP_REMOVED lines=13> */
[----:B------:R-:W-:Y:S04]  /*9e610*/  STL.64 [R1+0x1330], R68 ;  /* 0x0013304401007387 */ /* 0x000fe80000100a00 */
[----:B------:R-:W-:Y:S04]  /*9e620*/  STL.64 [R1+0x1310], R72 ;  /* 0x0013104801007387 */ /* 0x000fe80000100a00 */
[----:B------:R3:W-:Y:S04]  /*9e630*/  STL.64 [R1+0x1318], R74 ;  /* 0x0013184a01007387 */ /* 0x0007e80000100a00 */
[----:B------:R4:W-:Y:S01]  /*9e640*/  STL [R1+0x1338], R70 ;  /* 0x0013384601007387 */ /* 0x0009e20000100800 */
[C---:B---3--:R-:W-:Y:S06]  /*9e650*/  HMMA.1688.F32.TF32 R72, R228.reuse, R50, R248 ;  /* 0x00000032e448723c */ /* 0x048fec00000810f8 */
[----:B----4-:R-:W-:Y:S01]  /*9e660*/  HMMA.1688.F32.TF32 R68, R228, R54, R236 ;  /* 0x00000036e444723c */ /* 0x010fe200000810ec */
[----:B------:R3:W-:-:S15]  /*9e670*/  STL [R1+0xa388], R13 ;  /* 0x00a3880d01007387 */ /* 0x0007de0000100800 */
[----:B------:R-:W-:-:S07]  /*9e680*/  NOP ;  /* 0x0000000000007918 */ /* 0x000fce0000000000 */
[----:B------:R4:W-:Y:S04]  /*9e690*/  STL.64 [R1+0x1370], R68 ;  /* 0x0013704401007387 */ /* 0x0009e80000100a00 */
[----:B------:R-:W-:Y:S04]  /*9e6a0*/  STL.64 [R1+0x1350], R72 ;  /* 0x0013504801007387 */ /* 0x000fe80000100a00 */
[----:B------:R-:W-:Y:S04]  /*9e6b0*/  STL.64 [R1+0x1358], R74 ;  /* 0x0013584a01007387 */ /* 0x000fe80000100a00 */
[----:B------:R1:W-:Y:S04]  /*9e6c0*/  STL [R1+0x1378], R70 ;  /* 0x0013784601007387 */ /* 0x0003e80000100800 */
[----:B------:R-:W2:Y:S04]  /*9e6d0*/  LDL.LU R248, [R1+0x1970] ;  /* 0x0019700001f87983 */ /* 0x000ea80000300800 */
[----:B------:R-:W2:Y:S04]  /*9e6e0*/  LDL.LU R249, [R1+0x1974] ;  /* 0x0019740001f97983 */ /* 0x000ea80000300800 */
[----:B------:R-:W2:Y:S04]  /*9e6f0*/  LDL.LU R250, [R1+0x1978] ;  /* 0x0019780001fa7983 */ /* 0x000ea80000300800 */
[----:B------:R-:W2:Y:S04]  /*9e700*/  LDL.LU R251, [R1+0x197c] ;  /* 0x00197c0001fb7983 */ /* 0x000ea80000300800 */
[----:B------:R-:W2:Y:S04]  /*9e710*/  LDL.LU R244, [R1+0x1960] ;  /* 0x0019600001f47983 */ /* 0x000ea80000300800 */
[----:B------:R-:W2:Y:S04]  /*9e720*/  LDL.LU R245, [R1+0x1964] ;  /* 0x0019640001f57983 */ /* 0x000ea80000300800 */
[----:B------:R-:W2:Y:S01]  /*9e730*/  LDL.LU R246, [R1+0x1968] ;  /* 0x0019680001f67983 */ /* 0x000ea20000300800 */
[----:B---3--:R-:W-:-:S03]  /*9e740*/  IMAD.MOV.U32 R13, RZ, RZ, R71 ;  /* 0x000000ffff0d7224 */ /* 0x008fc600078e0047 */
[----:B------:R-:W2:Y:S04]  /*9e750*/  LDL.LU R247, [R1+0x196c] ;  /* 0x00196c0001f77983 */ /* 0x000ea80000300800 */
[----:B----4-:R-:W3:Y:S04]  /*9e760*/  LDL.LU R68, [R1+0x1940] ;  /* 0x0019400001447983 */ /* 0x010ee80000300800 */
[----:B------:R-:W3:Y:S04]  /*9e770*/  LDL.LU R69, [R1+0x1944] ;  /* 0x0019440001457983 */ /* 0x000ee80000300800 */
[----:B-1----:R-:W3:Y:S04]  /*9e780*/  LDL.LU R70, [R1+0x1948] ;  /* 0x0019480001467983 */ /* 0x002ee80000300800 */
        /* <DEDUP_REMOVED lines=77> */
[----:B------:R-:W-:Y:S01]  /*9ec60*/  STL [R1+0xa38c], R13 ;  /* 0x00a38c0d01007387 */ /* 0x000fe20000100800 */
[C---:B---3--:R-:W-:Y:S06]  /*9ec70*/  HMMA.1688.F32.TF32 R68, R232.reuse, R66, R68 ;  /* 0x00000042e844723c */ /* 0x048fec0000081044 */
[C---:B----4-:R-:W-:Y:S06]  /*9ec80*/  HMMA.1688.F32.TF32 R76, R232.reuse, R58, R76 ;  /* 0x0000003ae84c723c */ /* 0x050fec000008104c */
[C---:B--2---:R-:W-:Y:S06]  /*9ec90*/  HMMA.1688.F32.TF32 R84, R232.reuse, R50, R84 ;  /* 0x00000032e854723c */ /* 0x044fec0000081054 */
[C---:B------:R-:W-:Y:S06]  /*9eca0*/  HMMA.1688.F32.TF32 R92, R232.reuse, R42, R92 ;  /* 0x0000002ae85c723c */ /* 0x040fec000008105c */
[C---:B------:R-:W-:Y:S06]  /*9ecb0*/  HMMA.1688.F32.TF32 R96, R232.reuse, R38, R96 ;  /* 0x00000026e860723c */ /* 0x040fec0000081060 */
[C---:B------:R-:W-:Y:S06]  /*9ecc0*/  HMMA.1688.F32.TF32 R100, R232.reuse, R34, R100 ;  /* 0x00000022e864723c */ /* 0x040fec0000081064 */
[C---:B------:R-:W-:Y:S06]  /*9ecd0*/  HMMA.1688.F32.TF32 R108, R232.reuse, R26, R108 ;  /* 0x0000001ae86c723c */ /* 0x040fec000008106c */
[C---:B------:R-:W-:Y:S06]  /*9ece0*/  HMMA.1688.F32.TF32 R112, R232.reuse, R22, R112 ;  /* 0x00000016e870723c */ /* 0x040fec0000081070 */
[C---:B------:R-:W-:Y:S06]  /*9ecf0*/  HMMA.1688.F32.TF32 R116, R232.reuse, R18, R116 ;  /* 0x00000012e874723c */ /* 0x040fec0000081074 */
[C---:B------:R-:W-:Y:S06]  /*9ed00*/  HMMA.1688.F32.TF32 R124, R232.reuse, R10, R124 ;  /* 0x0000000ae87c723c */ /* 0x040fec000008107c */
[----:B------:R-:W-:Y:S06]  /*9ed10*/  HMMA.1688.F32.TF32 R128, R232, R6, R128 ;  /* 0x00000006e880723c */ /* 0x000fec0000081080 */
[C---:B------:R-:W-:Y:S06]  /*9ed20*/  HMMA.1688.F32.TF32 R140, R228.reuse, R58, R140 ;  /* 0x0000003ae48c723c */ /* 0x040fec000008108c */
[C---:B------:R-:W-:Y:S06]  /*9ed30*/  HMMA.1688.F32.TF32 R136, R228.reuse, R62, R136 ;  /* 0x0000003ee488723c */ /* 0x040fec0000081088 */
[----:B------:R-:W-:Y:S11]  /*9ed40*/  HMMA.1688.F32.TF32 R132, R228, R66, R132 ;  /* 0x00000042e484723c */ /* 0x000ff60000081084 */
[----:B------:R-:W-:Y:S01]  /*9ed50*/  STL.64 [R1+0x1390], R140 ;  /* 0x0013908c01007387 */ /* 0x000fe20000100a00 */
[C---:B------:R-:W-:Y:S03]  /*9ed60*/  HMMA.1688.F32.TF32 R120, R232.reuse, R14, R120 ;  /* 0x0000000ee878723c */ /* 0x040fe60000081078 */
[----:B------:R-:W-:Y:S04]  /*9ed70*/  STL.64 [R1+0x1398], R142 ;  /* 0x0013988e01007387 */ /* 0x000fe80000100a00 */
[----:B------:R-:W-:Y:S01]  /*9ed80*/  STL [R1+0x13c0], R136 ;  /* 0x0013c08801007387 */ /* 0x000fe20000100800 */
[C---:B------:R-:W-:Y:S03]  /*9ed90*/  HMMA.1688.F32.TF32 R104, R232.reuse, R30, R104 ;  /* 0x0000001ee868723c */ /* 0x040fe60000081068 */
[----:B------:R-:W-:Y:S04]  /*9eda0*/  STL.64 [R1+0x13b0], R132 ;  /* 0x0013b08401007387 */ /* 0x000fe80000100a00 */
[----:B------:R-:W-:Y:S04]  /*9edb0*/  STL [R1+0x13b8], R134 ;  /* 0x0013b88601007387 */ /* 0x000fe80000100800 */
        /* <DEDUP_REMOVED lines=34> */
[----:B------:R-:W-:Y:S04]  /*9efe0*/  STL.64 [R1+0x1740], R68 ;  /* 0x0017404401007387 */ /* 0x000fe80000100a00 */
[----:B------:R1:W-:Y:S01]  /*9eff0*/  STL.64 [R1+0x1748], R70 ;  /* 0x0017484601007387 */ /* 0x0003e20000100a00 */
[C---:B--2---:R-:W-:Y:S01]  /*9f000*/  HMMA.1688.F32.TF32 R72, R224.reuse, R10, R248 ;  /* 0x0000000ae048723c */ /* 0x044fe200000810f8 */
[----:B------:R-:W-:Y:S01]  /*9f010*/  IMAD.MOV.U32 R13, RZ, RZ, R135 ;  /* 0x000000ffff0d7224 */ /* 0x000fe200078e0087 */
[----:B------:R-:W-:Y:S01]  /*9f020*/  MOV R61, R145 ;  /* 0x00000091003d7202 */ /* 0x000fe20000000f00 */
[----:B------:R-:W-:Y:S01]  /*9f030*/  IMAD.MOV.U32 R60, RZ, RZ, R144 ;  /* 0x000000ffff3c7224 */ /* 0x000fe200078e0090 */
[----:B------:R-:W-:Y:S01]  /*9f040*/  MOV R2, R138 ;  /* 0x0000008a00027202 */ /* 0x000fe20000000f00 */
[----:B------:R-:W-:Y:S01]  /*9f050*/  IMAD.MOV.U32 R0, RZ, RZ, R137 ;  /* 0x000000ffff007224 */ /* 0x000fe200078e0089 */
[----:B------:R-:W-:Y:S01]  /*9f060*/  LDS R228, [R52+UR10+0x4680] ;  /* 0x0046800a34e47984 */ /* 0x000fe20008000800 */
[----:B-1----:R-:W-:Y:S01]  /*9f070*/  HMMA.1688.F32.TF32 R68, R224, R14, R236 ;  /* 0x0000000ee044723c */ /* 0x002fe200000810ec */
[----:B------:R-:W-:-:S02]  /*9f080*/  IMAD.MOV.U32 R252, RZ, RZ, R139 ;  /* 0x000000fffffc7224 */ /* 0x000fc400078e008b */
[----:B------:R-:W-:Y:S05]  /*9f090*/  LDS R230, [R52+UR10+0x6680] ;  /* 0x0066800a34e67984 */ /* 0x000fea0008000800 */
        /* <DEDUP_REMOVED lines=99> */
[----:B------:R-:W2:Y:S04]  /*9f6d0*/  LDS R231, [R53+UR10+0x6680] ;  /* 0x0066800a35e77984 */ /* 0x000ea80008000800 */
[----:B------:R-:W-:Y:S04]  /*9f6e0*/  LDS R232, [R52+UR10+0x4700] ;  /* 0x0047000a34e87984 */ /* 0x000fe80008000800 */
[----:B------:R-:W-:Y:S04]  /*9f6f0*/  LDS R234, [R52+UR10+0x6700] ;  /* 0x0067000a34ea7984 */ /* 0x000fe80008000800 */
[----:B------:R-:W-:Y:S04]  /*9f700*/  LDS R233, [R53+UR10+0x4700] ;  /* 0x0047000a35e97984 */ /* 0x000fe80008000800 */
[----:B------:R-:W1:Y:S01]  /*9f710*/  LDS R235, [R53+UR10+0x6700] ;  /* 0x0067000a35eb7984 */ /* 0x000e620008000800 */
[C---:B--2---:R-:W-:Y:S06]  /*9f720*/  HMMA.1688.F32.TF32 R96, R228.reuse, R6, R96 ;  /* 0x00000006e460723c */ /* 0x044fec0000081060 */
[----:B---3--:R-:W-:Y:S06]  /*9f730*/  HMMA.1688.F32.TF32 R88, R228, R14, R88 ;  /* 0x0000000ee458723c */ /* 0x008fec0000081058 */
[----:B----4-:R-:W-:Y:S06]  /*9f740*/  HMMA.1688.F32.TF32 R100, R224, R66, R100 ;  /* 0x00000042e064723c */ /* 0x010fec0000081064 */
[----:B------:R-:W-:Y:S06]  /*9f750*/  HMMA.1688.F32.TF32 R84, R228, R18, R84 ;  /* 0x00000012e454723c */ /* 0x000fec0000081054 */
[----:B------:R-:W-:Y:S06]  /*9f760*/  HMMA.1688.F32.TF32 R104, R224, R62, R104 ;  /* 0x0000003ee068723c */ /* 0x000fec0000081068 */
[C---:B------:R-:W-:Y:S06]  /*9f770*/  HMMA.1688.F32.TF32 R80, R228.reuse, R22, R80 ;  /* 0x00000016e450723c */ /* 0x040fec0000081050 */
[----:B------:R-:W-:Y:S06]  /*9f780*/  HMMA.1688.F32.TF32 R72, R228, R30, R72 ;  /* 0x0000001ee448723c */ /* 0x000fec0000081048 */
[----:B------:R-:W-:-:S15]  /*9f790*/  HMMA.1688.F32.TF32 R144, R224, R18, R144 ;  /* 0x00000012e090723c */ /* 0x000fde0000081090 */
[----:B------:R-:W-:-:S08]  /*9f7a0*/  NOP ;  /* 0x0000000000007918 */ /* 0x000fd00000000000 */
[----:B------:R-:W-:Y:S04]  /*9f7b0*/  STL.64 [R1+0x1790], R144 ;  /* 0x0017909001007387 */ /* 0x000fe80000100a00 */
[----:B------:R2:W-:Y:S02]  /*9f7c0*/  STL.64 [R1+0x1798], R146 ;  /* 0x0017989201007387 */ /* 0x0005e40000100a00 */
        /* <DEDUP_REMOVED lines=52> */
[----:B------:R-:W-:Y:S04]  /*9fb10*/  LDS R236, [R52+UR10+0x4780] ;  /* 0x0047800a34ec7984 */ /* 0x000fe80008000800 */
[----:B------:R-:W-:Y:S01]  /*9fb20*/  LDS R238, [R52+UR10+0x6780] ;  /* 0x0067800a34ee7984 */ /* 0x000fe20008000800 */
[----:B---3--:R-:W-:Y:S03]  /*9fb30*/  HMMA.1688.F32.TF32 R72, R228, R42, R248 ;  /* 0x0000002ae448723c */ /* 0x008fe600000810f8 */
[----:B------:R2:W-:Y:S04]  /*9fb40*/  STL.64 [R1+0x1a70], R68 ;  /* 0x001a704401007387 */ /* 0x0005e80000100a00 */
[----:B------:R3:W-:Y:S04]  /*9fb50*/  STL.64 [R1+0x1a78], R70 ;  /* 0x001a784601007387 */ /* 0x0007e80000100a00 */
[----:B------:R-:W-:Y:S04]  /*9fb60*/  LDS R237, [R53+UR10+0x4780] ;  /* 0x0047800a35ed7984 */ /* 0x000fe80008000800 */
[----:B--2---:R-:W2:Y:S04]  /*9fb70*/  LDL.LU R68, [R1+0x1d60] ;  /* 0x001d600001447983 */ /* 0x004ea80000300800 */
[----:B------:R-:W-:Y:S04]  /*9fb80*/  STL.64 [R1+0x1a60], R76 ;  /* 0x001a604c01007387 */ /* 0x000fe80000100a00 */
[----:B------:R-:W-:Y:S04]  /*9fb90*/  STL.64 [R1+0x1a68], R78 ;  /* 0x001a684e01007387 */ /* 0x000fe80000100a00 */
[----:B------:R4:W-:Y:S04]  /*9fba0*/  STL.64 [R1+0x1a50], R72 ;  /* 0x001a504801007387 */ /* 0x0009e80000100a00 */
[----:B------:R1:W-:Y:S04]  /*9fbb0*/  STL.64 [R1+0x1a58], R74 ;  /* 0x001a584a01007387 */ /* 0x0003e80000100a00 */
[----:B------:R-:W2:Y:S04]  /*9fbc0*/  LDL.LU R69, [R1+0x1d64] ;  /* 0x001d640001457983 */ /* 0x000ea80000300800 */
[----:B---3--:R-:W2:Y:S04]  /*9fbd0*/  LDL.LU R70, [R1+0x1d68] ;  /* 0x001d680001467983 */ /* 0x008ea80000300800 */
        /* <DEDUP_REMOVED lines=104> */
[----:B------:R-:W-:-:S03]  /*a0260*/  IMAD.MOV.U32 R247, RZ, RZ, R240 ;  /* 0x000000fffff77224 */ /* 0x000fc600078e00f0 */
[----:B------:R-:W4:Y:S04]  /*a0270*/  LDL.LU R240, [R1+0xa5fc] ;  /* 0x00a5fc0001f07983 */ /* 0x000f280000300800 */
[----:B------:R-:W1:Y:S01]  /*a0280*/  LDS R239, [R53+UR10+0x6780] ;  /* 0x0067800a35ef7984 */ /* 0x000e620008000800 */
[C---:B---3--:R-:W-:Y:S06]  /*a0290*/  HMMA.1688.F32.TF32 R104, R232.reuse, R46, R104 ;  /* 0x0000002ee868723c */ /* 0x048fec0000081068 */
[C---:B--2---:R-:W-:Y:S06]  /*a02a0*/  HMMA.1688.F32.TF32 R100, R232.reuse, R50, R100 ;  /* 0x00000032e864723c */ /* 0x044fec0000081064 */
[C---:B----4-:R-:W-:Y:S06]  /*a02b0*/  HMMA.1688.F32.TF32 R92, R232.reuse, R58, R92 ;  /* 0x0000003ae85c723c */ /* 0x050fec000008105c */
[C---:B------:R-:W-:Y:S06]  /*a02c0*/  HMMA.1688.F32.TF32 R88, R232.reuse, R62, R88 ;  /* 0x0000003ee858723c */ /* 0x040fec0000081058 */
[----:B------:R-:W-:Y:S06]  /*a02d0*/  HMMA.1688.F32.TF32 R84, R232, R66, R84 ;  /* 0x00000042e854723c */ /* 0x000fec0000081054 */
[C---:B-1----:R-:W-:Y:S06]  /*a02e0*/  HMMA.1688.F32.TF32 R72, R236.reuse, R14, R72 ;  /* 0x0000000eec48723c */ /* 0x042fec0000081048 */
[----:B------:R-:W-:Y:S06]  /*a02f0*/  HMMA.1688.F32.TF32 R68, R236, R18, R68 ;  /* 0x00000012ec44723c */ /* 0x000fec0000081044 */
        /* <DEDUP_REMOVED lines=22> */
[----:B------:R-:W-:Y:S03]  /*a0460*/  STL.64 [R1+0x1a18], R158 ;  /* 0x001a189e01007387 */ /* 0x000fe60000100a00 */
[C---:B------:R-:W-:Y:S01]  /*a0470*/  HMMA.1688.F32.TF32 R108, R232.reuse, R42, R108 ;  /* 0x0000002ae86c723c */ /* 0x040fe2000008106c */
        /* <DEDUP_REMOVED lines=12> */
[----:B------:R-:W-:Y:S01]  /*a0540*/  STL.64 [R1+0x19c0], R132 ;  /* 0x0019c08401007387 */ /* 0x000fe20000100a00 */
[----:B------:R-:W-:-:S03]  /*a0550*/  IMAD.MOV.U32 R250, RZ, RZ, R5 ;  /* 0x000000fffffa7224 */ /* 0x000fc600078e0005 */
[----:B------:R-:W-:Y:S01]  /*a0560*/  STL.64 [R1+0x19c8], R134 ;  /* 0x0019c88601007387 */ /* 0x000fe20000100a00 */
[----:B------:R-:W-:-:S03]  /*a0570*/  IMAD.MOV.U32 R251, RZ, RZ, R4 ;  /* 0x000000fffffb7224 */ /* 0x000fc600078e0004 */
        /* <DEDUP_REMOVED lines=28> */
[----:B------:R1:W-:Y:S02]  /*a0740*/  STL.64 [R1+0x1838], R6 ;  /* 0x0018380601007387 */ /* 0x0003e40000100a00 */
[----:B-1----:R-:W-:Y:S01]  /*a0750*/  HMMA.1688.F32.TF32 R4, R236, R22, R244 ;  /* 0x00000016ec04723c */ /* 0x002fe200000810f4 */
[----:B------:R-:W-:Y:S01]  /*a0760*/  MOV R248, R12 ;  /* 0x0000000c00f87202 */ /* 0x000fe20000000f00 */
[----:B------:R-:W-:Y:S01]  /*a0770*/  STL.64 [R1+0x1770], R72 ;  /* 0x0017704801007387 */ /* 0x000fe20000100a00 */
[----:B------:R-:W-:-:S03]  /*a0780*/  LOP3.LUT R12, R240, 0x40, RZ, 0x3c, !PT ;  /* 0x00000040f00c7812 */ /* 0x000fc600078e3cff */
[----:B------:R-:W-:Y:S04]  /*a0790*/  STL.64 [R1+0x1778], R74 ;  /* 0x0017784a01007387 */ /* 0x000fe80000100a00 */
[----:B------:R-:W-:Y:S04]  /*a07a0*/  STL.64 [R1+0x1730], R68 ;  /* 0x0017304401007387 */ /* 0x000fe80000100a00 */
[----:B------:R-:W-:Y:S01]  /*a07b0*/  STL.64 [R1+0x1738], R70 ;  /* 0x0017384601007387 */ /* 0x000fe20000100a00 */
[----:B------:R-:W-:-:S03]  /*a07c0*/  IMAD.MOV.U32 R249, RZ, RZ, R8 ;  /* 0x000000fffff97224 */ /* 0x000fc600078e0008 */
[----:B------:R-:W-:Y:S04]  /*a07d0*/  STL [R1+0xa1f8], R240 ;  /* 0x00a1f8f001007387 */ /* 0x000fe80000100800 */
[----:B------:R-:W1:Y:S04]  /*a07e0*/  LDSM.16.M88.4 R116, [R12+UR11+0x80000] ;  /* 0x0800000b0c74783b */ /* 0x000e680008000200 */
[----:B------:R-:W-:Y:S04]  /*a07f0*/  STL.64 [R1+0x16f0], R4 ;  /* 0x0016f00401007387 */ /* 0x000fe80000100a00 */
[----:B------:R-:W-:Y:S04]  /*a0800*/  STL.64 [R1+0x16f8], R6 ;  /* 0x0016f80601007387 */ /* 0x000fe80000100a00 */
[----:B------:R-:W-:Y:S04]  /*a0810*/  LDS R5, [R9+UR10+0x8000] ;  /* 0x0080000a09057984 */ /* 0x000fe80008000800 */
[----:B------:R-:W-:Y:S04]  /*a0820*/  LDS R7, [R9+UR10+0xa000] ;  /* 0x00a0000a09077984 */ /* 0x000fe80008000800 */
[----:B------:R-:W2:Y:S04]  /*a0830*/  LDSM.16.M88.4 R8, [R12+UR11+0x84000] ;  /* 0x0840000b0c08783b */ /* 0x000ea80008000200 */
[----:B------:R-:W3:Y:S04]  /*a0840*/  LDSM.16.M88.4 R108, [R12+UR11+0x81000] ;  /* 0x0810000b0c6c783b */ /* 0x000ee80008000200 */
[----:B------:R-:W4:Y:S04]  /*a0850*/  LDSM.16.M88.4 R112, [R12+UR11+0x82000] ;  /* 0x0820000b0c70783b */ /* 0x000f280008000200 */
[----:B------:R-:W-:Y:S04]  /*a0860*/  LDSM.16.M88.4 R228, [R12+UR11+0x83000] ;  /* 0x0830000b0ce4783b */ /* 0x000fe80008000200 */
[----:B------:R-:W4:Y:S04]  /*a0870*/  LDSM.16.M88.4 R68, [R12+UR11+0x85000] ;  /* 0x0850000b0c44783b */ /* 0x000f280008000200 */
[----:B-1----:R-:W-:Y:S04]  /*a0880*/  STL.64 [R1+0x730], R116 ;  /* 0x0007307401007387 */ /* 0x002fe80000100a00 */
[----:B------:R-:W-:Y:S04]  /*a0890*/  STL.64 [R1+0x738], R118 ;  /* 0x0007387601007387 */ /* 0x000fe80000100a00 */
[----:B------:R-:W-:Y:S04]  /*a08a0*/  LDSM.16.M88.4 R140, [R12+UR11+0x86000] ;  /* 0x0860000b0c8c783b */ /* 0x000fe80008000200 */
[----:B------:R-:W-:Y:S04]  /*a08b0*/  LDSM.16.M88.4 R100, [R12+UR11+0x88000] ;  /* 0x0880000b0c64783b */ /* 0x000fe80008000200 */
[----:B------:R-:W-:Y:S04]  /*a08c0*/  LDSM.16.M88.4 R96, [R12+UR11+0x89000] ;  /* 0x0890000b0c60783b */ /* 0x000fe80008000200 */
[----:B--2---:R-:W-:Y:S01]  /*a08d0*/  STL.64 [R1+0x780], R8 ;  /* 0x0007800801007387 */ /* 0x004fe20000100a00 */
[----:B------:R-:W-:Y:S01]  /*a08e0*/  MOV R52, R8 ;  /* 0x0000000800347202 */ /* 0x000fe20000000f00 */
[----:B------:R-:W-:-:S02]  /*a08f0*/  IMAD.MOV.U32 R53, RZ, RZ, R9 ;  /* 0x000000ffff357224 */ /* 0x000fc400078e0009 */
[----:B------:R1:W-:Y:S04]  /*a0900*/  STL.64 [R1+0x788], R10 ;  /* 0x0007880a01007387 */ /* 0x0003e80000100a00 */
[----:B------:R-:W-:Y:S01]  /*a0910*/  LDSM.16.M88.4 R148, [R12+UR11+0x8a000] ;  /* 0x08a0000b0c94783b */ /* 0x000fe20008000200 */
[----:B------:R-:W-:Y:S01]  /*a0920*/  MOV R246, R64 ;  /* 0x0000004000f67202 */ /* 0x000fe20000000f00 */
[----:B------:R-:W-:Y:S02]  /*a0930*/  IMAD.MOV.U32 R247, RZ, RZ, R65 ;  /* 0x000000fffff77224 */ /* 0x000fe400078e0041 */
[----:B------:R-:W-:Y:S01]  /*a0940*/  LDSM.16.M88.4 R152, [R12+UR11+0x8b000] ;  /* 0x08b0000b0c98783b */ /* 0x000fe20008000200 */
[----:B-1----:R-:W-:Y:S03]  /*a0950*/  HMMA.1688.F32.TF32 R8, R236, R26, R248 ;  /* 0x0000001aec08723c */ /* 0x002fe600000810f8 */
[----:B---3--:R-:W-:Y:S04]  /*a0960*/  STL.64 [R1+0x740], R108 ;  /* 0x0007406c01007387 */ /* 0x008fe80000100a00 */
[----:B------:R-:W-:Y:S04]  /*a0970*/  STL.64 [R1+0x748], R110 ;  /* 0x0007486e01007387 */ /* 0x000fe80000100a00 */
[----:B----4-:R-:W-:Y:S04]  /*a0980*/  STL.64 [R1+0x750], R112 ;  /* 0x0007507001007387 */ /* 0x010fe80000100a00 */
[----:B------:R-:W-:Y:S01]  /*a0990*/  STL.64 [R1+0x758], R114 ;  /* 0x0007587201007387 */ /* 0x000fe20000100a00 */
[----:B------:R-:W-:-:S02]  /*a09a0*/  IMAD.MOV.U32 R23, RZ, RZ, R68 ;  /* 0x000000ffff177224 */ /* 0x000fc400078e0044 */
[----:B------:R-:W-:Y:S01]  /*a09b0*/  IMAD.MOV.U32 R22, RZ, RZ, R69 ;  /* 0x000000ffff167224 */ /* 0x000fe200078e0045 */
[----:B------:R-:W-:Y:S04]  /*a09c0*/  LDSM.16.M88.4 R224, [R12+UR11+0x8c000] ;  /* 0x08c0000b0ce0783b */ /* 0x000fe80008000200 */
[----:B------:R-:W-:Y:S04]  /*a09d0*/  LDSM.16.M88.4 R136, [R12+UR11+0x8f000] ;  /* 0x08f0000b0c88783b */ /* 0x000fe80008000200 */
[----:B------:R-:W-:Y:S04]  /*a09e0*/  STL.64 [R1+0x16c0], R8 ;  /* 0x0016c00801007387 */ /* 0x000fe80000100a00 */
[----:B------:R-:W-:Y:S04]  /*a09f0*/  STL.64 [R1+0x16c8], R10 ;  /* 0x0016c80a01007387 */ /* 0x000fe80000100a00 */
[----:B------:R-:W-:Y:S04]  /*a0a00*/  STL.64 [R1+0x760], R228 ;  /* 0x000760e401007387 */ /* 0x000fe80000100a00 */
[----:B------:R-:W-:Y:S04]  /*a0a10*/  STL.64 [R1+0x768], R230 ;  /* 0x000768e601007387 */ /* 0x000fe80000100a00 */
[----:B------:R-:W-:Y:S04]  /*a0a20*/  STL.64 [R1+0x770], R68 ;  /* 0x0007704401007387 */ /* 0x000fe80000100a00 */
[----:B------:R-:W-:Y:S04]  /*a0a30*/  STL.64 [R1+0x778], R70 ;  /* 0x0007784601007387 */ /* 0x000fe80000100a00 */
[----:B------:R-:W1:Y:S01]  /*a0a40*/  LDSM.16.M88.4 R68, [R12+UR11+0x87000] ;  /* 0x0870000b0c44783b */ /* 0x000e620008000200 */
[----:B------:R-:W-:Y:S01]  /*a0a50*/  MOV R248, R48 ;  /* 0x0000003000f87202 */ /* 0x000fe20000000f00 */
[----:B------:R-:W-:-:S02]  /*a0a60*/  IMAD.MOV.U32 R249, RZ, RZ, R49 ;  /* 0x000000fffff97224 */ /* 0x000fc400078e0031 */
[----:B------:R-:W-:Y:S01]  /*a0a70*/  IMAD.MOV.U32 R250, RZ, RZ, R56 ;  /* 0x000000fffffa7224 */ /* 0x000fe200078e0038 */
[----:B------:R-:W-:Y:S01]  /*a0a80*/  LDSM.16.M88.4 R232, [R12+UR11+0x8d000] ;  /* 0x08d0000b0ce8783b */ /* 0x000fe20008000200 */
[----:B------:R-:W-:-:S03]  /*a0a90*/  IMAD.MOV.U32 R251, RZ, RZ, R57 ;  /* 0x000000fffffb7224 */ /* 0x000fc600078e0039 */
[----:B------:R-:W-:Y:S04]  /*a0aa0*/  LDS R4, [R3+UR10+0x8000] ;  /* 0x0080000a03047984 */ /* 0x000fe80008000800 */
[----:B------:R-:W-:Y:S01]  /*a0ab0*/  LDS R6, [R3+UR10+0xa000] ;  /* 0x00a0000a03067984 */ /* 0x000fe20008000800 */
[C---:B------:R-:W-:Y:S02]  /*a0ac0*/  LOP3.LUT R27, R3.reuse, 0x40, RZ, 0x3c, !PT ;  /* 0x00000040031b7812 */ /* 0x040fe400078e3cff */
[----:B------:R-:W-:Y:S01]  /*a0ad0*/  LOP3.LUT R240, R3, 0x60, RZ, 0x3c, !PT ;  /* 0x0000006003f07812 */ /* 0x000fe200078e3cff */
[----:B------:R-:W-:Y:S04]  /*a0ae0*/  LDS R230, [R3+UR10+0xa580] ;  /* 0x00a5800a03e67984 */ /* 0x000fe80008000800 */
[----:B------:R-:W-:Y:S04]  /*a0af0*/  LDS R8, [R27+UR10+0x8000] ;  /* 0x0080000a1b087984 */ /* 0x000fe80008000800 */
[----:B------:R-:W-:Y:S04]  /*a0b00*/  LDS R10, [R27+UR10+0xa000] ;  /* 0x00a0000a1b0a7984 */ /* 0x000fe80008000800 */
[----:B------:R-:W-:Y:S04]  /*a0b10*/  LDS R9, [R240+UR10+0x8000] ;  /* 0x0080000af0097984 */ /* 0x000fe80008000800 */
[----:B------:R-:W-:Y:S04]  /*a0b20*/  LDS R11, [R240+UR10+0xa000] ;  /* 0x00a0000af00b7984 */ /* 0x000fe80008000800 */
[----:B-1----:R-:W-:Y:S01]  /*a0b30*/  STL.64 [R1+0x7a0], R68 ;  /* 0x0007a04401007387 */ /* 0x002fe20000100a00 */
[----:B------:R-:W-:Y:S01]  /*a0b40*/  MOV R19, R68 ;  /* 0x0000004400137202 */ /* 0x000fe20000000f00 */
[----:B------:R-:W-:-:S02]  /*a0b50*/  IMAD.MOV.U32 R18, RZ, RZ, R69 ;  /* 0x000000ffff127224 */ /* 0x000fc400078e0045 */
[----:B------:R-:W-:Y:S04]  /*a0b60*/  STL.64 [R1+0x7a8], R70 ;  /* 0x0007a84601007387 */ /* 0x000fe80000100a00 */
[----:B------:R-:W1:Y:S04]  /*a0b70*/  LDSM.16.M88.4 R68, [R12+UR11+0x8e000] ;  /* 0x08e0000b0c44783b */ /* 0x000e680008000200 */
        /* <DEDUP_REMOVED lines=8> */
[----:B-1----:R-:W-:Y:S04]  /*a0c00*/  STL.64 [R1+0x810], R68 ;  /* 0x0008104401007387 */ /* 0x002fe80000100a00 */
[----:B------:R1:W-:Y:S04]  /*a0c10*/  STL.64 [R1+0x818], R70 ;  /* 0x0008184601007387 */ /* 0x0003e80000100a00 */
[----:B------:R-:W1:Y:S04]  /*a0c20*/  LDL.LU R48, [R1+0xa5f8] ;  /* 0x00a5f80001307983 */ /* 0x000e680000300800 */
[----:B------:R-:W2:Y:S04]  /*a0c30*/  LDL.LU R49, [R1+0xa5f4] ;  /* 0x00a5f40001317983 */ /* 0x000ea80000300800 */
[----:B------:R-:W3:Y:S04]  /*a0c40*/  LDL.LU R56, [R1+0xa5f0] ;  /* 0x00a5f00001387983 */ /* 0x000ee80000300800 */
[----:B------:R-:W4:Y:S04]  /*a0c50*/  LDL.LU R57, [R1+0xa5ec] ;  /* 0x00a5ec0001397983 */ /* 0x000f280000300800 */
[----:B------:R-:W3:Y:S04]  /*a0c60*/  LDL.LU R244, [R1+0x1e30] ;  /* 0x001e300001f47983 */ /* 0x000ee80000300800 */
[----:B------:R-:W3:Y:S04]  /*a0c70*/  LDL.LU R245, [R1+0x1e34] ;  /* 0x001e340001f57983 */ /* 0x000ee80000300800 */
        /* <DEDUP_REMOVED lines=44> */
[----:B------:R-:W-:-:S02]  /*a0f40*/  IMAD.MOV.U32 R15, RZ, RZ, R70 ;  /* 0x000000ffff0f7224 */ /* 0x000fc400078e0046 */
[----:B------:R-:W-:Y:S01]  /*a0f50*/  IMAD.MOV.U32 R14, RZ, RZ, R71 ;  /* 0x000000ffff0e7224 */ /* 0x000fe200078e0047 */
        /* <DEDUP_REMOVED lines=8> */
[----:B------:R3:W-:Y:S04]  /*a0fe0*/  STL [R1+0xa390], R13 ;  /* 0x00a3900d01007387 */ /* 0x0007e80000100800 */
[----:B------:R-:W-:Y:S04]  /*a0ff0*/  STL.64 [R1+0x800], R232 ;  /* 0x000800e801007387 */ /* 0x000fe80000100a00 */
[----:B------:R-:W-:Y:S01]  /*a1000*/  STL.64 [R1+0x808], R234 ;  /* 0x000808ea01007387 */ /* 0x000fe20000100a00 */
[----:B-1----:R-:W-:-:S02]  /*a1010*/  IMAD.MOV.U32 R71, RZ, RZ, R48 ;  /* 0x000000ffff477224 */ /* 0x002fc400078e0030 */
[----:B--2---:R-:W-:Y:S02]  /*a1020*/  IMAD.MOV.U32 R70, RZ, RZ, R49 ;  /* 0x000000ffff467224 */ /* 0x004fe400078e0031 */
[----:B----4-:R-:W-:Y:S02]  /*a1030*/  IMAD.MOV.U32 R79, RZ, RZ, R64 ;  /* 0x000000ffff4f7224 */ /* 0x010fe400078e0040 */
[----:B---3--:R-:W-:Y:S01]  /*a1040*/  IMAD.MOV.U32 R78, RZ, RZ, R65 ;  /* 0x000000ffff4e7224 */ /* 0x008fe200078e0041 */
[----:B------:R-:W-:Y:S01]  /*a1050*/  MOV R68, R57 ;  /* 0x0000003900447202 */ /* 0x000fe20000000f00 */
[----:B------:R-:W-:Y:S01]  /*a1060*/  IMAD.MOV.U32 R69, RZ, RZ, R56 ;  /* 0x000000ffff457224 */ /* 0x000fe200078e0038 */
        /* <DEDUP_REMOVED lines=10> */
[C---:B------:R-:W-:Y:S03]  /*a1110*/  HMMA.1688.F32.TF32 R84, R236.reuse, R58, R84 ;  /* 0x0000003aec54723c */ /* 0x040fe60000081054 */
[----:B------:R-:W-:Y:S03]  /*a1120*/  STL.64 [R1+0x1680], R128 ;  /* 0x0016808001007387 */ /* 0x000fe60000100a00 */
[----:B------:R-:W-:Y:S01]  /*a1130*/  HMMA.1688.F32.TF32 R76, R236, R66, R76 ;  /* 0x00000042ec4c723c */ /* 0x000fe2000008104c */
[----:B------:R-:W-:Y:S04]  /*a1140*/  STL.64 [R1+0x1688], R130 ;  /* 0x0016888201007387 */ /* 0x000fe80000100a00 */
[----:B------:R1:W-:Y:S04]  /*a1150*/  STL.64 [R1+0x1650], R12 ;  /* 0x0016500c01007387 */ /* 0x0003e80000100a00 */
[----:B------:R-:W-:Y:S01]  /*a1160*/  STL.64 [R1+0x1658], R14 ;  /* 0x0016580e01007387 */ /* 0x000fe20000100a00 */
[----:B------:R-:W-:Y:S01]  /*a1170*/  HMMA.1688.F32.TF32 R68, R4, R108, R68 ;  /* 0x0000006c0444723c */ /* 0x000fe20000081044 */
[----:B------:R-:W-:Y:S01]  /*a1180*/  MOV R56, R23 ;  /* 0x0000001700387202 */ /* 0x000fe20000000f00 */
[----:B------:R-:W-:Y:S01]  /*a1190*/  IMAD.MOV.U32 R57, RZ, RZ, R22 ;  /* 0x000000ffff397224 */ /* 0x000fe200078e0016 */
[----:B------:R-:W-:Y:S01]  /*a11a0*/  LOP3.LUT R26, R3, 0x20, RZ, 0x3c, !PT ;  /* 0x00000020031a7812 */ /* 0x000fe200078e3cff */
[----:B------:R-:W-:Y:S01]  /*a11b0*/  IMAD.MOV.U32 R64, RZ, RZ, R19 ;  /* 0x000000ffff407224 */ /* 0x000fe200078e0013 */
[----:B------:R-:W-:Y:S04]  /*a11c0*/  LDS R34, [R3+UR10+0xa480] ;  /* 0x00a4800a03227984 */ /* 0x000fe80008000800 */
[----:B-1----:R-:W2:Y:S04]  /*a11d0*/  LDL.LU.64 R12, [R1+0x810] ;  /* 0x00081000010c7983 */ /* 0x002ea80000300a00 */
[----:B------:R-:W-:Y:S04]  /*a11e0*/  STL.64 [R1+0x1620], R120 ;  /* 0x0016207801007387 */ /* 0x000fe80000100a00 */
[----:B------:R-:W-:Y:S04]  /*a11f0*/  STL.64 [R1+0x1628], R122 ;  /* 0x0016287a01007387 */ /* 0x000fe80000100a00 */
[----:B------:R-:W-:Y:S04]  /*a1200*/  STL.64 [R1+0x15f0], R104 ;  /* 0x0015f06801007387 */ /* 0x000fe80000100a00 */
[----:B------:R-:W-:Y:S04]  /*a1210*/  STL.64 [R1+0x15f8], R106 ;  /* 0x0015f86a01007387 */ /* 0x000fe80000100a00 */
[----:B------:R-:W3:Y:S04]  /*a1220*/  LDL.64 R48, [R1+0x820] ;  /* 0x0008200001307983 */ /* 0x000ee80000100a00 */
        /* <DEDUP_REMOVED lines=10> */
[----:B------:R-:W-:-:S03]  /*a12d0*/  IMAD.MOV.U32 R65, RZ, RZ, R18 ;  /* 0x000000ffff417224 */ /* 0x000fc600078e0012 */
[----:B------:R-:W-:Y:S04]  /*a12e0*/  LDS R18, [R3+UR10+0xa080] ;  /* 0x00a0800a03127984 */ /* 0x000fe80008000800 */
[----:B------:R-:W-:Y:S01]  /*a12f0*/  LDS R19, [R26+UR10+0xa080] ;  /* 0x00a0800a1a137984 */ /* 0x000fe20008000800 */
[C---:B-1----:R-:W-:Y:S06]  /*a1300*/  HMMA.1688.F32.TF32 R76, R4.reuse, R116, R72 ;  /* 0x00000074044c723c */ /* 0x042fec0000081048 */
[----:B------:R-:W-:-:S15]  /*a1310*/  HMMA.1688.F32.TF32 R72, R4, R112, R244 ;  /* 0x000000700448723c */ /* 0x000fde00000810f4 */
[----:B------:R-:W-:-:S02]  /*a1320*/  NOP ;  /* 0x0000000000007918 */ /* 0x000fc40000000000 */
[----:B------:R-:W-:Y:S04]  /*a1330*/  STL.64 [R1+0x1460], R76 ;  /* 0x0014604c01007387 */ /* 0x000fe80000100a00 */
[----:B------:R-:W-:Y:S04]  /*a1340*/  STL.64 [R1+0x1468], R78 ;  /* 0x0014684e01007387 */ /* 0x000fe80000100a00 */
[----:B------:R-:W-:Y:S04]  /*a1350*/  STL.64 [R1+0x1510], R68 ;  /* 0x0015104401007387 */ /* 0x000fe80000100a00 */
[----:B------:R1:W-:Y:S02]  /*a1360*/  STL.64 [R1+0x1518], R70 ;  /* 0x0015184601007387 */ /* 0x0003e40000100a00 */
[----:B-1----:R-:W-:Y:S02]  /*a1370*/  HMMA.1688.F32.TF32 R68, R4, R228, R248 ;  /* 0x000000e40444723c */ /* 0x002fe400000810f8 */
[----:B------:R1:W-:Y:S04]  /*a1380*/  STL.64 [R1+0x1530], R72 ;  /* 0x0015304801007387 */ /* 0x0003e80000100a00 */
[----:B------:R4:W-:Y:S04]  /*a1390*/  STL.64 [R1+0x1538], R74 ;  /* 0x0015384a01007387 */ /* 0x0009e80000100a00 */
[----:B------:R-:W2:Y:S01]  /*a13a0*/  LDL.LU R248, [R1+0x180] ;  /* 0x0001800001f87983 */ /* 0x000ea20000300800 */
[----:B------:R-:W-:-:S12]  /*a13b0*/  MOV R251, R243 ;  /* 0x000000f300fb7202 */ /* 0x000fd80000000f00 */
[----:B------:R3:W-:Y:S04]  /*a13c0*/  STL.64 [R1+0x1560], R68 ;  /* 0x0015604401007387 */ /* 0x0007e80000100a00 */
[----:B------:R3:W-:Y:S04]  /*a13d0*/  STL.64 [R1+0x1568], R70 ;  /* 0x0015684601007387 */ /* 0x0007e80000100a00 */
[----:B------:R-:W2:Y:S04]  /*a13e0*/  LDL.LU R249, [R1+0x184] ;  /* 0x0001840001f97983 */ /* 0x000ea80000300800 */
[----:B------:R-:W2:Y:S04]  /*a13f0*/  LDL.LU R250, [R1+0x188] ;  /* 0x0001880001fa7983 */ /* 0x000ea80000300800 */
[----:B------:R-:W2:Y:S04]  /*a1400*/  LDL.LU R243, [R1+0xa5e0] ;  /* 0x00a5e00001f37983 */ /* 0x000ea80000300800 */
[----:B-1----:R-:W2:Y:S04]  /*a1410*/  LDL.LU R72, [R1+0x410] ;  /* 0x0004100001487983 */ /* 0x002ea80000300800 */
[----:B------:R-:W2:Y:S04]  /*a1420*/  LDL.LU R73, [R1+0x414] ;  /* 0x0004140001497983 */ /* 0x000ea80000300800 */
[----:B----4-:R-:W4:Y:S04]  /*a1430*/  LDL.LU R74, [R1+0x418] ;  /* 0x00041800014a7983 */ /* 0x010f280000300800 */
        /* <DEDUP_REMOVED lines=69> */
[----:B---3--:R-:W3:Y:S04]  /*a1890*/  LDL.LU R68, [R1+0x400] ;  /* 0x0004000001447983 */ /* 0x008ee80000300800 */
[----:B------:R-:W3:Y:S04]  /*a18a0*/  LDL.LU R69, [R1+0x404] ;  /* 0x0004040001457983 */ /* 0x000ee80000300800 */
[----:B------:R-:W3:Y:S01]  /*a18b0*/  LDL.LU R70, [R1+0x408] ;  /* 0x0004080001467983 */ /* 0x000ee20000300800 */
[----:B--2---:R-:W-:Y:S01]  /*a18c0*/  IMAD.MOV.U32 R71, RZ, RZ, R243 ;  /* 0x000000ffff477224 */ /* 0x004fe200078e00f3 */
[C---:B----4-:R-:W-:Y:S06]  /*a18d0*/  HMMA.1688.F32.TF32 R72, R8.reuse, R56, R72 ;  /* 0x000000380848723c */ /* 0x050fec0000081048 */
[C---:B------:R-:W-:Y:S01]  /*a18e0*/  HMMA.1688.F32.TF32 R80, R8.reuse, R228, R80 ;  /* 0x000000e40850723c */ /* 0x040fe20000081050 */
[----:B------:R-:W-:Y:S01]  /*a18f0*/  IMAD.MOV.U32 R244, RZ, RZ, R242 ;  /* 0x000000fffff47224 */ /* 0x000fe200078e00f2 */
[----:B------:R-:W-:Y:S01]  /*a1900*/  MOV R246, R17 ;  /* 0x0000001100f67202 */ /* 0x000fe20000000f00 */
[----:B------:R-:W-:Y:S01]  /*a1910*/  IMAD.MOV.U32 R245, RZ, RZ, R241 ;  /* 0x000000fffff57224 */ /* 0x000fe200078e00f1 */
[----:B------:R-:W-:Y:S02]  /*a1920*/  LDS R17, [R26+UR10+0x8080] ;  /* 0x0080800a1a117984 */ /* 0x000fe40008000800 */
[----:B------:R-:W-:Y:S06]  /*a1930*/  HMMA.1688.F32.TF32 R92, R8, R116, R92 ;  /* 0x00000074085c723c */ /* 0x000fec000008105c */
        /* <DEDUP_REMOVED lines=12> */
[----:B------:R-:W-:Y:S04]  /*a1a00*/  STL.64 [R1+0x15b8], R174 ;  /* 0x0015b8ae01007387 */ /* 0x000fe80000100a00 */
[----:B------:R-:W-:Y:S01]  /*a1a10*/  STL.64 [R1+0x15e0], R168 ;  /* 0x0015e0a801007387 */ /* 0x000fe20000100a00 */
[----:B------:R-:W-:Y:S03]  /*a1a20*/  HMMA.1688.F32.TF32 R120, R4, R12, R120 ;  /* 0x0000000c0478723c */ /* 0x000fe60000081078 */
        /* <DEDUP_REMOVED lines=13> */
[----:B------:R-:W-:Y:S01]  /*a1b00*/  STL.64 [R1+0x16e8], R138 ;  /* 0x0016e88a01007387 */ /* 0x000fe20000100a00 */
[----:B---3--:R-:W-:Y:S03]  /*a1b10*/  HMMA.1688.F32.TF32 R68, R8, R140, R68 ;  /* 0x0000008c0844723c */ /* 0x008fe60000081044 */
        /* <DEDUP_REMOVED lines=23> */
[----:B------:R-:W-:Y:S01]  /*a1c90*/  IMAD.MOV.U32 R242, RZ, RZ, R70 ;  /* 0x000000fffff27224 */ /* 0x000fe200078e0046 */
[----:B------:R-:W-:Y:S02]  /*a1ca0*/  MOV R241, R71 ;  /* 0x0000004700f17202 */ /* 0x000fe40000000f00 */
[----:B------:R1:W-:Y:S04]  /*a1cb0*/  STL.64 [R1+0x16d8], R74 ;  /* 0x0016d84a01007387 */ /* 0x0003e80000100a00 */
[----:B------:R2:W-:Y:S04]  /*a1cc0*/  STL [R1+0x1690], R68 ;  /* 0x0016904401007387 */ /* 0x0005e80000100800 */
[----:B------:R-:W3:Y:S01]  /*a1cd0*/  LDS R16, [R3+UR10+0x8080] ;  /* 0x0080800a03107984 */ /* 0x000ee20008000800 */
[C---:B-1----:R-:W-:Y:S03]  /*a1ce0*/  HMMA.1688.F32.TF32 R72, R8.reuse, R64, R244 ;  /* 0x000000400848723c */ /* 0x042fe600000810f4 */
[----:B------:R-:W4:Y:S04]  /*a1cf0*/  LDL.LU R244, [R1+0x150] ;  /* 0x0001500001f47983 */ /* 0x000f280000300800 */
[----:B------:R-:W-:Y:S01]  /*a1d00*/  LDS R4, [R27+UR10+0x8080] ;  /* 0x0080800a1b047984 */ /* 0x000fe20008000800 */
[----:B--2---:R-:W-:Y:S03]  /*a1d10*/  HMMA.1688.F32.TF32 R68, R8, R100, R248 ;  /* 0x000000640844723c */ /* 0x004fe600000810f8 */
[----:B------:R-:W-:Y:S04]  /*a1d20*/  LDS R6, [R27+UR10+0xa080] ;  /* 0x00a0800a1b067984 */ /* 0x000fe80008000800 */
[----:B------:R-:W-:Y:S04]  /*a1d30*/  LDS R5, [R240+UR10+0x8080] ;  /* 0x0080800af0057984 */ /* 0x000fe80008000800 */
[----:B------:R-:W1:Y:S04]  /*a1d40*/  LDS R7, [R240+UR10+0xa080] ;  /* 0x00a0800af0077984 */ /* 0x000e680008000800 */
[----:B------:R-:W-:Y:S04]  /*a1d50*/  STL.64 [R1+0x1660], R72 ;  /* 0x0016604801007387 */ /* 0x000fe80000100a00 */
[----:B------:R-:W-:Y:S04]  /*a1d60*/  STL.64 [R1+0x1668], R74 ;  /* 0x0016684a01007387 */ /* 0x000fe80000100a00 */
        /* <DEDUP_REMOVED lines=9> */
[----:B------:R-:W1:Y:S04]  /*a1e00*/  LDL.LU R72, [R1+0x170] ;  /* 0x0001700001487983 */ /* 0x000e680000300800 */
[----:B------:R-:W1:Y:S04]  /*a1e10*/  LDL.LU R73, [R1+0x174] ;  /* 0x0001740001497983 */ /* 0x000e680000300800 */
[----:B------:R-:W1:Y:S04]  /*a1e20*/  LDL.LU R74, [R1+0x178] ;  /* 0x00017800014a7983 */ /* 0x000e680000300800 */
[----:B------:R-:W1:Y:S04]  /*a1e30*/  LDL.LU R75, [R1+0x17c] ;  /* 0x00017c00014b7983 */ /* 0x000e680000300800 */
        /* <DEDUP_REMOVED lines=96> */
[C---:B----4-:R-:W-:Y:S06]  /*a2440*/  HMMA.1688.F32.TF32 R120, R16.reuse, R96, R120 ;  /* 0x000000601078723c */ /* 0x050fec0000081078 */
[C---:B---3--:R-:W-:Y:S06]  /*a2450*/  HMMA.1688.F32.TF32 R104, R16.reuse, R148, R104 ;  /* 0x000000941068723c */ /* 0x048fec0000081068 */
[C---:B--2---:R-:W-:Y:S06]  /*a2460*/  HMMA.1688.F32.TF32 R124, R16.reuse, R100, R124 ;  /* 0x00000064107c723c */ /* 0x044fec000008107c */
[C---:B------:R-:W-:Y:S06]  /*a2470*/  HMMA.1688.F32.TF32 R132, R16.reuse, R140, R132 ;  /* 0x0000008c1084723c */ /* 0x040fec0000081084 */
[C---:B------:R-:W-:Y:S06]  /*a2480*/  HMMA.1688.F32.TF32 R136, R16.reuse, R56, R136 ;  /* 0x000000381088723c */ /* 0x040fec0000081088 */
[C---:B------:R-:W-:Y:S06]  /*a2490*/  HMMA.1688.F32.TF32 R160, R16.reuse, R112, R160 ;  /* 0x0000007010a0723c */ /* 0x040fec00000810a0 */
[C---:B------:R-:W-:Y:S06]  /*a24a0*/  HMMA.1688.F32.TF32 R88, R16.reuse, R224, R88 ;  /* 0x000000e01058723c */ /* 0x040fec0000081058 */
[----:B------:R-:W-:Y:S06]  /*a24b0*/  HMMA.1688.F32.TF32 R168, R16, R116, R168 ;  /* 0x0000007410a8723c */ /* 0x000fec00000810a8 */
[C---:B------:R-:W-:Y:S06]  /*a24c0*/  HMMA.1688.F32.TF32 R176, R8.reuse, R12, R176 ;  /* 0x0000000c08b0723c */ /* 0x040fec00000810b0 */
[C---:B------:R-:W-:Y:S06]  /*a24d0*/  HMMA.1688.F32.TF32 R180, R8.reuse, R232, R180 ;  /* 0x000000e808b4723c */ /* 0x040fec00000810b4 */
[C---:B------:R-:W-:Y:S06]  /*a24e0*/  HMMA.1688.F32.TF32 R184, R8.reuse, R224, R184 ;  /* 0x000000e008b8723c */ /* 0x040fec00000810b8 */
[C---:B------:R-:W-:Y:S06]  /*a24f0*/  HMMA.1688.F32.TF32 R192, R8.reuse, R148, R192 ;  /* 0x0000009408c0723c */ /* 0x040fec00000810c0 */
[C---:B------:R-:W-:Y:S06]  /*a2500*/  HMMA.1688.F32.TF32 R236, R8.reuse, R96, R236 ;  /* 0x0000006008ec723c */ /* 0x040fec00000810ec */
[C---:B------:R-:W-:Y:S06]  /*a2510*/  HMMA.1688.F32.TF32 R188, R8.reuse, R152, R188 ;  /* 0x0000009808bc723c */ /* 0x040fec00000810bc */
[----:B------:R-:W-:Y:S06]  /*a2520*/  HMMA.1688.F32.TF32 R172, R8, R48, R172 ;  /* 0x0000003008ac723c */ /* 0x000fec00000810ac */
[C---:B------:R-:W-:Y:S05]  /*a2530*/  HMMA.1688.F32.TF32 R8, R16.reuse, R108, R164 ;  /* 0x0000006c1008723c */ /* 0x040fea00000810a4 */
[----:B------:R-:W-:Y:S04]  /*a2540*/  STL.64 [R1+0x1600], R236 ;  /* 0x001600ec01007387 */ /* 0x000fe80000100a00 */
[----:B------:R-:W-:Y:S01]  /*a2550*/  STL.64 [R1+0x1608], R238 ;  /* 0x001608ee01007387 */ /* 0x000fe20000100a00 */
[C---:B------:R-:W-:Y:S03]  /*a2560*/  HMMA.1688.F32.TF32 R156, R16.reuse, R228, R156 ;  /* 0x000000e4109c723c */ /* 0x040fe6000008109c */
        /* <DEDUP_REMOVED lines=22> */
[----:B------:R-:W-:Y:S03]  /*a26d0*/  HMMA.1688.F32.TF32 R76, R16, R48, R76 ;  /* 0x00000030104c723c */ /* 0x000fe6000008104c */
[----:B------:R-:W-:Y:S04]  /*a26e0*/  STL.64 [R1+0x1428], R162 ;  /* 0x001428a201007387 */ /* 0x000fe80000100a00 */
[----:B------:R-:W-:Y:S01]  /*a26f0*/  STL.64 [R1+0x1410], R156 ;  /* 0x0014109c01007387 */ /* 0x000fe20000100a00 */
[C---:B-1----:R-:W-:Y:S03]  /*a2700*/  HMMA.1688.F32.TF32 R16, R4.reuse, R116, R72 ;  /* 0x000000740410723c */ /* 0x042fe60000081048 */
        /* <DEDUP_REMOVED lines=31> */
[----:B-1----:R-:W-:Y:S03]  /*a2900*/  HMMA.1688.F32.TF32 R16, R4, R228, R248 ;  /* 0x000000e40410723c */ /* 0x002fe600000810f8 */
[----:B------:R1:W-:Y:S04]  /*a2910*/  STL.64 [R1+0x17f0], R72 ;  /* 0x0017f04801007387 */ /* 0x0003e80000100a00 */
[----:B------:R2:W-:Y:S04]  /*a2920*/  STL.64 [R1+0x17f8], R74 ;  /* 0x0017f84a01007387 */ /* 0x0005e80000100a00 */
[----:B------:R-:W3:Y:S04]  /*a2930*/  LDL.LU R248, [R1+0xd60] ;  /* 0x000d600001f87983 */ /* 0x000ee80000300800 */
[----:B------:R4:W-:Y:S04]  /*a2940*/  STL.64 [R1+0x1400], R68 ;  /* 0x0014004401007387 */ /* 0x0009e80000100a00 */
[----:B------:R4:W-:Y:S04]  /*a2950*/  STL.64 [R1+0x1408], R70 ;  /* 0x0014084601007387 */ /* 0x0009e80000100a00 */
[----:B------:R-:W-:Y:S04]  /*a2960*/  LDS R9, [R26+UR10+0x8100] ;  /* 0x0081000a1a097984 */ /* 0x000fe80008000800 */
[----:B------:R-:W-:Y:S04]  /*a2970*/  STL.64 [R1+0x13f0], R16 ;  /* 0x0013f01001007387 */ /* 0x000fe80000100a00 */
[----:B------:R-:W-:Y:S04]  /*a2980*/  STL.64 [R1+0x13f8], R18 ;  /* 0x0013f81201007387 */ /* 0x000fe80000100a00 */
[----:B------:R-:W3:Y:S04]  /*a2990*/  LDL.LU R249, [R1+0xd64] ;  /* 0x000d640001f97983 */ /* 0x000ee80000300800 */
[----:B------:R-:W3:Y:S04]  /*a29a0*/  LDL.LU R250, [R1+0xd68] ;  /* 0x000d680001fa7983 */ /* 0x000ee80000300800 */
[----:B------:R-:W3:Y:S04]  /*a29b0*/  LDL.LU R251, [R1+0xd6c] ;  /* 0x000d6c0001fb7983 */ /* 0x000ee80000300800 */
[----:B------:R-:W3:Y:S04]  /*a29c0*/  LDL.LU R244, [R1+0xd70] ;  /* 0x000d700001f47983 */ /* 0x000ee80000300800 */
[----:B------:R-:W3:Y:S04]  /*a29d0*/  LDL.LU R245, [R1+0xd74] ;  /* 0x000d740001f57983 */ /* 0x000ee80000300800 */
[----:B------:R-:W3:Y:S04]  /*a29e0*/  LDL.LU R246, [R1+0xd78] ;  /* 0x000d780001f67983 */ /* 0x000ee80000300800 */
[----:B------:R-:W3:Y:S04]  /*a29f0*/  LDL.LU R247, [R1+0xd7c] ;  /* 0x000d7c0001f77983 */ /* 0x000ee80000300800 */
[----:B-1----:R-:W3:Y:S04]  /*a2a00*/  LDL.LU R72, [R1+0xd90] ;  /* 0x000d900001487983 */ /* 0x002ee80000300800 */
[----:B------:R-:W3:Y:S04]  /*a2a10*/  LDL.LU R73, [R1+0xd94] ;  /* 0x000d940001497983 */ /* 0x000ee80000300800 */
[----:B--2---:R-:W3:Y:S04]  /*a2a20*/  LDL.LU R74, [R1+0xd98] ;  /* 0x000d9800014a7983 */ /* 0x004ee80000300800 */
        /* <DEDUP_REMOVED lines=88> */
[----:B------:R-:W4:Y:S04]  /*a2fb0*/  LDL.LU R71, [R1+0xd8c] ;  /* 0x000d8c0001477983 */ /* 0x000f280000300800 */
[----:B------:R-:W3:Y:S04]  /*a2fc0*/  LDS R11, [R26+UR10+0xa100] ;  /* 0x00a1000a1a0b7984 */ /* 0x000ee80008000800 */
[----:B------:R-:W-:Y:S04]  /*a2fd0*/  LDS R16, [R27+UR10+0x8100] ;  /* 0x0081000a1b107984 */ /* 0x000fe80008000800 */
[----:B------:R-:W-:Y:S04]  /*a2fe0*/  LDS R18, [R27+UR10+0xa100] ;  /* 0x00a1000a1b127984 */ /* 0x000fe80008000800 */
[----:B------:R-:W-:Y:S04]  /*a2ff0*/  LDS R17, [R240+UR10+0x8100] ;  /* 0x0081000af0117984 */ /* 0x000fe80008000800 */
[----:B------:R-:W1:Y:S01]  /*a3000*/  LDS R19, [R240+UR10+0xa100] ;  /* 0x00a1000af0137984 */ /* 0x000e620008000800 */
[C---:B---3--:R-:W-:Y:S06]  /*a3010*/  HMMA.1688.F32.TF32 R128, R8.reuse, R116, R128 ;  /* 0x000000740880723c */ /* 0x048fec0000081080 */
[----:B------:R-:W-:Y:S06]  /*a3020*/  HMMA.1688.F32.TF32 R104, R8, R228, R104 ;  /* 0x000000e40868723c */ /* 0x000fec0000081068 */
        /* <DEDUP_REMOVED lines=56> */
[C---:B----4-:R-:W-:Y:S03]  /*a33b0*/  HMMA.1688.F32.TF32 R68, R8.reuse, R148, R68 ;  /* 0x000000940844723c */ /* 0x050fe60000081044 */
        /* <DEDUP_REMOVED lines=115> */
[----:B------:R-:W1:Y:S01]  /*a3af0*/  LDS R7, [R26+UR10+0xa180] ;  /* 0x00a1800a1a077984 */ /* 0x000e620008000800 */
        /* <DEDUP_REMOVED lines=12> */
[----:B------:R-:W-:Y:S06]  /*a3bc0*/  HMMA.1688.F32.TF32 R176, R8, R48, R176 ;  /* 0x0000003008b0723c */ /* 0x000fec00000810b0 */
[C---:B------:R-:W-:Y:S06]  /*a3bd0*/  HMMA.1688.F32.TF32 R8, R16.reuse, R108, R168 ;  /* 0x0000006c1008723c */ /* 0x040fec00000810a8 */
        /* <DEDUP_REMOVED lines=15> */
[----:B------:R-:W-:Y:S01]  /*a3cd0*/  STL.64 [R1+0x1128], R166 ;  /* 0x001128a601007387 */ /* 0x000fe20000100a00 */
[----:B-1----:R-:W-:Y:S03]  /*a3ce0*/  HMMA.1688.F32.TF32 R76, R4, R116, R76 ;  /* 0x00000074044c723c */ /* 0x002fe6000008104c */
[----:B------:R-:W-:Y:S03]  /*a3cf0*/  STL.64 [R1+0x1100], R160 ;  /* 0x001100a001007387 */ /* 0x000fe60000100a00 */
[----:B------:R-:W-:Y:S01]  /*a3d00*/  HMMA.1688.F32.TF32 R80, R16, R48, R80 ;  /* 0x000000301050723c */ /* 0x000fe20000081050 */
        /* <DEDUP_REMOVED lines=39> */
[----:B------:R-:W2:Y:S04]  /*a3f80*/  LDL.LU R248, [R1+0x70] ;  /* 0x0000700001f87983 */ /* 0x000ea80000300800 */
[----:B------:R-:W-:Y:S04]  /*a3f90*/  LDS R9, [R240+UR10+0x8180] ;  /* 0x0081800af0097984 */ /* 0x000fe80008000800 */
[----:B------:R-:W1:Y:S04]  /*a3fa0*/  LDS R11, [R240+UR10+0xa180] ;  /* 0x00a1800af00b7984 */ /* 0x000e680008000800 */
[----:B------:R-:W-:Y:S04]  /*a3fb0*/  LDS R16, [R3+UR10+0x8200] ;  /* 0x0082000a03107984 */ /* 0x000fe80008000800 */
[----:B------:R-:W-:Y:S04]  /*a3fc0*/  LDS R18, [R3+UR10+0xa200] ;  /* 0x00a2000a03127984 */ /* 0x000fe80008000800 */
[----:B------:R-:W-:Y:S04]  /*a3fd0*/  LDS R17, [R26+UR10+0x8200] ;  /* 0x0082000a1a117984 */ /* 0x000fe80008000800 */
[----:B------:R3:W-:Y:S04]  /*a3fe0*/  STL.64 [R1+0x1030], R68 ;  /* 0x0010304401007387 */ /* 0x0007e80000100a00 */
[----:B------:R4:W-:Y:S04]  /*a3ff0*/  STL.64 [R1+0x1038], R70 ;  /* 0x0010384601007387 */ /* 0x0009e80000100a00 */
        /* <DEDUP_REMOVED lines=107> */
[----:B------:R-:W4:Y:S01]  /*a46b0*/  LDS R19, [R26+UR10+0xa200] ;  /* 0x00a2000a1a137984 */ /* 0x000f220008000800 */
[C---:B-1----:R-:W-:Y:S06]  /*a46c0*/  HMMA.1688.F32.TF32 R128, R8.reuse, R228, R128 ;  /* 0x000000e40880723c */ /* 0x042fec0000081080 */
[----:B--2---:R-:W-:Y:S06]  /*a46d0*/  HMMA.1688.F32.TF32 R144, R8, R116, R144 ;  /* 0x000000740890723c */ /* 0x004fec0000081090 */
        /* <DEDUP_REMOVED lines=13> */
[----:B-1----:R-:W2:Y:S04]  /*a47b0*/  LDL.LU.64 R194, [R1+0xa5d8] ;  /* 0x00a5d80001c27983 */ /* 0x002ea80000300a00 */
[----:B------:R-:W2:Y:S04]  /*a47c0*/  LDL.LU.64 R192, [R1+0xa5d0] ;  /* 0x00a5d00001c07983 */ /* 0x000ea80000300a00 */
[----:B------:R-:W-:Y:S04]  /*a47d0*/  STL.64 [R1+0x1010], R188 ;  /* 0x001010bc01007387 */ /* 0x000fe80000100a00 */
[----:B------:R1:W-:Y:S01]  /*a47e0*/  STL.64 [R1+0x1018], R190 ;  /* 0x001018be01007387 */ /* 0x0003e20000100a00 */
[----:B------:R-:W-:Y:S03]  /*a47f0*/  HMMA.1688.F32.TF32 R160, R4, R12, R160 ;  /* 0x0000000c04a0723c */ /* 0x000fe600000810a0 */
[----:B-1----:R-:W3:Y:S04]  /*a4800*/  LDL.LU.64 R190, [R1+0xa5c8] ;  /* 0x00a5c80001be7983 */ /* 0x002ee80000300a00 */
[----:B------:R-:W3:Y:S04]  /*a4810*/  LDL.LU.64 R188, [R1+0xa5c0] ;  /* 0x00a5c00001bc7983 */ /* 0x000ee80000300a00 */
[----:B------:R-:W-:Y:S04]  /*a4820*/  STL.64 [R1+0x1000], R184 ;  /* 0x001000b801007387 */ /* 0x000fe80000100a00 */
[----:B------:R1:W-:Y:S01]  /*a4830*/  STL.64 [R1+0x1008], R186 ;  /* 0x001008ba01007387 */ /* 0x0003e20000100a00 */
[C---:B------:R-:W-:Y:S03]  /*a4840*/  HMMA.1688.F32.TF32 R4, R8.reuse, R108, R136 ;  /* 0x0000006c0804723c */ /* 0x040fe60000081088 */
[----:B-1----:R-:W4:Y:S04]  /*a4850*/  LDL.LU.64 R186, [R1+0xa5b8] ;  /* 0x00a5b80001ba7983 */ /* 0x002f280000300a00 */
[----:B------:R-:W4:Y:S04]  /*a4860*/  LDL.LU.64 R184, [R1+0xa5b0] ;  /* 0x00a5b00001b87983 */ /* 0x000f280000300a00 */
[----:B------:R-:W-:Y:S04]  /*a4870*/  STL.64 [R1+0xff0], R180 ;  /* 0x000ff0b401007387 */ /* 0x000fe80000100a00 */
[----:B------:R1:W-:Y:S01]  /*a4880*/  STL.64 [R1+0xff8], R182 ;  /* 0x000ff8b601007387 */ /* 0x0003e20000100a00 */
[C---:B------:R-:W-:Y:S03]  /*a4890*/  HMMA.1688.F32.TF32 R132, R8.reuse, R112, R132 ;  /* 0x000000700884723c */ /* 0x040fe60000081084 */
[----:B-1----:R-:W2:Y:S04]  /*a48a0*/  LDL.LU.64 R182, [R1+0xa5a8] ;  /* 0x00a5a80001b67983 */ /* 0x002ea80000300a00 */
[----:B------:R-:W2:Y:S04]  /*a48b0*/  LDL.LU.64 R180, [R1+0xa5a0] ;  /* 0x00a5a00001b47983 */ /* 0x000ea80000300a00 */
[----:B------:R-:W-:Y:S04]  /*a48c0*/  STL.64 [R1+0xfe0], R176 ;  /* 0x000fe0b001007387 */ /* 0x000fe80000100a00 */
[----:B------:R1:W-:Y:S04]  /*a48d0*/  STL.64 [R1+0xfe8], R178 ;  /* 0x000fe8b201007387 */ /* 0x0003e80000100a00 */
[----:B-1----:R-:W4:Y:S04]  /*a48e0*/  LDL.LU.64 R178, [R1+0xa598] ;  /* 0x00a5980001b27983 */ /* 0x002f280000300a00 */
[----:B------:R-:W4:Y:S04]  /*a48f0*/  LDL.LU.64 R176, [R1+0xa590] ;  /* 0x00a5900001b07983 */ /* 0x000f280000300a00 */
        /* <DEDUP_REMOVED lines=27> */
[----:B------:R-:W-:Y:S04]  /*a4ab0*/  LDS R5, [R240+UR10+0x8200] ;  /* 0x0082000af0057984 */ /* 0x000fe80008000800 */
[----:B------:R-:W1:Y:S01]  /*a4ac0*/  LDS R7, [R240+UR10+0xa200] ;  /* 0x00a2000af0077984 */ /* 0x000e620008000800 */
        /* <DEDUP_REMOVED lines=31> */
[----:B-1----:R-:W4:Y:S04]  /*a4cc0*/  LDL.LU R120, [R1+0x10] ;  /* 0x0000100001787983 */ /* 0x002f280000300800 */
[----:B------:R1:W-:Y:S01]  /*a4cd0*/  STL.64 [R1+0xd40], R68 ;  /* 0x000d404401007387 */ /* 0x0003e20000100a00 */
[----:B------:R-:W-:-:S03]  /*a4ce0*/  IMAD.MOV.U32 R122, RZ, RZ, R21 ;  /* 0x000000ffff7a7224 */ /* 0x000fc600078e0015 */
[----:B------:R1:W-:Y:S01]  /*a4cf0*/  STL.64 [R1+0xd48], R70 ;  /* 0x000d484601007387 */ /* 0x0003e20000100a00 */
[----:B------:R-:W-:-:S03]  /*a4d00*/  IMAD.MOV.U32 R123, RZ, RZ, R20 ;  /* 0x000000ffff7b7224 */ /* 0x000fc600078e0014 */
[----:B------:R3:W-:Y:S04]  /*a4d10*/  STL.64 [R1+0xc40], R8 ;  /* 0x000c400801007387 */ /* 0x0007e80000100a00 */
[----:B------:R3:W-:Y:S04]  /*a4d20*/  STL.64 [R1+0xc48], R10 ;  /* 0x000c480a01007387 */ /* 0x0007e80000100a00 */
[----:B------:R-:W4:Y:S04]  /*a4d30*/  LDL.LU R121, [R1+0x14] ;  /* 0x0000140001797983 */ /* 0x000f280000300800 */
        /* <DEDUP_REMOVED lines=14> */
[----:B-1----:R-:W2:Y:S04]  /*a4e20*/  LDL.LU R68, [R1+0xc70] ;  /* 0x000c700001447983 */ /* 0x002ea80000300800 */
        /* <DEDUP_REMOVED lines=65> */
[----:B------:R-:W3:Y:S04]  /*a5240*/  LDL.LU R104, [R1] ;  /* 0x0000000001687983 */ /* 0x000ee80000300800 */
[----:B------:R-:W3:Y:S04]  /*a5250*/  LDL.LU R105, [R1+0x4] ;  /* 0x0000040001697983 */ /* 0x000ee80000300800 */
[----:B------:R-:W3:Y:S04]  /*a5260*/  LDL.LU R106, [R1+0x8] ;  /* 0x00000800016a7983 */ /* 0x000ee80000300800 */
[----:B------:R-:W3:Y:S01]  /*a5270*/  LDL.LU R107, [R1+0xc] ;  /* 0x00000c00016b7983 */ /* 0x000ee20000300800 */
[C---:B--2---:R-:W-:Y:S06]  /*a5280*/  HMMA.1688.F32.TF32 R68, R16.reuse, R232, R68 ;  /* 0x000000e81044723c */ /* 0x044fec0000081044 */
[C---:B----4-:R-:W-:Y:S06]  /*a5290*/  HMMA.1688.F32.TF32 R72, R16.reuse, R224, R72 ;  /* 0x000000e01048723c */ /* 0x050fec0000081048 */
[C---:B------:R-:W-:Y:S06]  /*a52a0*/  HMMA.1688.F32.TF32 R76, R16.reuse, R152, R76 ;  /* 0x00000098104c723c */ /* 0x040fec000008104c */
[C---:B------:R-:W-:Y:S06]  /*a52b0*/  HMMA.1688.F32.TF32 R84, R16.reuse, R96, R84 ;  /* 0x000000601054723c */ /* 0x040fec0000081054 */
[C---:B------:R-:W-:Y:S06]  /*a52c0*/  HMMA.1688.F32.TF32 R88, R16.reuse, R100, R88 ;  /* 0x000000641058723c */ /* 0x040fec0000081058 */
[C---:B------:R-:W-:Y:S06]  /*a52d0*/  HMMA.1688.F32.TF32 R92, R16.reuse, R64, R92 ;  /* 0x00000040105c723c */ /* 0x040fec000008105c */
[C---:B------:R-:W-:Y:S06]  /*a52e0*/  HMMA.1688.F32.TF32 R136, R16.reuse, R56, R136 ;  /* 0x000000381088723c */ /* 0x040fec0000081088 */
[C---:B---3--:R-:W-:Y:S06]  /*a52f0*/  HMMA.1688.F32.TF32 R8, R16.reuse, R228, R8 ;  /* 0x000000e41008723c */ /* 0x048fec0000081008 */
[C---:B------:R-:W-:Y:S06]  /*a5300*/  HMMA.1688.F32.TF32 R160, R16.reuse, R108, R160 ;  /* 0x0000006c10a0723c */ /* 0x040fec00000810a0 */
[C---:B------:R-:W-:Y:S06]  /*a5310*/  HMMA.1688.F32.TF32 R164, R16.reuse, R116, R164 ;  /* 0x0000007410a4723c */ /* 0x040fec00000810a4 */
[----:B------:R-:W-:-:S15]  /*a5320*/  HMMA.1688.F32.TF32 R156, R16, R112, R156 ;  /* 0x00000070109c723c */ /* 0x000fde000008109c */
[----:B------:R-:W-:-:S02]  /*a5330*/  NOP ;  /* 0x0000000000007918 */ /* 0x000fc40000000000 */
[----:B------:R-:W-:Y:S01]  /*a5340*/  STL.64 [R1+0xc30], R164 ;  /* 0x000c30a401007387 */ /* 0x000fe20000100a00 */
[C---:B------:R-:W-:Y:S03]  /*a5350*/  HMMA.1688.F32.TF32 R144, R16.reuse, R52, R144 ;  /* 0x000000341090723c */ /* 0x040fe60000081090 */
[----:B------:R1:W-:Y:S04]  /*a5360*/  STL.64 [R1+0xc38], R166 ;  /* 0x000c38a601007387 */ /* 0x0003e80000100a00 */
[----:B-1----:R-:W2:Y:S01]  /*a5370*/  LDL.LU.64 R166, [R1+0xa560] ;  /* 0x00a5600001a67983 */ /* 0x002ea20000300a00 */
[C---:B------:R-:W-:Y:S03]  /*a5380*/  HMMA.1688.F32.TF32 R132, R16.reuse, R140, R132 ;  /* 0x0000008c1084723c */ /* 0x040fe60000081084 */
        /* <DEDUP_REMOVED lines=11> */
[----:B------:R-:W-:Y:S04]  /*a5440*/  STL.64 [R1+0xc08], R10 ;  /* 0x000c080a01007387 */ /* 0x000fe80000100a00 */
[----:B------:R-:W-:Y:S04]  /*a5450*/  STL.64 [R1+0xd10], R144 ;  /* 0x000d109001007387 */ /* 0x000fe80000100a00 */
[----:B------:R1:W-:Y:S01]  /*a5460*/  STL.64 [R1+0xd18], R146 ;  /* 0x000d189201007387 */ /* 0x0003e20000100a00 */
[----:B------:R-:W-:Y:S01]  /*a5470*/  HMMA.1688.F32.TF32 R244, R16, R12, R244 ;  /* 0x0000000c10f4723c */ /* 0x000fe200000810f4 */
[----:B------:R-:W-:-:S02]  /*a5480*/  IMAD.MOV.U32 R15, RZ, RZ, R96 ;  /* 0x000000ffff0f7224 */ /* 0x000fc400078e0060 */
[----:B------:R-:W-:Y:S01]  /*a5490*/  IMAD.MOV.U32 R14, RZ, RZ, R97 ;  /* 0x000000ffff0e7224 */ /* 0x000fe200078e0061 */
[----:B------:R-:W-:Y:S04]  /*a54a0*/  LDS R8, [R3+UR10+0x8280] ;  /* 0x0082800a03087984 */ /* 0x000fe80008000800 */
[----:B------:R-:W-:Y:S04]  /*a54b0*/  LDS R10, [R3+UR10+0xa280] ;  /* 0x00a2800a030a7984 */ /* 0x000fe80008000800 */
[----:B-1----:R-:W2:Y:S04]  /*a54c0*/  LDL.LU.64 R146, [R1+0xa530] ;  /* 0x00a5300001927983 */ /* 0x002ea80000300a00 */
[----:B------:R-:W2:Y:S04]  /*a54d0*/  LDL.LU.64 R144, [R1+0xa528] ;  /* 0x00a5280001907983 */ /* 0x000ea80000300a00 */
[----:B------:R-:W-:Y:S04]  /*a54e0*/  STL.64 [R1+0xd00], R136 ;  /* 0x000d008801007387 */ /* 0x000fe80000100a00 */
[----:B------:R1:W-:Y:S04]  /*a54f0*/  STL.64 [R1+0xd08], R138 ;  /* 0x000d088a01007387 */ /* 0x0003e80000100a00 */
[----:B------:R-:W-:Y:S04]  /*a5500*/  LDS R9, [R26+UR10+0x8280] ;  /* 0x0082800a1a097984 */ /* 0x000fe80008000800 */
[----:B------:R-:W3:Y:S04]  /*a5510*/  LDS R11, [R26+UR10+0xa280] ;  /* 0x00a2800a1a0b7984 */ /* 0x000ee80008000800 */
[----:B-1----:R-:W4:Y:S04]  /*a5520*/  LDL.LU.64 R138, [R1+0xa520] ;  /* 0x00a52000018a7983 */ /* 0x002f280000300a00 */
[----:B------:R-:W4:Y:S04]  /*a5530*/  LDL.LU.64 R136, [R1+0xa518] ;  /* 0x00a5180001887983 */ /* 0x000f280000300a00 */
[----:B------:R-:W-:Y:S04]  /*a5540*/  STL.64 [R1+0xcf0], R132 ;  /* 0x000cf08401007387 */ /* 0x000fe80000100a00 */
[----:B------:R1:W-:Y:S04]  /*a5550*/  STL.64 [R1+0xcf8], R134 ;  /* 0x000cf88601007387 */ /* 0x0003e80000100a00 */
        /* <DEDUP_REMOVED lines=32> */
[----:B------:R1:W-:Y:S04]  /*a5760*/  STL.64 [R1+0xc78], R246 ;  /* 0x000c78f601007387 */ /* 0x0003e80000100a00 */
[----:B-1----:R-:W4:Y:S04]  /*a5770*/  LDL.LU.64 R246, [R1+0xa490] ;  /* 0x00a4900001f67983 */ /* 0x002f280000300a00 */
[----:B------:R-:W4:Y:S04]  /*a5780*/  LDL.LU.64 R244, [R1+0xa488] ;  /* 0x00a4880001f47983 */ /* 0x000f280000300a00 */
[----:B------:R-:W3:Y:S04]  /*a5790*/  LDL.LU.64 R250, [R1+0xa480] ;  /* 0x00a4800001fa7983 */ /* 0x000ee80000300a00 */
[----:B------:R-:W3:Y:S04]  /*a57a0*/  LDL.LU.64 R248, [R1+0xa478] ;  /* 0x00a4780001f87983 */ /* 0x000ee80000300a00 */
[----:B------:R1:W-:Y:S04]  /*a57b0*/  STL.64 [R1+0xbf0], R16 ;  /* 0x000bf01001007387 */ /* 0x0003e80000100a00 */
[----:B------:R1:W-:Y:S04]  /*a57c0*/  STL.64 [R1+0xbf8], R18 ;  /* 0x000bf81201007387 */ /* 0x0003e80000100a00 */
[----:B-1----:R-:W2:Y:S04]  /*a57d0*/  LDL.LU R16, [R1+0x60] ;  /* 0x0000600001107983 */ /* 0x002ea80000300800 */
[----:B------:R-:W2:Y:S04]  /*a57e0*/  LDL.LU R17, [R1+0x64] ;  /* 0x0000640001117983 */ /* 0x000ea80000300800 */
[----:B------:R-:W2:Y:S04]  /*a57f0*/  LDL.LU R18, [R1+0x68] ;  /* 0x0000680001127983 */ /* 0x000ea80000300800 */
[----:B------:R-:W2:Y:S02]  /*a5800*/  LDL.LU R19, [R1+0x6c] ;  /* 0x00006c0001137983 */ /* 0x000ea40000300800 */
[----:B--2---:R-:W-:-:S15]  /*a5810*/  HMMA.1688.F32.TF32 R16, R4, R116, R16 ;  /* 0x000000740410723c */ /* 0x004fde0000081010 */
[----:B------:R-:W-:-:S08]  /*a5820*/  NOP ;  /* 0x0000000000007918 */ /* 0x000fd00000000000 */
[----:B------:R-:W-:Y:S04]  /*a5830*/  STL.64 [R1+0xbd0], R16 ;  /* 0x000bd01001007387 */ /* 0x000fe80000100a00 */
[----:B------:R1:W-:Y:S02]  /*a5840*/  STL.64 [R1+0xbd8], R18 ;  /* 0x000bd81201007387 */ /* 0x0003e40000100a00 */
[C---:B-1----:R-:W-:Y:S06]  /*a5850*/  HMMA.1688.F32.TF32 R16, R4.reuse, R108, R236 ;  /* 0x0000006c0410723c */ /* 0x042fec00000810ec */
[C---:B------:R-:W-:Y:S01]  /*a5860*/  HMMA.1688.F32.TF32 R236, R4.reuse, R112, R20 ;  /* 0x0000007004ec723c */ /* 0x040fe20000081014 */
[----:B------:R-:W-:Y:S04]  /*a5870*/  LDS R20, [R27+UR10+0x8280] ;  /* 0x0082800a1b147984 */ /* 0x000fe80008000800 */
[----:B------:R-:W-:Y:S01]  /*a5880*/  LDS R22, [R27+UR10+0xa280] ;  /* 0x00a2800a1b167984 */ /* 0x000fe20008000800 */
[C---:B------:R-:W-:Y:S03]  /*a5890*/  HMMA.1688.F32.TF32 R68, R4.reuse, R96, R68 ;  /* 0x000000600444723c */ /* 0x040fe60000081044 */
[----:B------:R-:W-:Y:S03]  /*a58a0*/  LDS R21, [R240+UR10+0x8280] ;  /* 0x0082800af0157984 */ /* 0x000fe60008000800 */
[C---:B------:R-:W-:Y:S01]  /*a58b0*/  HMMA.1688.F32.TF32 R84, R4.reuse, R232, R84 ;  /* 0x000000e80454723c */ /* 0x040fe20000081054 */
[----:B------:R-:W1:Y:S04]  /*a58c0*/  LDS R23, [R240+UR10+0xa280] ;  /* 0x00a2800af0177984 */ /* 0x000e680008000800 */
[----:B------:R-:W-:Y:S04]  /*a58d0*/  STL.64 [R1+0xba0], R16 ;  /* 0x000ba01001007387 */ /* 0x000fe80000100a00 */
[----:B------:R2:W-:Y:S02]  /*a58e0*/  STL.64 [R1+0xba8], R18 ;  /* 0x000ba81201007387 */ /* 0x0005e40000100a00 */
[----:B--2---:R-:W-:Y:S02]  /*a58f0*/  HMMA.1688.F32.TF32 R16, R4, R228, R128 ;  /* 0x000000e40410723c */ /* 0x004fe40000081080 */
[----:B------:R-:W-:Y:S04]  /*a5900*/  STL.64 [R1+0xb80], R236 ;  /* 0x000b80ec01007387 */ /* 0x000fe80000100a00 */
[----:B------:R-:W-:-:S15]  /*a5910*/  STL.64 [R1+0xb88], R238 ;  /* 0x000b88ee01007387 */ /* 0x000fde0000100a00 */
[----:B------:R-:W-:-:S02]  /*a5920*/  NOP ;  /* 0x0000000000007918 */ /* 0x000fc40000000000 */
[----:B------:R-:W-:Y:S04]  /*a5930*/  STL.64 [R1+0xb50], R16 ;  /* 0x000b501001007387 */ /* 0x000fe80000100a00 */
[----:B------:R2:W-:Y:S02]  /*a5940*/  STL.64 [R1+0xb58], R18 ;  /* 0x000b581201007387 */ /* 0x0005e40000100a00 */
[C---:B--2---:R-:W-:Y:S06]  /*a5950*/  HMMA.1688.F32.TF32 R16, R4.reuse, R52, R124 ;  /* 0x000000340410723c */ /* 0x044fec000008107c */
[C---:B------:R-:W-:Y:S06]  /*a5960*/  HMMA.1688.F32.TF32 R124, R4.reuse, R56, R120 ;  /* 0x00000038047c723c */ /* 0x040fec0000081078 */
[C---:B---3--:R-:W-:Y:S11]  /*a5970*/  HMMA.1688.F32.TF32 R120, R4.reuse, R64, R248 ;  /* 0x000000400478723c */ /* 0x048ff600000810f8 */
[----:B------:R-:W-:Y:S04]  /*a5980*/  STL.64 [R1+0xb40], R16 ;  /* 0x000b401001007387 */ /* 0x000fe80000100a00 */
[----:B------:R2:W-:Y:S02]  /*a5990*/  STL.64 [R1+0xb48], R18 ;  /* 0x000b481201007387 */ /* 0x0005e40000100a00 */
[C---:B--2---:R-:W-:Y:S06]  /*a59a0*/  HMMA.1688.F32.TF32 R16, R4.reuse, R140, R104 ;  /* 0x0000008c0410723c */ /* 0x044fec0000081068 */
[----:B----4-:R-:W-:Y:S01]  /*a59b0*/  HMMA.1688.F32.TF32 R104, R4, R100, R244 ;  /* 0x000000640468723c */ /* 0x010fe200000810f4 */
[----:B------:R-:W-:Y:S04]  /*a59c0*/  STL.64 [R1+0xb20], R124 ;  /* 0x000b207c01007387 */ /* 0x000fe80000100a00 */
[----:B------:R-:W-:-:S12]  /*a59d0*/  STL.64 [R1+0xb28], R126 ;  /* 0x000b287e01007387 */ /* 0x000fd80000100a00 */
[----:B------:R2:W-:Y:S04]  /*a59e0*/  STL.64 [R1+0xb00], R16 ;  /* 0x000b001001007387 */ /* 0x0005e80000100a00 */
        /* <DEDUP_REMOVED lines=10> */
[----:B------:R-:W4:Y:S01]  /*a5a90*/  LDL.LU R245, [R1+0x21e4] ;  /* 0x0021e40001f57983 */ /* 0x000f220000300800 */
[----:B--2---:R-:W-:-:S03]  /*a5aa0*/  IMAD.MOV.U32 R17, RZ, RZ, R100 ;  /* 0x000000ffff117224 */ /* 0x004fc600078e0064 */
[----:B------:R-:W4:Y:S01]  /*a5ab0*/  LDL.LU R246, [R1+0x21e8] ;  /* 0x0021e80001f67983 */ /* 0x000f220000300800 */
[----:B------:R-:W-:-:S03]  /*a5ac0*/  MOV R16, R101 ;  /* 0x0000006500107202 */ /* 0x000fc60000000f00 */
[----:B------:R-:W4:Y:S04]  /*a5ad0*/  LDL.LU R247, [R1+0x21ec] ;  /* 0x0021ec0001f77983 */ /* 0x000f280000300800 */
[----:B------:R-:W2:Y:S04]  /*a5ae0*/  LDL.LU R236, [R1+0x2180] ;  /* 0x0021800001ec7983 */ /* 0x000ea80000300800 */
[----:B------:R-:W2:Y:S04]  /*a5af0*/  LDL.LU R237, [R1+0x2184] ;  /* 0x0021840001ed7983 */ /* 0x000ea80000300800 */
[----:B------:R-:W2:Y:S04]  /*a5b00*/  LDL.LU R238, [R1+0x2188] ;  /* 0x0021880001ee7983 */ /* 0x000ea80000300800 */
[----:B------:R-:W2:Y:S04]  /*a5b10*/  LDL.LU R239, [R1+0x218c] ;  /* 0x00218c0001ef7983 */ /* 0x000ea80000300800 */
[----:B------:R1:W-:Y:S02]  /*a5b20*/  STL.64 [R1+0xa90], R68 ;  /* 0x000a904401007387 */ /* 0x0003e40000100a00 */
[----:B-1----:R-:W-:Y:S01]  /*a5b30*/  IMAD.MOV.U32 R68, RZ, RZ, R17 ;  /* 0x000000ffff447224 */ /* 0x002fe200078e0011 */
[----:B------:R-:W-:-:S02]  /*a5b40*/  MOV R69, R16 ;  /* 0x0000001000457202 */ /* 0x000fc40000000f00 */
[----:B------:R-:W-:Y:S01]  /*a5b50*/  HMMA.1688.F32.TF32 R16, R4, R148, R72 ;  /* 0x000000940410723c */ /* 0x000fe20000081048 */
[----:B------:R-:W-:-:S15]  /*a5b60*/  STL.64 [R1+0xa98], R70 ;  /* 0x000a984601007387 */ /* 0x000fde0000100a00 */
[----:B------:R-:W-:-:S07]  /*a5b70*/  NOP ;  /* 0x0000000000007918 */ /* 0x000fce0000000000 */
[----:B------:R-:W-:Y:S04]  /*a5b80*/  STL.64 [R1+0xa80], R16 ;  /* 0x000a801001007387 */ /* 0x000fe80000100a00 */
[----:B------:R1:W-:Y:S02]  /*a5b90*/  STL.64 [R1+0xa88], R18 ;  /* 0x000a881201007387 */ /* 0x0003e40000100a00 */
[----:B-1----:R-:W-:Y:S02]  /*a5ba0*/  HMMA.1688.F32.TF32 R16, R4, R152, R76 ;  /* 0x000000980410723c */ /* 0x002fe4000008104c */
[----:B------:R-:W3:-:S15]  /*a5bb0*/  LDL.LU R76, [R1+0x21f0] ;  /* 0x0021f000014c7983 */ /* 0x000ede0000300800 */
[----:B------:R-:W-:-:S06]  /*a5bc0*/  NOP ;  /* 0x0000000000007918 */ /* 0x000fcc0000000000 */
[----:B------:R-:W-:Y:S04]  /*a5bd0*/  STL.64 [R1+0xa70], R16 ;  /* 0x000a701001007387 */ /* 0x000fe80000100a00 */
[----:B------:R1:W-:Y:S04]  /*a5be0*/  STL.64 [R1+0xa78], R18 ;  /* 0x000a781201007387 */ /* 0x0003e80000100a00 */
[----:B------:R-:W3:Y:S04]  /*a5bf0*/  LDL.LU R77, [R1+0x21f4] ;  /* 0x0021f400014d7983 */ /* 0x000ee80000300800 */
[----:B------:R-:W3:Y:S01]  /*a5c00*/  LDL.LU R78, [R1+0x21f8] ;  /* 0x0021f800014e7983 */ /* 0x000ee20000300800 */
[----:B-1----:R-:W-:Y:S03]  /*a5c10*/  HMMA.1688.F32.TF32 R16, R4, R224, R80 ;  /* 0x000000e00410723c */ /* 0x002fe60000081050 */
[----:B------:R-:W3:Y:S04]  /*a5c20*/  LDL.LU R79, [R1+0x21fc] ;  /* 0x0021fc00014f7983 */ /* 0x000ee80000300800 */
[----:B------:R-:W4:-:S15]  /*a5c30*/  LDL.LU R96, [R1+0x2250] ;  /* 0x0022500001607983 */ /* 0x000f1e0000300800 */
[----:B------:R-:W-:-:S01]  /*a5c40*/  NOP ;  /* 0x0000000000007918 */ /* 0x000fc20000000000 */
[----:B------:R1:W-:Y:S04]  /*a5c50*/  STL.64 [R1+0xa60], R16 ;  /* 0x000a601001007387 */ /* 0x0003e80000100a00 */
[----:B------:R1:W-:Y:S04]  /*a5c60*/  STL.64 [R1+0xa68], R18 ;  /* 0x000a681201007387 */ /* 0x0003e80000100a00 */
        /* <DEDUP_REMOVED lines=21> */
[----:B------:R-:W3:Y:S04]  /*a5dc0*/  LDL.LU R18, [R1+0x2198] ;  /* 0x0021980001127983 */ /* 0x000ee80000300800 */
[----:B------:R-:W3:Y:S04]  /*a5dd0*/  LDL.LU R19, [R1+0x219c] ;  /* 0x00219c0001137983 */ /* 0x000ee80000300800 */
[----:B------:R-:W3:Y:S04]  /*a5de0*/  LDL.LU R104, [R1+0x2270] ;  /* 0x0022700001687983 */ /* 0x000ee80000300800 */
[----:B------:R-:W3:Y:S04]  /*a5df0*/  LDL.LU R105, [R1+0x2274] ;  /* 0x0022740001697983 */ /* 0x000ee80000300800 */
[----:B------:R-:W3:Y:S04]  /*a5e00*/  LDL.LU R106, [R1+0x2278] ;  /* 0x00227800016a7983 */ /* 0x000ee80000300800 */
[----:B------:R-:W3:Y:S01]  /*a5e10*/  LDL.LU R107, [R1+0x227c] ;  /* 0x00227c00016b7983 */ /* 0x000ee20000300800 */
[C---:B------:R-:W-:Y:S03]  /*a5e20*/  HMMA.1688.F32.TF32 R88, R4.reuse, R12, R88 ;  /* 0x0000000c0458723c */ /* 0x040fe60000081058 */
[----:B------:R-:W3:Y:S03]  /*a5e30*/  LDL.LU R80, [R1+0x2200] ;  /* 0x0022000001507983 */ /* 0x000ee60000300800 */
[----:B------:R-:W-:Y:S01]  /*a5e40*/  HMMA.1688.F32.TF32 R92, R4, R48, R92 ;  /* 0x00000030045c723c */ /* 0x000fe2000008105c */
[----:B------:R-:W3:Y:S04]  /*a5e50*/  LDL.LU R81, [R1+0x2204] ;  /* 0x0022040001517983 */ /* 0x000ee80000300800 */
[----:B------:R-:W3:Y:S04]  /*a5e60*/  LDL.LU R82, [R1+0x2208] ;  /* 0x0022080001527983 */ /* 0x000ee80000300800 */
[----:B------:R-:W3:Y:S04]  /*a5e70*/  LDL.LU R83, [R1+0x220c] ;  /* 0x00220c0001537983 */ /* 0x000ee80000300800 */
[----:B------:R1:W-:Y:S04]  /*a5e80*/  STL.64 [R1+0xa50], R84 ;  /* 0x000a505401007387 */ /* 0x0003e80000100a00 */
[----:B------:R1:W-:Y:S04]  /*a5e90*/  STL.64 [R1+0xa58], R86 ;  /* 0x000a585601007387 */ /* 0x0003e80000100a00 */
[----:B-1----:R-:W3:Y:S04]  /*a5ea0*/  LDL.LU R84, [R1+0x2210] ;  /* 0x0022100001547983 */ /* 0x002ee80000300800 */
        /* <DEDUP_REMOVED lines=9> */
[----:B------:R-:W3:Y:S04]  /*a5f40*/  LDL.LU R4, [R1+0x2240] ;  /* 0x0022400001047983 */ /* 0x000ee80000300800 */
[----:B------:R1:W-:Y:S04]  /*a5f50*/  STL.64 [R1+0x980], R92 ;  /* 0x0009805c01007387 */ /* 0x0003e80000100a00 */
[----:B------:R1:W-:Y:S04]  /*a5f60*/  STL.64 [R1+0x988], R94 ;  /* 0x0009885e01007387 */ /* 0x0003e80000100a00 */
[----:B------:R-:W3:Y:S04]  /*a5f70*/  LDL.LU R5, [R1+0x2244] ;  /* 0x0022440001057983 */ /* 0x000ee80000300800 */
[----:B------:R-:W3:Y:S04]  /*a5f80*/  LDL.LU R6, [R1+0x2248] ;  /* 0x0022480001067983 */ /* 0x000ee80000300800 */
[----:B------:R-:W3:Y:S04]  /*a5f90*/  LDL.LU R7, [R1+0x224c] ;  /* 0x00224c0001077983 */ /* 0x000ee80000300800 */
[----:B-1----:R-:W3:Y:S04]  /*a5fa0*/  LDL.LU R92, [R1+0x2230] ;  /* 0x00223000015c7983 */ /* 0x002ee80000300800 */
        /* <DEDUP_REMOVED lines=8> */
[----:B------:R-:W-:-:S15]  /*a6030*/  HMMA.1688.F32.TF32 R16, R8, R228, R16 ;  /* 0x000000e40810723c */ /* 0x000fde0000081010 */
[----:B------:R-:W-:-:S02]  /*a6040*/  NOP ;  /* 0x0000000000007918 */ /* 0x000fc40000000000 */
[----:B------:R-:W-:Y:S01]  /*a6050*/  STL.64 [R1+0x970], R128 ;  /* 0x0009708001007387 */ /* 0x000fe20000100a00 */
[----:B------:R-:W-:Y:S03]  /*a6060*/  HMMA.1688.F32.TF32 R104, R8, R52, R104 ;  /* 0x000000340868723c */ /* 0x000fe60000081068 */
        /* <DEDUP_REMOVED lines=12> */
[----:B------:R-:W-:Y:S04]  /*a6130*/  STL.64 [R1+0x948], R18 ;  /* 0x0009481201007387 */ /* 0x000fe80000100a00 */
[----:B------:R-:W-:Y:S04]  /*a6140*/  STL.64 [R1+0xa30], R104 ;  /* 0x000a306801007387 */ /* 0x000fe80000100a00 */
[----:B------:R1:W-:Y:S01]  /*a6150*/  STL.64 [R1+0xa38], R106 ;  /* 0x000a386a01007387 */ /* 0x0003e20000100a00 */
[----:B------:R-:W-:-:S02]  /*a6160*/  IMAD.MOV.U32 R72, RZ, RZ, R15 ;  /* 0x000000ffff487224 */ /* 0x000fc400078e000f */
[----:B------:R-:W-:Y:S01]  /*a6170*/  IMAD.MOV.U32 R73, RZ, RZ, R14 ;  /* 0x000000ffff497224 */ /* 0x000fe200078e000e */
[C---:B------:R-:W-:Y:S01]  /*a6180*/  HMMA.1688.F32.TF32 R84, R8.reuse, R148, R84 ;  /* 0x000000940854723c */ /* 0x040fe20000081054 */
[----:B------:R-:W-:Y:S04]  /*a6190*/  LDS R16, [R3+UR10+0x8300] ;  /* 0x0083000a03107984 */ /* 0x000fe80008000800 */
[----:B------:R-:W-:Y:S04]  /*a61a0*/  LDS R18, [R3+UR10+0xa300] ;  /* 0x00a3000a03127984 */ /* 0x000fe80008000800 */
[----:B-1----:R-:W2:Y:S04]  /*a61b0*/  LDL.LU.64 R106, [R1+0xa440] ;  /* 0x00a44000016a7983 */ /* 0x002ea80000300a00 */
[----:B------:R-:W2:Y:S04]  /*a61c0*/  LDL.LU.64 R104, [R1+0xa438] ;  /* 0x00a4380001687983 */ /* 0x000ea80000300a00 */
[----:B------:R-:W-:Y:S04]  /*a61d0*/  STL.64 [R1+0xa20], R100 ;  /* 0x000a206401007387 */ /* 0x000fe80000100a00 */
[----:B------:R1:W-:Y:S01]  /*a61e0*/  STL.64 [R1+0xa28], R102 ;  /* 0x000a286601007387 */ /* 0x0003e20000100a00 */
[C---:B------:R-:W-:Y:S03]  /*a61f0*/  HMMA.1688.F32.TF32 R4, R8.reuse, R64, R4 ;  /* 0x000000400804723c */ /* 0x040fe60000081004 */
[----:B------:R-:W-:Y:S03]  /*a6200*/  LDS R17, [R26+UR10+0x8300] ;  /* 0x0083000a1a117984 */ /* 0x000fe60008000800 */
[C---:B------:R-:W-:Y:S01]  /*a6210*/  HMMA.1688.F32.TF32 R76, R8.reuse, R224, R76 ;  /* 0x000000e0084c723c */ /* 0x040fe2000008104c */
[----:B------:R-:W3:Y:S04]  /*a6220*/  LDS R19, [R26+UR10+0xa300] ;  /* 0x00a3000a1a137984 */ /* 0x000ee80008000800 */
[----:B-1----:R-:W3:Y:S04]  /*a6230*/  LDL.LU.64 R102, [R1+0xa430] ;  /* 0x00a4300001667983 */ /* 0x002ee80000300a00 */
[----:B------:R-:W3:Y:S04]  /*a6240*/  LDL.LU.64 R100, [R1+0xa428] ;  /* 0x00a4280001647983 */ /* 0x000ee80000300a00 */
[----:B------:R-:W-:Y:S04]  /*a6250*/  STL.64 [R1+0xa10], R96 ;  /* 0x000a106001007387 */ /* 0x000fe80000100a00 */
[----:B------:R1:W-:Y:S04]  /*a6260*/  STL.64 [R1+0xa18], R98 ;  /* 0x000a186201007387 */ /* 0x0003e80000100a00 */
[----:B-1----:R-:W4:Y:S04]  /*a6270*/  LDL.LU.64 R98, [R1+0xa420] ;  /* 0x00a4200001627983 */ /* 0x002f280000300a00 */
[----:B------:R-:W4:Y:S04]  /*a6280*/  LDL.LU.64 R96, [R1+0xa418] ;  /* 0x00a4180001607983 */ /* 0x000f280000300a00 */
        /* <DEDUP_REMOVED lines=9> */
[----:B------:R-:W-:Y:S01]  /*a6320*/  STL.64 [R1+0x9e8], R90 ;  /* 0x0009e85a01007387 */ /* 0x000fe20000100a00 */
[C---:B------:R-:W-:Y:S03]  /*a6330*/  HMMA.1688.F32.TF32 R80, R8.reuse, R232, R244 ;  /* 0x000000e80850723c */ /* 0x040fe600000810f4 */
[----:B------:R-:W-:Y:S04]  /*a6340*/  STL.64 [R1+0x9d0], R84 ;  /* 0x0009d05401007387 */ /* 0x000fe80000100a00 */
[----:B------:R-:W-:Y:S09]  /*a6350*/  STL.64 [R1+0x9d8], R86 ;  /* 0x0009d85601007387 */ /* 0x000ff20000100a00 */
[----:B------:R-:W-:Y:S04]  /*a6360*/  STL.64 [R1+0x9c0], R4 ;  /* 0x0009c00401007387 */ /* 0x000fe80000100a00 */
[----:B------:R1:W-:Y:S04]  /*a6370*/  STL.64 [R1+0x9c8], R6 ;  /* 0x0009c80601007387 */ /* 0x0003e80000100a00 */
[----:B------:R-:W-:Y:S04]  /*a6380*/  STL.64 [R1+0x9b0], R76 ;  /* 0x0009b04c01007387 */ /* 0x000fe80000100a00 */
[----:B------:R1:W-:Y:S02]  /*a6390*/  STL.64 [R1+0x9b8], R78 ;  /* 0x0009b84e01007387 */ /* 0x0003e40000100a00 */
[C---:B-1----:R-:W-:Y:S06]  /*a63a0*/  HMMA.1688.F32.TF32 R4, R8.reuse, R12, R248 ;  /* 0x0000000c0804723c */ /* 0x042fec00000810f8 */
[----:B------:R-:W-:Y:S01]  /*a63b0*/  HMMA.1688.F32.TF32 R76, R8, R48, R236 ;  /* 0x00000030084c723c */ /* 0x000fe200000810ec */
[----:B------:R-:W-:Y:S04]  /*a63c0*/  STL.64 [R1+0x9a0], R80 ;  /* 0x0009a05001007387 */ /* 0x000fe80000100a00 */
[----:B------:R-:W-:-:S12]  /*a63d0*/  STL.64 [R1+0x9a8], R82 ;  /* 0x0009a85201007387 */ /* 0x000fd80000100a00 */
[----:B------:R1:W-:Y:S04]  /*a63e0*/  STL.64 [R1+0x990], R4 ;  /* 0x0009900401007387 */ /* 0x0003e80000100a00 */
[----:B------:R1:W-:Y:S04]  /*a63f0*/  STL.64 [R1+0x998], R6 ;  /* 0x0009980601007387 */ /* 0x0003e80000100a00 */
[----:B------:R-:W-:Y:S04]  /*a6400*/  STL.64 [R1+0x930], R76 ;  /* 0x0009304c01007387 */ /* 0x000fe80000100a00 */
[----:B------:R-:W-:Y:S01]  /*a6410*/  STL.64 [R1+0x938], R78 ;  /* 0x0009384e01007387 */ /* 0x000fe20000100a00 */
[----:B-1----:R-:W-:Y:S01]  /*a6420*/  IMAD.MOV.U32 R5, RZ, RZ, R116 ;  /* 0x000000ffff057224 */ /* 0x002fe200078e0074 */
[----:B------:R-:W-:Y:S01]  /*a6430*/  MOV R4, R117 ;  /* 0x0000007500047202 */ /* 0x000fe20000000f00 */
[----:B------:R-:W-:-:S02]  /*a6440*/  IMAD.MOV.U32 R7, RZ, RZ, R108 ;  /* 0x000000ffff077224 */ /* 0x000fc400078e006c */
[----:B------:R-:W-:Y:S01]  /*a6450*/  IMAD.MOV.U32 R6, RZ, RZ, R109 ;  /* 0x000000ffff067224 */ /* 0x000fe200078e006d */
[----:B----4-:R-:W-:-:S15]  /*a6460*/  HMMA.1688.F32.TF32 R8, R20, R116, R96 ;  /* 0x000000741408723c */ /* 0x010fde0000081060 */
[----:B------:R-:W-:-:S08]  /*a6470*/  NOP ;  /* 0x0000000000007918 */ /* 0x000fd00000000000 */
[----:B------:R-:W-:Y:S04]  /*a6480*/  STL.64 [R1+0x920], R8 ;  /* 0x0009200801007387 */ /* 0x000fe80000100a00 */
[----:B------:R3:W-:Y:S04]  /*a6490*/  STL.64 [R1+0x928], R10 ;  /* 0x0009280a01007387 */ /* 0x0007e80000100a00 */
[----:B------:R-:W4:Y:S04]  /*a64a0*/  LDL.LU.64 R118, [R1+0xa410] ;  /* 0x00a4100001767983 */ /* 0x000f280000300a00 */
[----:B------:R-:W4:Y:S01]  /*a64b0*/  LDL.LU.64 R116, [R1+0xa408] ;  /* 0x00a4080001747983 */ /* 0x000f220000300a00 */
[----:B---3--:R-:W-:-:S15]  /*a64c0*/  HMMA.1688.F32.TF32 R8, R20, R108, R100 ;  /* 0x0000006c1408723c */ /* 0x008fde0000081064 */
[----:B------:R-:W-:-:S08]  /*a64d0*/  NOP ;  /* 0x0000000000007918 */ /* 0x000fd00000000000 */
[----:B------:R-:W-:Y:S04]  /*a64e0*/  STL.64 [R1+0x910], R8 ;  /* 0x0009100801007387 */ /* 0x000fe80000100a00 */
[----:B------:R2:W-:Y:S01]  /*a64f0*/  STL.64 [R1+0x918], R10 ;  /* 0x0009180a01007387 */ /* 0x0005e20000100a00 */
[----:B------:R-:W-:-:S03]  /*a6500*/  IMAD.MOV.U32 R100, RZ, RZ, R5 ;  /* 0x000000ffff647224 */ /* 0x000fc600078e0005 */
[----:B------:R-:W3:Y:S01]  /*a6510*/  LDL.LU.64 R110, [R1+0xa400] ;  /* 0x00a40000016e7983 */ /* 0x000ee20000300a00 */
[----:B--2---:R-:W-:Y:S03]  /*a6520*/  HMMA.1688.F32.TF32 R8, R20, R112, R104 ;  /* 0x000000701408723c */ /* 0x004fe60000081068 */
[----:B------:R-:W3:Y:S01]  /*a6530*/  LDL.LU.64 R108, [R1+0xa3f8] ;  /* 0x00a3f800016c7983 */ /* 0x000ee20000300a00 */
[----:B------:R-:W-:Y:S02]  /*a6540*/  MOV R101, R4 ;  /* 0x0000000400657202 */ /* 0x000fe40000000f00 */
[----:B------:R-:W-:Y:S02]  /*a6550*/  IMAD.MOV.U32 R5, RZ, RZ, R112 ;  /* 0x000000ffff057224 */ /* 0x000fe400078e0070 */
[----:B------:R-:W-:-:S15]  /*a6560*/  IMAD.MOV.U32 R4, RZ, RZ, R113 ;  /* 0x000000ffff047224 */ /* 0x000fde00078e0071 */
[----:B------:R-:W-:Y:S04]  /*a6570*/  STL.64 [R1+0x900], R8 ;  /* 0x0009000801007387 */ /* 0x000fe80000100a00 */
[----:B------:R3:W-:Y:S04]  /*a6580*/  STL.64 [R1+0x908], R10 ;  /* 0x0009080a01007387 */ /* 0x0007e80000100a00 */
[----:B------:R-:W2:Y:S04]  /*a6590*/  LDL.LU.64 R114, [R1+0xa3f0] ;  /* 0x00a3f00001727983 */ /* 0x000ea80000300a00 */
[----:B------:R-:W2:Y:S01]  /*a65a0*/  LDL.LU.64 R112, [R1+0xa3e8] ;  /* 0x00a3e80001707983 */ /* 0x000ea20000300a00 */
[----:B------:R-:W-:Y:S01]  /*a65b0*/  IMAD.MOV.U32 R104, RZ, RZ, R7 ;  /* 0x000000ffff687224 */ /* 0x000fe200078e0007 */
[----:B------:R-:W-:Y:S01]  /*a65c0*/  MOV R105, R6 ;  /* 0x0000000600697202 */ /* 0x000fe20000000f00 */
[C---:B------:R-:W-:Y:S06]  /*a65d0*/  HMMA.1688.F32.TF32 R76, R20.reuse, R140, R120 ;  /* 0x0000008c144c723c */ /* 0x040fec0000081078 */
[C---:B----4-:R-:W-:Y:S06]  /*a65e0*/  HMMA.1688.F32.TF32 R80, R20.reuse, R56, R116 ;  /* 0x000000381450723c */ /* 0x050fec0000081074 */
[----:B---3--:R-:W-:Y:S07]  /*a65f0*/  HMMA.1688.F32.TF32 R8, R20, R228, R108 ;  /* 0x000000e41408723c */ /* 0x008fee000008106c */
[----:B------:R-:W-:-:S02]  /*a6600*/  IMAD.MOV.U32 R108, RZ, RZ, R5 ;  /* 0x000000ffff6c7224 */ /* 0x000fc400078e0005 */
[----:B------:R-:W-:Y:S02]  /*a6610*/  IMAD.MOV.U32 R109, RZ, RZ, R4 ;  /* 0x000000ffff6d7224 */ /* 0x000fe400078e0004 */
[----:B--2---:R-:W-:-:S12]  /*a6620*/  HMMA.1688.F32.TF32 R4, R20, R52, R112 ;  /* 0x000000341404723c */ /* 0x004fd80000081070 */
[----:B------:R-:W-:Y:S04]  /*a6630*/  STL.64 [R1+0x8f0], R8 ;  /* 0x0008f00801007387 */ /* 0x000fe80000100a00 */
[----:B------:R-:W-:Y:S01]  /*a6640*/  STL.64 [R1+0x8f8], R10 ;  /* 0x0008f80a01007387 */ /* 0x000fe20000100a00 */
[----:B------:R-:W-:Y:S02]  /*a6650*/  IMAD.MOV.U32 R15, RZ, RZ, R224 ;  /* 0x000000ffff0f7224 */ /* 0x000fe400078e00e0 */
[----:B------:R-:W-:Y:S01]  /*a6660*/  IMAD.MOV.U32 R14, RZ, RZ, R225 ;  /* 0x000000ffff0e7224 */ /* 0x000fe200078e00e1 */
[----:B------:R-:W-:Y:S04]  /*a6670*/  LDS R8, [R27+UR10+0x8300] ;  /* 0x0083000a1b087984 */ /* 0x000fe80008000800 */
[----:B------:R-:W-:Y:S04]  /*a6680*/  LDS R10, [R27+UR10+0xa300] ;  /* 0x00a3000a1b0a7984 */ /* 0x000fe80008000800 */
[----:B------:R-:W-:Y:S04]  /*a6690*/  LDS R9, [R240+UR10+0x8300] ;  /* 0x0083000af0097984 */ /* 0x000fe80008000800 */
[----:B------:R-:W1:Y:S04]  /*a66a0*/  LDS R11, [R240+UR10+0xa300] ;  /* 0x00a3000af00b7984 */ /* 0x000e680008000800 */
[----:B------:R2:W-:Y:S04]  /*a66b0*/  STL.64 [R1+0x8e0], R4 ;  /* 0x0008e00401007387 */ /* 0x0005e80000100a00 */
[----:B------:R-:W-:Y:S04]  /*a66c0*/  STL.64 [R1+0x8e8], R6 ;  /* 0x0008e80601007387 */ /* 0x000fe80000100a00 */
[----:B------:R-:W-:Y:S04]  /*a66d0*/  STL.64 [R1+0x8d0], R80 ;  /* 0x0008d05001007387 */ /* 0x000fe80000100a00 */
[----:B------:R3:W-:Y:S04]  /*a66e0*/  STL.64 [R1+0x8d8], R82 ;  /* 0x0008d85201007387 */ /* 0x0007e80000100a00 */
[----:B------:R-:W-:Y:S04]  /*a66f0*/  STL.64 [R1+0x8c0], R76 ;  /* 0x0008c04c01007387 */ /* 0x000fe80000100a00 */
[----:B------:R4:W-:Y:S01]  /*a6700*/  STL.64 [R1+0x8c8], R78 ;  /* 0x0008c84e01007387 */ /* 0x0009e20000100a00 */
[----:B--2---:R-:W-:Y:S01]  /*a6710*/  MOV R4, R141 ;  /* 0x0000008d00047202 */ /* 0x004fe20000000f00 */
[----:B------:R-:W-:-:S02]  /*a6720*/  IMAD.MOV.U32 R5, RZ, RZ, R140 ;  /* 0x000000ffff057224 */ /* 0x000fc400078e008c */
[----:B------:R-:W2:Y:S01]  /*a6730*/  LDL.LU.64 R142, [R1+0xa3e0] ;  /* 0x00a3e000018e7983 */ /* 0x000ea20000300a00 */
[C---:B---3--:R-:W-:Y:S03]  /*a6740*/  HMMA.1688.F32.TF32 R80, R20.reuse, R72, R132 ;  /* 0x000000481450723c */ /* 0x048fe60000081084 */
[----:B------:R-:W2:Y:S03]  /*a6750*/  LDL.LU.64 R140, [R1+0xa3d8] ;  /* 0x00a3d800018c7983 */ /* 0x000ea60000300a00 */
[----:B----4-:R-:W-:Y:S07]  /*a6760*/  HMMA.1688.F32.TF32 R76, R20, R64, R124 ;  /* 0x00000040144c723c */ /* 0x010fee000008107c */
[----:B------:R-:W-:-:S02]  /*a6770*/  IMAD.MOV.U32 R124, RZ, RZ, R5 ;  /* 0x000000ffff7c7224 */ /* 0x000fc400078e0005 */
[----:B------:R-:W-:Y:S02]  /*a6780*/  IMAD.MOV.U32 R125, RZ, RZ, R4 ;  /* 0x000000ffff7d7224 */ /* 0x000fe400078e0004 */
[----:B------:R-:W-:-:S12]  /*a6790*/  HMMA.1688.F32.TF32 R4, R20, R68, R128 ;  /* 0x000000441404723c */ /* 0x000fd80000081080 */
[----:B------:R-:W-:Y:S04]  /*a67a0*/  STL.64 [R1+0x8b0], R76 ;  /* 0x0008b04c01007387 */ /* 0x000fe80000100a00 */
[----:B------:R3:W-:Y:S02]  /*a67b0*/  STL.64 [R1+0x8b8], R78 ;  /* 0x0008b84e01007387 */ /* 0x0007e40000100a00 */
[----:B---3--:R-:W-:Y:S05]  /*a67c0*/  HMMA.1688.F32.TF32 R76, R20, R148, R136 ;  /* 0x00000094144c723c */ /* 0x008fea0000081088 */
[----:B------:R-:W-:Y:S04]  /*a67d0*/  STL.64 [R1+0x8a0], R4 ;  /* 0x0008a00401007387 */ /* 0x000fe80000100a00 */
[----:B------:R3:W-:Y:S04]  /*a67e0*/  STL.64 [R1+0x8a8], R6 ;  /* 0x0008a80601007387 */ /* 0x0007e80000100a00 */
[----:B------:R-:W-:Y:S04]  /*a67f0*/  STL.64 [R1+0x890], R80 ;  /* 0x0008905001007387 */ /* 0x000fe80000100a00 */
[----:B------:R-:W-:Y:S01]  /*a6800*/  STL.64 [R1+0x898], R82 ;  /* 0x0008985201007387 */ /* 0x000fe20000100a00 */
[----:B---3--:R-:W-:Y:S01]  /*a6810*/  IMAD.MOV.U32 R7, RZ, RZ, R148 ;  /* 0x000000ffff077224 */ /* 0x008fe200078e0094 */
[----:B------:R-:W-:-:S04]  /*a6820*/  MOV R6, R149 ;  /* 0x0000009500067202 */ /* 0x000fc80000000f00 */
[----:B------:R-:W-:Y:S04]  /*a6830*/  STL.64 [R1+0x860], R76 ;  /* 0x0008604c01007387 */ /* 0x000fe80000100a00 */
[----:B------:R2:W-:Y:S04]  /*a6840*/  STL.64 [R1+0x868], R78 ;  /* 0x0008684e01007387 */ /* 0x0005e80000100a00 */
[----:B------:R-:W3:Y:S04]  /*a6850*/  LDL.LU.64 R150, [R1+0xa3d0] ;  /* 0x00a3d00001967983 */ /* 0x000ee80000300a00 */
[----:B------:R-:W3:Y:S01]  /*a6860*/  LDL.LU.64 R148, [R1+0xa3c8] ;  /* 0x00a3c80001947983 */ /* 0x000ee20000300a00 */
[----:B------:R-:W-:-:S02]  /*a6870*/  IMAD.MOV.U32 R4, RZ, RZ, R153 ;  /* 0x000000ffff047224 */ /* 0x000fc400078e0099 */
[----:B------:R-:W-:Y:S01]  /*a6880*/  IMAD.MOV.U32 R5, RZ, RZ, R152 ;  /* 0x000000ffff057224 */ /* 0x000fe200078e0098 */
[----:B--2---:R-:W-:Y:S07]  /*a6890*/  HMMA.1688.F32.TF32 R76, R20, R152, R140 ;  /* 0x00000098144c723c */ /* 0x004fee000008108c */
[----:B------:R-:W-:Y:S01]  /*a68a0*/  IMAD.MOV.U32 R140, RZ, RZ, R7 ;  /* 0x000000ffff8c7224 */ /* 0x000fe200078e0007 */
[----:B------:R-:W-:-:S15]  /*a68b0*/  MOV R141, R6 ;  /* 0x00000006008d7202 */ /* 0x000fde0000000f00 */
[----:B------:R-:W-:Y:S04]  /*a68c0*/  STL.64 [R1+0x840], R76 ;  /* 0x0008404c01007387 */ /* 0x000fe80000100a00 */
[----:B------:R2:W-:Y:S04]  /*a68d0*/  STL.64 [R1+0x848], R78 ;  /* 0x0008484e01007387 */ /* 0x0005e80000100a00 */
[----:B------:R-:W4:Y:S04]  /*a68e0*/  LDL.LU.64 R154, [R1+0xa3c0] ;  /* 0x00a3c000019a7983 */ /* 0x000f280000300a00 */
[----:B------:R-:W4:Y:S01]  /*a68f0*/  LDL.LU.64 R152, [R1+0xa3b8] ;  /* 0x00a3b80001987983 */ /* 0x000f220000300a00 */
[----:B--2---:R-:W-:Y:S07]  /*a6900*/  HMMA.1688.F32.TF32 R76, R20, R224, R144 ;  /* 0x000000e0144c723c */ /* 0x004fee0000081090 */
[----:B------:R-:W-:Y:S01]  /*a6910*/  IMAD.MOV.U32 R144, RZ, RZ, R5 ;  /* 0x000000ffff907224 */ /* 0x000fe200078e0005 */
[----:B------:R-:W-:-:S02]  /*a6920*/  MOV R145, R4 ;  /* 0x0000000400917202 */ /* 0x000fc40000000f00 */
[----:B---3--:R-:W-:-:S13]  /*a6930*/  HMMA.1688.F32.TF32 R4, R20, R232, R148 ;  /* 0x000000e81404723c */ /* 0x008fda0000081094 */
[----:B------:R2:W-:Y:S04]  /*a6940*/  STL.64 [R1+0x710], R76 ;  /* 0x0007104c01007387 */ /* 0x0005e80000100a00 */
[----:B------:R3:W-:Y:S04]  /*a6950*/  STL.64 [R1+0x718], R78 ;  /* 0x0007184e01007387 */ /* 0x0007e80000100a00 */
[----:B------:R-:W4:Y:S04]  /*a6960*/  LDL.LU R248, [R1+0x2280] ;  /* 0x0022800001f87983 */ /* 0x000f280000300800 */
        /* <DEDUP_REMOVED lines=66> */
[----:B------:R-:W-:-:S15]  /*a6d90*/  HMMA.1688.F32.TF32 R136, R20, R48, R156 ;  /* 0x000000301488723c */ /* 0x000fde000008109c */
[----:B------:R-:W-:-:S02]  /*a6da0*/  NOP ;  /* 0x0000000000007918 */ /* 0x000fc40000000000 */
[----:B------:R-:W-:Y:S04]  /*a6db0*/  STL.64 [R1+0x6d0], R152 ;  /* 0x0006d09801007387 */ /* 0x000fe80000100a00 */
[----:B------:R-:W-:Y:S04]  /*a6dc0*/  STL.64 [R1+0x6d8], R154 ;  /* 0x0006d89a01007387 */ /* 0x000fe80000100a00 */
[----:B------:R-:W-:Y:S04]  /*a6dd0*/  STL.64 [R1+0x5f0], R136 ;  /* 0x0005f08801007387 */ /* 0x000fe80000100a00 */
[----:B------:R-:W-:Y:S01]  /*a6de0*/  STL.64 [R1+0x5f8], R138 ;  /* 0x0005f88a01007387 */ /* 0x000fe20000100a00 */
[C---:B---3--:R-:W-:Y:S06]  /*a6df0*/  HMMA.1688.F32.TF32 R20, R16.reuse, R100, R132 ;  /* 0x000000641014723c */ /* 0x048fec0000081084 */
[C---:B--2---:R-:W-:Y:S06]  /*a6e00*/  HMMA.1688.F32.TF32 R128, R16.reuse, R104, R128 ;  /* 0x000000681080723c */ /* 0x044fec0000081080 */
[C---:B------:R-:W-:Y:S11]  /*a6e10*/  HMMA.1688.F32.TF32 R120, R16.reuse, R108, R120 ;  /* 0x0000006c1078723c */ /* 0x040ff60000081078 */
[----:B------:R-:W-:Y:S04]  /*a6e20*/  STL.64 [R1+0x5e0], R20 ;  /* 0x0005e01401007387 */ /* 0x000fe80000100a00 */
[----:B------:R1:W-:Y:S02]  /*a6e30*/  STL.64 [R1+0x5e8], R22 ;  /* 0x0005e81601007387 */ /* 0x0003e40000100a00 */
[C---:B-1----:R-:W-:Y:S02]  /*a6e40*/  HMMA.1688.F32.TF32 R20, R16.reuse, R228, R4 ;  /* 0x000000e41014723c */ /* 0x042fe40000081004 */
[----:B------:R-:W-:Y:S04]  /*a6e50*/  STL.64 [R1+0x5d0], R128 ;  /* 0x0005d08001007387 */ /* 0x000fe80000100a00 */
[----:B------:R-:W-:Y:S04]  /*a6e60*/  STL.64 [R1+0x5d8], R130 ;  /* 0x0005d88201007387 */ /* 0x000fe80000100a00 */
[----:B------:R-:W-:Y:S04]  /*a6e70*/  STL.64 [R1+0x5c0], R120 ;  /* 0x0005c07801007387 */ /* 0x000fe80000100a00 */
[----:B------:R-:W-:Y:S01]  /*a6e80*/  STL.64 [R1+0x5c8], R122 ;  /* 0x0005c87a01007387 */ /* 0x000fe20000100a00 */
[----:B------:R-:W-:Y:S01]  /*a6e90*/  HMMA.1688.F32.TF32 R92, R16, R72, R92 ;  /* 0x00000048105c723c */ /* 0x000fe2000008105c */
[----:B------:R-:W-:-:S02]  /*a6ea0*/  IMAD.MOV.U32 R148, RZ, RZ, R15 ;  /* 0x000000ffff947224 */ /* 0x000fc400078e000f */
[----:B------:R-:W-:Y:S01]  /*a6eb0*/  IMAD.MOV.U32 R149, RZ, RZ, R14 ;  /* 0x000000ffff957224 */ /* 0x000fe200078e000e */
[----:B------:R-:W-:Y:S04]  /*a6ec0*/  LDS R4, [R3+UR10+0x8380] ;  /* 0x0083800a03047984 */ /* 0x000fe80008000800 */
[----:B------:R-:W-:Y:S04]  /*a6ed0*/  LDS R6, [R3+UR10+0xa380] ;  /* 0x00a3800a03067984 */ /* 0x000fe80008000800 */
[----:B------:R-:W-:Y:S04]  /*a6ee0*/  STL.64 [R1+0x5b0], R20 ;  /* 0x0005b01401007387 */ /* 0x000fe80000100a00 */
[----:B------:R1:W-:Y:S01]  /*a6ef0*/  STL.64 [R1+0x5b8], R22 ;  /* 0x0005b81601007387 */ /* 0x0003e20000100a00 */
[C---:B------:R-:W-:Y:S03]  /*a6f00*/  HMMA.1688.F32.TF32 R96, R16.reuse, R68, R96 ;  /* 0x000000441060723c */ /* 0x040fe60000081060 */
[----:B------:R-:W-:Y:S04]  /*a6f10*/  LDS R5, [R26+UR10+0x8380] ;  /* 0x0083800a1a057984 */ /* 0x000fe80008000800 */
[----:B------:R-:W2:Y:S01]  /*a6f20*/  LDS R7, [R26+UR10+0xa380] ;  /* 0x00a3800a1a077984 */ /* 0x000ea20008000800 */
[C---:B-1----:R-:W-:Y:S06]  /*a6f30*/  HMMA.1688.F32.TF32 R20, R16.reuse, R52, R116 ;  /* 0x000000341014723c */ /* 0x042fec0000081074 */
[----:B------:R-:W-:-:S15]  /*a6f40*/  HMMA.1688.F32.TF32 R116, R16, R56, R236 ;  /* 0x000000381074723c */ /* 0x000fde00000810ec */
[----:B------:R-:W-:-:S02]  /*a6f50*/  NOP ;  /* 0x0000000000007918 */ /* 0x000fc40000000000 */
[----:B------:R-:W-:Y:S04]  /*a6f60*/  STL.64 [R1+0x6b0], R20 ;  /* 0x0006b01401007387 */ /* 0x000fe80000100a00 */
[----:B------:R1:W-:Y:S04]  /*a6f70*/  STL.64 [R1+0x6b8], R22 ;  /* 0x0006b81601007387 */ /* 0x0003e80000100a00 */
[----:B------:R-:W2:Y:S01]  /*a6f80*/  LDL.LU R236, [R1+0x23c0] ;  /* 0x0023c00001ec7983 */ /* 0x000ea20000300800 */
[----:B-1----:R-:W-:Y:S03]  /*a6f90*/  HMMA.1688.F32.TF32 R20, R16, R124, R224 ;  /* 0x0000007c1014723c */ /* 0x002fe600000810e0 */
[----:B------:R-:W-:Y:S04]  /*a6fa0*/  STL.64 [R1+0x6a0], R116 ;  /* 0x0006a07401007387 */ /* 0x000fe80000100a00 */
[----:B------:R-:W-:-:S15]  /*a6fb0*/  STL.64 [R1+0x6a8], R118 ;  /* 0x0006a87601007387 */ /* 0x000fde0000100a00 */
[----:B------:R-:W-:-:S01]  /*a6fc0*/  NOP ;  /* 0x0000000000007918 */ /* 0x000fc20000000000 */
[----:B------:R-:W-:Y:S04]  /*a6fd0*/  STL.64 [R1+0x690], R20 ;  /* 0x0006901401007387 */ /* 0x000fe80000100a00 */
[----:B------:R1:W-:Y:S04]  /*a6fe0*/  STL.64 [R1+0x698], R22 ;  /* 0x0006981601007387 */ /* 0x0003e80000100a00 */
[----:B------:R-:W2:Y:S04]  /*a6ff0*/  LDL.LU R237, [R1+0x23c4] ;  /* 0x0023c40001ed7983 */ /* 0x000ea80000300800 */
[----:B------:R-:W2:Y:S04]  /*a7000*/  LDL.LU R238, [R1+0x23c8] ;  /* 0x0023c80001ee7983 */ /* 0x000ea80000300800 */
[----:B------:R-:W2:Y:S01]  /*a7010*/  LDL.LU R239, [R1+0x23cc] ;  /* 0x0023cc0001ef7983 */ /* 0x000ea20000300800 */
[C---:B-1----:R-:W-:Y:S03]  /*a7020*/  HMMA.1688.F32.TF32 R20, R16.reuse, R64, R112 ;  /* 0x000000401014723c */ /* 0x042fe60000081070 */
[----:B------:R-:W3:Y:S04]  /*a7030*/  LDL.LU R224, [R1+0x23b0] ;  /* 0x0023b00001e07983 */ /* 0x000ee80000300800 */
[----:B------:R-:W3:Y:S04]  /*a7040*/  LDL.LU R225, [R1+0x23b4] ;  /* 0x0023b40001e17983 */ /* 0x000ee80000300800 */
[----:B------:R-:W3:Y:S04]  /*a7050*/  LDL.LU R226, [R1+0x23b8] ;  /* 0x0023b80001e27983 */ /* 0x000ee80000300800 */
[----:B------:R-:W3:Y:S08]  /*a7060*/  LDL.LU R227, [R1+0x23bc] ;  /* 0x0023bc0001e37983 */ /* 0x000ef00000300800 */
[----:B------:R-:W-:Y:S04]  /*a7070*/  STL.64 [R1+0x680], R20 ;  /* 0x0006801401007387 */ /* 0x000fe80000100a00 */
[----:B------:R1:W-:Y:S02]  /*a7080*/  STL.64 [R1+0x688], R22 ;  /* 0x0006881601007387 */ /* 0x0003e40000100a00 */
[C---:B-1----:R-:W-:Y:S02]  /*a7090*/  HMMA.1688.F32.TF32 R20, R16.reuse, R140, R88 ;  /* 0x0000008c1014723c */ /* 0x042fe40000081058 */
[----:B------:R-:W-:Y:S04]  /*a70a0*/  STL.64 [R1+0x670], R96 ;  /* 0x0006706001007387 */ /* 0x000fe80000100a00 */
[----:B------:R-:W-:Y:S01]  /*a70b0*/  STL.64 [R1+0x678], R98 ;  /* 0x0006786201007387 */ /* 0x000fe20000100a00 */
[C---:B------:R-:W-:Y:S03]  /*a70c0*/  HMMA.1688.F32.TF32 R88, R16.reuse, R144, R84 ;  /* 0x000000901058723c */ /* 0x040fe60000081054 */
[----:B------:R-:W-:Y:S03]  /*a70d0*/  STL.64 [R1+0x660], R92 ;  /* 0x0006605c01007387 */ /* 0x000fe60000100a00 */
[C---:B------:R-:W-:Y:S01]  /*a70e0*/  HMMA.1688.F32.TF32 R84, R16.reuse, R148, R80 ;  /* 0x000000941054723c */ /* 0x040fe20000081050 */
[----:B------:R-:W-:Y:S09]  /*a70f0*/  STL.64 [R1+0x668], R94 ;  /* 0x0006685e01007387 */ /* 0x000ff20000100a00 */
[----:B------:R-:W-:Y:S04]  /*a7100*/  STL.64 [R1+0x650], R20 ;  /* 0x0006501401007387 */ /* 0x000fe80000100a00 */
[----:B------:R1:W-:Y:S02]  /*a7110*/  STL.64 [R1+0x658], R22 ;  /* 0x0006581601007387 */ /* 0x0003e40000100a00 */
[C---:B-1----:R-:W-:Y:S02]  /*a7120*/  HMMA.1688.F32.TF32 R20, R16.reuse, R232, R76 ;  /* 0x000000e81014723c */ /* 0x042fe4000008104c */
[----:B------:R-:W-:Y:S04]  /*a7130*/  STL.64 [R1+0x640], R88 ;  /* 0x0006405801007387 */ /* 0x000fe80000100a00 */
[----:B------:R-:W-:Y:S01]  /*a7140*/  STL.64 [R1+0x648], R90 ;  /* 0x0006485a01007387 */ /* 0x000fe20000100a00 */
[C---:B------:R-:W-:Y:S03]  /*a7150*/  HMMA.1688.F32.TF32 R80, R16.reuse, R12, R244 ;  /* 0x0000000c1050723c */ /* 0x040fe600000810f4 */
[----:B------:R-:W-:Y:S03]  /*a7160*/  STL.64 [R1+0x630], R84 ;  /* 0x0006305401007387 */ /* 0x000fe60000100a00 */
[----:B------:R-:W-:Y:S01]  /*a7170*/  HMMA.1688.F32.TF32 R76, R16, R48, R248 ;  /* 0x00000030104c723c */ /* 0x000fe200000810f8 */
[----:B------:R-:W-:Y:S09]  /*a7180*/  STL.64 [R1+0x638], R86 ;  /* 0x0006385601007387 */ /* 0x000ff20000100a00 */
[----:B------:R-:W-:Y:S04]  /*a7190*/  STL.64 [R1+0x620], R20 ;  /* 0x0006201401007387 */ /* 0x000fe80000100a00 */
[----:B------:R1:W-:Y:S02]  /*a71a0*/  STL.64 [R1+0x628], R22 ;  /* 0x0006281601007387 */ /* 0x0003e40000100a00 */
[C---:B-1----:R-:W-:Y:S02]  /*a71b0*/  HMMA.1688.F32.TF32 R20, R8.reuse, R100, R160 ;  /* 0x000000640814723c */ /* 0x042fe400000810a0 */
[----:B------:R-:W-:Y:S04]  /*a71c0*/  STL.64 [R1+0x610], R80 ;  /* 0x0006105001007387 */ /* 0x000fe80000100a00 */
[----:B------:R-:W-:Y:S01]  /*a71d0*/  STL.64 [R1+0x618], R82 ;  /* 0x0006185201007387 */ /* 0x000fe20000100a00 */
[C---:B------:R-:W-:Y:S03]  /*a71e0*/  HMMA.1688.F32.TF32 R16, R8.reuse, R104, R164 ;  /* 0x000000680810723c */ /* 0x040fe600000810a4 */
[----:B------:R-:W-:Y:S04]  /*a71f0*/  STL.64 [R1+0x600], R76 ;  /* 0x0006004c01007387 */ /* 0x000fe80000100a00 */
[----:B------:R1:W-:Y:S09]  /*a7200*/  STL.64 [R1+0x608], R78 ;  /* 0x0006084e01007387 */ /* 0x0003f20000100a00 */
[----:B------:R-:W-:Y:S01]  /*a7210*/  STL.64 [R1+0x5a0], R20 ;  /* 0x0005a01401007387 */ /* 0x000fe20000100a00 */
[C---:B-1----:R-:W-:Y:S03]  /*a7220*/  HMMA.1688.F32.TF32 R76, R8.reuse, R108, R168 ;  /* 0x0000006c084c723c */ /* 0x042fe600000810a8 */
[----:B------:R1:W-:Y:S03]  /*a7230*/  STL.64 [R1+0x5a8], R22 ;  /* 0x0005a81601007387 */ /* 0x0003e60000100a00 */
[----:B-1----:R-:W-:Y:S01]  /*a7240*/  HMMA.1688.F32.TF32 R20, R8, R228, R172 ;  /* 0x000000e40814723c */ /* 0x002fe200000810ac */
[----:B------:R-:W-:Y:S04]  /*a7250*/  STL.64 [R1+0x580], R16 ;  /* 0x0005801001007387 */ /* 0x000fe80000100a00 */
[----:B------:R-:W-:-:S12]  /*a7260*/  STL.64 [R1+0x588], R18 ;  /* 0x0005881201007387 */ /* 0x000fd80000100a00 */
[----:B------:R-:W-:Y:S04]  /*a7270*/  STL.64 [R1+0x560], R76 ;  /* 0x0005604c01007387 */ /* 0x000fe80000100a00 */
[----:B------:R-:W-:Y:S01]  /*a7280*/  STL.64 [R1+0x568], R78 ;  /* 0x0005684e01007387 */ /* 0x000fe20000100a00 */
[C---:B------:R-:W-:Y:S03]  /*a7290*/  HMMA.1688.F32.TF32 R80, R8.reuse, R64, R188 ;  /* 0x000000400850723c */ /* 0x040fe600000810bc */
[----:B------:R-:W-:Y:S04]  /*a72a0*/  LDS R16, [R27+UR10+0x8380] ;  /* 0x0083800a1b107984 */ /* 0x000fe80008000800 */
[----:B------:R-:W-:Y:S04]  /*a72b0*/  LDS R18, [R27+UR10+0xa380] ;  /* 0x00a3800a1b127984 */ /* 0x000fe80008000800 */
[----:B------:R-:W-:Y:S04]  /*a72c0*/  STL.64 [R1+0x550], R20 ;  /* 0x0005501401007387 */ /* 0x000fe80000100a00 */
[----:B------:R1:W-:Y:S04]  /*a72d0*/  STL.64 [R1+0x558], R22 ;  /* 0x0005581601007387 */ /* 0x0003e80000100a00 */
[----:B------:R-:W-:Y:S04]  /*a72e0*/  LDS R17, [R240+UR10+0x8380] ;  /* 0x0083800af0117984 */ /* 0x000fe80008000800 */
[----:B------:R-:W4:Y:S01]  /*a72f0*/  LDS R19, [R240+UR10+0xa380] ;  /* 0x00a3800af0137984 */ /* 0x000f220008000800 */
[C---:B-1----:R-:W-:Y:S06]  /*a7300*/  HMMA.1688.F32.TF32 R20, R8.reuse, R52, R176 ;  /* 0x000000340814723c */ /* 0x042fec00000810b0 */
[----:B------:R-:W-:-:S15]  /*a7310*/  HMMA.1688.F32.TF32 R76, R8, R56, R180 ;  /* 0x00000038084c723c */ /* 0x000fde00000810b4 */
[----:B------:R-:W-:-:S02]  /*a7320*/  NOP ;  /* 0x0000000000007918 */ /* 0x000fc40000000000 */
[----:B------:R-:W-:Y:S04]  /*a7330*/  STL.64 [R1+0x540], R20 ;  /* 0x0005401401007387 */ /* 0x000fe80000100a00 */
[----:B------:R1:W-:Y:S02]  /*a7340*/  STL.64 [R1+0x548], R22 ;  /* 0x0005481601007387 */ /* 0x0003e40000100a00 */
[C---:B-1----:R-:W-:Y:S02]  /*a7350*/  HMMA.1688.F32.TF32 R20, R8.reuse, R124, R184 ;  /* 0x0000007c0814723c */ /* 0x042fe400000810b8 */
[----:B------:R-:W-:Y:S04]  /*a7360*/  STL.64 [R1+0x520], R76 ;  /* 0x0005204c01007387 */ /* 0x000fe80000100a00 */
[----:B------:R1:W-:Y:S02]  /*a7370*/  STL.64 [R1+0x528], R78 ;  /* 0x0005284e01007387 */ /* 0x0003e40000100a00 */
[----:B-1----:R-:W-:-:S15]  /*a7380*/  HMMA.1688.F32.TF32 R76, R8, R68, R192 ;  /* 0x00000044084c723c */ /* 0x002fde00000810c0 */
        /* <DEDUP_REMOVED lines=9> */
[C---:B----4-:R-:W-:Y:S03]  /*a7420*/  HMMA.1688.F32.TF32 R76, R8.reuse, R144, R204 ;  /* 0x00000090084c723c */ /* 0x050fe600000810cc */
        /* <DEDUP_REMOVED lines=8> */
[C---:B----4-:R-:W-:Y:S01]  /*a74b0*/  HMMA.1688.F32.TF32 R76, R8.reuse, R12, R216 ;  /* 0x0000000c084c723c */ /* 0x050fe200000810d8 */
[----:B------:R1:W-:Y:S05]  /*a74c0*/  STL.64 [R1+0x418], R22 ;  /* 0x0004181601007387 */ /* 0x0003ea0000100a00 */
[----:B-1----:R-:W-:Y:S06]  /*a74d0*/  HMMA.1688.F32.TF32 R20, R8, R48, R220 ;  /* 0x000000300814723c */ /* 0x002fec00000810dc */
[C---:B--2---:R-:W-:Y:S05]  /*a74e0*/  HMMA.1688.F32.TF32 R8, R4.reuse, R100, R236 ;  /* 0x000000640408723c */ /* 0x044fea00000810ec */
[----:B------:R-:W-:Y:S04]  /*a74f0*/  STL.64 [R1+0x230], R80 ;  /* 0x0002305001007387 */ /* 0x000fe80000100a00 */
[----:B------:R-:W-:Y:S04]  /*a7500*/  STL.64 [R1+0x238], R82 ;  /* 0x0002385201007387 */ /* 0x000fe80000100a00 */
[----:B------:R1:W-:Y:S04]  /*a7510*/  STL.64 [R1+0x120], R76 ;  /* 0x0001204c01007387 */ /* 0x0003e80000100a00 */
[----:B------:R2:W-:Y:S04]  /*a7520*/  STL.64 [R1+0x128], R78 ;  /* 0x0001284e01007387 */ /* 0x0005e80000100a00 */
[----:B------:R4:W-:Y:S04]  /*a7530*/  STL.64 [R1+0x10], R20 ;  /* 0x0000101401007387 */ /* 0x0009e80000100a00 */
[----:B------:R3:W-:Y:S04]  /*a7540*/  STL.64 [R1+0x18], R22 ;  /* 0x0000181601007387 */ /* 0x0007e80000100a00 */
[----:B-1----:R-:W3:Y:S04]  /*a7550*/  LDL.LU R76, [R1+0x490] ;  /* 0x00049000014c7983 */ /* 0x002ee80000300800 */
[----:B------:R-:W-:Y:S04]  /*a7560*/  STL.64 [R1], R8 ;  /* 0x0000000801007387 */ /* 0x000fe80000100a00 */
[----:B------:R-:W-:Y:S04]  /*a7570*/  STL.64 [R1+0x8], R10 ;  /* 0x0000080a01007387 */ /* 0x000fe80000100a00 */
        /* <DEDUP_REMOVED lines=53> */
[----:B---3--:R-:W4:Y:S04]  /*a78d0*/  LDL.LU R22, [R1+0x2478] ;  /* 0x0024780001167983 */ /* 0x008f280000300800 */
        /* <DEDUP_REMOVED lines=13> */
[----:B------:R-:W-:Y:S03]  /*a79b0*/  HMMA.1688.F32.TF32 R248, R4, R104, R224 ;  /* 0x0000006804f8723c */ /* 0x000fe600000810e0 */
[----:B------:R-:W3:Y:S04]  /*a79c0*/  LDL.LU R224, [R1+0x4a0] ;  /* 0x0004a00001e07983 */ /* 0x000ee80000300800 */
[----:B------:R-:W3:Y:S04]  /*a79d0*/  LDL.LU R225, [R1+0x4a4] ;  /* 0x0004a40001e17983 */ /* 0x000ee80000300800 */
[----:B------:R-:W3:Y:S04]  /*a79e0*/  LDL.LU R226, [R1+0x4a8] ;  /* 0x0004a80001e27983 */ /* 0x000ee80000300800 */
[----:B------:R-:W3:Y:S04]  /*a79f0*/  LDL.LU R227, [R1+0x4ac] ;  /* 0x0004ac0001e37983 */ /* 0x000ee80000300800 */
[----:B------:R-:W-:Y:S04]  /*a7a00*/  LDS R8, [R3+UR10+0x8400] ;  /* 0x0084000a03087984 */ /* 0x000fe80008000800 */
[----:B------:R-:W-:Y:S04]  /*a7a10*/  STL.64 [R1+0xa350], R250 ;  /* 0x00a350fa01007387 */ /* 0x000fe80000100a00 */
[----:B------:R-:W-:Y:S04]  /*a7a20*/  STL.64 [R1+0xa348], R248 ;  /* 0x00a348f801007387 */ /* 0x000fe80000100a00 */
[----:B------:R-:W-:Y:S01]  /*a7a30*/  LDS R10, [R3+UR10+0xa400] ;  /* 0x00a4000a030a7984 */ /* 0x000fe20008000800 */
[----:B--2---:R-:W-:Y:S06]  /*a7a40*/  HMMA.1688.F32.TF32 R84, R16, R100, R84 ;  /* 0x000000641054723c */ /* 0x004fec0000081054 */
[C---:B------:R-:W-:Y:S06]  /*a7a50*/  HMMA.1688.F32.TF32 R236, R4.reuse, R228, R236 ;  /* 0x000000e404ec723c */ /* 0x040fec00000810ec */
[----:B------:R-:W-:-:S15]  /*a7a60*/  HMMA.1688.F32.TF32 R244, R4, R108, R244 ;  /* 0x0000006c04f4723c */ /* 0x000fde00000810f4 */
[----:B------:R-:W-:-:S08]  /*a7a70*/  NOP ;  /* 0x0000000000007918 */ /* 0x000fd00000000000 */
[----:B------:R-:W-:Y:S04]  /*a7a80*/  STL.64 [R1+0xa360], R246 ;  /* 0x00a360f601007387 */ /* 0x000fe80000100a00 */
[----:B------:R-:W-:Y:S01]  /*a7a90*/  STL.64 [R1+0xa358], R244 ;  /* 0x00a358f401007387 */ /* 0x000fe20000100a00 */
[C---:B----4-:R-:W-:Y:S03]  /*a7aa0*/  HMMA.1688.F32.TF32 R20, R4.reuse, R52, R20 ;  /* 0x000000340414723c */ /* 0x050fe60000081014 */
[----:B------:R-:W-:Y:S04]  /*a7ab0*/  STL [R1+0xa334], R236 ;  /* 0x00a334ec01007387 */ /* 0x000fe80000100800 */
[----:B------:R-:W-:Y:S01]  /*a7ac0*/  STL [R1+0xa330], R237 ;  /* 0x00a330ed01007387 */ /* 0x000fe20000100800 */
[C---:B------:R-:W-:Y:S03]  /*a7ad0*/  HMMA.1688.F32.TF32 R156, R4.reuse, R56, R156 ;  /* 0x00000038049c723c */ /* 0x040fe6000008109c */
[----:B------:R-:W-:Y:S04]  /*a7ae0*/  STL [R1+0xa32c], R238 ;  /* 0x00a32cee01007387 */ /* 0x000fe80000100800 */
[----:B------:R-:W-:Y:S08]  /*a7af0*/  STL [R1+0xa328], R239 ;  /* 0x00a328ef01007387 */ /* 0x000ff00000100800 */
[----:B------:R-:W-:Y:S04]  /*a7b00*/  STL.64 [R1+0x110], R20 ;  /* 0x0001101401007387 */ /* 0x000fe80000100a00 */
[----:B------:R1:W-:Y:S02]  /*a7b10*/  STL.64 [R1+0x118], R22 ;  /* 0x0001181601007387 */ /* 0x0003e40000100a00 */
[C---:B-1----:R-:W-:Y:S02]  /*a7b20*/  HMMA.1688.F32.TF32 R20, R4.reuse, R124, R152 ;  /* 0x0000007c0414723c */ /* 0x042fe40000081098 */
[----:B------:R-:W-:Y:S04]  /*a7b30*/  STL.64 [R1+0x100], R156 ;  /* 0x0001009c01007387 */ /* 0x000fe80000100a00 */
[----:B------:R-:W-:Y:S01]  /*a7b40*/  STL.64 [R1+0x108], R158 ;  /* 0x0001089e01007387 */ /* 0x000fe20000100a00 */
[C---:B---3--:R-:W-:Y:S06]  /*a7b50*/  HMMA.1688.F32.TF32 R136, R4.reuse, R64, R136 ;  /* 0x000000400488723c */ /* 0x048fec0000081088 */
[C---:B------:R-:W-:Y:S10]  /*a7b60*/  HMMA.1688.F32.TF32 R132, R4.reuse, R68, R132 ;  /* 0x000000440484723c */ /* 0x040ff40000081084 */
        /* <DEDUP_REMOVED lines=20> */
[----:B-1----:R-:W-:Y:S06]  /*a7cb0*/  HMMA.1688.F32.TF32 R20, R4, R48, R88 ;  /* 0x000000300414723c */ /* 0x002fec0000081058 */
[C---:B------:R-:W-:Y:S01]  /*a7cc0*/  HMMA.1688.F32.TF32 R4, R16.reuse, R104, R80 ;  /* 0x000000681004723c */ /* 0x040fe20000081050 */
[----:B------:R-:W-:Y:S04]  /*a7cd0*/  STL.64 [R1+0x80], R96 ;  /* 0x0000806001007387 */ /* 0x000fe80000100a00 */
[----:B------:R-:W-:Y:S04]  /*a7ce0*/  STL.64 [R1+0x88], R98 ;  /* 0x0000886201007387 */ /* 0x000fe80000100a00 */
[----:B------:R-:W-:Y:S04]  /*a7cf0*/  STL.64 [R1+0x70], R92 ;  /* 0x0000705c01007387 */ /* 0x000fe80000100a00 */
[----:B------:R-:W-:Y:S04]  /*a7d00*/  STL.64 [R1+0x78], R94 ;  /* 0x0000785e01007387 */ /* 0x000fe80000100a00 */
[----:B------:R-:W-:Y:S04]  /*a7d10*/  STL.64 [R1+0x60], R20 ;  /* 0x0000601401007387 */ /* 0x000fe80000100a00 */
[----:B------:R1:W-:Y:S04]  /*a7d20*/  STL.64 [R1+0x68], R22 ;  /* 0x0000681601007387 */ /* 0x0003e80000100a00 */
[----:B------:R-:W-:Y:S04]  /*a7d30*/  STL.64 [R1+0x50], R84 ;  /* 0x0000505401007387 */ /* 0x000fe80000100a00 */
[----:B------:R-:W-:Y:S01]  /*a7d40*/  STL.64 [R1+0x58], R86 ;  /* 0x0000585601007387 */ /* 0x000fe20000100a00 */
[C---:B-1----:R-:W-:Y:S03]  /*a7d50*/  HMMA.1688.F32.TF32 R20, R16.reuse, R108, R76 ;  /* 0x0000006c1014723c */ /* 0x042fe6000008104c */
[----:B------:R-:W-:Y:S04]  /*a7d60*/  STL.64 [R1+0x40], R4 ;  /* 0x0000400401007387 */ /* 0x000fe80000100a00 */
[----:B------:R1:W-:Y:S02]  /*a7d70*/  STL.64 [R1+0x48], R6 ;  /* 0x0000480601007387 */ /* 0x0003e40000100a00 */
[----:B-1----:R-:W-:-:S14]  /*a7d80*/  HMMA.1688.F32.TF32 R4, R16, R228, R224 ;  /* 0x000000e41004723c */ /* 0x002fdc00000810e0 */
[----:B------:R1:W-:Y:S04]  /*a7d90*/  STL.64 [R1+0x30], R20 ;  /* 0x0000301401007387 */ /* 0x0003e80000100a00 */
[----:B------:R2:W-:Y:S05]  /*a7da0*/  STL.64 [R1+0x38], R22 ;  /* 0x0000381601007387 */ /* 0x0005ea0000100a00 */
[----:B------:R-:W-:Y:S04]  /*a7db0*/  STL.64 [R1+0x20], R4 ;  /* 0x0000200401007387 */ /* 0x000fe80000100a00 */
[----:B------:R-:W-:Y:S04]  /*a7dc0*/  STL [R1+0x28], R6 ;  /* 0x0000280601007387 */ /* 0x000fe80000100800 */
        /* <DEDUP_REMOVED lines=64> */
[----:B------:R-:W-:-:S05]  /*a81d0*/  IMAD.MOV.U32 R236, RZ, RZ, R7 ;  /* 0x000000ffffec7224 */ /* 0x000fca00078e0007 */
[----:B------:R-:W-:Y:S01]  /*a81e0*/  STL [R1+0xa338], R236 ;  /* 0x00a338ec01007387 */ /* 0x000fe20000100800 */
[----:B------:R-:W-:-:S05]  /*a81f0*/  LOP3.LUT R247, R3, 0x20, RZ, 0x3c, !PT ;  /* 0x0000002003f77812 */ /* 0x000fca00078e3cff */
[----:B------:R-:W-:Y:S04]  /*a8200*/  LDS R9, [R247+UR10+0x8400] ;  /* 0x0084000af7097984 */ /* 0x000fe80008000800 */
[----:B------:R-:W1:Y:S01]  /*a8210*/  LDS R11, [R247+UR10+0xa400] ;  /* 0x00a4000af70b7984 */ /* 0x000e620008000800 */
[C---:B------:R-:W-:Y:S02]  /*a8220*/  LOP3.LUT R245, R3.reuse, 0x40, RZ, 0x3c, !PT ;  /* 0x0000004003f57812 */ /* 0x040fe400078e3cff */
[----:B------:R-:W-:Y:S01]  /*a8230*/  LOP3.LUT R246, R3, 0x60, RZ, 0x3c, !PT ;  /* 0x0000006003f67812 */ /* 0x000fe200078e3cff */
[----:B------:R-:W-:Y:S04]  /*a8240*/  LDS R35, [R247+UR10+0xa480] ;  /* 0x00a4800af7237984 */ /* 0x000fe80008000800 */
[----:B------:R-:W-:Y:S04]  /*a8250*/  LDS R4, [R245+UR10+0x8400] ;  /* 0x0084000af5047984 */ /* 0x000fe80008000800 */
[----:B------:R-:W-:Y:S04]  /*a8260*/  LDS R6, [R245+UR10+0xa400] ;  /* 0x00a4000af5067984 */ /* 0x000fe80008000800 */
[----:B------:R-:W-:Y:S04]  /*a8270*/  LDS R5, [R246+UR10+0x8400] ;  /* 0x0084000af6057984 */ /* 0x000fe80008000800 */
[----:B------:R-:W1:Y:S01]  /*a8280*/  LDS R7, [R246+UR10+0xa400] ;  /* 0x00a4000af6077984 */ /* 0x000e620008000800 */
[----:B------:R-:W-:Y:S01]  /*a8290*/  MOV R221, R0 ;  /* 0x0000000000dd7202 */ /* 0x000fe20000000f00 */
[----:B------:R-:W-:-:S02]  /*a82a0*/  IMAD.MOV.U32 R222, RZ, RZ, R2 ;  /* 0x000000ffffde7224 */ /* 0x000fc400078e0002 */
[----:B------:R-:W-:Y:S01]  /*a82b0*/  IMAD.MOV.U32 R223, RZ, RZ, R252 ;  /* 0x000000ffffdf7224 */ /* 0x000fe200078e00fc */
[----:B------:R-:W-:Y:S01]  /*a82c0*/  LDS R231, [R247+UR10+0xa580] ;  /* 0x00a5800af7e77984 */ /* 0x000fe20008000800 */
[----:B---3--:R-:W-:-:S15]  /*a82d0*/  HMMA.1688.F32.TF32 R20, R16, R52, R20 ;  /* 0x000000341014723c */ /* 0x008fde0000081014 */
[----:B------:R-:W-:-:S08]  /*a82e0*/  NOP ;  /* 0x0000000000007918 */ /* 0x000fd00000000000 */
[----:B------:R4:W-:Y:S01]  /*a82f0*/  STL [R1+0x22c], R23 ;  /* 0x00022c1701007387 */ /* 0x0009e20000100800 */
[----:B------:R-:W-:Y:S01]  /*a8300*/  MOV R237, R20 ;  /* 0x0000001400ed7202 */ /* 0x000fe20000000f00 */
[----:B------:R-:W-:Y:S02]  /*a8310*/  IMAD.MOV.U32 R238, RZ, RZ, R21 ;  /* 0x000000ffffee7224 */ /* 0x000fe400078e0015 */
[----:B------:R-:W-:Y:S02]  /*a8320*/  IMAD.MOV.U32 R239, RZ, RZ, R22 ;  /* 0x000000ffffef7224 */ /* 0x000fe400078e0016 */
[----:B----4-:R-:W-:Y:S03]  /*a8330*/  HMMA.1688.F32.TF32 R20, R16, R56, R156 ;  /* 0x000000381014723c */ /* 0x010fe6000008109c */
[----:B------:R-:W-:Y:S04]  /*a8340*/  STL [R1+0xa344], R239 ;  /* 0x00a344ef01007387 */ /* 0x000fe80000100800 */
[----:B------:R-:W-:Y:S04]  /*a8350*/  STL [R1+0xa340], R238 ;  /* 0x00a340ee01007387 */ /* 0x000fe80000100800 */
[----:B------:R-:W-:-:S12]  /*a8360*/  STL [R1+0xa33c], R237 ;  /* 0x00a33ced01007387 */ /* 0x000fd80000100800 */
[----:B------:R-:W-:Y:S01]  /*a8370*/  STL.64 [R1+0x210], R20 ;  /* 0x0002101401007387 */ /* 0x000fe20000100a00 */
[----:B------:R-:W-:-:S03]  /*a8380*/  IMAD.MOV.U32 R236, RZ, RZ, R23 ;  /* 0x000000ffffec7224 */ /* 0x000fc600078e0017 */
[----:B------:R2:W-:Y:S02]  /*a8390*/  STL [R1+0x218], R22 ;  /* 0x0002181601007387 */ /* 0x0005e40000100800 */
[C---:B--2---:R-:W-:Y:S06]  /*a83a0*/  HMMA.1688.F32.TF32 R20, R16.reuse, R124, R152 ;  /* 0x0000007c1014723c */ /* 0x044fec0000081098 */
[C---:B------:R-:W-:Y:S06]  /*a83b0*/  HMMA.1688.F32.TF32 R136, R16.reuse, R64, R136 ;  /* 0x000000401088723c */ /* 0x040fec0000081088 */
[----:B------:R-:W-:Y:S11]  /*a83c0*/  HMMA.1688.F32.TF32 R132, R16, R68, R132 ;  /* 0x000000441084723c */ /* 0x000ff60000081084 */
[----:B------:R2:W-:Y:S01]  /*a83d0*/  STL [R1+0x200], R20 ;  /* 0x0002001401007387 */ /* 0x0005e20000100800 */
[----:B------:R-:W-:Y:S01]  /*a83e0*/  MOV R239, R21 ;  /* 0x0000001500ef7202 */ /* 0x000fe20000000f00 */
[----:B------:R-:W-:-:S02]  /*a83f0*/  IMAD.MOV.U32 R238, RZ, RZ, R22 ;  /* 0x000000ffffee7224 */ /* 0x000fc400078e0016 */
[----:B------:R-:W-:Y:S02]  /*a8400*/  IMAD.MOV.U32 R237, RZ, RZ, R23 ;  /* 0x000000ffffed7224 */ /* 0x000fe400078e0017 */
[C---:B--2---:R-:W-:Y:S01]  /*a8410*/  HMMA.1688.F32.TF32 R20, R16.reuse, R72, R128 ;  /* 0x000000481014723c */ /* 0x044fe20000081080 */
        /* <DEDUP_REMOVED lines=9> */
[----:B------:R2:W-:Y:S02]  /*a84b0*/  STL.64 [R1+0x1d8], R22 ;  /* 0x0001d81601007387 */ /* 0x0005e40000100a00 */
[C---:B--2---:R-:W-:Y:S02]  /*a84c0*/  HMMA.1688.F32.TF32 R20, R16.reuse, R148, R112 ;  /* 0x000000941014723c */ /* 0x044fe40000081070 */
        /* <DEDUP_REMOVED lines=8> */
[----:B--2---:R-:W-:Y:S06]  /*a8550*/  HMMA.1688.F32.TF32 R20, R16, R48, R88 ;  /* 0x000000301014723c */ /* 0x004fec0000081058 */
[C---:B-1----:R-:W-:Y:S01]  /*a8560*/  HMMA.1688.F32.TF32 R16, R8.reuse, R100, R84 ;  /* 0x000000640810723c */ /* 0x042fe20000081054 */
[----:B------:R-:W-:Y:S04]  /*a8570*/  STL.64 [R1+0x190], R96 ;  /* 0x0001906001007387 */ /* 0x000fe80000100a00 */
[----:B------:R-:W-:Y:S01]  /*a8580*/  STL.64 [R1+0x198], R98 ;  /* 0x0001986201007387 */ /* 0x000fe20000100a00 */
[C---:B------:R-:W-:Y:S03]  /*a8590*/  HMMA.1688.F32.TF32 R80, R8.reuse, R104, R80 ;  /* 0x000000680850723c */ /* 0x040fe60000081050 */
[----:B------:R-:W-:Y:S04]  /*a85a0*/  STL.64 [R1+0x180], R92 ;  /* 0x0001805c01007387 */ /* 0x000fe80000100a00 */
[----:B------:R-:W-:Y:S04]  /*a85b0*/  STL.64 [R1+0x188], R94 ;  /* 0x0001885e01007387 */ /* 0x000fe80000100a00 */
[----:B------:R-:W-:Y:S04]  /*a85c0*/  STL.64 [R1+0x170], R20 ;  /* 0x0001701401007387 */ /* 0x000fe80000100a00 */
[----:B------:R1:W-:Y:S04]  /*a85d0*/  STL.64 [R1+0x178], R22 ;  /* 0x0001781601007387 */ /* 0x0003e80000100a00 */
[----:B------:R-:W-:Y:S04]  /*a85e0*/  STL.64 [R1+0x160], R16 ;  /* 0x0001601001007387 */ /* 0x000fe80000100a00 */
[----:B------:R2:W-:Y:S01]  /*a85f0*/  STL.64 [R1+0x168], R18 ;  /* 0x0001681201007387 */ /* 0x0005e20000100a00 */
[C---:B-1----:R-:W-:Y:S06]  /*a8600*/  HMMA.1688.F32.TF32 R20, R8.reuse, R108, R76 ;  /* 0x0000006c0814723c */ /* 0x042fec000008104c */
[----:B--2---:R-:W-:Y:S01]  /*a8610*/  HMMA.1688.F32.TF32 R16, R8, R228, R224 ;  /* 0x000000e40810723c */ /* 0x004fe200000810e0 */
[----:B------:R1:W-:Y:S04]  /*a8620*/  STL.64 [R1+0x150], R80 ;  /* 0x0001505001007387 */ /* 0x0003e80000100a00 */
[----:B------:R2:W-:Y:S04]  /*a8630*/  STL.64 [R1+0x158], R82 ;  /* 0x0001585201007387 */ /* 0x0005e80000100a00 */
[----:B------:R-:W3:Y:S08]  /*a8640*/  LDL.LU R224, [R1+0xc60] ;  /* 0x000c600001e07983 */ /* 0x000ef00000300800 */
[----:B------:R4:W-:Y:S04]  /*a8650*/  STL.64 [R1+0x140], R20 ;  /* 0x0001401401007387 */ /* 0x0009e80000100a00 */
[----:B------:R4:W-:Y:S04]  /*a8660*/  STL.64 [R1+0x148], R22 ;  /* 0x0001481601007387 */ /* 0x0009e80000100a00 */
[----:B------:R-:W-:Y:S04]  /*a8670*/  STL.64 [R1+0x130], R16 ;  /* 0x0001301001007387 */ /* 0x000fe80000100a00 */
[----:B------:R4:W-:Y:S04]  /*a8680*/  STL.64 [R1+0x138], R18 ;  /* 0x0001381201007387 */ /* 0x0009e80000100a00 */
[----:B------:R-:W3:Y:S01]  /*a8690*/  LDL.LU R225, [R1+0xc64] ;  /* 0x000c640001e17983 */ /* 0x000ee20000300800 */
[----:B------:R-:W-:-:S03]  /*a86a0*/  IMAD.MOV.U32 R78, RZ, RZ, R32 ;  /* 0x000000ffff4e7224 */ /* 0x000fc600078e0020 */
[----:B------:R-:W3:Y:S01]  /*a86b0*/  LDL.LU R226, [R1+0xc68] ;  /* 0x000c680001e27983 */ /* 0x000ee20000300800 */
[----:B------:R-:W-:-:S03]  /*a86c0*/  MOV R79, R33 ;  /* 0x00000021004f7202 */ /* 0x000fc60000000f00 */
[----:B------:R-:W3:Y:S04]  /*a86d0*/  LDL.LU R227, [R1+0xc6c] ;  /* 0x000c6c0001e37983 */ /* 0x000ee80000300800 */
[----:B------:R-:W3:Y:S04]  /*a86e0*/  LDL.LU R76, [R1+0xc50] ;  /* 0x000c5000014c7983 */ /* 0x000ee80000300800 */
[----:B------:R-:W3:Y:S04]  /*a86f0*/  LDL.LU R77, [R1+0xc54] ;  /* 0x000c5400014d7983 */ /* 0x000ee80000300800 */
[----:B------:R-:W3:Y:S04]  /*a8700*/  LDL.LU R32, [R1+0xa3b4] ;  /* 0x00a3b40001207983 */ /* 0x000ee80000300800 */
[----:B------:R-:W3:Y:S04]  /*a8710*/  LDL.LU R33, [R1+0xa3b0] ;  /* 0x00a3b00001217983 */ /* 0x000ee80000300800 */
[----:B-1----:R-:W3:Y:S04]  /*a8720*/  LDL.LU R80, [R1+0xbe0] ;  /* 0x000be00001507983 */ /* 0x002ee80000300800 */
        /* <DEDUP_REMOVED lines=94> */
[C---:B---3--:R-:W-:Y:S06]  /*a8d10*/  HMMA.1688.F32.TF32 R168, R8.reuse, R144, R168 ;  /* 0x0000009008a8723c */ /* 0x048fec00000810a8 */
[C---:B------:R-:W-:Y:S06]  /*a8d20*/  HMMA.1688.F32.TF32 R180, R8.reuse, R68, R180 ;  /* 0x0000004408b4723c */ /* 0x040fec00000810b4 */
[C---:B------:R-:W-:Y:S06]  /*a8d30*/  HMMA.1688.F32.TF32 R16, R8.reuse, R52, R196 ;  /* 0x000000340810723c */ /* 0x040fec00000810c4 */
[----:B------:R-:W-:-:S15]  /*a8d40*/  HMMA.1688.F32.TF32 R192, R8, R56, R192 ;  /* 0x0000003808c0723c */ /* 0x000fde00000810c0 */
[----:B------:R-:W-:-:S02]  /*a8d50*/  NOP ;  /* 0x0000000000007918 */ /* 0x000fc40000000000 */
[----:B------:R-:W-:Y:S04]  /*a8d60*/  STL.64 [R1+0x400], R16 ;  /* 0x0004001001007387 */ /* 0x000fe80000100a00 */
[----:B------:R1:W-:Y:S02]  /*a8d70*/  STL.64 [R1+0x408], R18 ;  /* 0x0004081201007387 */ /* 0x0003e40000100a00 */
[C---:B-1----:R-:W-:Y:S02]  /*a8d80*/  HMMA.1688.F32.TF32 R16, R8.reuse, R124, R188 ;  /* 0x0000007c0810723c */ /* 0x042fe400000810bc */
[----:B------:R-:W-:Y:S04]  /*a8d90*/  STL.64 [R1+0x3f0], R192 ;  /* 0x0003f0c001007387 */ /* 0x000fe80000100a00 */
[----:B------:R-:W-:Y:S01]  /*a8da0*/  STL.64 [R1+0x3f8], R194 ;  /* 0x0003f8c201007387 */ /* 0x000fe20000100a00 */
[----:B------:R-:W-:-:S15]  /*a8db0*/  HMMA.1688.F32.TF32 R184, R8, R64, R184 ;  /* 0x0000004008b8723c */ /* 0x000fde00000810b8 */
[----:B------:R-:W-:-:S01]  /*a8dc0*/  NOP ;  /* 0x0000000000007918 */ /* 0x000fc20000000000 */
        /* <DEDUP_REMOVED lines=9> */
[----:B------:R1:W-:Y:S02]  /*a8e60*/  STL.64 [R1+0x3b8], R18 ;  /* 0x0003b81201007387 */ /* 0x0003e40000100a00 */
[C---:B-1----:R-:W-:Y:S02]  /*a8e70*/  HMMA.1688.F32.TF32 R16, R8.reuse, R148, R164 ;  /* 0x000000940810723c */ /* 0x042fe400000810a4 */
[----:B------:R-:W-:Y:S04]  /*a8e80*/  STL.64 [R1+0x3a0], R172 ;  /* 0x0003a0ac01007387 */ /* 0x000fe80000100a00 */
[----:B------:R-:W-:Y:S01]  /*a8e90*/  STL.64 [R1+0x3a8], R174 ;  /* 0x0003a8ae01007387 */ /* 0x000fe20000100a00 */
[C---:B----4-:R-:W-:Y:S03]  /*a8ea0*/  HMMA.1688.F32.TF32 R20, R8.reuse, R12, R20 ;  /* 0x0000000c0814723c */ /* 0x050fe60000081014 */
[----:B------:R-:W-:Y:S04]  /*a8eb0*/  STL.64 [R1+0x390], R168 ;  /* 0x000390a801007387 */ /* 0x000fe80000100a00 */
        /* <DEDUP_REMOVED lines=14> */
[----:B--2---:R-:W-:Y:S01]  /*a8fa0*/  HMMA.1688.F32.TF32 R16, R4, R108, R132 ;  /* 0x0000006c0410723c */ /* 0x004fe20000081084 */
[----:B------:R-:W-:-:S02]  /*a8fb0*/  IMAD.MOV.U32 R86, RZ, RZ, R33 ;  /* 0x000000ffff567224 */ /* 0x000fc400078e0021 */
[----:B------:R-:W-:Y:S01]  /*a8fc0*/  IMAD.MOV.U32 R87, RZ, RZ, R32 ;  /* 0x000000ffff577224 */ /* 0x000fe200078e0020 */
[----:B------:R-:W-:Y:S01]  /*a8fd0*/  MOV R153, R29 ;  /* 0x0000001d00997202 */ /* 0x000fe20000000f00 */
[----:B------:R-:W-:Y:S01]  /*a8fe0*/  IMAD.MOV.U32 R152, RZ, RZ, R25 ;  /* 0x000000ffff987224 */ /* 0x000fe200078e0019 */
[----:B------:R-:W-:Y:S01]  /*a8ff0*/  LDS R32, [R3+UR10+0x8480] ;  /* 0x0084800a03207984 */ /* 0x000fe20008000800 */
[----:B-1----:R-:W-:Y:S01]  /*a9000*/  HMMA.1688.F32.TF32 R8, R4, R228, R96 ;  /* 0x000000e40408723c */ /* 0x002fe20000081060 */
[----:B------:R-:W-:Y:S02]  /*a9010*/  IMAD.MOV.U32 R154, RZ, RZ, R28 ;  /* 0x000000ffff9a7224 */ /* 0x000fe400078e001c */
[----:B------:R-:W1:Y:S05]  /*a9020*/  LDS R33, [R247+UR10+0x8480] ;  /* 0x0084800af7217984 */ /* 0x000e6a0008000800 */
[----:B------:R-:W-:Y:S04]  /*a9030*/  STL.64 [R1+0x2e0], R20 ;  /* 0x0002e01401007387 */ /* 0x000fe80000100a00 */
[----:B------:R-:W-:Y:S04]  /*a9040*/  STL.64 [R1+0x2e8], R22 ;  /* 0x0002e81601007387 */ /* 0x000fe80000100a00 */
[----:B------:R-:W-:Y:S04]  /*a9050*/  STL.64 [R1+0x2d0], R16 ;  /* 0x0002d01001007387 */ /* 0x000fe80000100a00 */
[----:B------:R-:W-:Y:S01]  /*a9060*/  STL.64 [R1+0x2d8], R18 ;  /* 0x0002d81201007387 */ /* 0x000fe20000100a00 */
[----:B------:R-:W-:-:S03]  /*a9070*/  IMAD.MOV.U32 R155, RZ, RZ, R24 ;  /* 0x000000ffff9b7224 */ /* 0x000fc600078e0018 */
[----:B------:R-:W-:Y:S04]  /*a9080*/  LDS R96, [R245+UR10+0x8480] ;  /* 0x0084800af5607984 */ /* 0x000fe80008000800 */
[----:B------:R-:W-:Y:S04]  /*a9090*/  STL.64 [R1+0x2c0], R8 ;  /* 0x0002c00801007387 */ /* 0x000fe80000100a00 */
[----:B------:R2:W-:Y:S04]  /*a90a0*/  STL.64 [R1+0x2c8], R10 ;  /* 0x0002c80a01007387 */ /* 0x0005e80000100a00 */
[----:B------:R-:W-:Y:S04]  /*a90b0*/  LDS R98, [R245+UR10+0xa480] ;  /* 0x00a4800af5627984 */ /* 0x000fe80008000800 */
[----:B------:R-:W-:Y:S01]  /*a90c0*/  LDS R97, [R246+UR10+0x8480] ;  /* 0x0084800af6617984 */ /* 0x000fe20008000800 */
[C---:B--2---:R-:W-:Y:S03]  /*a90d0*/  HMMA.1688.F32.TF32 R8, R4.reuse, R52, R128 ;  /* 0x000000340408723c */ /* 0x044fe60000081080 */
[----:B------:R-:W2:Y:S04]  /*a90e0*/  LDS R99, [R246+UR10+0xa480] ;  /* 0x00a4800af6637984 */ /* 0x000ea80008000800 */
[----:B------:R-:W-:Y:S01]  /*a90f0*/  LDS R160, [R3+UR10+0x8500] ;  /* 0x0085000a03a07984 */ /* 0x000fe20008000800 */
[C---:B------:R-:W-:Y:S03]  /*a9100*/  HMMA.1688.F32.TF32 R20, R4.reuse, R56, R120 ;  /* 0x000000380414723c */ /* 0x040fe60000081078 */
[----:B------:R-:W-:Y:S03]  /*a9110*/  LDS R162, [R3+UR10+0xa500] ;  /* 0x00a5000a03a27984 */ /* 0x000fe60008000800 */
[C---:B------:R-:W-:Y:S01]  /*a9120*/  HMMA.1688.F32.TF32 R16, R4.reuse, R124, R116 ;  /* 0x0000007c0410723c */ /* 0x040fe20000081074 */
[----:B------:R-:W-:Y:S04]  /*a9130*/  LDS R161, [R247+UR10+0x8500] ;  /* 0x0085000af7a17984 */ /* 0x000fe80008000800 */
[----:B------:R-:W3:Y:S04]  /*a9140*/  LDS R163, [R247+UR10+0xa500] ;  /* 0x00a5000af7a37984 */ /* 0x000ee80008000800 */
[----:B------:R-:W-:Y:S04]  /*a9150*/  STL.64 [R1+0x2b0], R8 ;  /* 0x0002b00801007387 */ /* 0x000fe80000100a00 */
[----:B------:R4:W-:Y:S02]  /*a9160*/  STL.64 [R1+0x2b8], R10 ;  /* 0x0002b80a01007387 */ /* 0x0009e40000100a00 */
[C---:B----4-:R-:W-:Y:S02]  /*a9170*/  HMMA.1688.F32.TF32 R8, R4.reuse, R64, R112 ;  /* 0x000000400408723c */ /* 0x050fe40000081070 */
[----:B------:R-:W-:Y:S04]  /*a9180*/  STL.64 [R1+0x2a0], R20 ;  /* 0x0002a01401007387 */ /* 0x000fe80000100a00 */
[----:B------:R4:W-:Y:S04]  /*a9190*/  STL.64 [R1+0x2a8], R22 ;  /* 0x0002a81601007387 */ /* 0x0009e80000100a00 */
[----:B------:R-:W-:Y:S04]  /*a91a0*/  STL.64 [R1+0x290], R16 ;  /* 0x0002901001007387 */ /* 0x000fe80000100a00 */
[----:B------:R1:W-:Y:S01]  /*a91b0*/  STL.64 [R1+0x298], R18 ;  /* 0x0002981201007387 */ /* 0x0003e20000100a00 */
[C---:B----4-:R-:W-:Y:S08]  /*a91c0*/  HMMA.1688.F32.TF32 R20, R4.reuse, R68, R92 ;  /* 0x000000440414723c */ /* 0x050ff0000008105c */
[----:B------:R-:W-:Y:S01]  /*a91d0*/  STL.64 [R1+0x280], R8 ;  /* 0x0002800801007387 */ /* 0x000fe20000100a00 */
[C---:B-1----:R-:W-:Y:S03]  /*a91e0*/  HMMA.1688.F32.TF32 R16, R4.reuse, R72, R88 ;  /* 0x000000480410723c */ /* 0x042fe60000081058 */
        /* <DEDUP_REMOVED lines=10> */
[C---:B-1----:R-:W-:Y:S11]  /*a9290*/  HMMA.1688.F32.TF32 R8, R4.reuse, R232, R224 ;  /* 0x000000e80408723c */ /* 0x042ff600000810e0 */
[----:B------:R-:W-:Y:S04]  /*a92a0*/  STL.64 [R1+0x240], R20 ;  /* 0x0002401401007387 */ /* 0x000fe80000100a00 */
[----:B------:R-:W-:Y:S04]  /*a92b0*/  STL.64 [R1+0x248], R22 ;  /* 0x0002481601007387 */ /* 0x000fe80000100a00 */
[----:B------:R-:W4:Y:S04]  /*a92c0*/  LDL.LU R84, [R1+0x27c0] ;  /* 0x0027c00001547983 */ /* 0x000f280000300800 */
[----:B------:R-:W-:Y:S04]  /*a92d0*/  STL.64 [R1+0x4a0], R16 ;  /* 0x0004a01001007387 */ /* 0x000fe80000100a00 */
[----:B------:R-:W-:Y:S04]  /*a92e0*/  STL.64 [R1+0x4a8], R18 ;  /* 0x0004a81201007387 */ /* 0x000fe80000100a00 */
[----:B------:R-:W-:Y:S04]  /*a92f0*/  STL.64 [R1+0x490], R8 ;  /* 0x0004900801007387 */ /* 0x000fe80000100a00 */
        /* <DEDUP_REMOVED lines=20> */
[----:B------:R-:W1:Y:S04]  /*a9440*/  LDL.LU R156, [R1+0xd30] ;  /* 0x000d3000019c7983 */ /* 0x000e680000300800 */
[----:B------:R-:W1:Y:S04]  /*a9450*/  LDL.LU R157, [R1+0xd34] ;  /* 0x000d3400019d7983 */ /* 0x000e680000300800 */
[----:B------:R-:W1:Y:S04]  /*a9460*/  LDL R158, [R1+0xd38] ;  /* 0x000d3800019e7983 */ /* 0x000e680000100800 */
[----:B------:R-:W1:Y:S04]  /*a9470*/  LDL R159, [R1+0xd3c] ;  /* 0x000d3c00019f7983 */ /* 0x000e680000100800 */
[----:B------:R-:W3:Y:S04]  /*a9480*/  LDL.LU R25, [R1+0xa3ac] ;  /* 0x00a3ac0001197983 */ /* 0x000ee80000300800 */
        /* <DEDUP_REMOVED lines=30> */
[----:B-1----:R-:W-:-:S15]  /*a9670*/  HMMA.1688.F32.TF32 R8, R4, R12, R156 ;  /* 0x0000000c0408723c */ /* 0x002fde000008109c */
[----:B------:R-:W-:-:S08]  /*a9680*/  NOP ;  /* 0x0000000000007918 */ /* 0x000fd00000000000 */
[----:B------:R-:W-:Y:S04]  /*a9690*/  STL.64 [R1+0x480], R8 ;  /* 0x0004800801007387 */ /* 0x000fe80000100a00 */
[----:B------:R1:W-:Y:S01]  /*a96a0*/  STL.64 [R1+0x488], R10 ;  /* 0x0004880a01007387 */ /* 0x0003e20000100a00 */
[----:B----4-:R-:W-:Y:S01]  /*a96b0*/  IMAD.MOV.U32 R83, RZ, RZ, R24 ;  /* 0x000000ffff537224 */ /* 0x010fe200078e0018 */
[----:B-1----:R-:W-:Y:S02]  /*a96c0*/  HMMA.1688.F32.TF32 R8, R4, R48, R152 ;  /* 0x000000300408723c */ /* 0x002fe40000081098 */
[----:B------:R-:W4:Y:S04]  /*a96d0*/  LDL.LU.64 R14, [R1+0xa398] ;  /* 0x00a39800010e7983 */ /* 0x000f280000300a00 */
[----:B--2---:R-:W-:Y:S01]  /*a96e0*/  HMMA.1688.F32.TF32 R4, R32, R100, R76 ;  /* 0x000000642004723c */ /* 0x004fe2000008104c */
[----:B------:R-:W-:Y:S01]  /*a96f0*/  MOV R24, R12 ;  /* 0x0000000c00187202 */ /* 0x000fe20000000f00 */
[----:B------:R-:W-:-:S02]  /*a9700*/  IMAD.MOV.U32 R12, RZ, RZ, R13 ;  /* 0x000000ffff0c7224 */ /* 0x000fc400078e000d */
[----:B------:R-:W2:Y:S04]  /*a9710*/  LDL.LU R13, [R1+0xa390] ;  /* 0x00a39000010d7983 */ /* 0x000ea80000300800 */
[----:B------:R-:W4:Y:S09]  /*a9720*/  LDL.LU R76, [R1+0x27a0] ;  /* 0x0027a000014c7983 */ /* 0x000f320000300800 */
[----:B------:R-:W-:Y:S04]  /*a9730*/  STL.64 [R1+0x370], R8 ;  /* 0x0003700801007387 */ /* 0x000fe80000100a00 */
[----:B------:R3:W-:Y:S04]  /*a9740*/  STL.64 [R1+0x378], R10 ;  /* 0x0003780a01007387 */ /* 0x0007e80000100a00 */
[----:B------:R-:W-:Y:S04]  /*a9750*/  STL.64 [R1+0x360], R4 ;  /* 0x0003600401007387 */ /* 0x000fe80000100a00 */
[----:B------:R1:W-:Y:S01]  /*a9760*/  STL.64 [R1+0x368], R6 ;  /* 0x0003680601007387 */ /* 0x0003e20000100a00 */
[C---:B---3--:R-:W-:Y:S03]  /*a9770*/  HMMA.1688.F32.TF32 R8, R32.reuse, R104, R136 ;  /* 0x000000682008723c */ /* 0x048fe60000081088 */
[----:B------:R-:W4:Y:S04]  /*a9780*/  LDL.LU R77, [R1+0x27a4] ;  /* 0x0027a400014d7983 */ /* 0x000f280000300800 */
[----:B------:R-:W4:Y:S01]  /*a9790*/  LDL.LU R78, [R1+0x27a8] ;  /* 0x0027a800014e7983 */ /* 0x000f220000300800 */
[C---:B-1----:R-:W-:Y:S03]  /*a97a0*/  HMMA.1688.F32.TF32 R4, R32.reuse, R108, R224 ;  /* 0x0000006c2004723c */ /* 0x042fe600000810e0 */
[----:B------:R-:W4:Y:S04]  /*a97b0*/  LDL.LU R79, [R1+0x27ac] ;  /* 0x0027ac00014f7983 */ /* 0x000f280000300800 */
[----:B------:R-:W3:Y:S08]  /*a97c0*/  LDL.LU R224, [R1+0x2790] ;  /* 0x0027900001e07983 */ /* 0x000ef00000300800 */
[----:B------:R-:W-:Y:S04]  /*a97d0*/  STL.64 [R1+0x350], R8 ;  /* 0x0003500801007387 */ /* 0x000fe80000100a00 */
[----:B------:R-:W-:Y:S04]  /*a97e0*/  STL.64 [R1+0x358], R10 ;  /* 0x0003580a01007387 */ /* 0x000fe80000100a00 */
[----:B------:R-:W-:Y:S04]  /*a97f0*/  STL.64 [R1+0x340], R4 ;  /* 0x0003400401007387 */ /* 0x000fe80000100a00 */
[----:B------:R1:W-:Y:S04]  /*a9800*/  STL.64 [R1+0x348], R6 ;  /* 0x0003480601007387 */ /* 0x0003e80000100a00 */
[----:B------:R-:W3:Y:S04]  /*a9810*/  LDL.LU R225, [R1+0x2794] ;  /* 0x0027940001e17983 */ /* 0x000ee80000300800 */
[----:B------:R-:W3:Y:S04]  /*a9820*/  LDL.LU R226, [R1+0x2798] ;  /* 0x0027980001e27983 */ /* 0x000ee80000300800 */
[----:B------:R-:W3:Y:S01]  /*a9830*/  LDL.LU R227, [R1+0x279c] ;  /* 0x00279c0001e37983 */ /* 0x000ee20000300800 */
[----:B-1----:R-:W-:-:S15]  /*a9840*/  HMMA.1688.F32.TF32 R4, R32, R228, R132 ;  /* 0x000000e42004723c */ /* 0x002fde0000081084 */
[----:B------:R-:W-:-:S08]  /*a9850*/  NOP ;  /* 0x0000000000007918 */ /* 0x000fd00000000000 */
[----:B------:R-:W-:Y:S01]  /*a9860*/  STL.64 [R1+0x330], R4 ;  /* 0x0003300401007387 */ /* 0x000fe20000100a00 */
[----:B------:R-:W-:-:S03]  /*a9870*/  IMAD.MOV.U32 R240, RZ, RZ, R7 ;  /* 0x000000fffff07224 */ /* 0x000fc600078e0007 */
[----:B------:R1:W-:Y:S02]  /*a9880*/  STL [R1+0x338], R6 ;  /* 0x0003380601007387 */ /* 0x0003e40000100800 */
[C---:B-1----:R-:W-:Y:S02]  /*a9890*/  HMMA.1688.F32.TF32 R4, R32.reuse, R52, R128 ;  /* 0x000000342004723c */ /* 0x042fe40000081080 */
[----:B------:R-:W-:Y:S04]  /*a98a0*/  STL [R1+0xa2c0], R240 ;  /* 0x00a2c0f001007387 */ /* 0x000fe80000100800 */
        /* <DEDUP_REMOVED lines=13> */
[----:B------:R1:W-:Y:S02]  /*a9980*/  STL.64 [R1+0x448], R18 ;  /* 0x0004481201007387 */ /* 0x0003e40000100a00 */
[----:B-1----:R-:W-:-:S15]  /*a9990*/  HMMA.1688.F32.TF32 R16, R32, R144, R80 ;  /* 0x000000902010723c */ /* 0x002fde0000081050 */
[----:B------:R-:W-:Y:S04]  /*a99a0*/  STL.64 [R1+0x420], R4 ;  /* 0x0004200401007387 */ /* 0x000fe80000100a00 */
[----:B------:R-:W-:Y:S04]  /*a99b0*/  STL.64 [R1+0x430], R8 ;  /* 0x0004300801007387 */ /* 0x000fe80000100a00 */
[----:B------:R1:W-:Y:S02]  /*a99c0*/  STL.64 [R1+0x438], R10 ;  /* 0x0004380a01007387 */ /* 0x0003e40000100a00 */
[----:B-1----:R-:W-:Y:S02]  /*a99d0*/  HMMA.1688.F32.TF32 R8, R32, R140, R84 ;  /* 0x0000008c2008723c */ /* 0x002fe40000081054 */
[----:B------:R-:W-:Y:S01]  /*a99e0*/  STL [R1+0x428], R6 ;  /* 0x0004280601007387 */ /* 0x000fe20000100800 */
[----:B------:R-:W-:-:S03]  /*a99f0*/  MOV R31, R25 ;  /* 0x00000019001f7202 */ /* 0x000fc60000000f00 */
[----:B----4-:R-:W-:-:S15]  /*a9a00*/  HMMA.1688.F32.TF32 R20, R32, R148, R76 ;  /* 0x000000942014723c */ /* 0x010fde000008104c */
[----:B------:R-:W-:-:S02]  /*a9a10*/  NOP ;  /* 0x0000000000007918 */ /* 0x000fc40000000000 */
[----:B------:R-:W-:Y:S04]  /*a9a20*/  STL.64 [R1+0xa180], R10 ;  /* 0x00a1800a01007387 */ /* 0x000fe80000100a00 */
[----:B------:R-:W-:Y:S04]  /*a9a30*/  STL.64 [R1+0xa178], R8 ;  /* 0x00a1780801007387 */ /* 0x000fe80000100a00 */
[----:B------:R-:W4:Y:S04]  /*a9a40*/  LDL.LU R30, [R1+0x2788] ;  /* 0x00278800011e7983 */ /* 0x000f280000300800 */
[----:B------:R-:W-:Y:S04]  /*a9a50*/  STL.64 [R1+0xa190], R18 ;  /* 0x00a1901201007387 */ /* 0x000fe80000100a00 */
[----:B------:R-:W-:Y:S01]  /*a9a60*/  STL.64 [R1+0xa188], R16 ;  /* 0x00a1881001007387 */ /* 0x000fe20000100a00 */
[----:B------:R-:W-:-:S02]  /*a9a70*/  IMAD.MOV.U32 R5, RZ, RZ, R48 ;  /* 0x000000ffff057224 */ /* 0x000fc400078e0030 */
[----:B------:R-:W-:Y:S01]  /*a9a80*/  IMAD.MOV.U32 R4, RZ, RZ, R49 ;  /* 0x000000ffff047224 */ /* 0x000fe200078e0031 */
[----:B------:R-:W-:Y:S04]  /*a9a90*/  LDS R6, [R245+UR10+0xa580] ;  /* 0x00a5800af5067984 */ /* 0x000fe80008000800 */
[----:B------:R-:W-:Y:S04]  /*a9aa0*/  STL.64 [R1+0xa1a0], R22 ;  /* 0x00a1a01601007387 */ /* 0x000fe80000100a00 */
[----:B------:R1:W-:Y:S04]  /*a9ab0*/  STL.64 [R1+0xa198], R20 ;  /* 0x00a1981401007387 */ /* 0x0003e80000100a00 */
[----:B------:R-:W2:Y:S04]  /*a9ac0*/  LDL.LU R84, [R1+0x2720] ;  /* 0x0027200001547983 */ /* 0x000ea80000300800 */
[----:B------:R-:W2:Y:S01]  /*a9ad0*/  LDL.LU R85, [R1+0x2724] ;  /* 0x0027240001557983 */ /* 0x000ea20000300800 */
[----:B-1----:R-:W-:-:S03]  /*a9ae0*/  IMAD.MOV.U32 R20, RZ, RZ, R24 ;  /* 0x000000ffff147224 */ /* 0x002fc600078e0018 */
[----:B------:R-:W2:Y:S01]  /*a9af0*/  LDL.LU R86, [R1+0x2728] ;  /* 0x0027280001567983 */ /* 0x000ea20000300800 */
[----:B---3--:R-:W-:Y:S03]  /*a9b00*/  HMMA.1688.F32.TF32 R24, R32, R232, R224 ;  /* 0x000000e82018723c */ /* 0x008fe600000810e0 */
        /* <DEDUP_REMOVED lines=11> */
[----:B------:R-:W-:Y:S04]  /*a9bc0*/  STL.64 [R1+0xa1b0], R26 ;  /* 0x00a1b01a01007387 */ /* 0x000fe80000100a00 */
[----:B------:R-:W-:Y:S04]  /*a9bd0*/  STL.64 [R1+0xa1a8], R24 ;  /* 0x00a1a81801007387 */ /* 0x000fe80000100a00 */
[----:B------:R-:W3:Y:S04]  /*a9be0*/  LDL.LU R62, [R1+0xe18] ;  /* 0x000e1800013e7983 */ /* 0x000ee80000300800 */
[----:B------:R-:W3:Y:S04]  /*a9bf0*/  LDL.LU R63, [R1+0xe1c] ;  /* 0x000e1c00013f7983 */ /* 0x000ee80000300800 */
[----:B------:R-:W3:Y:S04]  /*a9c00*/  LDL.LU R80, [R1+0xdf0] ;  /* 0x000df00001507983 */ /* 0x000ee80000300800 */
[----:B------:R-:W3:Y:S04]  /*a9c10*/  LDL.LU R81, [R1+0xdf4] ;  /* 0x000df40001517983 */ /* 0x000ee80000300800 */
[----:B------:R-:W3:Y:S04]  /*a9c20*/  LDL R82, [R1+0xdf8] ;  /* 0x000df80001527983 */ /* 0x000ee80000100800 */
[----:B------:R-:W3:Y:S04]  /*a9c30*/  LDL R83, [R1+0xdfc] ;  /* 0x000dfc0001537983 */ /* 0x000ee80000100800 */
[----:B------:R-:W3:Y:S04]  /*a9c40*/  LDL.LU R76, [R1+0xe00] ;  /* 0x000e0000014c7983 */ /* 0x000ee80000300800 */
[----:B------:R-:W3:Y:S04]  /*a9c50*/  LDL.LU R77, [R1+0xe04] ;  /* 0x000e0400014d7983 */ /* 0x000ee80000300800 */
[----:B------:R-:W3:Y:S04]  /*a9c60*/  LDL.LU R78, [R1+0xe08] ;  /* 0x000e0800014e7983 */ /* 0x000ee80000300800 */
[----:B------:R-:W3:Y:S01]  /*a9c70*/  LDL.LU R79, [R1+0xe0c] ;  /* 0x000e0c00014f7983 */ /* 0x000ee20000300800 */
[----:B------:R-:W-:-:S07]  /*a9c80*/  IMAD.MOV.U32 R21, RZ, RZ, R12 ;  /* 0x000000ffff157224 */ /* 0x000fce00078e000c */
[C---:B----4-:R-:W-:Y:S06]  /*a9c90*/  HMMA.1688.F32.TF32 R28, R32.reuse, R20, R28 ;  /* 0x00000014201c723c */ /* 0x050fec000008101c */
[----:B--2---:R-:W-:Y:S06]  /*a9ca0*/  HMMA.1688.F32.TF32 R32, R32, R48, R84 ;  /* 0x000000302020723c */ /* 0x004fec0000081054 */
[C---:B---3--:R-:W-:Y:S06]  /*a9cb0*/  HMMA.1688.F32.TF32 R40, R96.reuse, R104, R40 ;  /* 0x000000686028723c */ /* 0x048fec0000081028 */
[C---:B------:R-:W-:Y:S06]  /*a9cc0*/  HMMA.1688.F32.TF32 R36, R96.reuse, R100, R36 ;  /* 0x000000646024723c */ /* 0x040fec0000081024 */
[C---:B------:R-:W-:Y:S01]  /*a9cd0*/  HMMA.1688.F32.TF32 R44, R96.reuse, R108, R44 ;  /* 0x0000006c602c723c */ /* 0x040fe2000008102c */
        /* <DEDUP_REMOVED lines=12> */
[----:B------:R-:W2:Y:S04]  /*a9da0*/  LDL.LU R84, [R1+0xe20] ;  /* 0x000e200001547983 */ /* 0x000ea80000300800 */
[----:B------:R-:W2:Y:S04]  /*a9db0*/  LDL.LU R85, [R1+0xe24] ;  /* 0x000e240001557983 */ /* 0x000ea80000300800 */
[----:B------:R-:W2:Y:S01]  /*a9dc0*/  LDL.LU R86, [R1+0xe28] ;  /* 0x000e280001567983 */ /* 0x000ea20000300800 */
[C---:B------:R-:W-:Y:S03]  /*a9dd0*/  HMMA.1688.F32.TF32 R56, R96.reuse, R56, R76 ;  /* 0x000000386038723c */ /* 0x040fe6000008104c */
[----:B------:R-:W2:Y:S04]  /*a9de0*/  LDL.LU R87, [R1+0xe2c] ;  /* 0x000e2c0001577983 */ /* 0x000ea80000300800 */
[----:B------:R-:W-:Y:S04]  /*a9df0*/  STL.64 [R1+0xa218], R50 ;  /* 0x00a2183201007387 */ /* 0x000fe80000100a00 */
[----:B------:R-:W-:Y:S04]  /*a9e00*/  STL.64 [R1+0xa210], R48 ;  /* 0x00a2103001007387 */ /* 0x000fe80000100a00 */
[----:B------:R-:W-:Y:S04]  /*a9e10*/  STL.64 [R1+0xa228], R54 ;  /* 0x00a2283601007387 */ /* 0x000fe80000100a00 */
[----:B------:R-:W-:Y:S01]  /*a9e20*/  STL.64 [R1+0xa220], R52 ;  /* 0x00a2203401007387 */ /* 0x000fe20000100a00 */
[C---:B------:R-:W-:Y:S03]  /*a9e30*/  HMMA.1688.F32.TF32 R60, R96.reuse, R124, R60 ;  /* 0x0000007c603c723c */ /* 0x040fe6000008103c */
[----:B------:R-:W-:Y:S04]  /*a9e40*/  LDS R224, [R245+UR10+0x8500] ;  /* 0x0085000af5e07984 */ /* 0x000fe80008000800 */
        /* <DEDUP_REMOVED lines=14> */
[----:B------:R-:W-:Y:S04]  /*a9f30*/  STL.64 [R1+0xa248], R62 ;  /* 0x00a2483e01007387 */ /* 0x000fe80000100a00 */
[----:B------:R-:W-:Y:S04]  /*a9f40*/  STL.64 [R1+0xa240], R60 ;  /* 0x00a2403c01007387 */ /* 0x000fe80000100a00 */
[----:B------:R-:W4:Y:S04]  /*a9f50*/  LDL.LU R80, [R1+0xe60] ;  /* 0x000e600001507983 */ /* 0x000f280000300800 */
[----:B------:R-:W4:Y:S04]  /*a9f60*/  LDL.LU R81, [R1+0xe64] ;  /* 0x000e640001517983 */ /* 0x000f280000300800 */
[----:B------:R-:W4:Y:S04]  /*a9f70*/  LDL.LU R82, [R1+0xe68] ;  /* 0x000e680001527983 */ /* 0x000f280000300800 */
[----:B------:R-:W4:Y:S04]  /*a9f80*/  LDL.LU R83, [R1+0xe6c] ;  /* 0x000e6c0001537983 */ /* 0x000f280000300800 */
[----:B------:R-:W-:Y:S04]  /*a9f90*/  LDS R226, [R245+UR10+0xa500] ;  /* 0x00a5000af5e27984 */ /* 0x000fe80008000800 */
[----:B------:R-:W-:Y:S04]  /*a9fa0*/  LDS R225, [R246+UR10+0x8500] ;  /* 0x0085000af6e17984 */ /* 0x000fe80008000800 */
[----:B------:R-:W1:Y:S01]  /*a9fb0*/  LDS R227, [R246+UR10+0xa500] ;  /* 0x00a5000af6e37984 */ /* 0x000e620008000800 */
[C---:B--2---:R-:W-:Y:S03]  /*a9fc0*/  HMMA.1688.F32.TF32 R64, R96.reuse, R64, R84 ;  /* 0x000000406040723c */ /* 0x044fe60000081054 */
        /* <DEDUP_REMOVED lines=11> */
[C---:B---3--:R-:W-:Y:S03]  /*aa080*/  HMMA.1688.F32.TF32 R68, R96.reuse, R68, R116 ;  /* 0x000000446044723c */ /* 0x048fe60000081074 */
[----:B------:R-:W3:Y:S03]  /*aa090*/  LDL.LU R95, [R1+0xebc] ;  /* 0x000ebc00015f7983 */ /* 0x000ee60000300800 */
[C---:B----4-:R-:W-:Y:S01]  /*aa0a0*/  HMMA.1688.F32.TF32 R72, R96.reuse, R72, R112 ;  /* 0x000000486048723c */ /* 0x050fe20000081070 */
[----:B------:R-:W-:Y:S05]  /*aa0b0*/  STL.64 [R1+0xa258], R66 ;  /* 0x00a2584201007387 */ /* 0x000fea0000100a00 */
[C---:B------:R-:W-:Y:S01]  /*aa0c0*/  HMMA.1688.F32.TF32 R76, R96.reuse, R140, R76 ;  /* 0x0000008c604c723c */ /* 0x040fe2000008104c */
[----:B------:R-:W-:Y:S10]  /*aa0d0*/  STL.64 [R1+0xa250], R64 ;  /* 0x00a2504001007387 */ /* 0x000ff40000100a00 */
[----:B------:R-:W-:Y:S04]  /*aa0e0*/  STL.64 [R1+0xa160], R70 ;  /* 0x00a1604601007387 */ /* 0x000fe80000100a00 */
[----:B------:R-:W-:Y:S04]  /*aa0f0*/  STL.64 [R1+0xa158], R68 ;  /* 0x00a1584401007387 */ /* 0x000fe80000100a00 */
[----:B------:R-:W-:Y:S04]  /*aa100*/  STL.64 [R1+0xa170], R74 ;  /* 0x00a1704a01007387 */ /* 0x000fe80000100a00 */
[----:B------:R4:W-:Y:S04]  /*aa110*/  STL.64 [R1+0xa168], R72 ;  /* 0x00a1684801007387 */ /* 0x0009e80000100a00 */
[----:B----4-:R-:W4:Y:S04]  /*aa120*/  LDL.LU.64 R72, [R1+0x780] ;  /* 0x0007800001487983 */ /* 0x010f280000300a00 */
[----:B------:R-:W4:Y:S04]  /*aa130*/  LDL.64 R74, [R1+0x788] ;  /* 0x00078800014a7983 */ /* 0x000f280000100a00 */
[----:B------:R-:W4:Y:S04]  /*aa140*/  LDL.LU.64 R68, [R1+0x770] ;  /* 0x0007700001447983 */ /* 0x000f280000300a00 */
[----:B------:R-:W4:Y:S04]  /*aa150*/  LDL.64 R70, [R1+0x778] ;  /* 0x0007780001467983 */ /* 0x000f280000100a00 */
[----:B------:R-:W-:Y:S04]  /*aa160*/  STL.64 [R1+0xa150], R78 ;  /* 0x00a1504e01007387 */ /* 0x000fe80000100a00 */
[----:B------:R1:W-:Y:S04]  /*aa170*/  STL.64 [R1+0xa148], R76 ;  /* 0x00a1484c01007387 */ /* 0x0003e80000100a00 */
[----:B-1----:R-:W4:Y:S04]  /*aa180*/  LDL.LU.64 R76, [R1+0x7a0] ;  /* 0x0007a000014c7983 */ /* 0x002f280000300a00 */
[----:B------:R-:W4:Y:S04]  /*aa190*/  LDL.64 R78, [R1+0x7a8] ;  /* 0x0007a800014e7983 */ /* 0x000f280000100a00 */
[----:B------:R-:W4:Y:S04]  /*aa1a0*/  LDL.LU R120, [R1+0xe90] ;  /* 0x000e900001787983 */ /* 0x000f280000300800 */
[----:B------:R-:W4:Y:S04]  /*aa1b0*/  LDL.LU R121, [R1+0xe94] ;  /* 0x000e940001797983 */ /* 0x000f280000300800 */
[----:B------:R-:W4:Y:S04]  /*aa1c0*/  LDL.LU R122, [R1+0xe98] ;  /* 0x000e9800017a7983 */ /* 0x000f280000300800 */
[----:B------:R-:W4:Y:S01]  /*aa1d0*/  LDL.LU R123, [R1+0xe9c] ;  /* 0x000e9c00017b7983 */ /* 0x000f220000300800 */
[----:B------:R-:W-:Y:S01]  /*aa1e0*/  HMMA.1688.F32.TF32 R80, R96, R144, R80 ;  /* 0x000000906050723c */ /* 0x000fe20000081050 */
[----:B------:R-:W-:Y:S01]  /*aa1f0*/  IMAD.MOV.U32 R60, RZ, RZ, R5 ;  /* 0x000000ffff3c7224 */ /* 0x000fe200078e0005 */
[----:B------:R-:W-:-:S04]  /*aa200*/  MOV R61, R4 ;  /* 0x00000004003d7202 */ /* 0x000fc80000000f00 */
[C---:B--2---:R-:W-:Y:S06]  /*aa210*/  HMMA.1688.F32.TF32 R84, R96.reuse, R148, R84 ;  /* 0x000000946054723c */ /* 0x044fec0000081054 */
[C---:B------:R-:W-:Y:S11]  /*aa220*/  HMMA.1688.F32.TF32 R88, R96.reuse, R232, R88 ;  /* 0x000000e86058723c */ /* 0x040ff60000081058 */
[----:B------:R-:W-:Y:S04]  /*aa230*/  STL.64 [R1+0xa268], R82 ;  /* 0x00a2685201007387 */ /* 0x000fe80000100a00 */
[----:B------:R-:W-:Y:S04]  /*aa240*/  STL.64 [R1+0xa260], R80 ;  /* 0x00a2605001007387 */ /* 0x000fe80000100a00 */
[----:B------:R-:W-:Y:S04]  /*aa250*/  STL.64 [R1+0xa278], R86 ;  /* 0x00a2785601007387 */ /* 0x000fe80000100a00 */
[----:B------:R-:W-:Y:S01]  /*aa260*/  STL.64 [R1+0xa270], R84 ;  /* 0x00a2705401007387 */ /* 0x000fe20000100a00 */
[----:B---3--:R-:W-:Y:S01]  /*aa270*/  HMMA.1688.F32.TF32 R92, R96, R20, R92 ;  /* 0x00000014605c723c */ /* 0x008fe2000008105c */
[----:B------:R-:W-:Y:S01]  /*aa280*/  IMAD.MOV.U32 R67, RZ, RZ, R13 ;  /* 0x000000ffff437224 */ /* 0x000fe200078e000d */
[----:B------:R-:W-:Y:S01]  /*aa290*/  MOV R23, R14 ;  /* 0x0000000e00177202 */ /* 0x000fe20000000f00 */
[----:B------:R-:W-:Y:S01]  /*aa2a0*/  IMAD.MOV.U32 R22, RZ, RZ, R15 ;  /* 0x000000ffff167224 */ /* 0x000fe200078e000f */
[----:B------:R-:W-:Y:S04]  /*aa2b0*/  LDS R4, [R245+UR10+0x8580] ;  /* 0x0085800af5047984 */ /* 0x000fe80008000800 */
[----:B------:R-:W-:Y:S04]  /*aa2c0*/  STL.64 [R1+0xa140], R90 ;  /* 0x00a1405a01007387 */ /* 0x000fe80000100a00 */
[----:B------:R1:W-:Y:S04]  /*aa2d0*/  STL.64 [R1+0xa138], R88 ;  /* 0x00a1385801007387 */ /* 0x0003e80000100a00 */
        /* <DEDUP_REMOVED lines=21> */
[----:B------:R-:W-:Y:S01]  /*aa430*/  STL.64 [R1+0xa280], R92 ;  /* 0x00a2805c01007387 */ /* 0x000fe20000100a00 */
[----:B------:R-:W-:-:S03]  /*aa440*/  IMAD.MOV.U32 R240, RZ, RZ, R7 ;  /* 0x000000fffff07224 */ /* 0x000fc600078e0007 */
[----:B------:R-:W-:Y:S04]  /*aa450*/  LDS R5, [R246+UR10+0x8580] ;  /* 0x0085800af6057984 */ /* 0x000fe80008000800 */
[----:B------:R-:W-:Y:S01]  /*aa460*/  LDS R7, [R246+UR10+0xa580] ;  /* 0x00a5800af6077984 */ /* 0x000fe20008000800 */
[----:B----4-:R-:W-:Y:S03]  /*aa470*/  HMMA.1688.F32.TF32 R96, R96, R60, R120 ;  /* 0x0000003c6060723c */ /* 0x010fe60000081078 */
        /* <DEDUP_REMOVED lines=8> */
[----:B-1----:R-:W4:Y:S04]  /*aa500*/  LDL.LU.64 R88, [R1+0x7b0] ;  /* 0x0007b00001587983 */ /* 0x002f280000300a00 */
[----:B------:R-:W4:Y:S04]  /*aa510*/  LDL.64 R90, [R1+0x7b8] ;  /* 0x0007b800015a7983 */ /* 0x000f280000100a00 */
[----:B------:R-:W-:Y:S04]  /*aa520*/  STL.64 [R1+0xa130], R98 ;  /* 0x00a1306201007387 */ /* 0x000fe80000100a00 */
[----:B------:R1:W-:Y:S04]  /*aa530*/  STL.64 [R1+0xa128], R96 ;  /* 0x00a1286001007387 */ /* 0x0003e80000100a00 */
[----:B-1----:R-:W4:Y:S04]  /*aa540*/  LDL.LU.64 R96, [R1+0x7c0] ;  /* 0x0007c00001607983 */ /* 0x002f280000300a00 */
[----:B------:R-:W4:Y:S01]  /*aa550*/  LDL.64 R98, [R1+0x7c8] ;  /* 0x0007c80001627983 */ /* 0x000f220000100a00 */
[C---:B--2---:R-:W-:Y:S06]  /*aa560*/  HMMA.1688.F32.TF32 R100, R160.reuse, R100, R152 ;  /* 0x00000064a064723c */ /* 0x044fec0000081098 */
[C---:B---3--:R-:W-:Y:S06]  /*aa570*/  HMMA.1688.F32.TF32 R104, R160.reuse, R104, R136 ;  /* 0x00000068a068723c */ /* 0x048fec0000081088 */
[C---:B------:R-:W-:Y:S06]  /*aa580*/  HMMA.1688.F32.TF32 R108, R160.reuse, R108, R128 ;  /* 0x0000006ca06c723c */ /* 0x040fec0000081080 */
[C---:B------:R-:W-:Y:S05]  /*aa590*/  HMMA.1688.F32.TF32 R112, R160.reuse, R228, R112 ;  /* 0x000000e4a070723c */ /* 0x040fea0000081070 */
[----:B------:R-:W-:Y:S01]  /*aa5a0*/  STL.64 [R1+0xa298], R102 ;  /* 0x00a2986601007387 */ /* 0x000fe20000100a00 */
[C---:B------:R-:W-:Y:S03]  /*aa5b0*/  HMMA.1688.F32.TF32 R116, R160.reuse, R72, R116 ;  /* 0x00000048a074723c */ /* 0x040fe60000081074 */
        /* <DEDUP_REMOVED lines=8> */
[----:B------:R-:W2:Y:S04]  /*aa640*/  LDL.LU R128, [R1+0x2a20] ;  /* 0x002a200001807983 */ /* 0x000ea80000300800 */
[----:B------:R-:W2:Y:S04]  /*aa650*/  LDL.LU R129, [R1+0x2a24] ;  /* 0x002a240001817983 */ /* 0x000ea80000300800 */
[----:B------:R-:W2:Y:S04]  /*aa660*/  LDL.LU R130, [R1+0x2a28] ;  /* 0x002a280001827983 */ /* 0x000ea80000300800 */
[----:B------:R-:W2:Y:S01]  /*aa670*/  LDL.LU R131, [R1+0x2a2c] ;  /* 0x002a2c0001837983 */ /* 0x000ea20000300800 */
[C---:B------:R-:W-:Y:S03]  /*aa680*/  HMMA.1688.F32.TF32 R124, R160.reuse, R124, R132 ;  /* 0x0000007ca07c723c */ /* 0x040fe60000081084 */
[----:B------:R-:W-:Y:S04]  /*aa690*/  STL.64 [R1+0xa100], R118 ;  /* 0x00a1007601007387 */ /* 0x000fe80000100a00 */
[----:B------:R-:W-:Y:S04]  /*aa6a0*/  STL.64 [R1+0xa0f8], R116 ;  /* 0x00a0f87401007387 */ /* 0x000fe80000100a00 */
[----:B------:R-:W-:Y:S04]  /*aa6b0*/  STL.64 [R1+0xa120], R122 ;  /* 0x00a1207a01007387 */ /* 0x000fe80000100a00 */
[----:B------:R1:W-:Y:S04]  /*aa6c0*/  STL.64 [R1+0xa118], R120 ;  /* 0x00a1187801007387 */ /* 0x0003e80000100a00 */
        /* <DEDUP_REMOVED lines=26> */
[----:B-1----:R-:W4:Y:S04]  /*aa870*/  LDL.LU.64 R120, [R1+0x730] ;  /* 0x0007300001787983 */ /* 0x002f280000300a00 */
[----:B------:R-:W4:Y:S04]  /*aa880*/  LDL.64 R122, [R1+0x738] ;  /* 0x00073800017a7983 */ /* 0x000f280000100a00 */
[----:B------:R-:W4:Y:S04]  /*aa890*/  LDL.LU.64 R112, [R1+0x740] ;  /* 0x0007400001707983 */ /* 0x000f280000300a00 */
[----:B------:R-:W4:Y:S04]  /*aa8a0*/  LDL.64 R114, [R1+0x748] ;  /* 0x0007480001727983 */ /* 0x000f280000100a00 */
[----:B------:R-:W4:Y:S04]  /*aa8b0*/  LDL.LU.64 R116, [R1+0x750] ;  /* 0x0007500001747983 */ /* 0x000f280000300a00 */
[----:B------:R-:W4:Y:S04]  /*aa8c0*/  LDL.64 R118, [R1+0x758] ;  /* 0x0007580001767983 */ /* 0x000f280000100a00 */
[----:B------:R-:W-:Y:S04]  /*aa8d0*/  LDS R228, [R3+UR10+0x8580] ;  /* 0x0085800a03e47984 */ /* 0x000fe80008000800 */
[----:B------:R-:W1:Y:S01]  /*aa8e0*/  LDS R229, [R247+UR10+0x8580] ;  /* 0x0085800af7e57984 */ /* 0x000e620008000800 */
[C---:B--2---:R-:W-:Y:S06]  /*aa8f0*/  HMMA.1688.F32.TF32 R128, R160.reuse, R76, R128 ;  /* 0x0000004ca080723c */ /* 0x044fec0000081080 */
[C---:B---3--:R-:W-:Y:S06]  /*aa900*/  HMMA.1688.F32.TF32 R132, R160.reuse, R88, R132 ;  /* 0x00000058a084723c */ /* 0x048fec0000081084 */
[C---:B----4-:R-:W-:Y:S11]  /*aa910*/  HMMA.1688.F32.TF32 R136, R160.reuse, R96, R136 ;  /* 0x00000060a088723c */ /* 0x050ff60000081088 */
[----:B------:R-:W-:Y:S01]  /*aa920*/  STL.64 [R1+0xa0f0], R130 ;  /* 0x00a0f08201007387 */ /* 0x000fe20000100a00 */
[C---:B------:R-:W-:Y:S03]  /*aa930*/  HMMA.1688.F32.TF32 R140, R160.reuse, R140, R168 ;  /* 0x0000008ca08c723c */ /* 0x040fe600000810a8 */
[----:B------:R2:W-:Y:S04]  /*aa940*/  STL.64 [R1+0xa0e8], R128 ;  /* 0x00a0e88001007387 */ /* 0x0005e80000100a00 */
[----:B--2---:R-:W2:Y:S01]  /*aa950*/  LDL.LU.64 R128, [R1+0x760] ;  /* 0x0007600001807983 */ /* 0x004ea20000300a00 */
[C---:B------:R-:W-:Y:S03]  /*aa960*/  HMMA.1688.F32.TF32 R144, R160.reuse, R144, R164 ;  /* 0x00000090a090723c */ /* 0x040fe600000810a4 */
[----:B------:R-:W3:Y:S03]  /*aa970*/  LDL.64 R130, [R1+0x768] ;  /* 0x0007680001827983 */ /* 0x000ee60000100a00 */
[C---:B------:R-:W-:Y:S01]  /*aa980*/  HMMA.1688.F32.TF32 R148, R160.reuse, R148, R156 ;  /* 0x00000094a094723c */ /* 0x040fe2000008109c */
[----:B------:R-:W-:Y:S04]  /*aa990*/  STL.64 [R1+0xa2e0], R134 ;  /* 0x00a2e08601007387 */ /* 0x000fe80000100a00 */
[----:B------:R-:W-:Y:S04]  /*aa9a0*/  STL.64 [R1+0xa2d8], R132 ;  /* 0x00a2d88401007387 */ /* 0x000fe80000100a00 */
[----:B------:R-:W-:Y:S04]  /*aa9b0*/  STL.64 [R1+0xa0e0], R138 ;  /* 0x00a0e08a01007387 */ /* 0x000fe80000100a00 */
[----:B------:R4:W-:Y:S04]  /*aa9c0*/  STL.64 [R1+0xa0d8], R136 ;  /* 0x00a0d88801007387 */ /* 0x0009e80000100a00 */
[----:B------:R-:W-:Y:S04]  /*aa9d0*/  STL.64 [R1+0xa2f0], R142 ;  /* 0x00a2f08e01007387 */ /* 0x000fe80000100a00 */
[----:B------:R-:W-:Y:S04]  /*aa9e0*/  STL.64 [R1+0xa2e8], R140 ;  /* 0x00a2e88c01007387 */ /* 0x000fe80000100a00 */
[----:B------:R-:W-:Y:S04]  /*aa9f0*/  STL.64 [R1+0xa300], R146 ;  /* 0x00a3009201007387 */ /* 0x000fe80000100a00 */
[----:B------:R-:W-:Y:S01]  /*aaa00*/  STL.64 [R1+0xa2f8], R144 ;  /* 0x00a2f89001007387 */ /* 0x000fe20000100a00 */
[----:B------:R-:W-:Y:S03]  /*aaa10*/  HMMA.1688.F32.TF32 R152, R160, R232, R152 ;  /* 0x000000e8a098723c */ /* 0x000fe60000081098 */
[----:B----4-:R-:W4:Y:S04]  /*aaa20*/  LDL.LU.64 R136, [R1+0x790] ;  /* 0x0007900001887983 */ /* 0x010f280000300a00 */
[----:B------:R-:W3:Y:S04]  /*aaa30*/  LDL.64 R138, [R1+0x798] ;  /* 0x00079800018a7983 */ /* 0x000ee80000100a00 */
[----:B------:R-:W-:Y:S04]  /*aaa40*/  STL.64 [R1+0xa310], R150 ;  /* 0x00a3109601007387 */ /* 0x000fe80000100a00 */
[----:B------:R-:W-:Y:S04]  /*aaa50*/  STL.64 [R1+0xa308], R148 ;  /* 0x00a3089401007387 */ /* 0x000fe80000100a00 */
        /* <DEDUP_REMOVED lines=41> */
[----:B------:R1:W-:Y:S04]  /*aacf0*/  STL.64 [R1+0xa0c8], R152 ;  /* 0x00a0c89801007387 */ /* 0x0003e80000100a00 */
[----:B-1----:R-:W4:Y:S04]  /*aad00*/  LDL.LU.64 R152, [R1+0x7d0] ;  /* 0x0007d00001987983 */ /* 0x002f280000300a00 */
[----:B------:R-:W4:Y:S01]  /*aad10*/  LDL.64 R154, [R1+0x7d8] ;  /* 0x0007d800019a7983 */ /* 0x000f220000100a00 */
[----:B--2---:R-:W-:Y:S06]  /*aad20*/  HMMA.1688.F32.TF32 R176, R224, R128, R176 ;  /* 0x00000080e0b0723c */ /* 0x004fec00000810b0 */
[C---:B---3--:R-:W-:Y:S06]  /*aad30*/  HMMA.1688.F32.TF32 R156, R160.reuse, R20, R156 ;  /* 0x00000014a09c723c */ /* 0x048fec000008109c */
[----:B----4-:R-:W-:-:S15]  /*aad40*/  HMMA.1688.F32.TF32 R160, R160, R60, R192 ;  /* 0x0000003ca0a0723c */ /* 0x010fde00000810c0 */
[----:B------:R-:W-:-:S02]  /*aad50*/  NOP ;  /* 0x0000000000007918 */ /* 0x000fc40000000000 */
[----:B------:R-:W-:Y:S04]  /*aad60*/  STL.64 [R1+0xa0c0], R158 ;  /* 0x00a0c09e01007387 */ /* 0x000fe80000100a00 */
[----:B------:R1:W-:Y:S04]  /*aad70*/  STL.64 [R1+0xa0b8], R156 ;  /* 0x00a0b89c01007387 */ /* 0x0003e80000100a00 */
[----:B-1----:R-:W2:Y:S04]  /*aad80*/  LDL.LU.64 R156, [R1+0x7e0] ;  /* 0x0007e000019c7983 */ /* 0x002ea80000300a00 */
[----:B------:R-:W3:Y:S01]  /*aad90*/  LDL.64 R158, [R1+0x7e8] ;  /* 0x0007e800019e7983 */ /* 0x000ee20000100a00 */
[C---:B------:R-:W-:Y:S03]  /*aada0*/  HMMA.1688.F32.TF32 R164, R224.reuse, R120, R164 ;  /* 0x00000078e0a4723c */ /* 0x040fe600000810a4 */
[----:B------:R-:W-:Y:S04]  /*aadb0*/  STL.64 [R1+0xa0b0], R162 ;  /* 0x00a0b0a201007387 */ /* 0x000fe80000100a00 */
[----:B------:R1:W-:Y:S04]  /*aadc0*/  STL.64 [R1+0xa0a8], R160 ;  /* 0x00a0a8a001007387 */ /* 0x0003e80000100a00 */
[----:B-1----:R-:W4:Y:S04]  /*aadd0*/  LDL.LU.64 R160, [R1+0x7f0] ;  /* 0x0007f00001a07983 */ /* 0x002f280000300a00 */
[----:B------:R-:W3:Y:S08]  /*aade0*/  LDL.64 R162, [R1+0x7f8] ;  /* 0x0007f80001a27983 */ /* 0x000ef00000100a00 */
[----:B------:R-:W-:Y:S04]  /*aadf0*/  STL.64 [R1+0xa320], R166 ;  /* 0x00a320a601007387 */ /* 0x000fe80000100a00 */
[----:B------:R-:W-:Y:S04]  /*aae00*/  STL.64 [R1+0xa318], R164 ;  /* 0x00a318a401007387 */ /* 0x000fe80000100a00 */
[----:B------:R-:W-:Y:S04]  /*aae10*/  STL.64 [R1+0xa0a0], R178 ;  /* 0x00a0a0b201007387 */ /* 0x000fe80000100a00 */
[----:B------:R1:W-:Y:S04]  /*aae20*/  STL.64 [R1+0xa098], R176 ;  /* 0x00a098b001007387 */ /* 0x0003e80000100a00 */
[----:B-1----:R-:W3:Y:S04]  /*aae30*/  LDL.LU.64 R176, [R1+0x800] ;  /* 0x0008000001b07983 */ /* 0x002ee80000300a00 */
[----:B------:R-:W3:Y:S04]  /*aae40*/  LDL.64 R178, [R1+0x808] ;  /* 0x0008080001b27983 */ /* 0x000ee80000100a00 */
        /* <DEDUP_REMOVED lines=40> */
[----:B------:R-:W2:Y:S04]  /*ab0d0*/  LDL.LU R13, [R1+0xa38c] ;  /* 0x00a38c00010d7983 */ /* 0x000ea80000300800 */
[----:B------:R-:W3:Y:S04]  /*ab0e0*/  LDL.LU R216, [R1+0x1390] ;  /* 0x0013900001d87983 */ /* 0x000ee80000300800 */
[----:B------:R-:W3:Y:S04]  /*ab0f0*/  LDL.LU R217, [R1+0x1394] ;  /* 0x0013940001d97983 */ /* 0x000ee80000300800 */
[----:B------:R-:W3:Y:S04]  /*ab100*/  LDL.LU R218, [R1+0x1398] ;  /* 0x0013980001da7983 */ /* 0x000ee80000300800 */
[----:B------:R-:W3:Y:S04]  /*ab110*/  LDL.LU R219, [R1+0x139c] ;  /* 0x00139c0001db7983 */ /* 0x000ee80000300800 */
[----:B------:R-:W4:Y:S04]  /*ab120*/  LDL.LU R212, [R1+0x1370] ;  /* 0x0013700001d47983 */ /* 0x000f280000300800 */
[----:B------:R-:W4:Y:S04]  /*ab130*/  LDL.LU R213, [R1+0x1374] ;  /* 0x0013740001d57983 */ /* 0x000f280000300800 */
[----:B------:R-:W4:Y:S01]  /*ab140*/  LDL.LU R214, [R1+0x1378] ;  /* 0x0013780001d67983 */ /* 0x000f220000300800 */
[----:B--2---:R-:W-:-:S03]  /*ab150*/  IMAD.MOV.U32 R215, RZ, RZ, R13 ;  /* 0x000000ffffd77224 */ /* 0x004fc600078e000d */
        /* <DEDUP_REMOVED lines=42> */
[C---:B------:R-:W-:Y:S06]  /*ab400*/  HMMA.1688.F32.TF32 R168, R224.reuse, R112, R168 ;  /* 0x00000070e0a8723c */ /* 0x040fec00000810a8 */
[C---:B------:R-:W-:Y:S06]  /*ab410*/  HMMA.1688.F32.TF32 R172, R224.reuse, R116, R172 ;  /* 0x00000074e0ac723c */ /* 0x040fec00000810ac */
[C---:B------:R-:W-:Y:S06]  /*ab420*/  HMMA.1688.F32.TF32 R180, R224.reuse, R72, R180 ;  /* 0x00000048e0b4723c */ /* 0x040fec00000810b4 */
[C---:B------:R-:W-:Y:S06]  /*ab430*/  HMMA.1688.F32.TF32 R184, R224.reuse, R68, R184 ;  /* 0x00000044e0b8723c */ /* 0x040fec00000810b8 */
[C---:B------:R-:W-:Y:S06]  /*ab440*/  HMMA.1688.F32.TF32 R188, R224.reuse, R136, R188 ;  /* 0x00000088e0bc723c */ /* 0x040fec00000810bc */
[C---:B---3--:R-:W-:Y:S06]  /*ab450*/  HMMA.1688.F32.TF32 R196, R224.reuse, R88, R196 ;  /* 0x00000058e0c4723c */ /* 0x048fec00000810c4 */
[C---:B----4-:R-:W-:Y:S06]  /*ab460*/  HMMA.1688.F32.TF32 R200, R224.reuse, R96, R200 ;  /* 0x00000060e0c8723c */ /* 0x050fec00000810c8 */
[C---:B------:R-:W-:Y:S06]  /*ab470*/  HMMA.1688.F32.TF32 R204, R224.reuse, R152, R204 ;  /* 0x00000098e0cc723c */ /* 0x040fec00000810cc */
[C---:B------:R-:W-:Y:S06]  /*ab480*/  HMMA.1688.F32.TF32 R208, R224.reuse, R156, R208 ;  /* 0x0000009ce0d0723c */ /* 0x040fec00000810d0 */
[C---:B------:R-:W-:Y:S06]  /*ab490*/  HMMA.1688.F32.TF32 R212, R224.reuse, R160, R212 ;  /* 0x000000a0e0d4723c */ /* 0x040fec00000810d4 */
[----:B------:R-:W-:Y:S06]  /*ab4a0*/  HMMA.1688.F32.TF32 R216, R224, R176, R216 ;  /* 0x000000b0e0d8723c */ /* 0x000fec00000810d8 */
[C---:B------:R-:W-:Y:S06]  /*ab4b0*/  HMMA.1688.F32.TF32 R40, R228.reuse, R136, R40 ;  /* 0x00000088e428723c */ /* 0x040fec0000081028 */
[C---:B------:R-:W-:Y:S06]  /*ab4c0*/  HMMA.1688.F32.TF32 R36, R228.reuse, R76, R36 ;  /* 0x0000004ce424723c */ /* 0x040fec0000081024 */
[----:B------:R-:W-:Y:S06]  /*ab4d0*/  HMMA.1688.F32.TF32 R32, R228, R88, R32 ;  /* 0x00000058e420723c */ /* 0x000fec0000081020 */
[C---:B--2---:R-:W-:Y:S06]  /*ab4e0*/  HMMA.1688.F32.TF32 R220, R224.reuse, R20, R220 ;  /* 0x00000014e0dc723c */ /* 0x044fec00000810dc */
[----:B------:R-:W-:Y:S06]  /*ab4f0*/  HMMA.1688.F32.TF32 R224, R224, R60, R64 ;  /* 0x0000003ce0e0723c */ /* 0x000fec0000081040 */
[C---:B------:R-:W-:Y:S06]  /*ab500*/  HMMA.1688.F32.TF32 R60, R228.reuse, R120, R56 ;  /* 0x00000078e43c723c */ /* 0x040fec0000081038 */
[C---:B------:R-:W-:Y:S06]  /*ab510*/  HMMA.1688.F32.TF32 R56, R228.reuse, R112, R52 ;  /* 0x00000070e438723c */ /* 0x040fec0000081034 */
[C---:B------:R-:W-:Y:S06]  /*ab520*/  HMMA.1688.F32.TF32 R52, R228.reuse, R116, R12 ;  /* 0x00000074e434723c */ /* 0x040fec000008100c */
[C---:B------:R-:W-:Y:S01]  /*ab530*/  HMMA.1688.F32.TF32 R12, R228.reuse, R128, R232 ;  /* 0x00000080e40c723c */ /* 0x040fe200000810e8 */
[----:B------:R-:W-:Y:S01]  /*ab540*/  IMAD.MOV.U32 R249, RZ, RZ, R252 ;  /* 0x000000fffff97224 */ /* 0x000fe200078e00fc */
[----:B------:R-:W-:Y:S01]  /*ab550*/  MOV R250, R2 ;  /* 0x0000000200fa7202 */ /* 0x000fe20000000f00 */
[----:B------:R-:W-:Y:S01]  /*ab560*/  IMAD.MOV.U32 R251, RZ, RZ, R0 ;  /* 0x000000fffffb7224 */ /* 0x000fe200078e0000 */
[----:B------:R-:W-:Y:S02]  /*ab570*/  LDS R232, [R3+UR10+0x8600] ;  /* 0x0086000a03e87984 */ /* 0x000fe40008000800 */
[C---:B------:R-:W-:Y:S02]  /*ab580*/  HMMA.1688.F32.TF32 R48, R228.reuse, R72, R48 ;  /* 0x00000048e430723c */ /* 0x040fe40000081030 */
[----:B------:R-:W-:Y:S04]  /*ab590*/  STL.64 [R1+0x510], R60 ;  /* 0x0005103c01007387 */ /* 0x000fe80000100a00 */
[C---:B------:R-:W-:Y:S01]  /*ab5a0*/  HMMA.1688.F32.TF32 R44, R228.reuse, R68, R44 ;  /* 0x00000044e42c723c */ /* 0x040fe2000008102c */
[----:B------:R-:W-:Y:S04]  /*ab5b0*/  STL.64 [R1+0x518], R62 ;  /* 0x0005183e01007387 */ /* 0x000fe80000100a00 */
[----:B------:R-:W-:Y:S01]  /*ab5c0*/  STL.64 [R1+0x530], R56 ;  /* 0x0005303801007387 */ /* 0x000fe20000100a00 */
[----:B------:R-:W-:Y:S03]  /*ab5d0*/  HMMA.1688.F32.TF32 R28, R228, R96, R28 ;  /* 0x00000060e41c723c */ /* 0x000fe6000008101c */
[----:B------:R-:W-:Y:S04]  /*ab5e0*/  STL.64 [R1+0x538], R58 ;  /* 0x0005383a01007387 */ /* 0x000fe80000100a00 */
[----:B------:R-:W-:Y:S04]  /*ab5f0*/  STL [R1+0x594], R13 ;  /* 0x0005940d01007387 */ /* 0x000fe80000100800 */
        /* <DEDUP_REMOVED lines=17> */
[----:B------:R-:W-:Y:S01]  /*ab710*/  LDS R234, [R3+UR10+0xa600] ;  /* 0x00a6000a03ea7984 */ /* 0x000fe20008000800 */
[C---:B-1----:R-:W-:Y:S03]  /*ab720*/  HMMA.1688.F32.TF32 R32, R228.reuse, R152, R24 ;  /* 0x00000098e420723c */ /* 0x042fe60000081018 */
[----:B------:R-:W-:Y:S04]  /*ab730*/  LDS R233, [R247+UR10+0x8600] ;  /* 0x0086000af7e97984 */ /* 0x000fe80008000800 */
[----:B------:R-:W1:Y:S01]  /*ab740*/  LDS R235, [R247+UR10+0xa600] ;  /* 0x00a6000af7eb7984 */ /* 0x000e620008000800 */
[C---:B--2---:R-:W-:Y:S06]  /*ab750*/  HMMA.1688.F32.TF32 R28, R228.reuse, R156, R16 ;  /* 0x0000009ce41c723c */ /* 0x044fec0000081010 */
        /* <DEDUP_REMOVED lines=12> */
[----:B------:R-:W3:Y:S01]  /*ab820*/  LDL.LU R248, [R1+0x2b20] ;  /* 0x002b200001f87983 */ /* 0x000ee20000300800 */
[----:B------:R-:W-:-:S03]  /*ab830*/  IMAD.MOV.U32 R15, RZ, RZ, R9 ;  /* 0x000000ffff0f7224 */ /* 0x000fc600078e0009 */
[----:B------:R-:W3:Y:S01]  /*ab840*/  LDL.LU R249, [R1+0x2b24] ;  /* 0x002b240001f97983 */ /* 0x000ee20000300800 */
[----:B------:R-:W-:-:S03]  /*ab850*/  IMAD.MOV.U32 R14, RZ, RZ, R10 ;  /* 0x000000ffff0e7224 */ /* 0x000fc600078e000a */
[----:B------:R-:W3:Y:S01]  /*ab860*/  LDL.LU R250, [R1+0x2b28] ;  /* 0x002b280001fa7983 */ /* 0x000ee20000300800 */
[----:B------:R-:W-:-:S03]  /*ab870*/  IMAD.MOV.U32 R13, RZ, RZ, R11 ;  /* 0x000000ffff0d7224 */ /* 0x000fc600078e000b */
        /* <DEDUP_REMOVED lines=90> */
[----:B------:R1:W-:Y:S04]  /*abe20*/  STL.64 [R1+0xa088], R12 ;  /* 0x00a0880c01007387 */ /* 0x0003e80000100a00 */
[----:B-1----:R-:W3:Y:S04]  /*abe30*/  LDL.LU.64 R12, [R1+0x820] ;  /* 0x00082000010c7983 */ /* 0x002ee80000300a00 */
[----:B------:R-:W3:Y:S01]  /*abe40*/  LDL.64 R14, [R1+0x828] ;  /* 0x00082800010e7983 */ /* 0x000ee20000100a00 */
[----:B--2---:R-:W-:Y:S06]  /*abe50*/  HMMA.1688.F32.TF32 R36, R4, R20, R36 ;  /* 0x000000140424723c */ /* 0x004fec0000081024 */
[----:B------:R-:W-:Y:S06]  /*abe60*/  HMMA.1688.F32.TF32 R28, R232, R120, R28 ;  /* 0x00000078e81c723c */ /* 0x000fec000008101c */
        /* <DEDUP_REMOVED lines=13> */
[----:B------:R-:W-:Y:S06]  /*abf40*/  HMMA.1688.F32.TF32 R16, R232, R116, R16 ;  /* 0x00000074e810723c */ /* 0x000fec0000081010 */
[----:B------:R-:W-:Y:S06]  /*abf50*/  HMMA.1688.F32.TF32 R40, R4, R176, R40 ;  /* 0x000000b00428723c */ /* 0x000fec0000081028 */
[----:B------:R-:W-:Y:S06]  /*abf60*/  HMMA.1688.F32.TF32 R8, R232, R128, R8 ;  /* 0x00000080e808723c */ /* 0x000fec0000081008 */
[-C--:B------:R-:W-:Y:S01]  /*abf70*/  HMMA.1688.F32.TF32 R132, R228, R12.reuse, R132 ;  /* 0x0000000ce484723c */ /* 0x080fe20000081084 */
[----:B------:R-:W-:Y:S04]  /*abf80*/  LDS R228, [R245+UR10+0x8600] ;  /* 0x0086000af5e47984 */ /* 0x000fe80008000800 */
[----:B------:R-:W-:Y:S01]  /*abf90*/  LDS R230, [R245+UR10+0xa600] ;  /* 0x00a6000af5e67984 */ /* 0x000fe20008000800 */
[----:B------:R-:W-:Y:S03]  /*abfa0*/  HMMA.1688.F32.TF32 R32, R4, R12, R32 ;  /* 0x0000000c0420723c */ /* 0x000fe60000081020 */
[----:B------:R-:W-:Y:S04]  /*abfb0*/  LDS R229, [R246+UR10+0x8600] ;  /* 0x0086000af6e57984 */ /* 0x000fe80008000800 */
[----:B------:R-:W1:Y:S10]  /*abfc0*/  LDS R231, [R246+UR10+0xa600] ;  /* 0x00a6000af6e77984 */ /* 0x000e740008000800 */
        /* <DEDUP_REMOVED lines=47> */
[----:B------:R-:W-:Y:S04]  /*ac2c0*/  LDS R5, [R247+UR10+0x8680] ;  /* 0x0086800af7057984 */ /* 0x000fe80008000800 */
[----:B------:R-:W2:Y:S08]  /*ac2d0*/  LDS R7, [R247+UR10+0xa680] ;  /* 0x00a6800af7077984 */ /* 0x000eb00008000800 */
[----:B------:R-:W-:Y:S04]  /*ac2e0*/  STL.64 [R1+0x1740], R16 ;  /* 0x0017401001007387 */ /* 0x000fe80000100a00 */
[----:B------:R-:W-:Y:S04]  /*ac2f0*/  STL.64 [R1+0x1748], R18 ;  /* 0x0017481201007387 */ /* 0x000fe80000100a00 */
[----:B------:R-:W3:Y:S04]  /*ac300*/  LDL.LU R236, [R1+0x1780] ;  /* 0x0017800001ec7983 */ /* 0x000ee80000300800 */
[----:B------:R4:W-:Y:S04]  /*ac310*/  STL.64 [R1+0x1c10], R8 ;  /* 0x001c100801007387 */ /* 0x0009e80000100a00 */
[----:B------:R1:W-:Y:S04]  /*ac320*/  STL.64 [R1+0x1c18], R10 ;  /* 0x001c180a01007387 */ /* 0x0003e80000100a00 */
[----:B------:R-:W3:Y:S04]  /*ac330*/  LDL.LU R237, [R1+0x1784] ;  /* 0x0017840001ed7983 */ /* 0x000ee80000300800 */
[----:B------:R-:W3:Y:S04]  /*ac340*/  LDL.LU R238, [R1+0x1788] ;  /* 0x0017880001ee7983 */ /* 0x000ee80000300800 */
[----:B------:R-:W3:Y:S04]  /*ac350*/  LDL.LU R239, [R1+0x178c] ;  /* 0x00178c0001ef7983 */ /* 0x000ee80000300800 */
[----:B----4-:R-:W4:Y:S04]  /*ac360*/  LDL.LU R8, [R1+0x1890] ;  /* 0x0018900001087983 */ /* 0x010f280000300800 */
[----:B------:R-:W4:Y:S04]  /*ac370*/  LDL.LU R9, [R1+0x1894] ;  /* 0x0018940001097983 */ /* 0x000f280000300800 */
[----:B-1----:R-:W4:Y:S04]  /*ac380*/  LDL.LU R10, [R1+0x1898] ;  /* 0x00189800010a7983 */ /* 0x002f280000300800 */
        /* <DEDUP_REMOVED lines=113> */
[----:B------:R-:W-:Y:S11]  /*acaa0*/  HMMA.1688.F32.TF32 R108, R232, R160, R108 ;  /* 0x000000a0e86c723c */ /* 0x000ff6000008106c */
        /* <DEDUP_REMOVED lines=164> */
[C---:B-1----:R-:W-:Y:S03]  /*ad4f0*/  HMMA.1688.F32.TF32 R28, R232.reuse, R116, R28 ;  /* 0x00000074e81c723c */ /* 0x042fe6000008101c */
[----:B------:R-:W-:Y:S04]  /*ad500*/  LDS R228, [R3+UR10+0x8700] ;  /* 0x0087000a03e47984 */ /* 0x000fe80008000800 */
[----:B------:R-:W-:Y:S01]  /*ad510*/  LDS R230, [R3+UR10+0xa700] ;  /* 0x00a7000a03e67984 */ /* 0x000fe20008000800 */
[----:B--2---:R-:W-:Y:S03]  /*ad520*/  HMMA.1688.F32.TF32 R36, R232, R120, R36 ;  /* 0x00000078e824723c */ /* 0x004fe60000081024 */
[----:B------:R-:W-:Y:S04]  /*ad530*/  LDS R229, [R247+UR10+0x8700] ;  /* 0x0087000af7e57984 */ /* 0x000fe80008000800 */
[----:B------:R-:W1:Y:S01]  /*ad540*/  LDS R231, [R247+UR10+0xa700] ;  /* 0x00a7000af7e77984 */ /* 0x000e620008000800 */
        /* <DEDUP_REMOVED lines=61> */
[C---:B------:R-:W-:Y:S03]  /*ad920*/  HMMA.1688.F32.TF32 R8, R232.reuse, R76, R248 ;  /* 0x0000004ce808723c */ /* 0x040fe600000810f8 */
[----:B------:R-:W-:Y:S03]  /*ad930*/  LDS R5, [R246+UR10+0x8700] ;  /* 0x0087000af6057984 */ /* 0x000fe60008000800 */
[----:B---3--:R-:W-:Y:S01]  /*ad940*/  HMMA.1688.F32.TF32 R16, R232, R136, R236 ;  /* 0x00000088e810723c */ /* 0x008fe200000810ec */
[----:B------:R-:W2:Y:S08]  /*ad950*/  LDS R7, [R246+UR10+0xa700] ;  /* 0x00a7000af6077984 */ /* 0x000eb00008000800 */
[----:B------:R-:W-:Y:S04]  /*ad960*/  STL.64 [R1+0x2f80], R24 ;  /* 0x002f801801007387 */ /* 0x000fe80000100a00 */
[----:B------:R-:W-:Y:S04]  /*ad970*/  STL.64 [R1+0x2f88], R26 ;  /* 0x002f881a01007387 */ /* 0x000fe80000100a00 */
[----:B------:R-:W3:Y:S06]  /*ad980*/  LDL.LU R236, [R1+0x19e0] ;  /* 0x0019e00001ec7983 */ /* 0x000eec0000300800 */
[----:B------:R-:W-:Y:S04]  /*ad990*/  STL.64 [R1+0x2f70], R16 ;  /* 0x002f701001007387 */ /* 0x000fe80000100a00 */
[----:B------:R-:W-:Y:S04]  /*ad9a0*/  STL.64 [R1+0x2f78], R18 ;  /* 0x002f781201007387 */ /* 0x000fe80000100a00 */
[----:B------:R4:W-:Y:S04]  /*ad9b0*/  STL.64 [R1+0x2f60], R8 ;  /* 0x002f600801007387 */ /* 0x0009e80000100a00 */
[----:B------:R1:W-:Y:S04]  /*ad9c0*/  STL.64 [R1+0x2f68], R10 ;  /* 0x002f680a01007387 */ /* 0x0003e80000100a00 */
[----:B------:R-:W3:Y:S04]  /*ad9d0*/  LDL.LU R237, [R1+0x19e4] ;  /* 0x0019e40001ed7983 */ /* 0x000ee80000300800 */
[----:B------:R-:W3:Y:S04]  /*ad9e0*/  LDL.LU R238, [R1+0x19e8] ;  /* 0x0019e80001ee7983 */ /* 0x000ee80000300800 */
[----:B------:R-:W3:Y:S04]  /*ad9f0*/  LDL.LU R239, [R1+0x19ec] ;  /* 0x0019ec0001ef7983 */ /* 0x000ee80000300800 */
[----:B----4-:R-:W2:Y:S04]  /*ada00*/  LDL.LU R8, [R1+0x19f0] ;  /* 0x0019f00001087983 */ /* 0x010ea80000300800 */
[----:B------:R-:W2:Y:S04]  /*ada10*/  LDL.LU R9, [R1+0x19f4] ;  /* 0x0019f40001097983 */ /* 0x000ea80000300800 */
[----:B-1----:R-:W2:Y:S04]  /*ada20*/  LDL.LU R10, [R1+0x19f8] ;  /* 0x0019f800010a7983 */ /* 0x002ea80000300800 */
        /* <DEDUP_REMOVED lines=103> */
[----:B---3--:R-:W-:Y:S06]  /*ae0a0*/  HMMA.1688.F32.TF32 R100, R228, R120, R100 ;  /* 0x00000078e464723c */ /* 0x008fec0000081064 */
        /* <DEDUP_REMOVED lines=55> */
[----:B------:R-:W-:Y:S04]  /*ae420*/  STL.64 [R1+0x1a98], R66 ;  /* 0x001a984201007387 */ /* 0x000fe80000100a00 */
[----:B------:R-:W-:Y:S01]  /*ae430*/  LDS R228, [R245+UR10+0x8780] ;  /* 0x0087800af5e47984 */ /* 0x000fe20008000800 */
[C---:B------:R-:W-:Y:S03]  /*ae440*/  HMMA.1688.F32.TF32 R16, R4.reuse, R112, R236 ;  /* 0x000000700410723c */ /* 0x040fe600000810ec */
[----:B------:R-:W-:Y:S03]  /*ae450*/  STL.64 [R1+0x1a80], R60 ;  /* 0x001a803c01007387 */ /* 0x000fe60000100a00 */
        /* <DEDUP_REMOVED lines=116> */
[C---:B-1----:R-:W-:Y:S03]  /*aeba0*/  HMMA.1688.F32.TF32 R32, R232.reuse, R128, R32 ;  /* 0x00000080e820723c */ /* 0x042fe60000081020 */
[----:B------:R-:W-:Y:S03]  /*aebb0*/  LDS R230, [R245+UR10+0xa780] ;  /* 0x00a7800af5e67984 */ /* 0x000fe60008000800 */
[C---:B----4-:R-:W-:Y:S01]  /*aebc0*/  HMMA.1688.F32.TF32 R28, R232.reuse, R72, R28 ;  /* 0x00000048e81c723c */ /* 0x050fe2000008101c */
[----:B------:R-:W-:Y:S04]  /*aebd0*/  LDS R229, [R246+UR10+0x8780] ;  /* 0x0087800af6e57984 */ /* 0x000fe80008000800 */
[----:B------:R-:W1:Y:S01]  /*aebe0*/  LDS R231, [R246+UR10+0xa780] ;  /* 0x00a7800af6e77984 */ /* 0x000e620008000800 */
[----:B---3--:R-:W-:Y:S06]  /*aebf0*/  HMMA.1688.F32.TF32 R44, R232, R120, R44 ;  /* 0x00000078e82c723c */ /* 0x008fec000008102c */
        /* <DEDUP_REMOVED lines=39> */
[----:B------:R2:W-:Y:S01]  /*aee70*/  STL.64 [R1+0x2f98], R6 ;  /* 0x002f980601007387 */ /* 0x0005e20000100a00 */
[C---:B------:R-:W-:Y:S06]  /*aee80*/  HMMA.1688.F32.TF32 R24, R232.reuse, R68, R24 ;  /* 0x00000044e818723c */ /* 0x040fec0000081018 */
[C---:B--2---:R-:W-:Y:S01]  /*aee90*/  HMMA.1688.F32.TF32 R4, R232.reuse, R116, R36 ;  /* 0x00000074e804723c */ /* 0x044fe20000081024 */
[----:B------:R-:W-:Y:S04]  /*aeea0*/  STL.64 [R1+0x1ab0], R44 ;  /* 0x001ab02c01007387 */ /* 0x000fe80000100a00 */
[----:B------:R-:W-:Y:S04]  /*aeeb0*/  STL.64 [R1+0x1ab8], R46 ;  /* 0x001ab82e01007387 */ /* 0x000fe80000100a00 */
[----:B------:R-:W-:Y:S04]  /*aeec0*/  STL.64 [R1+0x19f0], R40 ;  /* 0x0019f02801007387 */ /* 0x000fe80000100a00 */
[----:B------:R-:W-:Y:S10]  /*aeed0*/  STL.64 [R1+0x19f8], R42 ;  /* 0x0019f82a01007387 */ /* 0x000ff40000100a00 */
        /* <DEDUP_REMOVED lines=11> */
[C---:B---3--:R-:W-:Y:S03]  /*aef90*/  HMMA.1688.F32.TF32 R24, R232.reuse, R76, R8 ;  /* 0x0000004ce818723c */ /* 0x048fe60000081008 */
[----:B------:R-:W-:Y:S04]  /*aefa0*/  LDS R5, [R247+UR10+0xc000] ;  /* 0x00c0000af7057984 */ /* 0x000fe80008000800 */
[----:B------:R-:W2:Y:S01]  /*aefb0*/  LDS R7, [R247+UR10+0xe000] ;  /* 0x00e0000af7077984 */ /* 0x000ea20008000800 */
[C---:B------:R-:W-:Y:S06]  /*aefc0*/  HMMA.1688.F32.TF32 R16, R232.reuse, R88, R236 ;  /* 0x00000058e810723c */ /* 0x040fec00000810ec */
[----:B------:R-:W-:Y:S01]  /*aefd0*/  HMMA.1688.F32.TF32 R8, R232, R96, R248 ;  /* 0x00000060e808723c */ /* 0x000fe200000810f8 */
[----:B------:R-:W-:Y:S04]  /*aefe0*/  STL.64 [R1+0x1b40], R28 ;  /* 0x001b401c01007387 */ /* 0x000fe80000100a00 */
[----:B------:R-:W-:Y:S04]  /*aeff0*/  STL.64 [R1+0x1b48], R30 ;  /* 0x001b481e01007387 */ /* 0x000fe80000100a00 */
[----:B------:R-:W-:Y:S04]  /*af000*/  STL.64 [R1+0x1b30], R24 ;  /* 0x001b301801007387 */ /* 0x000fe80000100a00 */
[----:B------:R-:W-:Y:S04]  /*af010*/  STL.64 [R1+0x1b38], R26 ;  /* 0x001b381a01007387 */ /* 0x000fe80000100a00 */
[----:B------:R-:W3:Y:S04]  /*af020*/  LDL.LU R236, [R1+0x1510] ;  /* 0x0015100001ec7983 */ /* 0x000ee80000300800 */
        /* <DEDUP_REMOVED lines=106> */
[----:B------:R-:W-:Y:S06]  /*af6d0*/  HMMA.1688.F32.TF32 R92, R228, R112, R92 ;  /* 0x00000070e45c723c */ /* 0x000fec000008105c */
[C---:B------:R-:W-:Y:S06]  /*af6e0*/  HMMA.1688.F32.TF32 R104, R232.reuse, R12, R104 ;  /* 0x0000000ce868723c */ /* 0x040fec0000081068 */
[C---:B------:R-:W-:Y:S06]  /*af6f0*/  HMMA.1688.F32.TF32 R108, R232.reuse, R20, R108 ;  /* 0x00000014e86c723c */ /* 0x040fec000008106c */
[C---:B------:R-:W-:Y:S06]  /*af700*/  HMMA.1688.F32.TF32 R124, R232.reuse, R176, R124 ;  /* 0x000000b0e87c723c */ /* 0x040fec000008107c */
[C---:B------:R-:W-:Y:S06]  /*af710*/  HMMA.1688.F32.TF32 R140, R232.reuse, R156, R140 ;  /* 0x0000009ce88c723c */ /* 0x040fec000008108c */
[C---:B------:R-:W-:Y:S06]  /*af720*/  HMMA.1688.F32.TF32 R144, R232.reuse, R152, R144 ;  /* 0x00000098e890723c */ /* 0x040fec0000081090 */
[----:B------:R-:W-:Y:S06]  /*af730*/  HMMA.1688.F32.TF32 R132, R232, R160, R132 ;  /* 0x000000a0e884723c */ /* 0x000fec0000081084 */
[C---:B------:R-:W-:Y:S11]  /*af740*/  HMMA.1688.F32.TF32 R100, R228.reuse, R120, R100 ;  /* 0x00000078e464723c */ /* 0x040ff60000081064 */
        /* <DEDUP_REMOVED lines=25> */
[C---:B-1----:R-:W-:Y:S06]  /*af8e0*/  HMMA.1688.F32.TF32 R64, R228.reuse, R136, R56 ;  /* 0x00000088e440723c */ /* 0x042fec0000081038 */
[C---:B------:R-:W-:Y:S06]  /*af8f0*/  HMMA.1688.F32.TF32 R56, R228.reuse, R88, R48 ;  /* 0x00000058e438723c */ /* 0x040fec0000081030 */
[C---:B--2---:R-:W-:Y:S06]  /*af900*/  HMMA.1688.F32.TF32 R60, R228.reuse, R76, R52 ;  /* 0x0000004ce43c723c */ /* 0x044fec0000081034 */
        /* <DEDUP_REMOVED lines=8> */
[----:B------:R-:W-:Y:S01]  /*af990*/  STL.64 [R1+0x30a8], R66 ;  /* 0x0030a84201007387 */ /* 0x000fe20000100a00 */
[----:B------:R-:W-:-:S02]  /*af9a0*/  LOP3.LUT R120, R3, 0x40, RZ, 0x3c, !PT ;  /* 0x0000004003787812 */ /* 0x000fc400078e3cff */
[----:B------:R-:W-:Y:S01]  /*af9b0*/  LOP3.LUT R121, R3, 0x60, RZ, 0x3c, !PT ;  /* 0x0000006003797812 */ /* 0x000fe200078e3cff */
[----:B------:R-:W-:Y:S01]  /*af9c0*/  LDS R228, [R3+UR10+0xc080] ;  /* 0x00c0800a03e47984 */ /* 0x000fe20008000800 */
[C---:B------:R-:W-:Y:S03]  /*af9d0*/  HMMA.1688.F32.TF32 R24, R4.reuse, R122, R8 ;  /* 0x0000007a0418723c */ /* 0x040fe60000081008 */
[----:B------:R-:W-:Y:S03]  /*af9e0*/  STL.64 [R1+0x3180], R60 ;  /* 0x0031803c01007387 */ /* 0x000fe60000100a00 */
[C---:B------:R-:W-:Y:S01]  /*af9f0*/  HMMA.1688.F32.TF32 R16, R4.reuse, R114, R236 ;  /* 0x000000720410723c */ /* 0x040fe200000810ec */
[----:B------:R-:W-:Y:S04]  /*afa00*/  STL.64 [R1+0x3188], R62 ;  /* 0x0031883e01007387 */ /* 0x000fe80000100a00 */
[----:B------:R-:W-:Y:S01]  /*afa10*/  LDS R232, [R120+UR10+0xc000] ;  /* 0x00c0000a78e87984 */ /* 0x000fe20008000800 */
        /* <DEDUP_REMOVED lines=100> */
[----:B------:R-:W-:Y:S04]  /*b0060*/  LDS R234, [R120+UR10+0xe000] ;  /* 0x00e0000a78ea7984 */ /* 0x000fe80008000800 */
[----:B------:R-:W-:Y:S04]  /*b0070*/  LDS R233, [R121+UR10+0xc000] ;  /* 0x00c0000a79e97984 */ /* 0x000fe80008000800 */
[----:B------:R-:W2:Y:S01]  /*b0080*/  LDS R235, [R121+UR10+0xe000] ;  /* 0x00e0000a79eb7984 */ /* 0x000ea20008000800 */
[----:B------:R-:W-:Y:S01]  /*b0090*/  MOV R249, R243 ;  /* 0x000000f300f97202 */ /* 0x000fe20000000f00 */
[----:B------:R-:W-:-:S02]  /*b00a0*/  IMAD.MOV.U32 R250, RZ, RZ, R242 ;  /* 0x000000fffffa7224 */ /* 0x000fc400078e00f2 */
[----:B------:R-:W-:Y:S01]  /*b00b0*/  IMAD.MOV.U32 R251, RZ, RZ, R241 ;  /* 0x000000fffffb7224 */ /* 0x000fe200078e00f1 */
[----:B------:R-:W-:Y:S04]  /*b00c0*/  LDS R230, [R3+UR10+0xe080] ;  /* 0x00e0800a03e67984 */ /* 0x000fe80008000800 */
[----:B------:R-:W-:Y:S04]  /*b00d0*/  LDS R229, [R247+UR10+0xc080] ;  /* 0x00c0800af7e57984 */ /* 0x000fe80008000800 */
[----:B------:R-:W1:Y:S01]  /*b00e0*/  LDS R231, [R247+UR10+0xe080] ;  /* 0x00e0800af7e77984 */ /* 0x000e620008000800 */
[C---:B--2---:R-:W-:Y:S06]  /*b00f0*/  HMMA.1688.F32.TF32 R32, R232.reuse, R122, R32 ;  /* 0x0000007ae820723c */ /* 0x044fec0000081020 */
[----:B------:R-:W-:Y:S06]  /*b0100*/  HMMA.1688.F32.TF32 R16, R232, R130, R16 ;  /* 0x00000082e810723c */ /* 0x000fec0000081010 */
        /* <DEDUP_REMOVED lines=17> */
[----:B------:R-:W-:Y:S03]  /*b0220*/  HMMA.1688.F32.TF32 R40, R4, R22, R40 ;  /* 0x000000160428723c */ /* 0x000fe60000081028 */
[----:B------:R-:W-:Y:S03]  /*b0230*/  STL.64 [R1+0xc68], R94 ;  /* 0x000c685e01007387 */ /* 0x000fe60000100a00 */
[C---:B------:R-:W-:Y:S01]  /*b0240*/  HMMA.1688.F32.TF32 R4, R232.reuse, R114, R28 ;  /* 0x00000072e804723c */ /* 0x040fe2000008101c */
[----:B------:R-:W-:Y:S04]  /*b0250*/  STL.64 [R1+0xd30], R84 ;  /* 0x000d305401007387 */ /* 0x000fe80000100a00 */
[----:B------:R-:W-:Y:S01]  /*b0260*/  STL.64 [R1+0xdb0], R80 ;  /* 0x000db05001007387 */ /* 0x000fe20000100a00 */
[C---:B------:R-:W-:Y:S03]  /*b0270*/  HMMA.1688.F32.TF32 R24, R232.reuse, R118, R24 ;  /* 0x00000076e818723c */ /* 0x040fe60000081018 */
        /* <DEDUP_REMOVED lines=29> */
[----:B------:R-:W2:Y:S01]  /*b0450*/  LDL.LU R236, [R1+0x1940] ;  /* 0x0019400001ec7983 */ /* 0x000ea20000300800 */
[----:B------:R-:W-:Y:S01]  /*b0460*/  IMAD.MOV.U32 R241, RZ, RZ, R51 ;  /* 0x000000fffff17224 */ /* 0x000fe200078e0033 */
[----:B------:R-:W-:Y:S01]  /*b0470*/  MOV R242, R87 ;  /* 0x0000005700f27202 */ /* 0x000fe20000000f00 */
[----:B------:R-:W-:Y:S01]  /*b0480*/  IMAD.MOV.U32 R243, RZ, RZ, R86 ;  /* 0x000000fffff37224 */ /* 0x000fe200078e0056 */
[----:B------:R-:W-:Y:S01]  /*b0490*/  LDS R4, [R120+UR10+0xc080] ;  /* 0x00c0800a78047984 */ /* 0x000fe20008000800 */
[----:B---3--:R-:W-:Y:S03]  /*b04a0*/  HMMA.1688.F32.TF32 R8, R232, R138, R248 ;  /* 0x0000008ae808723c */ /* 0x008fe600000810f8 */
[----:B------:R-:W-:Y:S04]  /*b04b0*/  LDS R6, [R120+UR10+0xe080] ;  /* 0x00e0800a78067984 */ /* 0x000fe80008000800 */
[----:B------:R-:W-:Y:S04]  /*b04c0*/  LDS R5, [R121+UR10+0xc080] ;  /* 0x00c0800a79057984 */ /* 0x000fe80008000800 */
[----:B------:R-:W2:Y:S04]  /*b04d0*/  LDS R7, [R121+UR10+0xe080] ;  /* 0x00e0800a79077984 */ /* 0x000ea80008000800 */
        /* <DEDUP_REMOVED lines=111> */
[C---:B-1----:R-:W-:Y:S06]  /*b0bd0*/  HMMA.1688.F32.TF32 R64, R228.reuse, R130, R64 ;  /* 0x00000082e440723c */ /* 0x042fec0000081040 */
[C---:B--2---:R-:W-:Y:S06]  /*b0be0*/  HMMA.1688.F32.TF32 R80, R228.reuse, R118, R80 ;  /* 0x00000076e450723c */ /* 0x044fec0000081050 */
[----:B---3--:R-:W-:Y:S06]  /*b0bf0*/  HMMA.1688.F32.TF32 R92, R228, R122, R92 ;  /* 0x0000007ae45c723c */ /* 0x008fec000008105c */
        /* <DEDUP_REMOVED lines=177> */
[----:B----4-:R-:W-:Y:S01]  /*b1710*/  HMMA.1688.F32.TF32 R28, R232, R130, R28 ;  /* 0x00000082e81c723c */ /* 0x010fe2000008101c */
[----:B------:R-:W-:Y:S04]  /*b1720*/  LDS R229, [R121+UR10+0xc100] ;  /* 0x00c1000a79e57984 */ /* 0x000fe80008000800 */
[----:B------:R-:W1:Y:S01]  /*b1730*/  LDS R231, [R121+UR10+0xe100] ;  /* 0x00e1000a79e77984 */ /* 0x000e620008000800 */
[C---:B---3--:R-:W-:Y:S06]  /*b1740*/  HMMA.1688.F32.TF32 R44, R4.reuse, R14, R44 ;  /* 0x0000000e042c723c */ /* 0x048fec000008102c */
        /* <DEDUP_REMOVED lines=177> */
[----:B------:R-:W1:Y:S01]  /*b2260*/  LDS R7, [R247+UR10+0xe180] ;  /* 0x00e1800af7077984 */ /* 0x000e620008000800 */
[C---:B----4-:R-:W-:Y:S06]  /*b2270*/  HMMA.1688.F32.TF32 R100, R228.reuse, R118, R100 ;  /* 0x00000076e464723c */ /* 0x050fec0000081064 */
[C---:B--2---:R-:W-:Y:S06]  /*b2280*/  HMMA.1688.F32.TF32 R104, R228.reuse, R114, R104 ;  /* 0x00000072e468723c */ /* 0x044fec0000081068 */
[----:B---3--:R-:W-:Y:S06]  /*b2290*/  HMMA.1688.F32.TF32 R108, R228, R122, R108 ;  /* 0x0000007ae46c723c */ /* 0x008fec000008106c */
[C---:B------:R-:W-:Y:S06]  /*b22a0*/  HMMA.1688.F32.TF32 R132, R232.reuse, R22, R132 ;  /* 0x00000016e884723c */ /* 0x040fec0000081084 */
[C---:B------:R-:W-:Y:S06]  /*b22b0*/  HMMA.1688.F32.TF32 R140, R232.reuse, R178, R140 ;  /* 0x000000b2e88c723c */ /* 0x040fec000008108c */
[C---:B------:R-:W-:Y:S06]  /*b22c0*/  HMMA.1688.F32.TF32 R144, R232.reuse, R162, R144 ;  /* 0x000000a2e890723c */ /* 0x040fec0000081090 */
[C---:B------:R-:W-:Y:S06]  /*b22d0*/  HMMA.1688.F32.TF32 R164, R232.reuse, R154, R164 ;  /* 0x0000009ae8a4723c */ /* 0x040fec00000810a4 */
[C---:B------:R-:W-:Y:S06]  /*b22e0*/  HMMA.1688.F32.TF32 R236, R232.reuse, R98, R236 ;  /* 0x00000062e8ec723c */ /* 0x040fec00000810ec */
[----:B------:R-:W-:-:S15]  /*b22f0*/  HMMA.1688.F32.TF32 R148, R232, R158, R148 ;  /* 0x0000009ee894723c */ /* 0x000fde0000081094 */
[----:B------:R-:W-:-:S02]  /*b2300*/  NOP ;  /* 0x0000000000007918 */ /* 0x000fc40000000000 */
[----:B------:R-:W-:Y:S01]  /*b2310*/  STL.64 [R1+0x1230], R236 ;  /* 0x001230ec01007387 */ /* 0x000fe20000100a00 */
[----:B------:R-:W-:Y:S03]  /*b2320*/  HMMA.1688.F32.TF32 R124, R232, R14, R124 ;  /* 0x0000000ee87c723c */ /* 0x000fe6000008107c */
[----:B------:R2:W-:Y:S04]  /*b2330*/  STL.64 [R1+0x1238], R238 ;  /* 0x001238ee01007387 */ /* 0x0005e80000100a00 */
[----:B------:R-:W-:Y:S04]  /*b2340*/  LDS R232, [R120+UR10+0xc180] ;  /* 0x00c1800a78e87984 */ /* 0x000fe80008000800 */
[----:B------:R-:W-:Y:S04]  /*b2350*/  LDS R234, [R120+UR10+0xe180] ;  /* 0x00e1800a78ea7984 */ /* 0x000fe80008000800 */
[----:B--2---:R-:W2:Y:S01]  /*b2360*/  LDL.LU.64 R238, [R1+0xa370] ;  /* 0x00a3700001ee7983 */ /* 0x004ea20000300a00 */
[C---:B------:R-:W-:Y:S03]  /*b2370*/  HMMA.1688.F32.TF32 R92, R228.reuse, R130, R92 ;  /* 0x00000082e45c723c */ /* 0x040fe6000008105c */
        /* <DEDUP_REMOVED lines=22> */
[----:B------:R-:W2:Y:S01]  /*b24e0*/  LDS R235, [R121+UR10+0xe180] ;  /* 0x00e1800a79eb7984 */ /* 0x000ea20008000800 */
        /* <DEDUP_REMOVED lines=16> */
[----:B------:R-:W-:Y:S01]  /*b25f0*/  LDS R228, [R3+UR10+0xc200] ;  /* 0x00c2000a03e47984 */ /* 0x000fe20008000800 */
[C---:B-1----:R-:W-:Y:S03]  /*b2600*/  HMMA.1688.F32.TF32 R28, R4.reuse, R122, R24 ;  /* 0x0000007a041c723c */ /* 0x042fe60000081018 */
[----:B------:R-:W-:Y:S03]  /*b2610*/  STL.64 [R1+0x14c0], R80 ;  /* 0x0014c05001007387 */ /* 0x000fe60000100a00 */
[C---:B------:R-:W-:Y:S01]  /*b2620*/  HMMA.1688.F32.TF32 R24, R4.reuse, R114, R16 ;  /* 0x000000720418723c */ /* 0x040fe20000081010 */
[----:B------:R-:W-:Y:S04]  /*b2630*/  STL.64 [R1+0x14c8], R82 ;  /* 0x0014c85201007387 */ /* 0x000fe80000100a00 */
[----:B------:R-:W-:Y:S01]  /*b2640*/  STL.64 [R1+0x14b0], R64 ;  /* 0x0014b04001007387 */ /* 0x000fe20000100a00 */
[C---:B------:R-:W-:Y:S03]  /*b2650*/  HMMA.1688.F32.TF32 R16, R4.reuse, R118, R8 ;  /* 0x000000760410723c */ /* 0x040fe60000081008 */
[----:B------:R-:W-:Y:S03]  /*b2660*/  STL.64 [R1+0x14b8], R66 ;  /* 0x0014b84201007387 */ /* 0x000fe60000100a00 */
[-C--:B------:R-:W-:Y:S01]  /*b2670*/  HMMA.1688.F32.TF32 R8, R4, R130.reuse, R248 ;  /* 0x000000820408723c */ /* 0x080fe200000810f8 */
        /* <DEDUP_REMOVED lines=20> */
[----:B------:R-:W4:Y:S04]  /*b27c0*/  LDL.LU R248, [R1+0xd60] ;  /* 0x000d600001f87983 */ /* 0x000f280000300800 */
[----:B------:R-:W-:Y:S04]  /*b27d0*/  STL.64 [R1+0xf50], R16 ;  /* 0x000f501001007387 */ /* 0x000fe80000100a00 */
[----:B------:R-:W-:Y:S04]  /*b27e0*/  STL.64 [R1+0xf58], R18 ;  /* 0x000f581201007387 */ /* 0x000fe80000100a00 */
[----:B------:R1:W-:Y:S04]  /*b27f0*/  STL.64 [R1+0xf40], R8 ;  /* 0x000f400801007387 */ /* 0x0003e80000100a00 */
[----:B------:R2:W-:Y:S04]  /*b2800*/  STL.64 [R1+0xf48], R10 ;  /* 0x000f480a01007387 */ /* 0x0005e80000100a00 */
        /* <DEDUP_REMOVED lines=99> */
[----:B------:R-:W-:Y:S04]  /*b2e40*/  LDS R230, [R3+UR10+0xe200] ;  /* 0x00e2000a03e67984 */ /* 0x000fe80008000800 */
[----:B------:R-:W-:Y:S01]  /*b2e50*/  LDS R229, [R247+UR10+0xc200] ;  /* 0x00c2000af7e57984 */ /* 0x000fe20008000800 */
[C---:B----4-:R-:W-:Y:S03]  /*b2e60*/  HMMA.1688.F32.TF32 R48, R232.reuse, R130, R48 ;  /* 0x00000082e830723c */ /* 0x050fe60000081030 */
[----:B------:R-:W1:Y:S03]  /*b2e70*/  LDS R231, [R247+UR10+0xe200] ;  /* 0x00e2000af7e77984 */ /* 0x000e660008000800 */
[----:B--2---:R-:W-:Y:S06]  /*b2e80*/  HMMA.1688.F32.TF32 R60, R232, R122, R60 ;  /* 0x0000007ae83c723c */ /* 0x004fec000008103c */
        /* <DEDUP_REMOVED lines=73> */
[----:B---3--:R-:W3:Y:S04]  /*b3320*/  LDL.LU R16, [R1+0xb80] ;  /* 0x000b800001107983 */ /* 0x008ee80000300800 */
[----:B------:R1:W-:Y:S04]  /*b3330*/  STL.64 [R1+0x1650], R24 ;  /* 0x0016501801007387 */ /* 0x0003e80000100a00 */
[----:B------:R2:W-:Y:S04]  /*b3340*/  STL.64 [R1+0x1658], R26 ;  /* 0x0016581a01007387 */ /* 0x0005e80000100a00 */
[----:B------:R3:W-:Y:S04]  /*b3350*/  STL.64 [R1+0x1640], R8 ;  /* 0x0016400801007387 */ /* 0x0007e80000100a00 */
[----:B------:R3:W-:Y:S04]  /*b3360*/  STL.64 [R1+0x1648], R10 ;  /* 0x0016480a01007387 */ /* 0x0007e80000100a00 */
[----:B------:R-:W3:Y:S04]  /*b3370*/  LDL.LU R17, [R1+0xb84] ;  /* 0x000b840001117983 */ /* 0x000ee80000300800 */
[----:B----4-:R-:W4:Y:S04]  /*b3380*/  LDL.LU R18, [R1+0xb88] ;  /* 0x000b880001127983 */ /* 0x010f280000300800 */
[----:B------:R-:W4:Y:S04]  /*b3390*/  LDL.LU R19, [R1+0xb8c] ;  /* 0x000b8c0001137983 */ /* 0x000f280000300800 */
[----:B-1----:R-:W4:Y:S04]  /*b33a0*/  LDL.LU R24, [R1+0xba0] ;  /* 0x000ba00001187983 */ /* 0x002f280000300800 */
[----:B------:R-:W4:Y:S04]  /*b33b0*/  LDL.LU R25, [R1+0xba4] ;  /* 0x000ba40001197983 */ /* 0x000f280000300800 */
[----:B--2---:R-:W4:Y:S04]  /*b33c0*/  LDL.LU R26, [R1+0xba8] ;  /* 0x000ba800011a7983 */ /* 0x004f280000300800 */
        /* <DEDUP_REMOVED lines=102> */
[----:B------:R-:W-:Y:S01]  /*b3a30*/  HMMA.1688.F32.TF32 R132, R232, R14, R132 ;  /* 0x0000000ee884723c */ /* 0x000fe20000081084 */
[----:B------:R-:W-:Y:S04]  /*b3a40*/  LDS R232, [R3+UR10+0xc280] ;  /* 0x00c2800a03e87984 */ /* 0x000fe80008000800 */
[----:B------:R-:W-:Y:S01]  /*b3a50*/  LDS R234, [R3+UR10+0xe280] ;  /* 0x00e2800a03ea7984 */ /* 0x000fe20008000800 */
[C---:B------:R-:W-:Y:S11]  /*b3a60*/  HMMA.1688.F32.TF32 R100, R228.reuse, R130, R100 ;  /* 0x00000082e464723c */ /* 0x040ff60000081064 */
        /* <DEDUP_REMOVED lines=15> */
[----:B------:R-:W-:Y:S03]  /*b3b60*/  HMMA.1688.F32.TF32 R28, R4, R122, R28 ;  /* 0x0000007a041c723c */ /* 0x000fe6000008101c */
        /* <DEDUP_REMOVED lines=29> */
[C---:B---3--:R-:W-:Y:S03]  /*b3d40*/  HMMA.1688.F32.TF32 R8, R4.reuse, R130, R8 ;  /* 0x000000820408723c */ /* 0x048fe60000081008 */
        /* <DEDUP_REMOVED lines=8> */
[----:B-1----:R-:W-:Y:S03]  /*b3dd0*/  HMMA.1688.F32.TF32 R16, R4, R74, R248 ;  /* 0x0000004a0410723c */ /* 0x002fe600000810f8 */
[----:B------:R1:W-:Y:S04]  /*b3de0*/  STL.64 [R1+0x16e0], R8 ;  /* 0x0016e00801007387 */ /* 0x0003e80000100a00 */
[----:B------:R3:W-:Y:S04]  /*b3df0*/  STL.64 [R1+0x16e8], R10 ;  /* 0x0016e80a01007387 */ /* 0x0007e80000100a00 */
[----:B------:R-:W-:Y:S04]  /*b3e00*/  LDS R228, [R120+UR10+0xc280] ;  /* 0x00c2800a78e47984 */ /* 0x000fe80008000800 */
[----:B-1----:R-:W4:Y:S04]  /*b3e10*/  LDL.LU R8, [R1+0x9a0] ;  /* 0x0009a00001087983 */ /* 0x002f280000300800 */
[----:B------:R-:W-:Y:S04]  /*b3e20*/  LDS R230, [R120+UR10+0xe280] ;  /* 0x00e2800a78e67984 */ /* 0x000fe80008000800 */
[----:B------:R-:W-:Y:S04]  /*b3e30*/  LDS R229, [R121+UR10+0xc280] ;  /* 0x00c2800a79e57984 */ /* 0x000fe80008000800 */
[----:B------:R1:W-:Y:S04]  /*b3e40*/  STL.64 [R1+0x16d0], R16 ;  /* 0x0016d01001007387 */ /* 0x0003e80000100a00 */
[----:B------:R2:W-:Y:S04]  /*b3e50*/  STL.64 [R1+0x16d8], R18 ;  /* 0x0016d81201007387 */ /* 0x0005e80000100a00 */
[----:B------:R-:W4:Y:S04]  /*b3e60*/  LDL.LU R9, [R1+0x9a4] ;  /* 0x0009a40001097983 */ /* 0x000f280000300800 */
[----:B---3--:R-:W4:Y:S04]  /*b3e70*/  LDL.LU R10, [R1+0x9a8] ;  /* 0x0009a800010a7983 */ /* 0x008f280000300800 */
        /* <DEDUP_REMOVED lines=101> */
[----:B------:R-:W1:Y:S01]  /*b44d0*/  LDS R231, [R121+UR10+0xe280] ;  /* 0x00e2800a79e77984 */ /* 0x000e620008000800 */
[C---:B---3--:R-:W-:Y:S06]  /*b44e0*/  HMMA.1688.F32.TF32 R56, R232.reuse, R130, R56 ;  /* 0x00000082e838723c */ /* 0x048fec0000081038 */
[----:B--2---:R-:W-:Y:S06]  /*b44f0*/  HMMA.1688.F32.TF32 R80, R232, R122, R80 ;  /* 0x0000007ae850723c */ /* 0x004fec0000081050 */
        /* <DEDUP_REMOVED lines=172> */
[----:B----4-:R-:W-:Y:S06]  /*b4fc0*/  HMMA.1688.F32.TF32 R36, R228, R14, R36 ;  /* 0x0000000ee424723c */ /* 0x010fec0000081024 */
        /* <DEDUP_REMOVED lines=11> */
[----:B------:R-:W-:Y:S01]  /*b5080*/  HMMA.1688.F32.TF32 R140, R232, R14, R140 ;  /* 0x0000000ee88c723c */ /* 0x000fe2000008108c */
[----:B------:R-:W-:Y:S04]  /*b5090*/  LDS R232, [R120+UR10+0xc300] ;  /* 0x00c3000a78e87984 */ /* 0x000fe80008000800 */
[----:B------:R-:W-:Y:S01]  /*b50a0*/  LDS R234, [R120+UR10+0xe300] ;  /* 0x00e3000a78ea7984 */ /* 0x000fe20008000800 */
[C---:B------:R-:W-:Y:S03]  /*b50b0*/  HMMA.1688.F32.TF32 R24, R4.reuse, R118, R24 ;  /* 0x000000760418723c */ /* 0x040fe60000081018 */
[----:B------:R-:W-:Y:S03]  /*b50c0*/  LDS R233, [R121+UR10+0xc300] ;  /* 0x00c3000a79e97984 */ /* 0x000fe60008000800 */
[----:B------:R-:W-:Y:S01]  /*b50d0*/  HMMA.1688.F32.TF32 R16, R4, R130, R16 ;  /* 0x000000820410723c */ /* 0x000fe20000081010 */
[----:B------:R-:W1:Y:S05]  /*b50e0*/  LDS R235, [R121+UR10+0xe300] ;  /* 0x00e3000a79eb7984 */ /* 0x000e6a0008000800 */
[C---:B------:R-:W-:Y:S06]  /*b50f0*/  HMMA.1688.F32.TF32 R124, R228.reuse, R114, R124 ;  /* 0x00000072e47c723c */ /* 0x040fec000008107c */
[C---:B------:R-:W-:Y:S01]  /*b5100*/  HMMA.1688.F32.TF32 R100, R228.reuse, R74, R100 ;  /* 0x0000004ae464723c */ /* 0x040fe20000081064 */
[----:B------:R-:W-:Y:S05]  /*b5110*/  STL.64 [R1+0xbd0], R140 ;  /* 0x000bd08c01007387 */ /* 0x000fea0000100a00 */
        /* <DEDUP_REMOVED lines=47> */
[C---:B---3--:R-:W-:Y:S03]  /*b5410*/  HMMA.1688.F32.TF32 R16, R4.reuse, R74, R8 ;  /* 0x0000004a0410723c */ /* 0x048fe60000081008 */
[----:B------:R-:W-:Y:S04]  /*b5420*/  LDS R228, [R3+UR10+0xc380] ;  /* 0x00c3800a03e47984 */ /* 0x000fe80008000800 */
[----:B------:R-:W2:Y:S01]  /*b5430*/  LDS R230, [R3+UR10+0xe380] ;  /* 0x00e3800a03e67984 */ /* 0x000ea20008000800 */
[----:B------:R-:W-:-:S15]  /*b5440*/  HMMA.1688.F32.TF32 R8, R4, R70, R248 ;  /* 0x000000460408723c */ /* 0x000fde00000810f8 */
[----:B------:R3:W-:Y:S04]  /*b5450*/  STL.64 [R1+0x6b0], R16 ;  /* 0x0006b01001007387 */ /* 0x0007e80000100a00 */
[----:B------:R4:W-:Y:S04]  /*b5460*/  STL.64 [R1+0x6b8], R18 ;  /* 0x0006b81201007387 */ /* 0x0009e80000100a00 */
[----:B---3--:R-:W3:Y:S04]  /*b5470*/  LDL.LU R16, [R1+0x10] ;  /* 0x0000100001107983 */ /* 0x008ee80000300800 */
[----:B------:R1:W-:Y:S04]  /*b5480*/  STL.64 [R1+0x6a0], R8 ;  /* 0x0006a00801007387 */ /* 0x0003e80000100a00 */
[----:B------:R2:W-:Y:S04]  /*b5490*/  STL.64 [R1+0x6a8], R10 ;  /* 0x0006a80a01007387 */ /* 0x0005e80000100a00 */
[----:B------:R-:W3:Y:S04]  /*b54a0*/  LDL.LU R17, [R1+0x14] ;  /* 0x0000140001117983 */ /* 0x000ee80000300800 */
[----:B----4-:R-:W3:Y:S04]  /*b54b0*/  LDL.LU R18, [R1+0x18] ;  /* 0x0000180001127983 */ /* 0x010ee80000300800 */
        /* <DEDUP_REMOVED lines=101> */
[----:B-1----:R-:W3:Y:S04]  /*b5b10*/  LDL.LU R8, [R1] ;  /* 0x0000000001087983 */ /* 0x002ee80000300800 */
[----:B------:R-:W3:Y:S04]  /*b5b20*/  LDL.LU R9, [R1+0x4] ;  /* 0x0000040001097983 */ /* 0x000ee80000300800 */
[----:B--2---:R-:W2:Y:S04]  /*b5b30*/  LDL.LU R10, [R1+0x8] ;  /* 0x00000800010a7983 */ /* 0x004ea80000300800 */
[----:B------:R-:W2:Y:S01]  /*b5b40*/  LDL.LU R11, [R1+0xc] ;  /* 0x00000c00010b7983 */ /* 0x000ea20000300800 */
[C---:B----4-:R-:W-:Y:S06]  /*b5b50*/  HMMA.1688.F32.TF32 R248, R4.reuse, R78, R248 ;  /* 0x0000004e04f8723c */ /* 0x050fec00000810f8 */
[----:B---3--:R-:W-:-:S15]  /*b5b60*/  HMMA.1688.F32.TF32 R244, R4, R138, R244 ;  /* 0x0000008a04f4723c */ /* 0x008fde00000810f4 */
[----:B------:R-:W-:-:S08]  /*b5b70*/  NOP ;  /* 0x0000000000007918 */ /* 0x000fd00000000000 */
[----:B------:R-:W-:Y:S04]  /*b5b80*/  STL.64 [R1+0x690], R244 ;  /* 0x000690f401007387 */ /* 0x000fe80000100a00 */
[----:B------:R1:W-:Y:S04]  /*b5b90*/  STL.64 [R1+0x698], R246 ;  /* 0x000698f601007387 */ /* 0x0003e80000100a00 */
[----:B-1----:R-:W3:Y:S04]  /*b5ba0*/  LDL.LU.64 R246, [R1+0xa360] ;  /* 0x00a3600001f67983 */ /* 0x002ee80000300a00 */
[----:B------:R-:W3:Y:S04]  /*b5bb0*/  LDL.LU.64 R244, [R1+0xa358] ;  /* 0x00a3580001f47983 */ /* 0x000ee80000300a00 */
[----:B------:R-:W-:Y:S04]  /*b5bc0*/  STL.64 [R1+0x680], R248 ;  /* 0x000680f801007387 */ /* 0x000fe80000100a00 */
[----:B------:R1:W-:Y:S04]  /*b5bd0*/  STL.64 [R1+0x688], R250 ;  /* 0x000688fa01007387 */ /* 0x0003e80000100a00 */
[----:B-1----:R-:W4:Y:S04]  /*b5be0*/  LDL.LU.64 R250, [R1+0xa350] ;  /* 0x00a3500001fa7983 */ /* 0x002f280000300a00 */
[----:B------:R-:W4:Y:S01]  /*b5bf0*/  LDL.LU.64 R248, [R1+0xa348] ;  /* 0x00a3480001f87983 */ /* 0x000f220000300a00 */
        /* <DEDUP_REMOVED lines=63> */
[----:B------:R-:W-:Y:S01]  /*b5ff0*/  STL.64 [R1+0x1d18], R38 ;  /* 0x001d182601007387 */ /* 0x000fe20000100a00 */
[C---:B--2---:R-:W-:Y:S03]  /*b6000*/  HMMA.1688.F32.TF32 R16, R228.reuse, R122, R8 ;  /* 0x0000007ae410723c */ /* 0x044fe60000081008 */
        /* <DEDUP_REMOVED lines=11> */
[----:B-1----:R-:W2:Y:S04]  /*b60c0*/  LDL.LU R16, [R1+0x200] ;  /* 0x0002000001107983 */ /* 0x002ea80000300800 */
[----:B------:R-:W-:Y:S04]  /*b60d0*/  LDS R6, [R120+UR10+0xe380] ;  /* 0x00e3800a78067984 */ /* 0x000fe80008000800 */
[----:B------:R-:W-:Y:S01]  /*b60e0*/  LDS R5, [R121+UR10+0xc380] ;  /* 0x00c3800a79057984 */ /* 0x000fe20008000800 */
[C---:B---3--:R-:W-:Y:S03]  /*b60f0*/  HMMA.1688.F32.TF32 R8, R228.reuse, R118, R244 ;  /* 0x00000076e408723c */ /* 0x048fe600000810f4 */
[----:B------:R-:W1:Y:S04]  /*b6100*/  LDS R7, [R121+UR10+0xe380] ;  /* 0x00e3800a79077984 */ /* 0x000e680008000800 */
[----:B------:R-:W-:Y:S04]  /*b6110*/  LDS R232, [R3+UR10+0xc400] ;  /* 0x00c4000a03e87984 */ /* 0x000fe80008000800 */
[----:B------:R-:W-:Y:S01]  /*b6120*/  LDS R234, [R3+UR10+0xe400] ;  /* 0x00e4000a03ea7984 */ /* 0x000fe20008000800 */
[----:B----4-:R-:W-:Y:S01]  /*b6130*/  HMMA.1688.F32.TF32 R20, R228, R114, R248 ;  /* 0x00000072e414723c */ /* 0x010fe200000810f8 */
[----:B------:R-:W-:Y:S01]  /*b6140*/  IMAD.MOV.U32 R17, RZ, RZ, R239 ;  /* 0x000000ffff117224 */ /* 0x000fe200078e00ef */
[----:B--2---:R-:W-:Y:S01]  /*b6150*/  MOV R19, R237 ;  /* 0x000000ed00137202 */ /* 0x004fe20000000f00 */
[----:B------:R-:W-:-:S15]  /*b6160*/  IMAD.MOV.U32 R18, RZ, RZ, R238 ;  /* 0x000000ffff127224 */ /* 0x000fde00078e00ee */
[----:B------:R-:W-:-:S05]  /*b6170*/  NOP ;  /* 0x0000000000007918 */ /* 0x000fca0000000000 */
[----:B------:R-:W-:Y:S04]  /*b6180*/  STL.64 [R1+0x410], R20 ;  /* 0x0004101401007387 */ /* 0x000fe80000100a00 */
[----:B------:R2:W-:Y:S04]  /*b6190*/  STL.64 [R1+0x418], R22 ;  /* 0x0004181601007387 */ /* 0x0005e80000100a00 */
[----:B------:R3:W-:Y:S04]  /*b61a0*/  STL.64 [R1+0x230], R8 ;  /* 0x0002300801007387 */ /* 0x0007e80000100a00 */
[----:B------:R4:W-:Y:S04]  /*b61b0*/  STL.64 [R1+0x238], R10 ;  /* 0x0002380a01007387 */ /* 0x0009e80000100a00 */
[----:B------:R-:W3:Y:S04]  /*b61c0*/  LDL.LU R239, [R1+0xa344] ;  /* 0x00a3440001ef7983 */ /* 0x000ee80000300800 */
        /* <DEDUP_REMOVED lines=70> */
[----:B---3--:R-:W-:Y:S01]  /*b6630*/  IMAD.MOV.U32 R26, RZ, RZ, R239 ;  /* 0x000000ffff1a7224 */ /* 0x008fe200078e00ef */
[----:B----4-:R-:W-:Y:S01]  /*b6640*/  MOV R25, R238 ;  /* 0x000000ee00197202 */ /* 0x010fe20000000f00 */
[----:B--2---:R-:W-:-:S02]  /*b6650*/  IMAD.MOV.U32 R24, RZ, RZ, R237 ;  /* 0x000000ffff187224 */ /* 0x004fc400078e00ed */
[----:B------:R-:W-:Y:S02]  /*b6660*/  IMAD.MOV.U32 R31, RZ, RZ, R236 ;  /* 0x000000ffff1f7224 */ /* 0x000fe400078e00ec */
[----:B------:R-:W2:Y:S04]  /*b6670*/  LDL.LU R236, [R1+0xa334] ;  /* 0x00a3340001ec7983 */ /* 0x000ea80000300800 */
[----:B------:R-:W2:Y:S04]  /*b6680*/  LDL.LU R237, [R1+0xa330] ;  /* 0x00a3300001ed7983 */ /* 0x000ea80000300800 */
[----:B------:R-:W2:Y:S04]  /*b6690*/  LDL.LU R238, [R1+0xa32c] ;  /* 0x00a32c0001ee7983 */ /* 0x000ea80000300800 */
[----:B------:R-:W2:Y:S04]  /*b66a0*/  LDL.LU R239, [R1+0xa328] ;  /* 0x00a3280001ef7983 */ /* 0x000ea80000300800 */
[----:B------:R-:W3:Y:S04]  /*b66b0*/  LDL.LU R27, [R1+0x22c] ;  /* 0x00022c00011b7983 */ /* 0x000ee80000300800 */
[----:B------:R-:W4:Y:S04]  /*b66c0*/  LDL.LU R8, [R1+0x1f0] ;  /* 0x0001f00001087983 */ /* 0x000f280000300800 */
[----:B------:R-:W4:Y:S04]  /*b66d0*/  LDL.LU R9, [R1+0x1f4] ;  /* 0x0001f40001097983 */ /* 0x000f280000300800 */
[----:B------:R-:W4:Y:S04]  /*b66e0*/  LDL.LU R10, [R1+0x1f8] ;  /* 0x0001f800010a7983 */ /* 0x000f280000300800 */
[----:B------:R-:W4:Y:S01]  /*b66f0*/  LDL.LU R11, [R1+0x1fc] ;  /* 0x0001fc00010b7983 */ /* 0x000f220000300800 */
[C---:B--2---:R-:W-:Y:S03]  /*b6700*/  HMMA.1688.F32.TF32 R124, R228.reuse, R130, R236 ;  /* 0x00000082e47c723c */ /* 0x044fe600000810ec */
[----:B------:R-:W2:Y:S03]  /*b6710*/  LDL.64 R238, [R1+0x818] ;  /* 0x0008180001ee7983 */ /* 0x000ea60000100a00 */
        /* <DEDUP_REMOVED lines=15> */
[----:B------:R-:W-:Y:S01]  /*b6810*/  STL.64 [R1+0x100], R104 ;  /* 0x0001006801007387 */ /* 0x000fe20000100a00 */
[C---:B-1----:R-:W-:Y:S03]  /*b6820*/  HMMA.1688.F32.TF32 R40, R4.reuse, R122, R40 ;  /* 0x0000007a0428723c */ /* 0x042fe60000081028 */
        /* <DEDUP_REMOVED lines=20> */
[----:B----4-:R-:W-:Y:S06]  /*b6970*/  HMMA.1688.F32.TF32 R8, R4, R78, R8 ;  /* 0x0000004e0408723c */ /* 0x010fec0000081008 */
[----:B--2---:R-:W-:Y:S01]  /*b6980*/  HMMA.1688.F32.TF32 R48, R228, R238, R48 ;  /* 0x000000eee430723c */ /* 0x004fe20000081030 */
[----:B------:R-:W-:Y:S01]  /*b6990*/  LOP3.LUT R251, R3, 0x20, RZ, 0x3c, !PT ;  /* 0x0000002003fb7812 */ /* 0x000fe200078e3cff */
[----:B------:R-:W-:Y:S04]  /*b69a0*/  LDS R228, [R120+UR10+0xc400] ;  /* 0x00c4000a78e47984 */ /* 0x000fe80008000800 */
[----:B------:R-:W-:Y:S04]  /*b69b0*/  LDS R233, [R251+UR10+0xc400] ;  /* 0x00c4000afbe97984 */ /* 0x000fe80008000800 */
[----:B------:R-:W1:Y:S04]  /*b69c0*/  LDS R235, [R251+UR10+0xe400] ;  /* 0x00e4000afbeb7984 */ /* 0x000e680008000800 */
[----:B------:R-:W-:Y:S04]  /*b69d0*/  LDS R230, [R120+UR10+0xe400] ;  /* 0x00e4000a78e67984 */ /* 0x000fe80008000800 */
[----:B------:R-:W-:Y:S04]  /*b69e0*/  LDS R229, [R121+UR10+0xc400] ;  /* 0x00c4000a79e57984 */ /* 0x000fe80008000800 */
[----:B------:R-:W2:Y:S04]  /*b69f0*/  LDS R231, [R121+UR10+0xe400] ;  /* 0x00e4000a79e77984 */ /* 0x000ea80008000800 */
        /* <DEDUP_REMOVED lines=12> */
[C---:B---3--:R-:W-:Y:S06]  /*b6ac0*/  HMMA.1688.F32.TF32 R28, R4.reuse, R74, R24 ;  /* 0x0000004a041c723c */ /* 0x048fec0000081018 */
[C---:B------:R-:W-:Y:S06]  /*b6ad0*/  HMMA.1688.F32.TF32 R24, R4.reuse, R70, R20 ;  /* 0x000000460418723c */ /* 0x040fec0000081014 */
[----:B------:R-:W-:Y:S11]  /*b6ae0*/  HMMA.1688.F32.TF32 R20, R4, R138, R16 ;  /* 0x0000008a0414723c */ /* 0x000ff60000081010 */
[----:B------:R-:W-:Y:S04]  /*b6af0*/  STL.64 [R1+0x1d90], R28 ;  /* 0x001d901c01007387 */ /* 0x000fe80000100a00 */
[----:B------:R-:W-:Y:S04]  /*b6b00*/  STL.64 [R1+0x1d98], R30 ;  /* 0x001d981e01007387 */ /* 0x000fe80000100a00 */
        /* <DEDUP_REMOVED lines=126> */
[----:B------:R-:W-:Y:S03]  /*b72f0*/  HMMA.1688.F32.TF32 R244, R4, R238, R244 ;  /* 0x000000ee04f4723c */ /* 0x000fe600000810f4 */
[----:B-1----:R-:W3:Y:S04]  /*b7300*/  LDL.LU.64 R166, [R1+0xa320] ;  /* 0x00a3200001a67983 */ /* 0x002ee80000300a00 */
[----:B------:R-:W3:Y:S01]  /*b7310*/  LDL.LU.64 R164, [R1+0xa318] ;  /* 0x00a3180001a47983 */ /* 0x000ee20000300a00 */
[C---:B------:R-:W-:Y:S03]  /*b7320*/  HMMA.1688.F32.TF32 R4, R232.reuse, R114, R100 ;  /* 0x00000072e804723c */ /* 0x040fe60000081064 */
[----:B------:R-:W-:Y:S04]  /*b7330*/  STL.64 [R1+0x1e30], R148 ;  /* 0x001e309401007387 */ /* 0x000fe80000100a00 */
[----:B------:R1:W-:Y:S01]  /*b7340*/  STL.64 [R1+0x1e38], R150 ;  /* 0x001e389601007387 */ /* 0x0003e20000100a00 */
[----:B------:R-:W-:Y:S03]  /*b7350*/  HMMA.1688.F32.TF32 R92, R232, R118, R92 ;  /* 0x00000076e85c723c */ /* 0x000fe6000008105c */
        /* <DEDUP_REMOVED lines=30> */
[----:B-1----:R-:W-:-:S03]  /*b7540*/  IMAD.MOV.U32 R247, RZ, RZ, R240 ;  /* 0x000000fffff77224 */ /* 0x002fc600078e00f0 */
[----:B------:R-:W-:Y:S04]  /*b7550*/  LDS R4, [R3+UR10+0xc480] ;  /* 0x00c4800a03047984 */ /* 0x000fe80008000800 */
[----:B------:R-:W-:Y:S01]  /*b7560*/  LDS R6, [R3+UR10+0xe480] ;  /* 0x00e4800a03067984 */ /* 0x000fe20008000800 */
[C---:B--2---:R-:W-:Y:S03]  /*b7570*/  HMMA.1688.F32.TF32 R84, R232.reuse, R74, R80 ;  /* 0x0000004ae854723c */ /* 0x044fe60000081050 */
        /* <DEDUP_REMOVED lines=50> */
[----:B-1----:R-:W3:Y:S04]  /*b78a0*/  LDL.LU R16, [R1+0x440] ;  /* 0x0004400001107983 */ /* 0x002ee80000300800 */
        /* <DEDUP_REMOVED lines=110> */
[----:B------:R-:W-:Y:S03]  /*b7f90*/  HMMA.1688.F32.TF32 R228, R228, R14, R44 ;  /* 0x0000000ee4e4723c */ /* 0x000fe6000008102c */
        /* <DEDUP_REMOVED lines=26> */
[----:B-1----:R-:W4:Y:S04]  /*b8140*/  LDL.LU.64 R58, [R1+0xa238] ;  /* 0x00a23800013a7983 */ /* 0x002f280000300a00 */
[----:B------:R-:W4:Y:S04]  /*b8150*/  LDL.LU.64 R56, [R1+0xa230] ;  /* 0x00a2300001387983 */ /* 0x000f280000300a00 */
[----:B------:R-:W-:Y:S04]  /*b8160*/  STL.64 [R1+0x1f70], R52 ;  /* 0x001f703401007387 */ /* 0x000fe80000100a00 */
[----:B------:R1:W-:Y:S01]  /*b8170*/  STL.64 [R1+0x1f78], R54 ;  /* 0x001f783601007387 */ /* 0x0003e20000100a00 */
[C---:B------:R-:W-:Y:S03]  /*b8180*/  HMMA.1688.F32.TF32 R32, R4.reuse, R118, R32 ;  /* 0x000000760420723c */ /* 0x040fe60000081020 */
[----:B------:R-:W-:Y:S03]  /*b8190*/  LDS R233, [R121+UR10+0xc480] ;  /* 0x00c4800a79e97984 */ /* 0x000fe60008000800 */
[C---:B------:R-:W-:Y:S01]  /*b81a0*/  HMMA.1688.F32.TF32 R28, R4.reuse, R74, R28 ;  /* 0x0000004a041c723c */ /* 0x040fe2000008101c */
[----:B------:R-:W2:Y:S04]  /*b81b0*/  LDS R235, [R121+UR10+0xe480] ;  /* 0x00e4800a79eb7984 */ /* 0x000ea80008000800 */
[----:B-1----:R-:W4:Y:S04]  /*b81c0*/  LDL.LU.64 R54, [R1+0xa228] ;  /* 0x00a2280001367983 */ /* 0x002f280000300a00 */
[----:B------:R-:W4:Y:S04]  /*b81d0*/  LDL.LU.64 R52, [R1+0xa220] ;  /* 0x00a2200001347983 */ /* 0x000f280000300a00 */
[----:B------:R-:W-:Y:S04]  /*b81e0*/  STL.64 [R1+0x1f30], R48 ;  /* 0x001f303001007387 */ /* 0x000fe80000100a00 */
[----:B------:R1:W-:Y:S04]  /*b81f0*/  STL.64 [R1+0x1f38], R50 ;  /* 0x001f383201007387 */ /* 0x0003e80000100a00 */
[----:B-1----:R-:W3:Y:S04]  /*b8200*/  LDL.LU.64 R50, [R1+0xa218] ;  /* 0x00a2180001327983 */ /* 0x002ee80000300a00 */
[----:B------:R-:W3:Y:S04]  /*b8210*/  LDL.LU.64 R48, [R1+0xa210] ;  /* 0x00a2100001307983 */ /* 0x000ee80000300a00 */
[----:B------:R-:W4:Y:S04]  /*b8220*/  LDL.LU.64 R46, [R1+0xa208] ;  /* 0x00a20800012e7983 */ /* 0x000f280000300a00 */
[----:B------:R-:W4:Y:S04]  /*b8230*/  LDL.LU.64 R44, [R1+0xa200] ;  /* 0x00a20000012c7983 */ /* 0x000f280000300a00 */
[----:B------:R1:W-:Y:S04]  /*b8240*/  STL.64 [R1+0x1e80], R228 ;  /* 0x001e80e401007387 */ /* 0x0003e80000100a00 */
[----:B------:R1:W-:Y:S04]  /*b8250*/  STL.64 [R1+0x1e88], R230 ;  /* 0x001e88e601007387 */ /* 0x0003e80000100a00 */
[----:B-1----:R-:W2:Y:S04]  /*b8260*/  LDL.LU R228, [R1+0x330] ;  /* 0x0003300001e47983 */ /* 0x002ea80000300800 */
[----:B------:R-:W2:Y:S04]  /*b8270*/  LDL.LU R229, [R1+0x334] ;  /* 0x0003340001e57983 */ /* 0x000ea80000300800 */
[----:B------:R-:W2:Y:S01]  /*b8280*/  LDL.LU R230, [R1+0x338] ;  /* 0x0003380001e67983 */ /* 0x000ea20000300800 */
[----:B------:R-:W-:Y:S01]  /*b8290*/  IMAD.MOV.U32 R231, RZ, RZ, R240 ;  /* 0x000000ffffe77224 */ /* 0x000fe200078e00f0 */
[C---:B------:R-:W-:Y:S02]  /*b82a0*/  HMMA.1688.F32.TF32 R24, R4.reuse, R70, R24 ;  /* 0x000000460418723c */ /* 0x040fe40000081018 */
[----:B------:R-:W3:Y:S04]  /*b82b0*/  LDL.LU R240, [R1+0xa1f8] ;  /* 0x00a1f80001f07983 */ /* 0x000ee80000300800 */
[C---:B------:R-:W-:Y:S01]  /*b82c0*/  HMMA.1688.F32.TF32 R20, R4.reuse, R138, R20 ;  /* 0x0000008a0414723c */ /* 0x040fe20000081014 */
[----:B------:R-:W-:Y:S04]  /*b82d0*/  STL.64 [R1+0x280], R40 ;  /* 0x0002802801007387 */ /* 0x000fe80000100a00 */
[----:B------:R1:W-:Y:S01]  /*b82e0*/  STL.64 [R1+0x288], R42 ;  /* 0x0002882a01007387 */ /* 0x0003e20000100a00 */
[C---:B------:R-:W-:Y:S06]  /*b82f0*/  HMMA.1688.F32.TF32 R16, R4.reuse, R78, R16 ;  /* 0x0000004e0410723c */ /* 0x040fec0000081010 */
[C---:B------:R-:W-:Y:S01]  /*b8300*/  HMMA.1688.F32.TF32 R8, R4.reuse, R90, R8 ;  /* 0x0000005a0408723c */ /* 0x040fe20000081008 */
[----:B-1----:R-:W4:Y:S04]  /*b8310*/  LDL.LU.64 R42, [R1+0xa1f0] ;  /* 0x00a1f000012a7983 */ /* 0x002f280000300a00 */
[----:B------:R-:W4:Y:S04]  /*b8320*/  LDL.LU.64 R40, [R1+0xa1e8] ;  /* 0x00a1e80001287983 */ /* 0x000f280000300a00 */
[----:B------:R-:W-:Y:S04]  /*b8330*/  STL.64 [R1+0x270], R36 ;  /* 0x0002702401007387 */ /* 0x000fe80000100a00 */
[----:B------:R1:W-:Y:S04]  /*b8340*/  STL.64 [R1+0x278], R38 ;  /* 0x0002782601007387 */ /* 0x0003e80000100a00 */
[----:B-1----:R-:W4:Y:S04]  /*b8350*/  LDL.LU.64 R38, [R1+0xa1e0] ;  /* 0x00a1e00001267983 */ /* 0x002f280000300a00 */
[----:B------:R-:W4:Y:S04]  /*b8360*/  LDL.LU.64 R36, [R1+0xa1d8] ;  /* 0x00a1d80001247983 */ /* 0x000f280000300a00 */
        /* <DEDUP_REMOVED lines=20> */
[----:B------:R-:W4:Y:S04]  /*b84b0*/  LDS R231, [R251+UR10+0xe500] ;  /* 0x00e5000afbe77984 */ /* 0x000f280008000800 */
        /* <DEDUP_REMOVED lines=15> */
[----:B------:R4:W-:Y:S01]  /*b85b0*/  STL.64 [R1+0x2e8], R246 ;  /* 0x0002e8f601007387 */ /* 0x0009e20000100a00 */
[C---:B---3--:R-:W-:Y:S06]  /*b85c0*/  HMMA.1688.F32.TF32 R16, R4.reuse, R158, R16 ;  /* 0x0000009e0410723c */ /* 0x048fec0000081010 */
[C---:B----4-:R-:W-:Y:S01]  /*b85d0*/  HMMA.1688.F32.TF32 R244, R4.reuse, R154, R8 ;  /* 0x0000009a04f4723c */ /* 0x050fe20000081008 */
[----:B------:R-:W-:Y:S04]  /*b85e0*/  LDS R8, [R120+UR10+0xc500] ;  /* 0x00c5000a78087984 */ /* 0x000fe80008000800 */
[----:B------:R-:W-:Y:S04]  /*b85f0*/  LDS R10, [R120+UR10+0xe500] ;  /* 0x00e5000a780a7984 */ /* 0x000fe80008000800 */
[----:B------:R-:W-:Y:S04]  /*b8600*/  LDS R9, [R121+UR10+0xc500] ;  /* 0x00c5000a79097984 */ /* 0x000fe80008000800 */
[----:B------:R-:W1:Y:S10]  /*b8610*/  LDS R11, [R121+UR10+0xe500] ;  /* 0x00e5000a790b7984 */ /* 0x000e740008000800 */
[----:B------:R-:W-:Y:S04]  /*b8620*/  STL.64 [R1+0x2d0], R244 ;  /* 0x0002d0f401007387 */ /* 0x000fe80000100a00 */
[----:B------:R-:W-:Y:S04]  /*b8630*/  STL.64 [R1+0x2d8], R246 ;  /* 0x0002d8f601007387 */ /* 0x000fe80000100a00 */
[----:B------:R-:W-:Y:S04]  /*b8640*/  STL.64 [R1+0x2c0], R16 ;  /* 0x0002c01001007387 */ /* 0x000fe80000100a00 */
[----:B------:R2:W-:Y:S04]  /*b8650*/  STL.64 [R1+0x2c8], R18 ;  /* 0x0002c81201007387 */ /* 0x0005e80000100a00 */
[----:B------:R-:W-:Y:S01]  /*b8660*/  LDSM.16.M88.4 R244, [R240+UR11+0x83100] ;  /* 0x0831000bf0f4783b */ /* 0x000fe20008000200 */
[C---:B--2---:R-:W-:Y:S06]  /*b8670*/  HMMA.1688.F32.TF32 R16, R4.reuse, R162, R20 ;  /* 0x000000a20410723c */ /* 0x044fec0000081014 */
[----:B------:R-:W-:-:S15]  /*b8680*/  HMMA.1688.F32.TF32 R20, R4, R178, R24 ;  /* 0x000000b20414723c */ /* 0x000fde0000081018 */
[----:B------:R-:W-:-:S02]  /*b8690*/  NOP ;  /* 0x0000000000007918 */ /* 0x000fc40000000000 */
[----:B------:R-:W-:Y:S04]  /*b86a0*/  STL.64 [R1+0x2b0], R16 ;  /* 0x0002b01001007387 */ /* 0x000fe80000100a00 */
[----:B------:R2:W-:Y:S02]  /*b86b0*/  STL.64 [R1+0x2b8], R18 ;  /* 0x0002b81201007387 */ /* 0x0005e40000100a00 */
[C---:B--2---:R-:W-:Y:S02]  /*b86c0*/  HMMA.1688.F32.TF32 R16, R4.reuse, R238, R28 ;  /* 0x000000ee0410723c */ /* 0x044fe4000008101c */
[----:B------:R-:W-:Y:S04]  /*b86d0*/  STL.64 [R1+0x2a0], R20 ;  /* 0x0002a01401007387 */ /* 0x000fe80000100a00 */
[----:B------:R2:W-:Y:S01]  /*b86e0*/  STL.64 [R1+0x2a8], R22 ;  /* 0x0002a81601007387 */ /* 0x0005e20000100a00 */
[----:B------:R-:W-:Y:S06]  /*b86f0*/  HMMA.1688.F32.TF32 R4, R4, R14, R32 ;  /* 0x0000000e0404723c */ /* 0x000fec0000081020 */
[C---:B--2---:R-:W-:Y:S01]  /*b8700*/  HMMA.1688.F32.TF32 R20, R232.reuse, R122, R36 ;  /* 0x0000007ae814723c */ /* 0x044fe20000081024 */
[----:B------:R-:W-:Y:S09]  /*b8710*/  LDSM.16.M88.4 R36, [R240+UR11+0x8c100] ;  /* 0x08c1000bf024783b */ /* 0x000ff20008000200 */
[----:B------:R-:W-:Y:S04]  /*b8720*/  STL.64 [R1+0x290], R16 ;  /* 0x0002901001007387 */ /* 0x000fe80000100a00 */
[----:B------:R2:W-:Y:S02]  /*b8730*/  STL.64 [R1+0x298], R18 ;  /* 0x0002981201007387 */ /* 0x0005e40000100a00 */
[C---:B--2---:R-:W-:Y:S02]  /*b8740*/  HMMA.1688.F32.TF32 R16, R232.reuse, R114, R40 ;  /* 0x00000072e810723c */ /* 0x044fe40000081028 */
[----:B------:R-:W-:Y:S04]  /*b8750*/  STL.64 [R1+0x240], R4 ;  /* 0x0002400401007387 */ /* 0x000fe80000100a00 */
[----:B------:R2:W-:Y:S04]  /*b8760*/  STL.64 [R1+0x248], R6 ;  /* 0x0002480601007387 */ /* 0x0005e80000100a00 */
[----:B------:R-:W-:Y:S04]  /*b8770*/  STL.64 [R1+0x20e0], R20 ;  /* 0x0020e01401007387 */ /* 0x000fe80000100a00 */
[----:B------:R3:W-:Y:S01]  /*b8780*/  STL.64 [R1+0x20e8], R22 ;  /* 0x0020e81601007387 */ /* 0x0007e20000100a00 */
[C---:B--2---:R-:W-:Y:S03]  /*b8790*/  HMMA.1688.F32.TF32 R4, R232.reuse, R118, R44 ;  /* 0x00000076e804723c */ /* 0x044fe6000008102c */
[----:B------:R-:W-:Y:S04]  /*b87a0*/  LDSM.16.M88.4 R44, [R240+UR11+0x8a100] ;  /* 0x08a1000bf02c783b */ /* 0x000fe80008000200 */
[----:B------:R-:W-:Y:S01]  /*b87b0*/  LDSM.16.M88.4 R40, [R240+UR11+0x8b100] ;  /* 0x08b1000bf028783b */ /* 0x000fe20008000200 */
[C---:B---3--:R-:W-:Y:S03]  /*b87c0*/  HMMA.1688.F32.TF32 R20, R232.reuse, R130, R48 ;  /* 0x00000082e814723c */ /* 0x048fe60000081030 */
[----:B------:R-:W-:Y:S04]  /*b87d0*/  STL.64 [R1+0x20c0], R16 ;  /* 0x0020c01001007387 */ /* 0x000fe80000100a00 */
[----:B------:R2:W-:Y:S01]  /*b87e0*/  STL.64 [R1+0x20c8], R18 ;  /* 0x0020c81201007387 */ /* 0x0005e20000100a00 */
[C---:B------:R-:W-:Y:S03]  /*b87f0*/  HMMA.1688.F32.TF32 R28, R232.reuse, R138, R60 ;  /* 0x0000008ae81c723c */ /* 0x040fe6000008103c */
[----:B------:R-:W-:Y:S03]  /*b8800*/  LDSM.16.M88.4 R60, [R240+UR11+0x84100] ;  /* 0x0841000bf03c783b */ /* 0x000fe60008000200 */
[C---:B------:R-:W-:Y:S01]  /*b8810*/  HMMA.1688.F32.TF32 R24, R232.reuse, R78, R64 ;  /* 0x0000004ee818723c */ /* 0x040fe20000081040 */
[----:B------:R-:W-:Y:S05]  /*b8820*/  LDSM.16.M88.4 R48, [R240+UR11+0x89100] ;  /* 0x0891000bf030783b */ /* 0x000fea0008000200 */
[C---:B--2---:R-:W-:Y:S01]  /*b8830*/  HMMA.1688.F32.TF32 R16, R232.reuse, R74, R52 ;  /* 0x0000004ae810723c */ /* 0x044fe20000081034 */
[----:B------:R-:W-:Y:S04]  /*b8840*/  STL.64 [R1+0x20b0], R4 ;  /* 0x0020b00401007387 */ /* 0x000fe80000100a00 */
[----:B------:R-:W-:Y:S04]  /*b8850*/  STL.64 [R1+0x20b8], R6 ;  /* 0x0020b80601007387 */ /* 0x000fe80000100a00 */
[----:B------:R-:W-:Y:S04]  /*b8860*/  STL.64 [R1+0x2090], R20 ;  /* 0x0020901401007387 */ /* 0x000fe80000100a00 */
[----:B------:R-:W-:Y:S04]  /*b8870*/  STL.64 [R1+0x2098], R22 ;  /* 0x0020981601007387 */ /* 0x000fe80000100a00 */
[----:B------:R-:W-:Y:S04]  /*b8880*/  LDSM.16.M88.4 R52, [R240+UR11+0x86100] ;  /* 0x0861000bf034783b */ /* 0x000fe80008000200 */
[----:B------:R-:W-:Y:S04]  /*b8890*/  LDSM.16.M88.4 R64, [R240+UR11+0x8f080] ;  /* 0x08f0800bf040783b */ /* 0x000fe80008000200 */
[----:B------:R-:W-:Y:S04]  /*b88a0*/  STL.64 [R1+0x2080], R16 ;  /* 0x0020801001007387 */ /* 0x000fe80000100a00 */
[----:B------:R2:W-:Y:S02]  /*b88b0*/  STL.64 [R1+0x2088], R18 ;  /* 0x0020881201007387 */ /* 0x0005e40000100a00 */
[----:B--2---:R-:W-:Y:S01]  /*b88c0*/  HMMA.1688.F32.TF32 R16, R232, R70, R56 ;  /* 0x00000046e810723c */ /* 0x004fe20000081038 */
[----:B------:R-:W-:Y:S01]  /*b88d0*/  MOV R5, R74 ;  /* 0x0000004a00057202 */ /* 0x000fe20000000f00 */
[----:B------:R-:W-:Y:S01]  /*b88e0*/  IMAD.MOV.U32 R4, RZ, RZ, R75 ;  /* 0x000000ffff047224 */ /* 0x000fe200078e004b */
[----:B------:R-:W-:Y:S01]  /*b88f0*/  MOV R7, R98 ;  /* 0x0000006200077202 */ /* 0x000fe20000000f00 */
[----:B------:R-:W2:Y:S02]  /*b8900*/  LDL.LU.64 R74, [R1+0xa170] ;  /* 0x00a17000014a7983 */ /* 0x000ea40000300a00 */
[----:B------:R-:W-:-:S02]  /*b8910*/  IMAD.MOV.U32 R21, RZ, RZ, R70 ;  /* 0x000000ffff157224 */ /* 0x000fc400078e0046 */
[----:B------:R-:W2:Y:S01]  /*b8920*/  LDL.LU.64 R72, [R1+0xa168] ;  /* 0x00a1680001487983 */ /* 0x000ea20000300a00 */
[----:B------:R-:W-:Y:S02]  /*b8930*/  IMAD.MOV.U32 R20, RZ, RZ, R71 ;  /* 0x000000ffff147224 */ /* 0x000fe400078e0047 */
[----:B------:R-:W-:Y:S01]  /*b8940*/  IMAD.MOV.U32 R6, RZ, RZ, R99 ;  /* 0x000000ffff067224 */ /* 0x000fe200078e0063 */
[----:B------:R-:W-:Y:S11]  /*b8950*/  LDSM.16.M88.4 R56, [R240+UR11+0x85100] ;  /* 0x0851000bf038783b */ /* 0x000ff60008000200 */
[----:B------:R-:W-:Y:S04]  /*b8960*/  STL.64 [R1+0x2220], R16 ;  /* 0x0022201001007387 */ /* 0x000fe80000100a00 */
[----:B------:R3:W-:Y:S04]  /*b8970*/  STL.64 [R1+0x2228], R18 ;  /* 0x0022281201007387 */ /* 0x0007e80000100a00 */
[----:B------:R-:W4:Y:S04]  /*b8980*/  LDL.LU.64 R70, [R1+0xa160] ;  /* 0x00a1600001467983 */ /* 0x000f280000300a00 */
[----:B------:R-:W4:Y:S04]  /*b8990*/  LDL.LU.64 R68, [R1+0xa158] ;  /* 0x00a1580001447983 */ /* 0x000f280000300a00 */
[----:B------:R-:W-:Y:S04]  /*b89a0*/  STL.64 [R1+0x2200], R28 ;  /* 0x0022001c01007387 */ /* 0x000fe80000100a00 */
[----:B------:R-:W-:Y:S04]  /*b89b0*/  STL.64 [R1+0x2208], R30 ;  /* 0x0022081e01007387 */ /* 0x000fe80000100a00 */
[----:B------:R-:W-:Y:S04]  /*b89c0*/  STL.64 [R1+0x21e0], R24 ;  /* 0x0021e01801007387 */ /* 0x000fe80000100a00 */
[----:B------:R4:W-:Y:S01]  /*b89d0*/  STL.64 [R1+0x21e8], R26 ;  /* 0x0021e81a01007387 */ /* 0x0009e20000100a00 */
[----:B---3--:R-:W-:Y:S01]  /*b89e0*/  MOV R19, R78 ;  /* 0x0000004e00137202 */ /* 0x008fe20000000f00 */
[----:B------:R-:W-:-:S02]  /*b89f0*/  IMAD.MOV.U32 R18, RZ, RZ, R79 ;  /* 0x000000ffff127224 */ /* 0x000fc400078e004f */
[----:B------:R-:W3:Y:S04]  /*b8a00*/  LDL.LU.64 R78, [R1+0xa150] ;  /* 0x00a15000014e7983 */ /* 0x000ee80000300a00 */
[----:B------:R-:W3:Y:S01]  /*b8a10*/  LDL.LU.64 R76, [R1+0xa148] ;  /* 0x00a14800014c7983 */ /* 0x000ee20000300a00 */
[----:B----4-:R-:W-:Y:S01]  /*b8a20*/  HMMA.1688.F32.TF32 R24, R232, R90, R68 ;  /* 0x0000005ae818723c */ /* 0x010fe20000081044 */
[----:B------:R-:W-:Y:S01]  /*b8a30*/  MOV R17, R122 ;  /* 0x0000007a00117202 */ /* 0x000fe20000000f00 */
[----:B------:R-:W-:Y:S01]  /*b8a40*/  IMAD.MOV.U32 R16, RZ, RZ, R123 ;  /* 0x000000ffff107224 */ /* 0x000fe200078e007b */
[----:B------:R-:W-:-:S15]  /*b8a50*/  LDSM.16.M88.4 R68, [R240+UR11+0x8e080] ;  /* 0x08e0800bf044783b */ /* 0x000fde0008000200 */
[----:B------:R-:W-:-:S05]  /*b8a60*/  NOP ;  /* 0x0000000000007918 */ /* 0x000fca0000000000 */
[----:B------:R-:W-:Y:S04]  /*b8a70*/  STL.64 [R1+0x21c0], R24 ;  /* 0x0021c01801007387 */ /* 0x000fe80000100a00 */
[----:B------:R2:W-:Y:S04]  /*b8a80*/  STL.64 [R1+0x21c8], R26 ;  /* 0x0021c81a01007387 */ /* 0x0005e80000100a00 */
[----:B------:R-:W4:Y:S04]  /*b8a90*/  LDL.LU.64 R90, [R1+0xa140] ;  /* 0x00a14000015a7983 */ /* 0x000f280000300a00 */
[----:B------:R-:W4:Y:S01]  /*b8aa0*/  LDL.LU.64 R88, [R1+0xa138] ;  /* 0x00a1380001587983 */ /* 0x000f220000300a00 */
[----:B--2---:R-:W-:Y:S03]  /*b8ab0*/  HMMA.1688.F32.TF32 R24, R232, R98, R72 ;  /* 0x00000062e818723c */ /* 0x004fe60000081048 */
[----:B------:R-:W-:-:S15]  /*b8ac0*/  LDSM.16.M88.4 R72, [R240+UR11+0x8d080] ;  /* 0x08d0800bf048783b */ /* 0x000fde0008000200 */
[----:B------:R-:W-:-:S05]  /*b8ad0*/  NOP ;  /* 0x0000000000007918 */ /* 0x000fca0000000000 */
[----:B------:R-:W-:Y:S04]  /*b8ae0*/  STL.64 [R1+0x2190], R24 ;  /* 0x0021901801007387 */ /* 0x000fe80000100a00 */
[----:B------:R2:W-:Y:S04]  /*b8af0*/  STL.64 [R1+0x2198], R26 ;  /* 0x0021981a01007387 */ /* 0x0005e80000100a00 */
[----:B------:R-:W4:Y:S04]  /*b8b00*/  LDL.LU.64 R98, [R1+0xa130] ;  /* 0x00a1300001627983 */ /* 0x000f280000300a00 */
[----:B------:R-:W4:Y:S01]  /*b8b10*/  LDL.LU.64 R96, [R1+0xa128] ;  /* 0x00a1280001607983 */ /* 0x000f220000300a00 */
[C---:B---3--:R-:W-:Y:S03]  /*b8b20*/  HMMA.1688.F32.TF32 R32, R232.reuse, R154, R76 ;  /* 0x0000009ae820723c */ /* 0x048fe6000008104c */
[----:B------:R-:W-:Y:S03]  /*b8b30*/  LDSM.16.M88.4 R76, [R240+UR11+0x8c080] ;  /* 0x08c0800bf04c783b */ /* 0x000fe60008000200 */
[C---:B------:R-:W-:Y:S01]  /*b8b40*/  HMMA.1688.F32.TF32 R28, R232.reuse, R158, R80 ;  /* 0x0000009ee81c723c */ /* 0x040fe20000081050 */
[----:B------:R-:W-:Y:S05]  /*b8b50*/  LDSM.16.M88.4 R80, [R240+UR11+0x8b080] ;  /* 0x08b0800bf050783b */ /* 0x000fea0008000200 */
[C---:B--2---:R-:W-:Y:S01]  /*b8b60*/  HMMA.1688.F32.TF32 R24, R232.reuse, R162, R84 ;  /* 0x000000a2e818723c */ /* 0x044fe20000081054 */
[----:B------:R-:W-:Y:S10]  /*b8b70*/  LDSM.16.M88.4 R84, [R240+UR11+0x8a080] ;  /* 0x08a0800bf054783b */ /* 0x000ff40008000200 */
[----:B------:R-:W-:Y:S04]  /*b8b80*/  STL.64 [R1+0x2170], R32 ;  /* 0x0021702001007387 */ /* 0x000fe80000100a00 */
[----:B------:R-:W-:Y:S04]  /*b8b90*/  STL.64 [R1+0x2178], R34 ;  /* 0x0021782201007387 */ /* 0x000fe80000100a00 */
[----:B------:R-:W-:Y:S04]  /*b8ba0*/  STL.64 [R1+0x2150], R28 ;  /* 0x0021501c01007387 */ /* 0x000fe80000100a00 */
[----:B------:R2:W-:Y:S04]  /*b8bb0*/  STL.64 [R1+0x2158], R30 ;  /* 0x0021581e01007387 */ /* 0x0005e80000100a00 */
[----:B------:R-:W-:Y:S04]  /*b8bc0*/  STL.64 [R1+0x2140], R24 ;  /* 0x0021401801007387 */ /* 0x000fe80000100a00 */
[----:B------:R3:W-:Y:S01]  /*b8bd0*/  STL.64 [R1+0x2148], R26 ;  /* 0x0021481a01007387 */ /* 0x0007e20000100a00 */
[C---:B--2---:R-:W-:Y:S03]  /*b8be0*/  HMMA.1688.F32.TF32 R28, R232.reuse, R238, R92 ;  /* 0x000000eee81c723c */ /* 0x044fe6000008105c */
[----:B------:R-:W-:Y:S03]  /*b8bf0*/  LDSM.16.M88.4 R92, [R240+UR11+0x86080] ;  /* 0x0860800bf05c783b */ /* 0x000fe60008000200 */
[C---:B----4-:R-:W-:Y:S01]  /*b8c00*/  HMMA.1688.F32.TF32 R32, R232.reuse, R178, R88 ;  /* 0x000000b2e820723c */ /* 0x050fe20000081058 */
[----:B------:R-:W-:Y:S05]  /*b8c10*/  LDSM.16.M88.4 R88, [R240+UR11+0x89080] ;  /* 0x0890800bf058783b */ /* 0x000fea0008000200 */
[----:B---3--:R-:W-:-:S15]  /*b8c20*/  HMMA.1688.F32.TF32 R24, R232, R14, R96 ;  /* 0x0000000ee818723c */ /* 0x008fde0000081060 */
[----:B------:R-:W-:-:S02]  /*b8c30*/  NOP ;  /* 0x0000000000007918 */ /* 0x000fc40000000000 */
[----:B------:R-:W-:Y:S04]  /*b8c40*/  STL.64 [R1+0x2120], R32 ;  /* 0x0021202001007387 */ /* 0x000fe80000100a00 */
[----:B------:R-:W-:Y:S04]  /*b8c50*/  STL.64 [R1+0x2128], R34 ;  /* 0x0021282201007387 */ /* 0x000fe80000100a00 */
[----:B------:R-:W-:Y:S04]  /*b8c60*/  STL.64 [R1+0x20f0], R28 ;  /* 0x0020f01c01007387 */ /* 0x000fe80000100a00 */
[----:B------:R-:W-:Y:S01]  /*b8c70*/  STL.64 [R1+0x20f8], R30 ;  /* 0x0020f81e01007387 */ /* 0x000fe20000100a00 */
[----:B------:R-:W-:-:S02]  /*b8c80*/  IMAD.MOV.U32 R234, RZ, RZ, R7 ;  /* 0x000000ffffea7224 */ /* 0x000fc400078e0007 */
[----:B------:R-:W-:Y:S01]  /*b8c90*/  IMAD.MOV.U32 R235, RZ, RZ, R6 ;  /* 0x000000ffffeb7224 */ /* 0x000fe200078e0006 */
[----:B------:R-:W-:Y:S04]  /*b8ca0*/  LDSM.16.M88.4 R96, [R240+UR11+0x85080] ;  /* 0x0850800bf060783b */ /* 0x000fe80008000200 */
[----:B------:R-:W-:Y:S04]  /*b8cb0*/  LDSM.16.M88.4 R32, [R240+UR11+0x8d100] ;  /* 0x08d1000bf020783b */ /* 0x000fe80008000200 */
[----:B------:R-:W-:Y:S04]  /*b8cc0*/  STL.64 [R1+0x2070], R24 ;  /* 0x0020701801007387 */ /* 0x000fe80000100a00 */
[----:B------:R2:W-:Y:S02]  /*b8cd0*/  STL.64 [R1+0x2078], R26 ;  /* 0x0020781a01007387 */ /* 0x0005e40000100a00 */
[----:B--2---:R-:W-:Y:S01]  /*b8ce0*/  HMMA.1688.F32.TF32 R24, R228, R122, R100 ;  /* 0x0000007ae418723c */ /* 0x004fe20000081064 */
[----:B------:R-:W-:Y:S01]  /*b8cf0*/  IMAD.MOV.U32 R7, RZ, RZ, R114 ;  /* 0x000000ffff077224 */ /* 0x000fe200078e0072 */
[----:B------:R-:W-:-:S15]  /*b8d00*/  LDSM.16.M88.4 R100, [R240+UR11+0x84080] ;  /* 0x0840800bf064783b */ /* 0x000fde0008000200 */
[----:B------:R-:W-:-:S06]  /*b8d10*/  NOP ;  /* 0x0000000000007918 */ /* 0x000fcc0000000000 */
[----:B------:R-:W-:Y:S04]  /*b8d20*/  STL.64 [R1+0x380], R24 ;  /* 0x0003801801007387 */ /* 0x000fe80000100a00 */
[----:B------:R2:W-:Y:S04]  /*b8d30*/  STL.64 [R1+0x388], R26 ;  /* 0x0003881a01007387 */ /* 0x0005e80000100a00 */
[----:B------:R-:W3:Y:S04]  /*b8d40*/  LDL.LU.64 R122, [R1+0xa120] ;  /* 0x00a12000017a7983 */ /* 0x000ee80000300a00 */
[----:B------:R-:W3:Y:S01]  /*b8d50*/  LDL.LU.64 R120, [R1+0xa118] ;  /* 0x00a1180001787983 */ /* 0x000ee20000300a00 */
[----:B--2---:R-:W-:Y:S06]  /*b8d60*/  HMMA.1688.F32.TF32 R24, R228, R114, R104 ;  /* 0x00000072e418723c */ /* 0x004fec0000081068 */
[----:B------:R-:W-:-:S15]  /*b8d70*/  IMAD.MOV.U32 R6, RZ, RZ, R115 ;  /* 0x000000ffff067224 */ /* 0x000fde00078e0073 */
[----:B------:R-:W-:-:S02]  /*b8d80*/  NOP ;  /* 0x0000000000007918 */ /* 0x000fc40000000000 */
[----:B------:R-:W-:Y:S04]  /*b8d90*/  STL.64 [R1+0x370], R24 ;  /* 0x0003701801007387 */ /* 0x000fe80000100a00 */
[----:B------:R2:W-:Y:S04]  /*b8da0*/  STL.64 [R1+0x378], R26 ;  /* 0x0003781a01007387 */ /* 0x0005e80000100a00 */
[----:B------:R-:W4:Y:S04]  /*b8db0*/  LDL.LU.64 R114, [R1+0xa110] ;  /* 0x00a1100001727983 */ /* 0x000f280000300a00 */
[----:B------:R-:W4:Y:S01]  /*b8dc0*/  LDL.LU.64 R112, [R1+0xa108] ;  /* 0x00a1080001707983 */ /* 0x000f220000300a00 */
[----:B--2---:R-:W-:Y:S01]  /*b8dd0*/  HMMA.1688.F32.TF32 R24, R228, R118, R108 ;  /* 0x00000076e418723c */ /* 0x004fe2000008106c */
[----:B------:R-:W-:Y:S01]  /*b8de0*/  MOV R106, R5 ;  /* 0x00000005006a7202 */ /* 0x000fe20000000f00 */
[----:B------:R-:W-:-:S04]  /*b8df0*/  IMAD.MOV.U32 R107, RZ, RZ, R4 ;  /* 0x000000ffff6b7224 */ /* 0x000fc800078e0004 */
[----:B------:R-:W-:Y:S02]  /*b8e00*/  IMAD.MOV.U32 R5, RZ, RZ, R118 ;  /* 0x000000ffff057224 */ /* 0x000fe400078e0076 */
[----:B------:R-:W-:-:S15]  /*b8e10*/  IMAD.MOV.U32 R4, RZ, RZ, R119 ;  /* 0x000000ffff047224 */ /* 0x000fde00078e0077 */
[----:B------:R-:W-:Y:S04]  /*b8e20*/  STL.64 [R1+0x360], R24 ;  /* 0x0003601801007387 */ /* 0x000fe80000100a00 */
[----:B------:R4:W-:Y:S04]  /*b8e30*/  STL.64 [R1+0x368], R26 ;  /* 0x0003681a01007387 */ /* 0x0009e80000100a00 */
[----:B------:R-:W2:Y:S04]  /*b8e40*/  LDL.LU.64 R118, [R1+0xa100] ;  /* 0x00a1000001767983 */ /* 0x000ea80000300a00 */
[----:B------:R-:W2:Y:S01]  /*b8e50*/  LDL.LU.64 R116, [R1+0xa0f8] ;  /* 0x00a0f80001747983 */ /* 0x000ea20000300a00 */
[----:B------:R-:W-:Y:S01]  /*b8e60*/  MOV R110, R21 ;  /* 0x00000015006e7202 */ /* 0x000fe20000000f00 */
[----:B------:R-:W-:-:S02]  /*b8e70*/  IMAD.MOV.U32 R111, RZ, RZ, R20 ;  /* 0x000000ffff6f7224 */ /* 0x000fc400078e0014 */
[----:B------:R-:W-:Y:S02]  /*b8e80*/  IMAD.MOV.U32 R21, RZ, RZ, R130 ;  /* 0x000000ffff157224 */ /* 0x000fe400078e0082 */
[----:B------:R-:W-:Y:S01]  /*b8e90*/  IMAD.MOV.U32 R20, RZ, RZ, R131 ;  /* 0x000000ffff147224 */ /* 0x000fe200078e0083 */
[----:B----4-:R-:W-:Y:S07]  /*b8ea0*/  HMMA.1688.F32.TF32 R24, R228, R130, R112 ;  /* 0x00000082e418723c */ /* 0x010fee0000081070 */
[----:B------:R-:W-:Y:S01]  /*b8eb0*/  MOV R114, R21 ;  /* 0x0000001500727202 */ /* 0x000fe20000000f00 */
[----:B------:R-:W-:-:S15]  /*b8ec0*/  IMAD.MOV.U32 R115, RZ, RZ, R20 ;  /* 0x000000ffff737224 */ /* 0x000fde00078e0014 */
[----:B------:R-:W-:Y:S04]  /*b8ed0*/  STL.64 [R1+0x350], R24 ;  /* 0x0003501801007387 */ /* 0x000fe80000100a00 */
[----:B------:R3:W-:Y:S04]  /*b8ee0*/  STL.64 [R1+0x358], R26 ;  /* 0x0003581a01007387 */ /* 0x0007e80000100a00 */
[----:B------:R-:W4:Y:S04]  /*b8ef0*/  LDL.LU.64 R130, [R1+0xa0f0] ;  /* 0x00a0f00001827983 */ /* 0x000f280000300a00 */
[----:B------:R-:W4:Y:S01]  /*b8f00*/  LDL.LU.64 R128, [R1+0xa0e8] ;  /* 0x00a0e80001807983 */ /* 0x000f220000300a00 */
[C---:B--2---:R-:W-:Y:S06]  /*b8f10*/  HMMA.1688.F32.TF32 R20, R228.reuse, R106, R116 ;  /* 0x0000006ae414723c */ /* 0x044fec0000081074 */
[----:B---3--:R-:W-:-:S15]  /*b8f20*/  HMMA.1688.F32.TF32 R24, R228, R110, R120 ;  /* 0x0000006ee418723c */ /* 0x008fde0000081078 */
[----:B------:R-:W-:-:S02]  /*b8f30*/  NOP ;  /* 0x0000000000007918 */ /* 0x000fc40000000000 */
[----:B------:R-:W-:Y:S04]  /*b8f40*/  STL.64 [R1+0x440], R20 ;  /* 0x0004401401007387 */ /* 0x000fe80000100a00 */
[----:B------:R2:W-:Y:S02]  /*b8f50*/  STL.64 [R1+0x448], R22 ;  /* 0x0004481601007387 */ /* 0x0005e40000100a00 */
[----:B--2---:R-:W-:Y:S02]  /*b8f60*/  HMMA.1688.F32.TF32 R20, R228, R138, R124 ;  /* 0x0000008ae414723c */ /* 0x004fe4000008107c */
[----:B------:R-:W-:Y:S01]  /*b8f70*/  STL.64 [R1+0x430], R24 ;  /* 0x0004301801007387 */ /* 0x000fe20000100a00 */
[----:B------:R-:W-:-:S03]  /*b8f80*/  IMAD.MOV.U32 R118, RZ, RZ, R13 ;  /* 0x000000ffff767224 */ /* 0x000fc600078e000d */
[----:B------:R-:W-:Y:S01]  /*b8f90*/  MOV R13, R138 ;  /* 0x0000008a000d7202 */ /* 0x000fe20000000f00 */
[----:B------:R-:W-:Y:S01]  /*b8fa0*/  IMAD.MOV.U32 R119, RZ, RZ, R12 ;  /* 0x000000ffff777224 */ /* 0x000fe200078e000c */
[----:B------:R-:W-:Y:S01]  /*b8fb0*/  STL.64 [R1+0x438], R26 ;  /* 0x0004381a01007387 */ /* 0x000fe20000100a00 */
[----:B------:R-:W-:-:S14]  /*b8fc0*/  IMAD.MOV.U32 R12, RZ, RZ, R139 ;  /* 0x000000ffff0c7224 */ /* 0x000fdc00078e008b */
[----:B------:R-:W-:Y:S04]  /*b8fd0*/  STL.64 [R1+0x420], R20 ;  /* 0x0004201401007387 */ /* 0x000fe80000100a00 */
[----:B------:R4:W-:Y:S04]  /*b8fe0*/  STL.64 [R1+0x428], R22 ;  /* 0x0004281601007387 */ /* 0x0009e80000100a00 */
[----:B------:R-:W2:Y:S04]  /*b8ff0*/  LDL.LU.64 R138, [R1+0xa0e0] ;  /* 0x00a0e000018a7983 */ /* 0x000ea80000300a00 */
[----:B------:R-:W2:Y:S01]  /*b9000*/  LDL.LU.64 R136, [R1+0xa0d8] ;  /* 0x00a0d80001887983 */ /* 0x000ea20000300a00 */
[----:B------:R-:W-:-:S02]  /*b9010*/  IMAD.MOV.U32 R126, RZ, RZ, R19 ;  /* 0x000000ffff7e7224 */ /* 0x000fc400078e0013 */
[----:B------:R-:W-:-:S07]  /*b9020*/  IMAD.MOV.U32 R127, RZ, RZ, R18 ;  /* 0x000000ffff7f7224 */ /* 0x000fce00078e0012 */
[----:B----4-:R-:W-:-:S15]  /*b9030*/  HMMA.1688.F32.TF32 R20, R228, R126, R128 ;  /* 0x0000007ee414723c */ /* 0x010fde0000081080 */
[----:B------:R-:W-:-:S08]  /*b9040*/  NOP ;  /* 0x0000000000007918 */ /* 0x000fd00000000000 */
[----:B------:R-:W-:Y:S04]  /*b9050*/  STL.64 [R1+0x400], R20 ;  /* 0x0004001401007387 */ /* 0x000fe80000100a00 */
[----:B------:R3:W-:Y:S02]  /*b9060*/  STL.64 [R1+0x408], R22 ;  /* 0x0004081601007387 */ /* 0x0007e40000100a00 */
[----:B---3--:R-:W-:-:S15]  /*b9070*/  HMMA.1688.F32.TF32 R20, R228, R118, R132 ;  /* 0x00000076e414723c */ /* 0x008fde0000081084 */
[----:B------:R-:W-:-:S08]  /*b9080*/  NOP ;  /* 0x0000000000007918 */ /* 0x000fd00000000000 */
[----:B------:R-:W-:Y:S04]  /*b9090*/  STL.64 [R1+0x3f0], R20 ;  /* 0x0003f01401007387 */ /* 0x000fe80000100a00 */
[----:B------:R3:W-:Y:S01]  /*b90a0*/  STL.64 [R1+0x3f8], R22 ;  /* 0x0003f81601007387 */ /* 0x0007e20000100a00 */
[C---:B--2---:R-:W-:Y:S06]  /*b90b0*/  HMMA.1688.F32.TF32 R24, R228.reuse, R234, R136 ;  /* 0x000000eae418723c */ /* 0x044fec0000081088 */
[----:B---3--:R-:W-:Y:S01]  /*b90c0*/  HMMA.1688.F32.TF32 R20, R228, R154, R140 ;  /* 0x0000009ae414723c */ /* 0x008fe2000008108c */
[----:B------:R-:W-:-:S05]  /*b90d0*/  IMAD.MOV.U32 R134, RZ, RZ, R5 ;  /* 0x000000ffff867224 */ /* 0x000fca00078e0005 */
[----:B------:R-:W-:Y:S01]  /*b90e0*/  MOV R5, R154 ;  /* 0x0000009a00057202 */ /* 0x000fe20000000f00 */
[----:B------:R-:W-:Y:S02]  /*b90f0*/  IMAD.MOV.U32 R135, RZ, RZ, R4 ;  /* 0x000000ffff877224 */ /* 0x000fe400078e0004 */
[----:B------:R-:W-:-:S08]  /*b9100*/  IMAD.MOV.U32 R4, RZ, RZ, R155 ;  /* 0x000000ffff047224 */ /* 0x000fd000078e009b */
[----:B------:R-:W-:Y:S04]  /*b9110*/  STL.64 [R1+0x3e0], R24 ;  /* 0x0003e01801007387 */ /* 0x000fe80000100a00 */
[----:B------:R-:W-:Y:S04]  /*b9120*/  STL.64 [R1+0x3e8], R26 ;  /* 0x0003e81a01007387 */ /* 0x000fe80000100a00 */
[----:B------:R-:W-:Y:S04]  /*b9130*/  STL.64 [R1+0x3d0], R20 ;  /* 0x0003d01401007387 */ /* 0x000fe80000100a00 */
[----:B------:R2:W-:Y:S04]  /*b9140*/  STL.64 [R1+0x3d8], R22 ;  /* 0x0003d81601007387 */ /* 0x0005e80000100a00 */
[----:B------:R-:W3:Y:S04]  /*b9150*/  LDL.LU.64 R154, [R1+0xa0d0] ;  /* 0x00a0d000019a7983 */ /* 0x000ee80000300a00 */
[----:B------:R-:W3:Y:S01]  /*b9160*/  LDL.LU.64 R152, [R1+0xa0c8] ;  /* 0x00a0c80001987983 */ /* 0x000ee20000300a00 */
[----:B--2---:R-:W-:Y:S01]  /*b9170*/  HMMA.1688.F32.TF32 R20, R228, R158, R144 ;  /* 0x0000009ee414723c */ /* 0x004fe20000081090 */
[----:B------:R-:W-:-:S15]  /*b9180*/  IMAD.MOV.U32 R142, RZ, RZ, R7 ;  /* 0x000000ffff8e7224 */ /* 0x000fde00078e0007 */
[----:B------:R-:W-:-:S07]  /*b9190*/  NOP ;  /* 0x0000000000007918 */ /* 0x000fce0000000000 */
[----:B------:R-:W-:Y:S04]  /*b91a0*/  STL.64 [R1+0x3c0], R20 ;  /* 0x0003c01401007387 */ /* 0x000fe80000100a00 */
[----:B------:R2:W-:Y:S02]  /*b91b0*/  STL.64 [R1+0x3c8], R22 ;  /* 0x0003c81601007387 */ /* 0x0005e40000100a00 */
[----:B--2---:R-:W-:Y:S01]  /*b91c0*/  HMMA.1688.F32.TF32 R20, R228, R162, R148 ;  /* 0x000000a2e414723c */ /* 0x004fe20000081094 */
[----:B------:R-:W-:Y:S01]  /*b91d0*/  IMAD.MOV.U32 R143, RZ, RZ, R6 ;  /* 0x000000ffff8f7224 */ /* 0x000fe200078e0006 */
[----:B------:R-:W-:Y:S01]  /*b91e0*/  MOV R7, R158 ;  /* 0x0000009e00077202 */ /* 0x000fe20000000f00 */
[----:B------:R-:W-:Y:S02]  /*b91f0*/  IMAD.MOV.U32 R6, RZ, RZ, R159 ;  /* 0x000000ffff067224 */ /* 0x000fe400078e009f */
[----:B------:R-:W2:Y:S01]  /*b9200*/  LDL.LU.64 R158, [R1+0xa0c0] ;  /* 0x00a0c000019e7983 */ /* 0x000ea20000300a00 */
[----:B------:R-:W-:Y:S01]  /*b9210*/  MOV R130, R13 ;  /* 0x0000000d00827202 */ /* 0x000fe20000000f00 */
[----:B------:R-:W-:-:S02]  /*b9220*/  IMAD.MOV.U32 R131, RZ, RZ, R12 ;  /* 0x000000ffff837224 */ /* 0x000fc400078e000c */
[----:B------:R-:W2:Y:S01]  /*b9230*/  LDL.LU.64 R156, [R1+0xa0b8] ;  /* 0x00a0b800019c7983 */ /* 0x000ea20000300a00 */
[----:B------:R-:W-:Y:S02]  /*b9240*/  IMAD.MOV.U32 R13, RZ, RZ, R162 ;  /* 0x000000ffff0d7224 */ /* 0x000fe400078e00a2 */
[----:B------:R-:W-:-:S11]  /*b9250*/  IMAD.MOV.U32 R12, RZ, RZ, R163 ;  /* 0x000000ffff0c7224 */ /* 0x000fd600078e00a3 */
[----:B------:R-:W-:Y:S04]  /*b9260*/  STL.64 [R1+0x3b0], R20 ;  /* 0x0003b01401007387 */ /* 0x000fe80000100a00 */
[----:B------:R3:W-:Y:S04]  /*b9270*/  STL.64 [R1+0x3b8], R22 ;  /* 0x0003b81601007387 */ /* 0x0007e80000100a00 */
[----:B------:R-:W4:Y:S04]  /*b9280*/  LDL.LU.64 R162, [R1+0xa0b0] ;  /* 0x00a0b00001a27983 */ /* 0x000f280000300a00 */
[----:B------:R-:W4:Y:S01]  /*b9290*/  LDL.LU.64 R160, [R1+0xa0a8] ;  /* 0x00a0a80001a07983 */ /* 0x000f220000300a00 */
[----:B------:R-:W-:Y:S01]  /*b92a0*/  MOV R150, R17 ;  /* 0x0000001100967202 */ /* 0x000fe20000000f00 */
[----:B------:R-:W-:-:S02]  /*b92b0*/  IMAD.MOV.U32 R151, RZ, RZ, R16 ;  /* 0x000000ffff977224 */ /* 0x000fc400078e0010 */
[----:B------:R-:W-:Y:S02]  /*b92c0*/  IMAD.MOV.U32 R17, RZ, RZ, R178 ;  /* 0x000000ffff117224 */ /* 0x000fe400078e00b2 */
[----:B------:R-:W-:Y:S01]  /*b92d0*/  IMAD.MOV.U32 R16, RZ, RZ, R179 ;  /* 0x000000ffff107224 */ /* 0x000fe200078e00b3 */
[----:B---3--:R-:W-:-:S15]  /*b92e0*/  HMMA.1688.F32.TF32 R20, R228, R178, R152 ;  /* 0x000000b2e414723c */ /* 0x008fde0000081098 */
[----:B------:R-:W-:-:S08]  /*b92f0*/  NOP ;  /* 0x0000000000007918 */ /* 0x000fd00000000000 */
[----:B------:R-:W-:Y:S04]  /*b9300*/  STL.64 [R1+0x3a0], R20 ;  /* 0x0003a01401007387 */ /* 0x000fe80000100a00 */
[----:B------:R1:W-:Y:S04]  /*b9310*/  STL.64 [R1+0x3a8], R22 ;  /* 0x0003a81601007387 */ /* 0x0003e80000100a00 */
[----:B------:R-:W3:Y:S04]  /*b9320*/  LDL.LU.64 R178, [R1+0xa0a0] ;  /* 0x00a0a00001b27983 */ /* 0x000ee80000300a00 */
[----:B------:R-:W3:Y:S01]  /*b9330*/  LDL.LU.64 R176, [R1+0xa098] ;  /* 0x00a0980001b07983 */ /* 0x000ee20000300a00 */
[----:B-1----:R-:W-:Y:S06]  /*b9340*/  HMMA.1688.F32.TF32 R20, R8, R150, R164 ;  /* 0x000000960814723c */ /* 0x002fec00000810a4 */
[C---:B--2---:R-:W-:Y:S06]  /*b9350*/  HMMA.1688.F32.TF32 R28, R228.reuse, R238, R156 ;  /* 0x000000eee41c723c */ /* 0x044fec000008109c */
[----:B----4-:R-:W-:-:S15]  /*b9360*/  HMMA.1688.F32.TF32 R24, R228, R14, R160 ;  /* 0x0000000ee418723c */ /* 0x010fde00000810a0 */
[----:B------:R-:W-:-:S02]  /*b9370*/  NOP ;  /* 0x0000000000007918 */ /* 0x000fc40000000000 */
[----:B------:R-:W-:Y:S04]  /*b9380*/  STL.64 [R1+0x390], R28 ;  /* 0x0003901c01007387 */ /* 0x000fe80000100a00 */
[----:B------:R1:W-:Y:S04]  /*b9390*/  STL.64 [R1+0x398], R30 ;  /* 0x0003981e01007387 */ /* 0x0003e80000100a00 */
[----:B------:R-:W-:Y:S01]  /*b93a0*/  LDSM.16.M88.4 R228, [R240+UR11+0x81080] ;  /* 0x0810800bf0e4783b */ /* 0x000fe20008000200 */
[C---:B-1----:R-:W-:Y:S03]  /*b93b0*/  HMMA.1688.F32.TF32 R28, R8.reuse, R142, R168 ;  /* 0x0000008e081c723c */ /* 0x042fe600000810a8 */
[----:B------:R-:W-:Y:S04]  /*b93c0*/  LDS R168, [R3+UR10+0xc580] ;  /* 0x00c5800a03a87984 */ /* 0x000fe80008000800 */
[----:B------:R-:W-:Y:S04]  /*b93d0*/  LDS R170, [R3+UR10+0xe580] ;  /* 0x00e5800a03aa7984 */ /* 0x000fe80008000800 */
[----:B------:R-:W-:Y:S04]  /*b93e0*/  STL.64 [R1+0x340], R24 ;  /* 0x0003401801007387 */ /* 0x000fe80000100a00 */
[----:B------:R1:W-:Y:S04]  /*b93f0*/  STL.64 [R1+0x348], R26 ;  /* 0x0003481a01007387 */ /* 0x0003e80000100a00 */
[----:B------:R-:W-:Y:S04]  /*b9400*/  STL.64 [R1+0x23d0], R20 ;  /* 0x0023d01401007387 */ /* 0x000fe80000100a00 */
[----:B------:R3:W-:Y:S01]  /*b9410*/  STL.64 [R1+0x23d8], R22 ;  /* 0x0023d81601007387 */ /* 0x0007e20000100a00 */
[----:B-1----:R-:W-:Y:S03]  /*b9420*/  HMMA.1688.F32.TF32 R24, R8, R134, R172 ;  /* 0x000000860818723c */ /* 0x002fe600000810ac */
[----:B------:R-:W-:Y:S04]  /*b9430*/  STL.64 [R1+0x23c0], R28 ;  /* 0x0023c01c01007387 */ /* 0x000fe80000100a00 */
[----:B------:R-:W-:Y:S01]  /*b9440*/  STL.64 [R1+0x23c8], R30 ;  /* 0x0023c81e01007387 */ /* 0x000fe20000100a00 */
[----:B------:R-:W-:Y:S01]  /*b9450*/  MOV R173, R14 ;  /* 0x0000000e00ad7202 */ /* 0x000fe20000000f00 */
[----:B------:R-:W-:-:S02]  /*b9460*/  IMAD.MOV.U32 R172, RZ, RZ, R15 ;  /* 0x000000ffffac7224 */ /* 0x000fc400078e000f */
[----:B------:R-:W-:Y:S04]  /*b9470*/  LDS R169, [R251+UR10+0xc580] ;  /* 0x00c5800afba97984 */ /* 0x000fe80008000800 */
[----:B------:R-:W-:Y:S04]  /*b9480*/  LDS R171, [R251+UR10+0xe580] ;  /* 0x00e5800afbab7984 */ /* 0x000fe80008000800 */
[----:B------:R-:W-:Y:S04]  /*b9490*/  LDSM.16.M88.4 R28, [R240+UR11+0x8e100] ;  /* 0x08e1000bf01c783b */ /* 0x000fe80008000200 */
[----:B------:R-:W-:Y:S04]  /*b94a0*/  STL.64 [R1+0x23b0], R24 ;  /* 0x0023b01801007387 */ /* 0x000fe80000100a00 */
[----:B------:R-:W-:Y:S04]  /*b94b0*/  STL.64 [R1+0x23b8], R26 ;  /* 0x0023b81a01007387 */ /* 0x000fe80000100a00 */
[----:B------:R-:W-:Y:S01]  /*b94c0*/  LDSM.16.M88.4 R24, [R240+UR11+0x87180] ;  /* 0x0871800bf018783b */ /* 0x000fe20008000200 */
[----:B---3--:R-:W-:Y:S07]  /*b94d0*/  HMMA.1688.F32.TF32 R20, R8, R114, R176 ;  /* 0x000000720814723c */ /* 0x008fee00000810b0 */
[----:B------:R-:W-:Y:S01]  /*b94e0*/  MOV R178, R17 ;  /* 0x0000001100b27202 */ /* 0x000fe20000000f00 */
[----:B------:R-:W-:-:S02]  /*b94f0*/  IMAD.MOV.U32 R179, RZ, RZ, R16 ;  /* 0x000000ffffb37224 */ /* 0x000fc400078e0010 */
[----:B------:R-:W-:-:S13]  /*b9500*/  HMMA.1688.F32.TF32 R16, R8, R110, R184 ;  /* 0x0000006e0810723c */ /* 0x000fda00000810b8 */
[----:B------:R-:W-:Y:S04]  /*b9510*/  STL.64 [R1+0x23a0], R20 ;  /* 0x0023a01401007387 */ /* 0x000fe80000100a00 */
[----:B------:R1:W-:Y:S02]  /*b9520*/  STL.64 [R1+0x23a8], R22 ;  /* 0x0023a81601007387 */ /* 0x0003e40000100a00 */
[----:B-1----:R-:W-:-:S15]  /*b9530*/  HMMA.1688.F32.TF32 R20, R8, R106, R180 ;  /* 0x0000006a0814723c */ /* 0x002fde00000810b4 */
[----:B------:R-:W-:-:S08]  /*b9540*/  NOP ;  /* 0x0000000000007918 */ /* 0x000fd00000000000 */
[----:B------:R-:W-:Y:S04]  /*b9550*/  STL.64 [R1+0x2390], R20 ;  /* 0x0023901401007387 */ /* 0x000fe80000100a00 */
        /* <DEDUP_REMOVED lines=10> */
[C---:B-1----:R-:W-:Y:S06]  /*b9600*/  HMMA.1688.F32.TF32 R20, R8.reuse, R118, R196 ;  /* 0x000000760814723c */ /* 0x042fec00000810c4 */
[----:B--2---:R-:W-:Y:S01]  /*b9610*/  HMMA.1688.F32.TF32 R16, R8, R234, R200 ;  /* 0x000000ea0810723c */ /* 0x004fe200000810c8 */
[----:B------:R-:W-:Y:S01]  /*b9620*/  MOV R194, R7 ;  /* 0x0000000700c27202 */ /* 0x000fe20000000f00 */
[----:B------:R-:W-:-:S05]  /*b9630*/  IMAD.MOV.U32 R195, RZ, RZ, R6 ;  /* 0x000000ffffc37224 */ /* 0x000fca00078e0006 */
[----:B------:R-:W-:Y:S02]  /*b9640*/  IMAD.MOV.U32 R202, RZ, RZ, R5 ;  /* 0x000000ffffca7224 */ /* 0x000fe400078e0005 */
[----:B------:R-:W-:Y:S02]  /*b9650*/  IMAD.MOV.U32 R203, RZ, RZ, R4 ;  /* 0x000000ffffcb7224 */ /* 0x000fe400078e0004 */
[----:B------:R-:W-:Y:S02]  /*b9660*/  IMAD.MOV.U32 R186, RZ, RZ, R13 ;  /* 0x000000ffffba7224 */ /* 0x000fe400078e000d */
[----:B------:R-:W-:-:S04]  /*b9670*/  IMAD.MOV.U32 R187, RZ, RZ, R12 ;  /* 0x000000ffffbb7224 */ /* 0x000fc800078e000c */
[----:B------:R-:W-:Y:S04]  /*b9680*/  STL.64 [R1+0x2440], R20 ;  /* 0x0024401401007387 */ /* 0x000fe80000100a00 */
[----:B------:R1:W-:Y:S04]  /*b9690*/  STL.64 [R1+0x2448], R22 ;  /* 0x0024481601007387 */ /* 0x0003e80000100a00 */
[----:B------:R-:W-:Y:S01]  /*b96a0*/  STL.64 [R1+0x2430], R16 ;  /* 0x0024301001007387 */ /* 0x000fe20000100a00 */
[C---:B------:R-:W-:Y:S03]  /*b96b0*/  HMMA.1688.F32.TF32 R4, R8.reuse, R186, R212 ;  /* 0x000000ba0804723c */ /* 0x040fe600000810d4 */
[----:B------:R2:W-:Y:S03]  /*b96c0*/  STL.64 [R1+0x2438], R18 ;  /* 0x0024381201007387 */ /* 0x0005e60000100a00 */
[C---:B-1----:R-:W-:Y:S01]  /*b96d0*/  HMMA.1688.F32.TF32 R20, R8.reuse, R202, R204 ;  /* 0x000000ca0814723c */ /* 0x042fe200000810cc */
[----:B------:R-:W-:Y:S05]  /*b96e0*/  LDSM.16.M88.4 R212, [R240+UR11+0x82080] ;  /* 0x0820800bf0d4783b */ /* 0x000fea0008000200 */
        /* <DEDUP_REMOVED lines=9> */
[C---:B--2---:R-:W-:Y:S03]  /*b9780*/  HMMA.1688.F32.TF32 R16, R8.reuse, R238, R220 ;  /* 0x000000ee0810723c */ /* 0x044fe600000810dc */
[----:B------:R-:W-:Y:S04]  /*b9790*/  LDS R217, [R251+UR10+0x10000] ;  /* 0x0100000afbd97984 */ /* 0x000fe80008000800 */
[----:B------:R-:W-:Y:S01]  /*b97a0*/  LDS R219, [R251+UR10+0x12000] ;  /* 0x0120000afbdb7984 */ /* 0x000fe20008000800 */
[----:B-1----:R-:W-:Y:S03]  /*b97b0*/  HMMA.1688.F32.TF32 R4, R8, R14, R224 ;  /* 0x0000000e0804723c */ /* 0x002fe600000810e0 */
[----:B------:R-:W1:Y:S04]  /*b97c0*/  LDSM.16.M88.4 R8, [R240+UR11+0x80100] ;  /* 0x0801000bf008783b */ /* 0x000e680008000200 */
[----:B------:R-:W-:Y:S04]  /*b97d0*/  LDS R221, [R251+UR10+0x14000] ;  /* 0x0140000afbdd7984 */ /* 0x000fe80008000800 */
[----:B------:R-:W-:Y:S04]  /*b97e0*/  STL.64 [R1+0x23f0], R20 ;  /* 0x0023f01401007387 */ /* 0x000fe80000100a00 */
[----:B------:R-:W-:Y:S04]  /*b97f0*/  STL.64 [R1+0x23f8], R22 ;  /* 0x0023f81601007387 */ /* 0x000fe80000100a00 */
[----:B------:R-:W-:Y:S04]  /*b9800*/  STL.64 [R1+0x23e0], R16 ;  /* 0x0023e01001007387 */ /* 0x000fe80000100a00 */
[----:B------:R-:W-:Y:S04]  /*b9810*/  STL.64 [R1+0x23e8], R18 ;  /* 0x0023e81201007387 */ /* 0x000fe80000100a00 */
[----:B------:R-:W-:Y:S04]  /*b9820*/  STL.64 [R1+0x2380], R4 ;  /* 0x0023800401007387 */ /* 0x000fe80000100a00 */
[----:B------:R-:W-:Y:S04]  /*b9830*/  STL.64 [R1+0x2388], R6 ;  /* 0x0023880601007387 */ /* 0x000fe80000100a00 */
[----:B------:R-:W2:Y:S04]  /*b9840*/  LDSM.16.M88.4 R4, [R240+UR11+0x80180] ;  /* 0x0801800bf004783b */ /* 0x000ea80008000200 */
[----:B------:R-:W3:Y:S04]  /*b9850*/  LDL.LU.64 R14, [R1+0xa090] ;  /* 0x00a09000010e7983 */ /* 0x000ee80000300a00 */
[----:B------:R-:W4:Y:S04]  /*b9860*/  LDL.LU.64 R12, [R1+0xa088] ;  /* 0x00a08800010c7983 */ /* 0x000f280000300a00 */
[----:B-1----:R-:W-:Y:S04]  /*b9870*/  STL.64 [R1+0x50], R8 ;  /* 0x0000500801007387 */ /* 0x002fe80000100a00 */
[----:B------:R-:W-:Y:S04]  /*b9880*/  STL.64 [R1+0x58], R10 ;  /* 0x0000580a01007387 */ /* 0x000fe80000100a00 */
[----:B------:R-:W1:Y:S04]  /*b9890*/  LDSM.16.M88.4 R8, [R240+UR11+0x81100] ;  /* 0x0811000bf008783b */ /* 0x000e680008000200 */
[----:B------:R-:W-:Y:S04]  /*b98a0*/  LDSM.16.M88.4 R16, [R240+UR11+0x82100] ;  /* 0x0821000bf010783b */ /* 0x000fe80008000200 */
[----:B------:R-:W-:Y:S04]  /*b98b0*/  LDS R223, [R251+UR10+0x16000] ;  /* 0x0160000afbdf7984 */ /* 0x000fe80008000800 */
[----:B------:R-:W-:Y:S04]  /*b98c0*/  LDS R216, [R3+UR10+0x10000] ;  /* 0x0100000a03d87984 */ /* 0x000fe80008000800 */
[----:B------:R-:W-:Y:S04]  /*b98d0*/  LDS R218, [R3+UR10+0x12000] ;  /* 0x0120000a03da7984 */ /* 0x000fe80008000800 */
[----:B--2---:R-:W-:Y:S04]  /*b98e0*/  STL.64 [R1+0xbc0], R4 ;  /* 0x000bc00401007387 */ /* 0x004fe80000100a00 */
[----:B------:R-:W-:Y:S04]  /*b98f0*/  STL.64 [R1+0xbc8], R6 ;  /* 0x000bc80601007387 */ /* 0x000fe80000100a00 */
[----:B------:R-:W2:Y:S04]  /*b9900*/  LDSM.16.M88.4 R4, [R240+UR11+0x81180] ;  /* 0x0811800bf004783b */ /* 0x000ea80008000200 */
[----:B------:R-:W-:Y:S04]  /*b9910*/  LDS R220, [R3+UR10+0x14000] ;  /* 0x0140000a03dc7984 */ /* 0x000fe80008000800 */
[----:B------:R-:W-:Y:S04]  /*b9920*/  LDS R222, [R3+UR10+0x16000] ;  /* 0x0160000a03de7984 */ /* 0x000fe80008000800 */
[----:B-1----:R-:W-:Y:S04]  /*b9930*/  STL.64 [R1+0x40], R8 ;  /* 0x0000400801007387 */ /* 0x002fe80000100a00 */
[----:B------:R-:W-:Y:S04]  /*b9940*/  STL.64 [R1+0x48], R10 ;  /* 0x0000480a01007387 */ /* 0x000fe80000100a00 */
[----:B------:R-:W-:Y:S04]  /*b9950*/  STL.64 [R1], R228 ;  /* 0x000000e401007387 */ /* 0x000fe80000100a00 */
[----:B------:R-:W1:Y:S04]  /*b9960*/  LDSM.16.M88.4 R8, [R240+UR11+0x82180] ;  /* 0x0821800bf008783b */ /* 0x000e680008000200 */
[----:B------:R-:W-:Y:S04]  /*b9970*/  LDSM.16.M88.4 R248, [R240+UR11+0x80080] ;  /* 0x0800800bf0f8783b */ /* 0x000fe80008000200 */
[----:B------:R-:W-:Y:S04]  /*b9980*/  LDSM.16.M88.4 R20, [R240+UR11+0x88100] ;  /* 0x0881000bf014783b */ /* 0x000fe80008000200 */
[----:B--2---:R-:W-:Y:S04]  /*b9990*/  STL.64 [R1+0xbb0], R4 ;  /* 0x000bb00401007387 */ /* 0x004fe80000100a00 */
[----:B------:R-:W-:Y:S04]  /*b99a0*/  STL.64 [R1+0xbb8], R6 ;  /* 0x000bb80601007387 */ /* 0x000fe80000100a00 */
[----:B------:R-:W2:Y:S04]  /*b99b0*/  LDSM.16.M88.4 R4, [R240+UR11+0x83080] ;  /* 0x0830800bf004783b */ /* 0x000ea80008000200 */
[----:B------:R-:W-:Y:S04]  /*b99c0*/  STL.64 [R1+0x8], R230 ;  /* 0x000008e601007387 */ /* 0x000fe80000100a00 */
[----:B------:R-:W-:Y:S04]  /*b99d0*/  STL.64 [R1+0x30], R16 ;  /* 0x0000301001007387 */ /* 0x000fe80000100a00 */
[----:B------:R-:W-:Y:S04]  /*b99e0*/  STL.64 [R1+0x38], R18 ;  /* 0x0000381201007387 */ /* 0x000fe80000100a00 */
[----:B------:R-:W-:Y:S04]  /*b99f0*/  STL.64 [R1+0x10], R212 ;  /* 0x000010d401007387 */ /* 0x000fe80000100a00 */
[----:B-1----:R-:W-:Y:S04]  /*b9a00*/  STL.64 [R1+0xba0], R8 ;  /* 0x000ba00801007387 */ /* 0x002fe80000100a00 */
[----:B------:R-:W-:Y:S04]  /*b9a10*/  STL.64 [R1+0xba8], R10 ;  /* 0x000ba80a01007387 */ /* 0x000fe80000100a00 */
[----:B------:R-:W-:Y:S04]  /*b9a20*/  STL.64 [R1+0x18], R214 ;  /* 0x000018d601007387 */ /* 0x000fe80000100a00 */
[----:B------:R-:W-:Y:S04]  /*b9a30*/  LDSM.16.M88.4 R8, [R240+UR11+0x86180] ;  /* 0x0861800bf008783b */ /* 0x000fe80008000200 */
[----:B------:R-:W-:Y:S04]  /*b9a40*/  LDSM.16.M88.4 R16, [R240+UR11+0x87100] ;  /* 0x0871000bf010783b */ /* 0x000fe80008000200 */
[----:B--2---:R-:W-:Y:S04]  /*b9a50*/  STL.64 [R1+0x20], R4 ;  /* 0x0000200401007387 */ /* 0x004fe80000100a00 */
[----:B------:R-:W-:Y:S04]  /*b9a60*/  STL.64 [R1+0x28], R6 ;  /* 0x0000280601007387 */ /* 0x000fe80000100a00 */
[----:B------:R-:W1:Y:S04]  /*b9a70*/  LDSM.16.M88.4 R4, [R240+UR11+0x83180] ;  /* 0x0831800bf004783b */ /* 0x000e680008000200 */
[----:B-1----:R-:W-:Y:S04]  /*b9a80*/  STL.64 [R1+0xb90], R4 ;  /* 0x000b900401007387 */ /* 0x002fe80000100a00 */
[----:B------:R-:W-:Y:S04]  /*b9a90*/  STL.64 [R1+0xb98], R6 ;  /* 0x000b980601007387 */ /* 0x000fe80000100a00 */
[----:B------:R-:W1:Y:S04]  /*b9aa0*/  LDSM.16.M88.4 R4, [R240+UR11+0x84180] ;  /* 0x0841800bf004783b */ /* 0x000e680008000200 */
[----:B-1----:R-:W-:Y:S04]  /*b9ab0*/  STL.64 [R1+0xb80], R4 ;  /* 0x000b800401007387 */ /* 0x002fe80000100a00 */
[----:B------:R-:W-:Y:S04]  /*b9ac0*/  STL.64 [R1+0xb88], R6 ;  /* 0x000b880601007387 */ /* 0x000fe80000100a00 */
[----:B------:R-:W1:Y:S04]  /*b9ad0*/  LDSM.16.M88.4 R4, [R240+UR11+0x85180] ;  /* 0x0851800bf004783b */ /* 0x000e680008000200 */
[----:B-1----:R-:W-:Y:S04]  /*b9ae0*/  STL.64 [R1+0xb70], R4 ;  /* 0x000b700401007387 */ /* 0x002fe80000100a00 */
[----:B------:R-:W-:Y:S04]  /*b9af0*/  STL.64 [R1+0xb78], R6 ;  /* 0x000b780601007387 */ /* 0x000fe80000100a00 */
[----:B------:R-:W-:Y:S04]  /*b9b00*/  STL.64 [R1+0xb60], R8 ;  /* 0x000b600801007387 */ /* 0x000fe80000100a00 */
[----:B------:R-:W-:Y:S04]  /*b9b10*/  STL.64 [R1+0xb68], R10 ;  /* 0x000b680a01007387 */ /* 0x000fe80000100a00 */
[----:B------:R-:W-:Y:S04]  /*b9b20*/  STL.64 [R1+0xb50], R24 ;  /* 0x000b501801007387 */ /* 0x000fe80000100a00 */
[----:B------:R-:W-:Y:S04]  /*b9b30*/  STL.64 [R1+0xb58], R26 ;  /* 0x000b581a01007387 */ /* 0x000fe80000100a00 */
[----:B------:R-:W1:Y:S04]  /*b9b40*/  LDSM.16.M88.4 R24, [R240+UR11+0x88180] ;  /* 0x0881800bf018783b */ /* 0x000e680008000200 */
[----:B------:R-:W2:Y:S01]  /*b9b50*/  LDL.LU R152, [R1+0x510] ;  /* 0x0005100001987983 */ /* 0x000ea20000300800 */
[----:B----4-:R-:W-:-:S03]  /*b9b60*/  IMAD.MOV.U32 R120, RZ, RZ, R12 ;  /* 0x000000ffff787224 */ /* 0x010fc600078e000c */
[----:B------:R-:W-:Y:S04]  /*b9b70*/  LDSM.16.M88.4 R4, [R240+UR11+0x87080] ;  /* 0x0870800bf004783b */ /* 0x000fe80008000200 */
[----:B------:R-:W-:Y:S04]  /*b9b80*/  LDSM.16.M88.4 R8, [R240+UR11+0x88080] ;  /* 0x0880800bf008783b */ /* 0x000fe80008000200 */
[----:B-1----:R-:W-:Y:S04]  /*b9b90*/  STL.64 [R1+0xb40], R24 ;  /* 0x000b401801007387 */ /* 0x002fe80000100a00 */
[----:B------:R-:W-:Y:S04]  /*b9ba0*/  STL.64 [R1+0xb48], R26 ;  /* 0x000b481a01007387 */ /* 0x000fe80000100a00 */
[----:B------:R-:W1:Y:S04]  /*b9bb0*/  LDSM.16.M88.4 R24, [R240+UR11+0x89180] ;  /* 0x0891800bf018783b */ /* 0x000e680008000200 */
[----:B------:R-:W2:Y:S04]  /*b9bc0*/  LDL.LU R153, [R1+0x514] ;  /* 0x0005140001997983 */ /* 0x000ea80000300800 */
[----:B------:R-:W2:Y:S04]  /*b9bd0*/  LDL.LU R154, [R1+0x518] ;  /* 0x00051800019a7983 */ /* 0x000ea80000300800 */
[----:B------:R-:W2:Y:S04]  /*b9be0*/  LDL.LU R155, [R1+0x51c] ;  /* 0x00051c00019b7983 */ /* 0x000ea80000300800 */
[----:B------:R-:W4:Y:S04]  /*b9bf0*/  LDL.LU R144, [R1+0x530] ;  /* 0x0005300001907983 */ /* 0x000f280000300800 */
[----:B-1----:R-:W-:Y:S04]  /*b9c00*/  STL.64 [R1+0xb30], R24 ;  /* 0x000b301801007387 */ /* 0x002fe80000100a00 */
[----:B------:R-:W-:Y:S04]  /*b9c10*/  STL.64 [R1+0xb38], R26 ;  /* 0x000b381a01007387 */ /* 0x000fe80000100a00 */
[----:B------:R-:W1:Y:S04]  /*b9c20*/  LDSM.16.M88.4 R24, [R240+UR11+0x8a180] ;  /* 0x08a1800bf018783b */ /* 0x000e680008000200 */
[----:B------:R-:W4:Y:S04]  /*b9c30*/  LDL.LU R145, [R1+0x534] ;  /* 0x0005340001917983 */ /* 0x000f280000300800 */
[----:B------:R-:W4:Y:S04]  /*b9c40*/  LDL.LU R146, [R1+0x538] ;  /* 0x0005380001927983 */ /* 0x000f280000300800 */
[----:B------:R-:W4:Y:S04]  /*b9c50*/  LDL.LU R147, [R1+0x53c] ;  /* 0x00053c0001937983 */ /* 0x000f280000300800 */
[----:B------:R-:W3:Y:S04]  /*b9c60*/  LDL.LU R136, [R1+0x570] ;  /* 0x0005700001887983 */ /* 0x000ee80000300800 */
[----:B-1----:R-:W-:Y:S04]  /*b9c70*/  STL.64 [R1+0xb20], R24 ;  /* 0x000b201801007387 */ /* 0x002fe80000100a00 */
[----:B------:R-:W-:Y:S04]  /*b9c80*/  STL.64 [R1+0xb28], R26 ;  /* 0x000b281a01007387 */ /* 0x000fe80000100a00 */
[----:B------:R-:W1:Y:S04]  /*b9c90*/  LDSM.16.M88.4 R24, [R240+UR11+0x8b180] ;  /* 0x08b1800bf018783b */ /* 0x000e680008000200 */
[----:B------:R-:W3:Y:S04]  /*b9ca0*/  LDL.LU R137, [R1+0x574] ;  /* 0x0005740001897983 */ /* 0x000ee80000300800 */
[----:B------:R-:W3:Y:S04]  /*b9cb0*/  LDL.LU R138, [R1+0x578] ;  /* 0x00057800018a7983 */ /* 0x000ee80000300800 */
[----:B------:R-:W3:Y:S04]  /*b9cc0*/  LDL.LU R139, [R1+0x57c] ;  /* 0x00057c00018b7983 */ /* 0x000ee80000300800 */
        /* <DEDUP_REMOVED lines=8> */
[----:B------:R-:W4:Y:S04]  /*b9d50*/  LDL.LU R12, [R1+0xa084] ;  /* 0x00a08400010c7983 */ /* 0x000f280000300800 */
[----:B------:R-:W1:Y:S04]  /*b9d60*/  LDSM.16.M88.4 R24, [R240+UR11+0x8e180] ;  /* 0x08e1800bf018783b */ /* 0x000e680008000200 */
[----:B-1----:R-:W-:Y:S04]  /*b9d70*/  STL.64 [R1+0xae0], R24 ;  /* 0x000ae01801007387 */ /* 0x002fe80000100a00 */
[----:B------:R-:W-:Y:S04]  /*b9d80*/  STL.64 [R1+0xae8], R26 ;  /* 0x000ae81a01007387 */ /* 0x000fe80000100a00 */
[----:B------:R-:W4:Y:S04]  /*b9d90*/  LDL.LU R121, [R1+0x594] ;  /* 0x0005940001797983 */ /* 0x000f280000300800 */
[----:B------:R-:W4:Y:S04]  /*b9da0*/  LDL.LU R122, [R1+0x598] ;  /* 0x00059800017a7983 */ /* 0x000f280000300800 */
[----:B------:R-:W4:Y:S04]  /*b9db0*/  LDL.LU R123, [R1+0x59c] ;  /* 0x00059c00017b7983 */ /* 0x000f280000300800 */
[----:B------:R-:W-:Y:S01]  /*b9dc0*/  LDSM.16.M88.4 R24, [R240+UR11+0x8f100] ;  /* 0x08f1000bf018783b */ /* 0x000fe20008000200 */
[----:B--2---:R-:W-:Y:S03]  /*b9dd0*/  HMMA.1688.F32.TF32 R148, R168, R150, R152 ;  /* 0x00000096a894723c */ /* 0x004fe60000081098 */
[----:B------:R-:W1:-:S15]  /*b9de0*/  LDSM.16.M88.4 R152, [R240+UR11+0x8f180] ;  /* 0x08f1800bf098783b */ /* 0x000e5e0008000200 */
[----:B------:R-:W-:-:S05]  /*b9df0*/  NOP ;  /* 0x0000000000007918 */ /* 0x000fca0000000000 */
[----:B------:R-:W-:Y:S04]  /*b9e00*/  STL.64 [R1+0x540], R148 ;  /* 0x0005409401007387 */ /* 0x000fe80000100a00 */
[----:B------:R-:W-:Y:S04]  /*b9e10*/  STL.64 [R1+0x548], R150 ;  /* 0x0005489601007387 */ /* 0x000fe80000100a00 */
[----:B-1----:R-:W-:Y:S04]  /*b9e20*/  STL.64 [R1+0xad0], R152 ;  /* 0x000ad09801007387 */ /* 0x002fe80000100a00 */
[----:B------:R-:W-:Y:S01]  /*b9e30*/  STL.64 [R1+0xad8], R154 ;  /* 0x000ad89a01007387 */ /* 0x000fe20000100a00 */
[C---:B---3--:R-:W-:Y:S03]  /*b9e40*/  HMMA.1688.F32.TF32 R132, R168.reuse, R134, R136 ;  /* 0x00000086a884723c */ /* 0x048fe60000081088 */
[----:B----4-:R-:W1:Y:S04]  /*b9e50*/  LDSM.16.M88.4 R148, [R12+UR11+0x80100] ;  /* 0x0801000b0c94783b */ /* 0x010e680008000200 */
[----:B------:R-:W2:Y:S04]  /*b9e60*/  LDSM.16.M88.4 R152, [R12+UR11+0x80180] ;  /* 0x0801800b0c98783b */ /* 0x000ea80008000200 */
[----:B------:R-:W-:Y:S04]  /*b9e70*/  LDSM.16.M88.4 R196, [R12+UR11+0x86100] ;  /* 0x0861000b0cc4783b */ /* 0x000fe80008000200 */
[----:B------:R-:W-:Y:S04]  /*b9e80*/  LDSM.16.M88.4 R164, [R12+UR11+0x80080] ;  /* 0x0800800b0ca4783b */ /* 0x000fe80008000200 */
[----:B------:R-:W-:Y:S04]  /*b9e90*/  LDSM.16.M88.4 R160, [R12+UR11+0x81080] ;  /* 0x0810800b0ca0783b */ /* 0x000fe80008000200 */
[----:B------:R-:W-:Y:S04]  /*b9ea0*/  LDSM.16.M88.4 R156, [R12+UR11+0x82080] ;  /* 0x0820800b0c9c783b */ /* 0x000fe80008000200 */
[----:B-1----:R-:W-:Y:S04]  /*b9eb0*/  STL.64 [R1+0xac0], R148 ;  /* 0x000ac09401007387 */ /* 0x002fe80000100a00 */
[----:B------:R1:W-:Y:S02]  /*b9ec0*/  STL.64 [R1+0xac8], R150 ;  /* 0x000ac89601007387 */ /* 0x0003e40000100a00 */
[C---:B-1----:R-:W-:Y:S02]  /*b9ed0*/  HMMA.1688.F32.TF32 R148, R168.reuse, R142, R144 ;  /* 0x0000008ea894723c */ /* 0x042fe40000081090 */
[----:B------:R-:W1:Y:S04]  /*b9ee0*/  LDSM.16.M88.4 R144, [R12+UR11+0x81100] ;  /* 0x0811000b0c90783b */ /* 0x000e680008000200 */
[----:B------:R-:W3:Y:S04]  /*b9ef0*/  LDSM.16.M88.4 R140, [R12+UR11+0x81180] ;  /* 0x0811800b0c8c783b */ /* 0x000ee80008000200 */
[----:B--2---:R-:W-:Y:S04]  /*b9f00*/  STL.64 [R1+0xab0], R152 ;  /* 0x000ab09801007387 */ /* 0x004fe80000100a00 */
[----:B------:R-:W-:Y:S01]  /*b9f10*/  STL.64 [R1+0xab8], R154 ;  /* 0x000ab89a01007387 */ /* 0x000fe20000100a00 */
[----:B------:R-:W-:Y:S03]  /*b9f20*/  HMMA.1688.F32.TF32 R120, R168, R114, R120 ;  /* 0x00000072a878723c */ /* 0x000fe60000081078 */
[----:B------:R-:W-:Y:S04]  /*b9f30*/  LDSM.16.M88.4 R112, [R12+UR11+0x84180] ;  /* 0x0841800b0c70783b */ /* 0x000fe80008000200 */
[----:B------:R-:W-:Y:S04]  /*b9f40*/  LDSM.16.M88.4 R152, [R12+UR11+0x83080] ;  /* 0x0830800b0c98783b */ /* 0x000fe80008000200 */
[----:B------:R-:W-:Y:S04]  /*b9f50*/  STL.64 [R1+0x4e0], R148 ;  /* 0x0004e09401007387 */ /* 0x000fe80000100a00 */
[----:B------:R-:W-:Y:S04]  /*b9f60*/  STL.64 [R1+0x4e8], R150 ;  /* 0x0004e89601007387 */ /* 0x000fe80000100a00 */
[----:B------:R-:W-:Y:S04]  /*b9f70*/  LDSM.16.M88.4 R148, [R12+UR11+0x84080] ;  /* 0x0840800b0c94783b */ /* 0x000fe80008000200 */
[----:B-1----:R-:W-:Y:S04]  /*b9f80*/  STL.64 [R1+0xaa0], R144 ;  /* 0x000aa09001007387 */ /* 0x002fe80000100a00 */
[----:B------:R-:W-:Y:S04]  /*b9f90*/  STL.64 [R1+0xaa8], R146 ;  /* 0x000aa89201007387 */ /* 0x000fe80000100a00 */
[----:B------:R-:W1:Y:S04]  /*b9fa0*/  LDSM.16.M88.4 R144, [R12+UR11+0x82100] ;  /* 0x0821000b0c90783b */ /* 0x000e680008000200 */
[----:B---3--:R-:W-:Y:S04]  /*b9fb0*/  STL.64 [R1+0xa90], R140 ;  /* 0x000a908c01007387 */ /* 0x008fe80000100a00 */
[----:B------:R-:W-:Y:S04]  /*b9fc0*/  STL.64 [R1+0xa98], R142 ;  /* 0x000a988e01007387 */ /* 0x000fe80000100a00 */
[----:B------:R-:W2:Y:S04]  /*b9fd0*/  LDSM.16.M88.4 R140, [R12+UR11+0x82180] ;  /* 0x0821800b0c8c783b */ /* 0x000ea80008000200 */
[----:B-1----:R-:W-:Y:S04]  /*b9fe0*/  STL.64 [R1+0xa80], R144 ;  /* 0x000a809001007387 */ /* 0x002fe80000100a00 */
[----:B------:R-:W-:Y:S04]  /*b9ff0*/  STL.64 [R1+0xa88], R146 ;  /* 0x000a889201007387 */ /* 0x000fe80000100a00 */
[----:B------:R-:W3:Y:S04]  /*ba000*/  LDL.LU R188, [R1+0x6c0] ;  /* 0x0006c00001bc7983 */ /* 0x000ee80000300800 */
[----:B--2---:R-:W-:Y:S04]  /*ba010*/  STL.64 [R1+0xa70], R140 ;  /* 0x000a708c01007387 */ /* 0x004fe80000100a00 */
[----:B------:R-:W-:Y:S04]  /*ba020*/  STL.64 [R1+0xa78], R142 ;  /* 0x000a788e01007387 */ /* 0x000fe80000100a00 */
[----:B------:R-:W-:Y:S04]  /*ba030*/  STL.64 [R1+0x4d0], R132 ;  /* 0x0004d08401007387 */ /* 0x000fe80000100a00 */
[----:B------:R-:W-:Y:S04]  /*ba040*/  STL.64 [R1+0x4d8], R134 ;  /* 0x0004d88601007387 */ /* 0x000fe80000100a00 */
[----:B------:R-:W3:Y:S04]  /*ba050*/  LDL.LU R189, [R1+0x6c4] ;  /* 0x0006c40001bd7983 */ /* 0x000ee80000300800 */
[----:B------:R-:W3:Y:S04]  /*ba060*/  LDL.LU R190, [R1+0x6c8] ;  /* 0x0006c80001be7983 */ /* 0x000ee80000300800 */
[----:B------:R-:W3:Y:S04]  /*ba070*/  LDL.LU R191, [R1+0x6cc] ;  /* 0x0006cc0001bf7983 */ /* 0x000ee80000300800 */
[----:B------:R-:W1:Y:S04]  /*ba080*/  LDSM.16.M88.4 R140, [R12+UR11+0x83100] ;  /* 0x0831000b0c8c783b */ /* 0x000e680008000200 */
[----:B------:R-:W2:Y:S04]  /*ba090*/  LDSM.16.M88.4 R132, [R12+UR11+0x83180] ;  /* 0x0831800b0c84783b */ /* 0x000ea80008000200 */
[----:B------:R-:W4:Y:S04]  /*ba0a0*/  LDL.LU R136, [R1+0x6e0] ;  /* 0x0006e00001887983 */ /* 0x000f280000300800 */
[----:B------:R-:W-:Y:S04]  /*ba0b0*/  LDSM.16.M88.4 R144, [R12+UR11+0x85080] ;  /* 0x0850800b0c90783b */ /* 0x000fe80008000200 */
[----:B-1----:R-:W-:Y:S04]  /*ba0c0*/  STL.64 [R1+0xa60], R140 ;  /* 0x000a608c01007387 */ /* 0x002fe80000100a00 */
[----:B------:R-:W-:Y:S04]  /*ba0d0*/  STL.64 [R1+0xa68], R142 ;  /* 0x000a688e01007387 */ /* 0x000fe80000100a00 */
[----:B--2---:R1:W-:Y:S04]  /*ba0e0*/  STL.64 [R1+0xa50], R132 ;  /* 0x000a508401007387 */ /* 0x0043e80000100a00 */
[----:B------:R-:W-:Y:S04]  /*ba0f0*/  STL.64 [R1+0xa58], R134 ;  /* 0x000a588601007387 */ /* 0x000fe80000100a00 */
[----:B------:R-:W4:Y:S04]  /*ba100*/  LDL.LU R137, [R1+0x6e4] ;  /* 0x0006e40001897983 */ /* 0x000f280000300800 */
[----:B------:R-:W4:Y:S04]  /*ba110*/  LDL.LU R138, [R1+0x6e8] ;  /* 0x0006e800018a7983 */ /* 0x000f280000300800 */
[----:B------:R-:W4:Y:S04]  /*ba120*/  LDL.LU R139, [R1+0x6ec] ;  /* 0x0006ec00018b7983 */ /* 0x000f280000300800 */
[----:B------:R-:W2:Y:S04]  /*ba130*/  LDSM.16.M88.4 R140, [R12+UR11+0x84100] ;  /* 0x0841000b0c8c783b */ /* 0x000ea80008000200 */
[----:B-1----:R-:W4:Y:S04]  /*ba140*/  LDL.LU R132, [R1+0x700] ;  /* 0x0007000001847983 */ /* 0x002f280000300800 */
[----:B--2---:R-:W-:Y:S04]  /*ba150*/  STL.64 [R1+0xa40], R140 ;  /* 0x000a408c01007387 */ /* 0x004fe80000100a00 */
[----:B------:R-:W-:Y:S04]  /*ba160*/  STL.64 [R1+0xa48], R142 ;  /* 0x000a488e01007387 */ /* 0x000fe80000100a00 */
[----:B------:R-:W2:Y:S04]  /*ba170*/  LDL.LU R133, [R1+0x704] ;  /* 0x0007040001857983 */ /* 0x000ea80000300800 */
[----:B------:R-:W2:Y:S04]  /*ba180*/  LDL.LU R134, [R1+0x708] ;  /* 0x0007080001867983 */ /* 0x000ea80000300800 */
[----:B------:R-:W2:Y:S04]  /*ba190*/  LDL.LU R135, [R1+0x70c] ;  /* 0x00070c0001877983 */ /* 0x000ea80000300800 */
[----:B------:R-:W2:Y:S04]  /*ba1a0*/  LDL.LU R180, [R1+0x720] ;  /* 0x0007200001b47983 */ /* 0x000ea80000300800 */
[----:B------:R1:W-:Y:S04]  /*ba1b0*/  STL.64 [R1+0x4c0], R120 ;  /* 0x0004c07801007387 */ /* 0x0003e80000100a00 */
[----:B------:R-:W-:Y:S04]  /*ba1c0*/  STL.64 [R1+0x4c8], R122 ;  /* 0x0004c87a01007387 */ /* 0x000fe80000100a00 */
[----:B------:R-:W-:Y:S04]  /*ba1d0*/  STL.64 [R1+0xa30], R112 ;  /* 0x000a307001007387 */ /* 0x000fe80000100a00 */
[----:B------:R-:W-:Y:S04]  /*ba1e0*/  STL.64 [R1+0xa38], R114 ;  /* 0x000a387201007387 */ /* 0x000fe80000100a00 */
[----:B------:R-:W2:Y:S04]  /*ba1f0*/  LDL.LU R181, [R1+0x724] ;  /* 0x0007240001b57983 */ /* 0x000ea80000300800 */
[----:B------:R-:W2:Y:S04]  /*ba200*/  LDL.LU R182, [R1+0x728] ;  /* 0x0007280001b67983 */ /* 0x000ea80000300800 */
[----:B------:R-:W2:Y:S04]  /*ba210*/  LDL.LU R183, [R1+0x72c] ;  /* 0x00072c0001b77983 */ /* 0x000ea80000300800 */
[----:B------:R-:W1:Y:S04]  /*ba220*/  LDSM.16.M88.4 R112, [R12+UR11+0x85100] ;  /* 0x0851000b0c70783b */ /* 0x000e680008000200 */
[----:B------:R-:W1:Y:S04]  /*ba230*/  LDSM.16.M88.4 R140, [R12+UR11+0x85180] ;  /* 0x0851800b0c8c783b */ /* 0x000e680008000200 */
[----:B-1----:R-:W2:Y:S04]  /*ba240*/  LDL.LU R120, [R1+0x870] ;  /* 0x0008700001787983 */ /* 0x002ea80000300800 */
[----:B------:R-:W-:Y:S04]  /*ba250*/  STL.64 [R1+0xa20], R112 ;  /* 0x000a207001007387 */ /* 0x000fe80000100a00 */
[----:B------:R1:W-:Y:S04]  /*ba260*/  STL.64 [R1+0xa28], R114 ;  /* 0x000a287201007387 */ /* 0x0003e80000100a00 */
[----:B------:R-:W2:Y:S04]  /*ba270*/  LDL.LU R121, [R1+0x874] ;  /* 0x0008740001797983 */ /* 0x000ea80000300800 */
[----:B------:R-:W2:Y:S04]  /*ba280*/  LDL.LU R122, [R1+0x878] ;  /* 0x00087800017a7983 */ /* 0x000ea80000300800 */
[----:B------:R-:W2:Y:S01]  /*ba290*/  LDL.LU R123, [R1+0x87c] ;  /* 0x00087c00017b7983 */ /* 0x000ea20000300800 */
[----:B-1----:R-:W-:-:S03]  /*ba2a0*/  IMAD.MOV.U32 R114, RZ, RZ, R2 ;  /* 0x000000ffff727224 */ /* 0x002fc600078e0002 */
[----:B------:R-:W2:Y:S01]  /*ba2b0*/  LDL.LU R112, [R1+0xd20] ;  /* 0x000d200001707983 */ /* 0x000ea20000300800 */
[----:B------:R-:W-:-:S03]  /*ba2c0*/  IMAD.MOV.U32 R115, RZ, RZ, R0 ;  /* 0x000000ffff737224 */ /* 0x000fc600078e0000 */
[----:B------:R-:W-:Y:S04]  /*ba2d0*/  STL.64 [R1+0xa10], R140 ;  /* 0x000a108c01007387 */ /* 0x000fe80000100a00 */
[----:B------:R-:W-:Y:S04]  /*ba2e0*/  STL.64 [R1+0xa18], R142 ;  /* 0x000a188e01007387 */ /* 0x000fe80000100a00 */
[----:B------:R-:W2:Y:S04]  /*ba2f0*/  LDL.LU R2, [R1+0xa080] ;  /* 0x00a0800001027983 */ /* 0x000ea80000300800 */
[----:B------:R-:W2:Y:S01]  /*ba300*/  LDL.LU R0, [R1+0xa07c] ;  /* 0x00a07c0001007983 */ /* 0x000ea20000300800 */
[C---:B---3--:R-:W-:Y:S03]  /*ba310*/  HMMA.1688.F32.TF32 R104, R168.reuse, R106, R188 ;  /* 0x0000006aa868723c */ /* 0x048fe600000810bc */
[----:B------:R-:W1:Y:S03]  /*ba320*/  LDSM.16.M88.4 R188, [R12+UR11+0x86180] ;  /* 0x0861800b0cbc783b */ /* 0x000e660008000200 */
[----:B----4-:R-:W-:-:S15]  /*ba330*/  HMMA.1688.F32.TF32 R136, R168, R110, R136 ;  /* 0x0000006ea888723c */ /* 0x010fde0000081088 */
[----:B------:R-:W-:-:S02]  /*ba340*/  NOP ;  /* 0x0000000000007918 */ /* 0x000fc40000000000 */
[----:B------:R-:W-:Y:S04]  /*ba350*/  STL.64 [R1+0x4a0], R104 ;  /* 0x0004a06801007387 */ /* 0x000fe80000100a00 */
[----:B------:R-:W-:Y:S04]  /*ba360*/  STL.64 [R1+0x4a8], R106 ;  /* 0x0004a86a01007387 */ /* 0x000fe80000100a00 */
[----:B------:R-:W-:Y:S04]  /*ba370*/  STL.64 [R1+0xa00], R196 ;  /* 0x000a00c401007387 */ /* 0x000fe80000100a00 */
[----:B------:R-:W-:Y:S04]  /*ba380*/  STL.64 [R1+0xa08], R198 ;  /* 0x000a08c601007387 */ /* 0x000fe80000100a00 */
[----:B------:R-:W3:Y:S04]  /*ba390*/  LDSM.16.M88.4 R196, [R12+UR11+0x87100] ;  /* 0x0871000b0cc4783b */ /* 0x000ee80008000200 */
[----:B-1----:R-:W-:Y:S04]  /*ba3a0*/  STL.64 [R1+0x9f0], R188 ;  /* 0x0009f0bc01007387 */ /* 0x002fe80000100a00 */
[----:B------:R-:W-:Y:S04]  /*ba3b0*/  STL.64 [R1+0x9f8], R190 ;  /* 0x0009f8be01007387 */ /* 0x000fe80000100a00 */
[----:B------:R-:W1:Y:S01]  /*ba3c0*/  LDSM.16.M88.4 R188, [R12+UR11+0x87180] ;  /* 0x0871800b0cbc783b */ /* 0x000e620008000200 */
[----:B--2---:R-:W-:Y:S03]  /*ba3d0*/  HMMA.1688.F32.TF32 R124, R168, R126, R180 ;  /* 0x0000007ea87c723c */ /* 0x004fe600000810b4 */
[----:B---3--:R-:W-:Y:S04]  /*ba3e0*/  STL.64 [R1+0x9e0], R196 ;  /* 0x0009e0c401007387 */ /* 0x008fe80000100a00 */
[----:B------:R-:W-:Y:S04]  /*ba3f0*/  STL.64 [R1+0x9e8], R198 ;  /* 0x0009e8c601007387 */ /* 0x000fe80000100a00 */
[----:B------:R-:W2:Y:S04]  /*ba400*/  LDSM.16.M88.4 R196, [R12+UR11+0x88100] ;  /* 0x0881000b0cc4783b */ /* 0x000ea80008000200 */
[----:B-1----:R-:W-:Y:S04]  /*ba410*/  STL.64 [R1+0x9d0], R188 ;  /* 0x0009d0bc01007387 */ /* 0x002fe80000100a00 */
[----:B------:R-:W-:Y:S04]  /*ba420*/  STL.64 [R1+0x9d8], R190 ;  /* 0x0009d8be01007387 */ /* 0x000fe80000100a00 */
[----:B------:R-:W1:Y:S04]  /*ba430*/  LDSM.16.M88.4 R188, [R12+UR11+0x88180] ;  /* 0x0881800b0cbc783b */ /* 0x000e680008000200 */
[----:B------:R-:W-:Y:S04]  /*ba440*/  STL.64 [R1+0x530], R136 ;  /* 0x0005308801007387 */ /* 0x000fe80000100a00 */
[----:B------:R-:W-:Y:S04]  /*ba450*/  STL.64 [R1+0x538], R138 ;  /* 0x0005388a01007387 */ /* 0x000fe80000100a00 */
[----:B------:R-:W-:Y:S01]  /*ba460*/  LDSM.16.M88.4 R180, [R12+UR11+0x8b180] ;  /* 0x08b1800b0cb4783b */ /* 0x000fe20008000200 */
[----:B------:R-:W-:-:S02]  /*ba470*/  IMAD.MOV.U32 R113, RZ, RZ, R252 ;  /* 0x000000ffff717224 */ /* 0x000fc400078e00fc */
[----:B------:R-:W3:Y:S01]  /*ba480*/  LDC R252, c[0x0][0x238] ;  /* 0x00008e00fffc7b82 */ /* 0x000ee20000000800 */
[----:B------:R-:W-:Y:S04]  /*ba490*/  LDSM.16.M88.4 R140, [R12+UR11+0x86080] ;  /* 0x0860800b0c8c783b */ /* 0x000fe80008000200 */
[----:B------:R-:W-:Y:S04]  /*ba4a0*/  LDSM.16.M88.4 R104, [R12+UR11+0x87080] ;  /* 0x0870800b0c68783b */ /* 0x000fe80008000200 */
[----:B------:R-:W-:Y:S04]  /*ba4b0*/  LDSM.16.M88.4 R108, [R12+UR11+0x88080] ;  /* 0x0880800b0c6c783b */ /* 0x000fe80008000200 */
[----:B--2---:R-:W-:Y:S04]  /*ba4c0*/  STL.64 [R1+0x9c0], R196 ;  /* 0x0009c0c401007387 */ /* 0x004fe80000100a00 */
[----:B------:R-:W-:Y:S04]  /*ba4d0*/  STL.64 [R1+0x9c8], R198 ;  /* 0x0009c8c601007387 */ /* 0x000fe80000100a00 */
[----:B------:R-:W2:Y:S04]  /*ba4e0*/  LDSM.16.M88.4 R196, [R12+UR11+0x89100] ;  /* 0x0891000b0cc4783b */ /* 0x000ea80008000200 */
[----:B-1----:R-:W-:Y:S04]  /*ba4f0*/  STL.64 [R1+0x9b0], R188 ;  /* 0x0009b0bc01007387 */ /* 0x002fe80000100a00 */
[----:B------:R1:W-:Y:S01]  /*ba500*/  STL.64 [R1+0x9b8], R190 ;  /* 0x0009b8be01007387 */ /* 0x0003e20000100a00 */
[C---:B------:R-:W-:Y:S03]  /*ba510*/  HMMA.1688.F32.TF32 R116, R168.reuse, R118, R120 ;  /* 0x00000076a874723c */ /* 0x040fe60000081078 */
[----:B------:R-:W-:Y:S04]  /*ba520*/  LDSM.16.M88.4 R136, [R12+UR11+0x89080] ;  /* 0x0890800b0c88783b */ /* 0x000fe80008000200 */
[----:B------:R-:W-:Y:S01]  /*ba530*/  LDSM.16.M88.4 R120, [R12+UR11+0x8d080] ;  /* 0x08d0800b0c78783b */ /* 0x000fe20008000200 */
[C---:B-1----:R-:W-:Y:S03]  /*ba540*/  HMMA.1688.F32.TF32 R188, R168.reuse, R130, R132 ;  /* 0x00000082a8bc723c */ /* 0x042fe60000081084 */
[----:B------:R-:W1:Y:S04]  /*ba550*/  LDSM.16.M88.4 R128, [R12+UR11+0x89180] ;  /* 0x0891800b0c80783b */ /* 0x000e680008000200 */
[----:B------:R-:W-:Y:S04]  /*ba560*/  LDSM.16.M88.4 R132, [R12+UR11+0x8a080] ;  /* 0x08a0800b0c84783b */ /* 0x000fe80008000200 */
[----:B--2---:R-:W-:Y:S04]  /*ba570*/  STL.64 [R1+0x9a0], R196 ;  /* 0x0009a0c401007387 */ /* 0x004fe80000100a00 */
[----:B------:R-:W-:Y:S08]  /*ba580*/  STL.64 [R1+0x9a8], R198 ;  /* 0x0009a8c601007387 */ /* 0x000ff00000100a00 */
[----:B------:R-:W-:Y:S04]  /*ba590*/  STL.64 [R1+0x520], R188 ;  /* 0x000520bc01007387 */ /* 0x000fe80000100a00 */
[----:B------:R-:W2:Y:S04]  /*ba5a0*/  LDSM.16.M88.4 R196, [R12+UR11+0x8a100] ;  /* 0x08a1000b0cc4783b */ /* 0x000ea80008000200 */
[----:B------:R-:W-:Y:S04]  /*ba5b0*/  STL.64 [R1+0x528], R190 ;  /* 0x000528be01007387 */ /* 0x000fe80000100a00 */
[----:B------:R-:W4:Y:S04]  /*ba5c0*/  LDSM.16.M88.4 R188, [R12+UR11+0x8a180] ;  /* 0x08a1800b0cbc783b */ /* 0x000f280008000200 */
[----:B-1----:R-:W-:Y:S04]  /*ba5d0*/  STL.64 [R1+0x990], R128 ;  /* 0x0009908001007387 */ /* 0x002fe80000100a00 */
[----:B------:R-:W-:Y:S04]  /*ba5e0*/  STL.64 [R1+0x998], R130 ;  /* 0x0009988201007387 */ /* 0x000fe80000100a00 */
[----:B------:R-:W-:Y:S04]  /*ba5f0*/  LDSM.16.M88.4 R128, [R12+UR11+0x8b080] ;  /* 0x08b0800b0c80783b */ /* 0x000fe80008000200 */
[----:B--2---:R-:W-:Y:S04]  /*ba600*/  STL.64 [R1+0x980], R196 ;  /* 0x000980c401007387 */ /* 0x004fe80000100a00 */
[----:B------:R-:W-:Y:S04]  /*ba610*/  STL.64 [R1+0x988], R198 ;  /* 0x000988c601007387 */ /* 0x000fe80000100a00 */
[----:B----4-:R-:W-:Y:S04]  /*ba620*/  STL.64 [R1+0x970], R188 ;  /* 0x000970bc01007387 */ /* 0x010fe80000100a00 */
[----:B------:R-:W-:Y:S04]  /*ba630*/  STL.64 [R1+0x978], R190 ;  /* 0x000978be01007387 */ /* 0x000fe80000100a00 */
[----:B------:R-:W1:Y:S04]  /*ba640*/  LDSM.16.M88.4 R188, [R12+UR11+0x8b100] ;  /* 0x08b1000b0cbc783b */ /* 0x000e680008000200 */
[----:B------:R-:W-:Y:S04]  /*ba650*/  STL.64 [R1+0x510], R124 ;  /* 0x0005107c01007387 */ /* 0x000fe80000100a00 */
[----:B------:R-:W-:Y:S04]  /*ba660*/  STL.64 [R1+0x518], R126 ;  /* 0x0005187e01007387 */ /* 0x000fe80000100a00 */
[----:B------:R-:W-:Y:S04]  /*ba670*/  LDSM.16.M88.4 R196, [R12+UR11+0x8e100] ;  /* 0x08e1000b0cc4783b */ /* 0x000fe80008000200 */
[----:B------:R-:W-:Y:S04]  /*ba680*/  LDSM.16.M88.4 R124, [R12+UR11+0x8c080] ;  /* 0x08c0800b0c7c783b */ /* 0x000fe80008000200 */
[----:B-1----:R-:W-:Y:S04]  /*ba690*/  STL.64 [R1+0x960], R188 ;  /* 0x000960bc01007387 */ /* 0x002fe80000100a00 */
[----:B------:R-:W-:Y:S04]  /*ba6a0*/  STL.64 [R1+0x968], R190 ;  /* 0x000968be01007387 */ /* 0x000fe80000100a00 */
[----:B------:R-:W1:Y:S04]  /*ba6b0*/  LDSM.16.M88.4 R188, [R12+UR11+0x8c100] ;  /* 0x08c1000b0cbc783b */ /* 0x000e680008000200 */
[----:B------:R-:W-:Y:S04]  /*ba6c0*/  STL.64 [R1+0x950], R180 ;  /* 0x000950b401007387 */ /* 0x000fe80000100a00 */
[----:B------:R-:W-:Y:S04]  /*ba6d0*/  STL.64 [R1+0x958], R182 ;  /* 0x000958b601007387 */ /* 0x000fe80000100a00 */
[----:B------:R-:W2:Y:S04]  /*ba6e0*/  LDSM.16.M88.4 R180, [R12+UR11+0x8c180] ;  /* 0x08c1800b0cb4783b */ /* 0x000ea80008000200 */
[----:B-1----:R-:W-:Y:S04]  /*ba6f0*/  STL.64 [R1+0x940], R188 ;  /* 0x000940bc01007387 */ /* 0x002fe80000100a00 */
[----:B------:R-:W-:Y:S04]  /*ba700*/  STL.64 [R1+0x948], R190 ;  /* 0x000948be01007387 */ /* 0x000fe80000100a00 */
[----:B------:R-:W1:Y:S04]  /*ba710*/  LDSM.16.M88.4 R188, [R12+UR11+0x8d100] ;  /* 0x08d1000b0cbc783b */ /* 0x000e680008000200 */
[----:B--2---:R-:W-:Y:S04]  /*ba720*/  STL.64 [R1+0x930], R180 ;  /* 0x000930b401007387 */ /* 0x004fe80000100a00 */
[----:B------:R-:W-:Y:S04]  /*ba730*/  STL.64 [R1+0x938], R182 ;  /* 0x000938b601007387 */ /* 0x000fe80000100a00 */
[----:B------:R-:W2:Y:S04]  /*ba740*/  LDSM.16.M88.4 R180, [R12+UR11+0x8d180] ;  /* 0x08d1800b0cb4783b */ /* 0x000ea80008000200 */
[----:B------:R-:W-:Y:S04]  /*ba750*/  STL.64 [R1+0x500], R116 ;  /* 0x0005007401007387 */ /* 0x000fe80000100a00 */
[----:B------:R-:W-:Y:S04]  /*ba760*/  STL.64 [R1+0x508], R118 ;  /* 0x0005087601007387 */ /* 0x000fe80000100a00 */
[----:B------:R-:W-:Y:S04]  /*ba770*/  LDSM.16.M88.4 R116, [R12+UR11+0x8e080] ;  /* 0x08e0800b0c74783b */ /* 0x000fe80008000200 */
[----:B-1----:R-:W-:Y:S04]  /*ba780*/  STL.64 [R1+0x920], R188 ;  /* 0x000920bc01007387 */ /* 0x002fe80000100a00 */
[----:B------:R1:W-:Y:S04]  /*ba790*/  STL.64 [R1+0x928], R190 ;  /* 0x000928be01007387 */ /* 0x0003e80000100a00 */
[----:B--2---:R-:W-:Y:S04]  /*ba7a0*/  STL.64 [R1+0x910], R180 ;  /* 0x000910b401007387 */ /* 0x004fe80000100a00 */
[----:B------:R-:W-:Y:S04]  /*ba7b0*/  STL.64 [R1+0x918], R182 ;  /* 0x000918b601007387 */ /* 0x000fe80000100a00 */
[----:B------:R-:W2:Y:S01]  /*ba7c0*/  LDSM.16.M88.4 R180, [R12+UR11+0x8e180] ;  /* 0x08e1800b0cb4783b */ /* 0x000ea20008000200 */
[----:B-1----:R-:W-:Y:S03]  /*ba7d0*/  HMMA.1688.F32.TF32 R188, R168, R234, R112 ;  /* 0x000000eaa8bc723c */ /* 0x002fe60000081070 */
[----:B------:R-:W-:Y:S04]  /*ba7e0*/  STL.64 [R1+0x900], R196 ;  /* 0x000900c401007387 */ /* 0x000fe80000100a00 */
[----:B------:R-:W-:Y:S04]  /*ba7f0*/  STL.64 [R1+0x908], R198 ;  /* 0x000908c601007387 */ /* 0x000fe80000100a00 */
[----:B------:R-:W-:-:S12]  /*ba800*/  LDSM.16.M88.4 R112, [R12+UR11+0x8f080] ;  /* 0x08f0800b0c70783b */ /* 0x000fd80008000200 */
[----:B------:R-:W-:Y:S04]  /*ba810*/  STL.64 [R1+0x4f0], R188 ;  /* 0x0004f0bc01007387 */ /* 0x000fe80000100a00 */
[----:B------:R-:W-:Y:S04]  /*ba820*/  STL.64 [R1+0x4f8], R190 ;  /* 0x0004f8be01007387 */ /* 0x000fe80000100a00 */
[----:B------:R-:W-:Y:S04]  /*ba830*/  LDSM.16.M88.4 R188, [R12+UR11+0x8f100] ;  /* 0x08f1000b0cbc783b */ /* 0x000fe80008000200 */
[----:B--2---:R-:W-:Y:S04]  /*ba840*/  STL.64 [R1+0x8f0], R180 ;  /* 0x0008f0b401007387 */ /* 0x004fe80000100a00 */
[----:B------:R-:W-:Y:S04]  /*ba850*/  STL.64 [R1+0x8f8], R182 ;  /* 0x0008f8b601007387 */ /* 0x000fe80000100a00 */
[----:B------:R-:W1:Y:S01]  /*ba860*/  LDSM.16.M88.4 R180, [R12+UR11+0x8f180] ;  /* 0x08f1800b0cb4783b */ /* 0x000e620008000200 */
[----:B---3--:R-:W-:-:S05]  /*ba870*/  SHF.L.U32 R252, R252, 0x7, RZ ;  /* 0x00000007fcfc7819 */ /* 0x008fca00000006ff */
[----:B------:R-:W-:Y:S01]  /*ba880*/  IMAD.SHL.U32 R252, R252, 0x4, RZ ;  /* 0x00000004fcfc7824 */ /* 0x000fe200078e00ff */
[----:B-1----:R-:W-:Y:S04]  /*ba890*/  STL.64 [R1+0x8d0], R180 ;  /* 0x0008d0b401007387 */ /* 0x002fe80000100a00 */
        /* <DEDUP_REMOVED lines=13> */
[----:B--2---:R-:W2:Y:S04]  /*ba970*/  LDL.LU R190, [R1+0xe18] ;  /* 0x000e180001be7983 */ /* 0x004ea80000300800 */
[----:B------:R-:W2:Y:S04]  /*ba980*/  LDL.LU R191, [R1+0xe1c] ;  /* 0x000e1c0001bf7983 */ /* 0x000ea80000300800 */
[----:B------:R-:W2:Y:S04]  /*ba990*/  LDL.LU R180, [R1+0xe00] ;  /* 0x000e000001b47983 */ /* 0x000ea80000300800 */
[----:B------:R-:W2:Y:S04]  /*ba9a0*/  LDL.LU R181, [R1+0xe04] ;  /* 0x000e040001b57983 */ /* 0x000ea80000300800 */
[----:B---3--:R-:W3:Y:S04]  /*ba9b0*/  LDL.LU R182, [R1+0xe08] ;  /* 0x000e080001b67983 */ /* 0x008ee80000300800 */
[----:B------:R-:W3:Y:S04]  /*ba9c0*/  LDL.LU R183, [R1+0xe0c] ;  /* 0x000e0c0001b77983 */ /* 0x000ee80000300800 */
[----:B------:R-:W3:Y:S01]  /*ba9d0*/  LDL.LU R232, [R1+0xdf0] ;  /* 0x000df00001e87983 */ /* 0x000ee20000300800 */
[----:B------:R-:W-:Y:S01]  /*ba9e0*/  MOV R233, R15 ;  /* 0x0000000f00e97202 */ /* 0x000fe20000000f00 */
[----:B------:R-:W-:-:S02]  /*ba9f0*/  IMAD.MOV.U32 R234, RZ, RZ, R14 ;  /* 0x000000ffffea7224 */ /* 0x000fc400078e000e */
[----:B------:R-:W-:Y:S01]  /*baa00*/  STL.64 [R1+0xc668], R30 ;  /* 0x00c6681e01007387 */ /* 0x000fe20000100a00 */
[----:B------:R-:W-:-:S03]  /*baa10*/  IMAD.MOV.U32 R235, RZ, RZ, R13 ;  /* 0x000000ffffeb7224 */ /* 0x000fc600078e000d */
[----:B------:R-:W-:Y:S04]  /*baa20*/  STL.64 [R1+0xc660], R28 ;  /* 0x00c6601c01007387 */ /* 0x000fe80000100a00 */
[----:B------:R-:W-:Y:S04]  /*baa30*/  STL.64 [R1+0xc658], R26 ;  /* 0x00c6581a01007387 */ /* 0x000fe80000100a00 */
[----:B------:R-:W-:Y:S04]  /*baa40*/  STL.64 [R1+0xc650], R24 ;  /* 0x00c6501801007387 */ /* 0x000fe80000100a00 */
[----:B------:R-:W3:Y:S04]  /*baa50*/  LDL.64 R12, [R1+0x20] ;  /* 0x00002000010c7983 */ /* 0x000ee80000100a00 */
[----:B------:R-:W3:Y:S04]  /*baa60*/  LDL.64 R14, [R1+0x28] ;  /* 0x00002800010e7983 */ /* 0x000ee80000100a00 */
[----:B------:R1:W-:Y:S04]  /*baa70*/  STL [R1+0xa080], R2 ;  /* 0x00a0800201007387 */ /* 0x0003e80000100800 */
[----:B------:R1:W-:Y:S04]  /*baa80*/  STL [R1+0xa07c], R0 ;  /* 0x00a07c0001007387 */ /* 0x0003e80000100800 */
[----:B------:R-:W-:Y:S01]  /*baa90*/  LDS R214, [R3+UR10+0x1a000] ;  /* 0x01a0000a03d67984 */ /* 0x000fe20008000800 */
[----:B-1----:R-:W-:Y:S01]  /*baaa0*/  IMAD.MOV.U32 R2, RZ, RZ, R238 ;  /* 0x000000ffff027224 */ /* 0x002fe200078e00ee */
[----:B------:R-:W-:Y:S01]  /*baab0*/  MOV R0, R239 ;  /* 0x000000ef00007202 */ /* 0x000fe20000000f00 */
[C---:B----4-:R-:W-:Y:S06]  /*baac0*/  HMMA.1688.F32.TF32 R28, R168.reuse, R202, R204 ;  /* 0x000000caa81c723c */ /* 0x050fec00000810cc */
[----:B------:R-:W-:-:S15]  /*baad0*/  HMMA.1688.F32.TF32 R24, R168, R194, R196 ;  /* 0x000000c2a818723c */ /* 0x000fde00000810c4 */
[----:B------:R-:W-:-:S02]  /*baae0*/  NOP ;  /* 0x0000000000007918 */ /* 0x000fc40000000000 */
[----:B------:R-:W-:Y:S04]  /*baaf0*/  STL.64 [R1+0x490], R28 ;  /* 0x0004901c01007387 */ /* 0x000fe80000100a00 */
[----:B------:R3:W-:Y:S01]  /*bab00*/  STL.64 [R1+0x498], R30 ;  /* 0x0004981e01007387 */ /* 0x0007e20000100a00 */
[C---:B--2---:R-:W-:Y:S03]  /*bab10*/  HMMA.1688.F32.TF32 R184, R168.reuse, R186, R188 ;  /* 0x000000baa8b8723c */ /* 0x044fe600000810bc */
[----:B------:R-:W-:Y:S04]  /*bab20*/  STL.64 [R1+0x480], R24 ;  /* 0x0004801801007387 */ /* 0x000fe80000100a00 */
[----:B------:R1:W-:Y:S01]  /*bab30*/  STL.64 [R1+0x488], R26 ;  /* 0x0004881a01007387 */ /* 0x0003e20000100a00 */
[C---:B---3--:R-:W-:Y:S06]  /*bab40*/  HMMA.1688.F32.TF32 R28, R168.reuse, R178, R180 ;  /* 0x000000b2a81c723c */ /* 0x048fec00000810b4 */
[----:B-1----:R-:W-:Y:S09]  /*bab50*/  HMMA.1688.F32.TF32 R24, R168, R238, R232 ;  /* 0x000000eea818723c */ /* 0x002ff200000810e8 */
[----:B------:R-:W-:Y:S04]  /*bab60*/  STL.64 [R1+0x470], R184 ;  /* 0x000470b801007387 */ /* 0x000fe80000100a00 */
[----:B------:R-:W-:Y:S04]  /*bab70*/  STL.64 [R1+0x478], R186 ;  /* 0x000478ba01007387 */ /* 0x000fe80000100a00 */
        /* <DEDUP_REMOVED lines=30> */
[----:B------:R-:W-:Y:S01]  /*bad60*/  IMAD.MOV.U32 R178, RZ, RZ, R243 ;  /* 0x000000ffffb27224 */ /* 0x000fe200078e00f3 */
[----:B------:R-:W-:Y:S01]  /*bad70*/  MOV R243, R172 ;  /* 0x000000ac00f37202 */ /* 0x000fe20000000f00 */
[----:B------:R-:W-:Y:S01]  /*bad80*/  IMAD.MOV.U32 R179, RZ, RZ, R242 ;  /* 0x000000ffffb37224 */ /* 0x000fe200078e00f2 */
[----:B-1----:R-:W4:Y:S01]  /*bad90*/  LDL.LU R28, [R1+0xdd0] ;  /* 0x000dd000011c7983 */ /* 0x002f220000300800 */
[----:B------:R-:W-:-:S03]  /*bada0*/  IMAD.MOV.U32 R242, RZ, RZ, R173 ;  /* 0x000000fffff27224 */ /* 0x000fc600078e00ad */
[----:B------:R-:W4:Y:S04]  /*badb0*/  LDL.LU R29, [R1+0xdd4] ;  /* 0x000dd400011d7983 */ /* 0x000f280000300800 */
        /* <DEDUP_REMOVED lines=10> */
[----:B------:R-:W-:-:S03]  /*bae60*/  IMAD.MOV.U32 R203, RZ, RZ, R241 ;  /* 0x000000ffffcb7224 */ /* 0x000fc600078e00f1 */
        /* <DEDUP_REMOVED lines=19> */
[----:B------:R-:W-:Y:S04]  /*bafa0*/  STL [R1+0xba4c], R0 ;  /* 0x00ba4c0001007387 */ /* 0x000fe80000100800 */
[----:B------:R-:W-:Y:S01]  /*bafb0*/  STL [R1+0xba48], R2 ;  /* 0x00ba480201007387 */ /* 0x000fe20000100800 */
[----:B--2---:R-:W-:Y:S03]  /*bafc0*/  HMMA.1688.F32.TF32 R240, R168, R242, R28 ;  /* 0x000000f2a8f0723c */ /* 0x004fe6000008101c */
[----:B------:R-:W2:Y:S04]  /*bafd0*/  LDL.LU.64 R30, [R1+0xc668] ;  /* 0x00c66800011e7983 */ /* 0x000ea80000300a00 */
[----:B------:R-:W2:Y:S04]  /*bafe0*/  LDL.LU.64 R28, [R1+0xc660] ;  /* 0x00c66000011c7983 */ /* 0x000ea80000300a00 */
[----:B------:R-:W2:Y:S04]  /*baff0*/  LDL.LU R168, [R1+0xc50] ;  /* 0x000c500001a87983 */ /* 0x000ea80000300800 */
[----:B------:R-:W2:Y:S04]  /*bb000*/  LDL.LU R169, [R1+0xc54] ;  /* 0x000c540001a97983 */ /* 0x000ea80000300800 */
[----:B------:R-:W2:Y:S04]  /*bb010*/  LDL.LU R170, [R1+0xc58] ;  /* 0x000c580001aa7983 */ /* 0x000ea80000300800 */
[----:B------:R-:W2:Y:S04]  /*bb020*/  LDL.LU R171, [R1+0xc5c] ;  /* 0x000c5c0001ab7983 */ /* 0x000ea80000300800 */
[----:B------:R-:W-:Y:S04]  /*bb030*/  STL.64 [R1+0xba70], R242 ;  /* 0x00ba70f201007387 */ /* 0x000fe80000100a00 */
[----:B------:R1:W-:Y:S04]  /*bb040*/  STL.64 [R1+0xba68], R240 ;  /* 0x00ba68f001007387 */ /* 0x0003e80000100a00 */
[----:B-1----:R-:W2:Y:S04]  /*bb050*/  LDL.LU R240, [R1+0xe80] ;  /* 0x000e800001f07983 */ /* 0x002ea80000300800 */
[----:B------:R-:W2:Y:S04]  /*bb060*/  LDL.LU R241, [R1+0xe84] ;  /* 0x000e840001f17983 */ /* 0x000ea80000300800 */
[----:B------:R-:W2:Y:S04]  /*bb070*/  LDL.LU R242, [R1+0xe88] ;  /* 0x000e880001f27983 */ /* 0x000ea80000300800 */
[----:B------:R-:W2:Y:S01]  /*bb080*/  LDL.LU R243, [R1+0xe8c] ;  /* 0x000e8c0001f37983 */ /* 0x000ea20000300800 */
[C---:B---3--:R-:W-:Y:S03]  /*bb090*/  HMMA.1688.F32.TF32 R228, R216.reuse, R228, R24 ;  /* 0x000000e4d8e4723c */ /* 0x048fe60000081018 */
[----:B------:R1:W-:Y:S04]  /*bb0a0*/  STL [R1+0xc578], R249 ;  /* 0x00c578f901007387 */ /* 0x0003e80000100800 */
[----:B------:R-:W3:Y:S01]  /*bb0b0*/  LDL.LU.64 R26, [R1+0xc658] ;  /* 0x00c65800011a7983 */ /* 0x000ee20000300a00 */
[C---:B------:R-:W-:Y:S03]  /*bb0c0*/  HMMA.1688.F32.TF32 R224, R216.reuse, R248, R224 ;  /* 0x000000f8d8e0723c */ /* 0x040fe600000810e0 */
[----:B------:R-:W3:Y:S03]  /*bb0d0*/  LDL.LU.64 R24, [R1+0xc650] ;  /* 0x00c6500001187983 */ /* 0x000ee60000300a00 */
[C---:B------:R-:W-:Y:S01]  /*bb0e0*/  HMMA.1688.F32.TF32 R232, R216.reuse, R212, R232 ;  /* 0x000000d4d8e8723c */ /* 0x040fe200000810e8 */
[----:B------:R1:W-:Y:S04]  /*bb0f0*/  STL [R1+0xc574], R100 ;  /* 0x00c5746401007387 */ /* 0x0003e80000100800 */
[----:B------:R1:W-:Y:S01]  /*bb100*/  STL [R1+0xc570], R101 ;  /* 0x00c5706501007387 */ /* 0x0003e20000100800 */
        /* <DEDUP_REMOVED lines=11> */
[----:B--2---:R-:W-:Y:S01]  /*bb1c0*/  HMMA.1688.F32.TF32 R168, R216, R100, R168 ;  /* 0x00000064d8a8723c */ /* 0x004fe200000810a8 */
[----:B-1----:R-:W-:Y:S01]  /*bb1d0*/  IMAD.MOV.U32 R249, RZ, RZ, R12 ;  /* 0x000000fffff97224 */ /* 0x002fe200078e000c */
[----:B------:R-:W-:Y:S01]  /*bb1e0*/  LOP3.LUT R0, R3, 0x20, RZ, 0x3c, !PT ;  /* 0x0000002003007812 */ /* 0x000fe200078e3cff */
[----:B------:R-:W-:Y:S03]  /*bb1f0*/  LDS R212, [R3+UR10+0x18000] ;  /* 0x0180000a03d47984 */ /* 0x000fe60008000800 */
[----:B------:R-:W-:Y:S01]  /*bb200*/  HMMA.1688.F32.TF32 R224, R220, R250, R224 ;  /* 0x000000fadce0723c */ /* 0x000fe200000810e0 */
[----:B------:R-:W-:Y:S04]  /*bb210*/  LDS R213, [R0+UR10+0x18000] ;  /* 0x0180000a00d57984 */ /* 0x000fe80008000800 */
[----:B------:R-:W1:Y:S01]  /*bb220*/  LDS R215, [R0+UR10+0x1a000] ;  /* 0x01a0000a00d77984 */ /* 0x000e620008000800 */
[----:B------:R-:W-:Y:S03]  /*bb230*/  HMMA.1688.F32.TF32 R216, R216, R64, R240 ;  /* 0x00000040d8d8723c */ /* 0x000fe600000810f0 */
[----:B------:R-:W2:Y:S04]  /*bb240*/  LDL R242, [R1+0x8e8] ;  /* 0x0008e80001f27983 */ /* 0x000ea80000100800 */
[----:B------:R-:W2:Y:S04]  /*bb250*/  LDL R243, [R1+0x8ec] ;  /* 0x0008ec0001f37983 */ /* 0x000ea80000100800 */
[----:B------:R-:W4:Y:S04]  /*bb260*/  LDL R240, [R1+0x8e0] ;  /* 0x0008e00001f07983 */ /* 0x000f280000100800 */
[----:B------:R-:W4:Y:S01]  /*bb270*/  LDL R241, [R1+0x8e4] ;  /* 0x0008e40001f17983 */ /* 0x000f220000100800 */
[C---:B------:R-:W-:Y:S06]  /*bb280*/  HMMA.1688.F32.TF32 R236, R220.reuse, R14, R236 ;  /* 0x0000000edcec723c */ /* 0x040fec00000810ec */
[----:B------:R-:W-:Y:S01]  /*bb290*/  IMAD.MOV.U32 R100, RZ, RZ, R14 ;  /* 0x000000ffff647224 */ /* 0x000fe200078e000e */
[----:B------:R-:W-:Y:S01]  /*bb2a0*/  MOV R101, R15 ;  /* 0x0000000f00657202 */ /* 0x000fe20000000f00 */
[----:B------:R-:W-:Y:S04]  /*bb2b0*/  LDS R12, [R3+UR10+0x1c000] ;  /* 0x01c0000a030c7984 */ /* 0x000fe80008000800 */
[----:B------:R-:W-:Y:S04]  /*bb2c0*/  LDS R14, [R3+UR10+0x1e000] ;  /* 0x01e0000a030e7984 */ /* 0x000fe80008000800 */
[----:B------:R-:W-:Y:S04]  /*bb2d0*/  LDS R13, [R0+UR10+0x1c000] ;  /* 0x01c0000a000d7984 */ /* 0x000fe80008000800 */
[----:B------:R-:W3:Y:S04]  /*bb2e0*/  LDS R15, [R0+UR10+0x1e000] ;  /* 0x01e0000a000f7984 */ /* 0x000ee80008000800 */
[----:B--2---:R2:W-:Y:S04]  /*bb2f0*/  STL.64 [R1+0xc5e8], R242 ;  /* 0x00c5e8f201007387 */ /* 0x0045e80000100a00 */
[----:B----4-:R4:W-:Y:S04]  /*bb300*/  STL.64 [R1+0xc5e0], R240 ;  /* 0x00c5e0f001007387 */ /* 0x0109e80000100a00 */
[----:B--2---:R-:W2:Y:S04]  /*bb310*/  LDL R242, [R1+0x18] ;  /* 0x0000180001f27983 */ /* 0x004ea80000100800 */
[----:B------:R-:W2:Y:S04]  /*bb320*/  LDL R243, [R1+0x1c] ;  /* 0x00001c0001f37983 */ /* 0x000ea80000100800 */
[----:B------:R1:W-:Y:S04]  /*bb330*/  STL.64 [R1+0xc588], R250 ;  /* 0x00c588fa01007387 */ /* 0x0003e80000100a00 */
[----:B------:R3:W-:Y:S04]  /*bb340*/  STL.64 [R1+0xc580], R248 ;  /* 0x00c580f801007387 */ /* 0x0007e80000100a00 */
[----:B----4-:R-:W4:Y:S04]  /*bb350*/  LDL.64 R240, [R1+0x30] ;  /* 0x0000300001f07983 */ /* 0x010f280000100a00 */
[----:B-1----:R-:W4:Y:S04]  /*bb360*/  LDL R250, [R1+0x8] ;  /* 0x0000080001fa7983 */ /* 0x002f280000100800 */
[----:B------:R-:W4:Y:S04]  /*bb370*/  LDL R251, [R1+0xc] ;  /* 0x00000c0001fb7983 */ /* 0x000f280000100800 */
[----:B---3--:R-:W3:Y:S01]  /*bb380*/  LDL.64 R248, [R1+0x40] ;  /* 0x0000400001f87983 */ /* 0x008ee20000100a00 */
        /* <DEDUP_REMOVED lines=12> */
[C---:B--2---:R-:W-:Y:S01]  /*bb450*/  HMMA.1688.F32.TF32 R232, R220.reuse, R242, R232 ;  /* 0x000000f2dce8723c */ /* 0x044fe200000810e8 */
[----:B------:R-:W2:Y:S05]  /*bb460*/  LDL.64 R242, [R1+0x38] ;  /* 0x0000380001f27983 */ /* 0x000eaa0000100a00 */
[----:B----4-:R-:W-:Y:S01]  /*bb470*/  HMMA.1688.F32.TF32 R228, R220, R250, R228 ;  /* 0x000000fadce4723c */ /* 0x010fe200000810e4 */
[----:B------:R-:W4:Y:S04]  /*bb480*/  LDL.64 R250, [R1+0x48] ;  /* 0x0000480001fa7983 */ /* 0x000f280000100a00 */
[----:B------:R-:W-:Y:S04]  /*bb490*/  STL [R1+0xc554], R102 ;  /* 0x00c5546601007387 */ /* 0x000fe80000100800 */
[----:B------:R-:W-:Y:S04]  /*bb4a0*/  STL [R1+0xc550], R103 ;  /* 0x00c5506701007387 */ /* 0x000fe80000100800 */
[----:B------:R-:W-:Y:S04]  /*bb4b0*/  STL [R1+0xc548], R98 ;  /* 0x00c5486201007387 */ /* 0x000fe80000100800 */
[----:B------:R-:W-:Y:S04]  /*bb4c0*/  STL [R1+0xc544], R99 ;  /* 0x00c5446301007387 */ /* 0x000fe80000100800 */
[----:B------:R-:W-:Y:S04]  /*bb4d0*/  STL [R1+0xc558], R94 ;  /* 0x00c5585e01007387 */ /* 0x000fe80000100800 */
[----:B------:R-:W-:Y:S04]  /*bb4e0*/  STL [R1+0xc54c], R95 ;  /* 0x00c54c5f01007387 */ /* 0x000fe80000100800 */
[----:B------:R-:W-:Y:S04]  /*bb4f0*/  STL [R1+0xc55c], R7 ;  /* 0x00c55c0701007387 */ /* 0x000fe80000100800 */
[----:B------:R-:W-:Y:S04]  /*bb500*/  STL.64 [R1+0xc598], R10 ;  /* 0x00c5980a01007387 */ /* 0x000fe80000100a00 */
[----:B------:R1:W-:Y:S01]  /*bb510*/  STL.64 [R1+0xc590], R8 ;  /* 0x00c5900801007387 */ /* 0x0003e20000100a00 */
[----:B------:R-:W-:Y:S06]  /*bb520*/  HMMA.1688.F32.TF32 R232, R212, R156, R232 ;  /* 0x0000009cd4e8723c */ /* 0x000fec00000810e8 */
[----:B------:R-:W-:Y:S01]  /*bb530*/  HMMA.1688.F32.TF32 R220, R220, R66, R216 ;  /* 0x00000042dcdc723c */ /* 0x000fe200000810d8 */
[----:B------:R-:W-:Y:S04]  /*bb540*/  LDS R216, [R3+UR10+0x20000] ;  /* 0x0200000a03d87984 */ /* 0x000fe80008000800 */
[----:B-1----:R-:W2:Y:S04]  /*bb550*/  LDL R8, [R1+0x50] ;  /* 0x0000500001087983 */ /* 0x002ea80000100800 */
[----:B------:R-:W2:Y:S04]  /*bb560*/  LDL R9, [R1+0x54] ;  /* 0x0000540001097983 */ /* 0x000ea80000100800 */
[----:B------:R-:W-:Y:S04]  /*bb570*/  LDS R218, [R3+UR10+0x22000] ;  /* 0x0220000a03da7984 */ /* 0x000fe80008000800 */
[----:B------:R-:W-:Y:S04]  /*bb580*/  LDS R217, [R0+UR10+0x20000] ;  /* 0x0200000a00d97984 */ /* 0x000fe80008000800 */
[----:B------:R-:W1:Y:S04]  /*bb590*/  LDS R219, [R0+UR10+0x22000] ;  /* 0x0220000a00db7984 */ /* 0x000e680008000800 */
[----:B------:R-:W2:Y:S04]  /*bb5a0*/  LDL R10, [R1+0x58] ;  /* 0x00005800010a7983 */ /* 0x000ea80000100800 */
[----:B------:R-:W2:Y:S04]  /*bb5b0*/  LDL R11, [R1+0x5c] ;  /* 0x00005c00010b7983 */ /* 0x000ea80000100800 */
        /* <DEDUP_REMOVED lines=23> */
[----:B------:R-:W-:Y:S03]  /*bb730*/  HMMA.1688.F32.TF32 R228, R212, R160, R228 ;  /* 0x000000a0d4e4723c */ /* 0x000fe600000810e4 */
[----:B---3--:R-:W3:Y:S04]  /*bb740*/  LDL.64 R156, [R1+0x9c0] ;  /* 0x0009c000019c7983 */ /* 0x008ee80000100a00 */
[----:B------:R-:W3:Y:S04]  /*bb750*/  LDL.64 R160, [R1+0x9a0] ;  /* 0x0009a00001a07983 */ /* 0x000ee80000100a00 */
[----:B-1----:R-:W3:Y:S04]  /*bb760*/  LDL.64 R152, [R1+0x9e0] ;  /* 0x0009e00001987983 */ /* 0x002ee80000100a00 */
[----:B------:R-:W3:Y:S01]  /*bb770*/  LDL.64 R64, [R1+0x980] ;  /* 0x0009800001407983 */ /* 0x000ee20000100a00 */
[----:B------:R-:W-:Y:S03]  /*bb780*/  HMMA.1688.F32.TF32 R232, R216, R240, R232 ;  /* 0x000000f0d8e8723c */ /* 0x000fe600000810e8 */
[----:B------:R-:W3:Y:S03]  /*bb790*/  LDL.64 R68, [R1+0x960] ;  /* 0x0009600001447983 */ /* 0x000ee60000100a00 */
[----:B------:R-:W-:Y:S01]  /*bb7a0*/  IMAD.MOV.U32 R7, RZ, RZ, R240 ;  /* 0x000000ffff077224 */ /* 0x000fe200078e00f0 */
[----:B------:R-:W-:Y:S01]  /*bb7b0*/  MOV R94, R241 ;  /* 0x000000f1005e7202 */ /* 0x000fe20000000f00 */
[----:B------:R-:W3:Y:S04]  /*bb7c0*/  LDL.64 R72, [R1+0x940] ;  /* 0x0009400001487983 */ /* 0x000ee80000100a00 */
[----:B------:R-:W3:Y:S01]  /*bb7d0*/  LDL.64 R240, [R1+0x920] ;  /* 0x0009200001f07983 */ /* 0x000ee20000100a00 */
        /* <DEDUP_REMOVED lines=13> */
[----:B------:R-:W-:Y:S01]  /*bb8b0*/  IMAD.MOV.U32 R95, RZ, RZ, R248 ;  /* 0x000000ffff5f7224 */ /* 0x000fe200078e00f8 */
[----:B------:R-:W3:Y:S04]  /*bb8c0*/  LDL R164, [R1+0x900] ;  /* 0x0009000001a47983 */ /* 0x000ee80000100800 */
[----:B------:R-:W-:Y:S01]  /*bb8d0*/  HMMA.1688.F32.TF32 R212, R212, R112, R220 ;  /* 0x00000070d4d4723c */ /* 0x000fe200000810dc */
[----:B------:R-:W-:Y:S04]  /*bb8e0*/  LDS R220, [R3+UR10+0x24000] ;  /* 0x0240000a03dc7984 */ /* 0x000fe80008000800 */
[----:B------:R-:W-:Y:S01]  /*bb8f0*/  LDS R222, [R3+UR10+0x26000] ;  /* 0x0260000a03de7984 */ /* 0x000fe20008000800 */
[C---:B------:R-:W-:Y:S03]  /*bb900*/  HMMA.1688.F32.TF32 R180, R12.reuse, R106, R180 ;  /* 0x0000006a0cb4723c */ /* 0x040fe600000810b4 */
[----:B------:R-:W-:Y:S03]  /*bb910*/  LDS R221, [R0+UR10+0x24000] ;  /* 0x0240000a00dd7984 */ /* 0x000fe60008000800 */
[----:B------:R-:W-:Y:S01]  /*bb920*/  HMMA.1688.F32.TF32 R224, R12, R166, R224 ;  /* 0x000000a60ce0723c */ /* 0x000fe200000810e0 */
[----:B------:R-:W1:Y:S01]  /*bb930*/  LDS R223, [R0+UR10+0x26000] ;  /* 0x0260000a00df7984 */ /* 0x000e620008000800 */
[----:B------:R-:W-:-:S03]  /*bb940*/  IMAD.MOV.U32 R98, RZ, RZ, R249 ;  /* 0x000000ffff627224 */ /* 0x000fc600078e00f9 */
[----:B------:R-:W3:Y:S01]  /*bb950*/  LDL R165, [R1+0x904] ;  /* 0x0009040001a57983 */ /* 0x000ee20000100800 */
[C---:B------:R-:W-:Y:S03]  /*bb960*/  HMMA.1688.F32.TF32 R228, R12.reuse, R162, R228 ;  /* 0x000000a20ce4723c */ /* 0x040fe600000810e4 */
[----:B------:R-:W3:Y:S03]  /*bb970*/  LDL R166, [R1+0x908] ;  /* 0x0009080001a67983 */ /* 0x000ee60000100800 */
[C---:B------:R-:W-:Y:S01]  /*bb980*/  HMMA.1688.F32.TF32 R184, R12.reuse, R110, R184 ;  /* 0x0000006e0cb8723c */ /* 0x040fe200000810b8 */
[----:B------:R-:W3:Y:S04]  /*bb990*/  LDL R167, [R1+0x90c] ;  /* 0x00090c0001a77983 */ /* 0x000ee80000100800 */
[----:B------:R-:W3:Y:S01]  /*bb9a0*/  LDL R88, [R1+0xa40] ;  /* 0x000a400001587983 */ /* 0x000ee20000100800 */
[----:B------:R-:W-:Y:S01]  /*bb9b0*/  HMMA.1688.F32.TF32 R188, R12, R138, R188 ;  /* 0x0000008a0cbc723c */ /* 0x000fe200000810bc */
[----:B----4-:R-:W-:-:S02]  /*bb9c0*/  IMAD.MOV.U32 R99, RZ, RZ, R250 ;  /* 0x000000ffff637224 */ /* 0x010fc400078e00fa */
[----:B------:R-:W4:Y:S03]  /*bb9d0*/  LDL R89, [R1+0xa44] ;  /* 0x000a440001597983 */ /* 0x000f260000100800 */
[C---:B------:R-:W-:Y:S01]  /*bb9e0*/  HMMA.1688.F32.TF32 R192, R12.reuse, R134, R192 ;  /* 0x000000860cc0723c */ /* 0x040fe200000810c0 */
[----:B------:R-:W-:Y:S01]  /*bb9f0*/  IMAD.MOV.U32 R252, RZ, RZ, R251 ;  /* 0x000000fffffc7224 */ /* 0x000fe200078e00fb */
[----:B------:R-:W4:Y:S04]  /*bba00*/  LDL R90, [R1+0xa48] ;  /* 0x000a4800015a7983 */ /* 0x000f280000100800 */
[C---:B------:R-:W-:Y:S01]  /*bba10*/  HMMA.1688.F32.TF32 R196, R12.reuse, R130, R196 ;  /* 0x000000820cc4723c */ /* 0x040fe200000810c4 */
[----:B------:R-:W4:Y:S04]  /*bba20*/  LDL R91, [R1+0xa4c] ;  /* 0x000a4c00015b7983 */ /* 0x000f280000100800 */
[----:B------:R-:W4:Y:S01]  /*bba30*/  LDL R84, [R1+0xa80] ;  /* 0x000a800001547983 */ /* 0x000f220000100800 */
[C---:B------:R-:W-:Y:S03]  /*bba40*/  HMMA.1688.F32.TF32 R200, R12.reuse, R126, R200 ;  /* 0x0000007e0cc8723c */ /* 0x040fe600000810c8 */
[----:B------:R-:W4:Y:S03]  /*bba50*/  LDL R85, [R1+0xa84] ;  /* 0x000a840001557983 */ /* 0x000f260000100800 */
        /* <DEDUP_REMOVED lines=11> */
[----:B------:R-:W4:Y:S04]  /*bbb10*/  LDL.64 R76, [R1+0xac0] ;  /* 0x000ac000014c7983 */ /* 0x000f280000100a00 */
[----:B------:R-:W4:Y:S01]  /*bbb20*/  LDL.64 R78, [R1+0xac8] ;  /* 0x000ac800014e7983 */ /* 0x000f220000100a00 */
[----:B------:R-:W-:Y:S03]  /*bbb30*/  HMMA.1688.F32.TF32 R12, R12, R114, R212 ;  /* 0x000000720c0c723c */ /* 0x000fe600000810d4 */
[----:B------:R-:W-:Y:S03]  /*bbb40*/  LDS R212, [R3+UR10+0x28000] ;  /* 0x0280000a03d47984 */ /* 0x000fe60008000800 */
[C---:B------:R-:W-:Y:S01]  /*bbb50*/  HMMA.1688.F32.TF32 R180, R216.reuse, R16, R180 ;  /* 0x00000010d8b4723c */ /* 0x040fe200000810b4 */
[----:B------:R-:W-:Y:S04]  /*bbb60*/  LDS R214, [R3+UR10+0x2a000] ;  /* 0x02a0000a03d67984 */ /* 0x000fe80008000800 */
[----:B------:R-:W-:Y:S01]  /*bbb70*/  LDS R213, [R0+UR10+0x28000] ;  /* 0x0280000a00d57984 */ /* 0x000fe20008000800 */
[C---:B--2---:R-:W-:Y:S03]  /*bbb80*/  HMMA.1688.F32.TF32 R224, R216.reuse, R8, R224 ;  /* 0x00000008d8e0723c */ /* 0x044fe600000810e0 */
[----:B------:R-:W2:Y:S03]  /*bbb90*/  LDS R215, [R0+UR10+0x2a000] ;  /* 0x02a0000a00d77984 */ /* 0x000ea60008000800 */
[C---:B------:R-:W-:Y:S01]  /*bbba0*/  HMMA.1688.F32.TF32 R228, R216.reuse, R248, R228 ;  /* 0x000000f8d8e4723c */ /* 0x040fe200000810e4 */
[----:B------:R-:W4:Y:S04]  /*bbbb0*/  LDL R248, [R1+0xa00] ;  /* 0x000a000001f87983 */ /* 0x000f280000100800 */
[----:B------:R-:W4:Y:S01]  /*bbbc0*/  LDL R249, [R1+0xa04] ;  /* 0x000a040001f97983 */ /* 0x000f220000100800 */
[C---:B------:R-:W-:Y:S03]  /*bbbd0*/  HMMA.1688.F32.TF32 R184, R216.reuse, R20, R184 ;  /* 0x00000014d8b8723c */ /* 0x040fe600000810b8 */
[----:B------:R-:W4:Y:S03]  /*bbbe0*/  LDL R8, [R1+0xa20] ;  /* 0x000a200001087983 */ /* 0x000f260000100800 */
[C---:B------:R-:W-:Y:S01]  /*bbbf0*/  HMMA.1688.F32.TF32 R188, R216.reuse, R48, R188 ;  /* 0x00000030d8bc723c */ /* 0x040fe200000810bc */
[----:B------:R-:W4:Y:S05]  /*bbc00*/  LDL R9, [R1+0xa24] ;  /* 0x000a240001097983 */ /* 0x000f2a0000100800 */
        /* <DEDUP_REMOVED lines=10> */
[----:B------:R-:W-:Y:S01]  /*bbcb0*/  IMAD.MOV.U32 R102, RZ, RZ, R242 ;  /* 0x000000ffff667224 */ /* 0x000fe200078e00f2 */
[----:B------:R-:W-:Y:S01]  /*bbcc0*/  MOV R103, R243 ;  /* 0x000000f300677202 */ /* 0x000fe20000000f00 */
[----:B------:R-:W-:Y:S03]  /*bbcd0*/  LDS R12, [R3+UR10+0x2c000] ;  /* 0x02c0000a030c7984 */ /* 0x000fe60008000800 */
[C---:B-1----:R-:W-:Y:S01]  /*bbce0*/  HMMA.1688.F32.TF32 R180, R220.reuse, R18, R180 ;  /* 0x00000012dcb4723c */ /* 0x042fe200000810b4 */
[----:B------:R-:W-:Y:S04]  /*bbcf0*/  LDS R14, [R3+UR10+0x2e000] ;  /* 0x02e0000a030e7984 */ /* 0x000fe80008000800 */
[----:B------:R-:W-:Y:S01]  /*bbd00*/  LDS R13, [R0+UR10+0x2c000] ;  /* 0x02c0000a000d7984 */ /* 0x000fe20008000800 */
        /* <DEDUP_REMOVED lines=8> */
[----:B------:R-:W-:Y:S04]  /*bbd90*/  STL [R1+0xc4fc], R246 ;  /* 0x00c4fcf601007387 */ /* 0x000fe80000100800 */
[----:B------:R-:W-:Y:S01]  /*bbda0*/  STL [R1+0xc4f8], R247 ;  /* 0x00c4f8f701007387 */ /* 0x000fe20000100800 */
[C---:B------:R-:W-:Y:S03]  /*bbdb0*/  HMMA.1688.F32.TF32 R192, R220.reuse, R46, R192 ;  /* 0x0000002edcc0723c */ /* 0x040fe600000810c0 */
[----:B------:R-:W-:Y:S03]  /*bbdc0*/  STL [R1+0xc504], R62 ;  /* 0x00c5043e01007387 */ /* 0x000fe60000100800 */
[C---:B------:R-:W-:Y:S01]  /*bbdd0*/  HMMA.1688.F32.TF32 R196, R220.reuse, R42, R196 ;  /* 0x0000002adcc4723c */ /* 0x040fe200000810c4 */
[----:B------:R-:W-:Y:S04]  /*bbde0*/  STL [R1+0xc500], R63 ;  /* 0x00c5003f01007387 */ /* 0x000fe80000100800 */
[----:B------:R-:W-:Y:S01]  /*bbdf0*/  STL [R1+0xc50c], R58 ;  /* 0x00c50c3a01007387 */ /* 0x000fe20000100800 */
[C---:B------:R-:W-:Y:S03]  /*bbe00*/  HMMA.1688.F32.TF32 R200, R220.reuse, R38, R200 ;  /* 0x00000026dcc8723c */ /* 0x040fe600000810c8 */
[----:B------:R-:W-:Y:S04]  /*bbe10*/  STL [R1+0xc508], R59 ;  /* 0x00c5083b01007387 */ /* 0x000fe80000100800 */
[----:B------:R-:W-:Y:S01]  /*bbe20*/  STL [R1+0xc514], R54 ;  /* 0x00c5143601007387 */ /* 0x000fe20000100800 */
[C---:B------:R-:W-:Y:S03]  /*bbe30*/  HMMA.1688.F32.TF32 R204, R220.reuse, R34, R204 ;  /* 0x00000022dccc723c */ /* 0x040fe600000810cc */
[----:B------:R-:W-:Y:S04]  /*bbe40*/  STL [R1+0xc510], R55 ;  /* 0x00c5103701007387 */ /* 0x000fe80000100800 */
[----:B------:R-:W-:Y:S04]  /*bbe50*/  STL [R1+0xc51c], R18 ;  /* 0x00c51c1201007387 */ /* 0x000fe80000100800 */
[----:B------:R-:W-:Y:S04]  /*bbe60*/  STL [R1+0xc518], R19 ;  /* 0x00c5181301007387 */ /* 0x000fe80000100800 */
[----:B------:R-:W-:Y:S04]  /*bbe70*/  STL [R1+0xc524], R22 ;  /* 0x00c5241601007387 */ /* 0x000fe80000100800 */
[----:B------:R-:W-:Y:S04]  /*bbe80*/  STL [R1+0xc520], R23 ;  /* 0x00c5201701007387 */ /* 0x000fe80000100800 */
[----:B------:R-:W-:Y:S04]  /*bbe90*/  STL [R1+0xc52c], R50 ;  /* 0x00c52c3201007387 */ /* 0x000fe80000100800 */
[----:B------:R-:W-:Y:S01]  /*bbea0*/  STL [R1+0xc528], R51 ;  /* 0x00c5283301007387 */ /* 0x000fe20000100800 */
[C---:B------:R-:W-:Y:S03]  /*bbeb0*/  HMMA.1688.F32.TF32 R232, R220.reuse, R242, R232 ;  /* 0x000000f2dce8723c */ /* 0x040fe600000810e8 */
[----:B------:R-:W-:Y:S04]  /*bbec0*/  STL [R1+0xc534], R46 ;  /* 0x00c5342e01007387 */ /* 0x000fe80000100800 */
[----:B------:R-:W-:Y:S01]  /*bbed0*/  STL [R1+0xc530], R47 ;  /* 0x00c5302f01007387 */ /* 0x000fe20000100800 */
[C---:B------:R-:W-:Y:S03]  /*bbee0*/  HMMA.1688.F32.TF32 R236, R220.reuse, R246, R236 ;  /* 0x000000f6dcec723c */ /* 0x040fe600000810ec */
[----:B------:R3:W-:Y:S03]  /*bbef0*/  STL [R1+0xc53c], R42 ;  /* 0x00c53c2a01007387 */ /* 0x0007e60000100800 */
[C---:B------:R-:W-:Y:S01]  /*bbf00*/  HMMA.1688.F32.TF32 R168, R220.reuse, R62, R168 ;  /* 0x0000003edca8723c */ /* 0x040fe200000810a8 */
[----:B------:R-:W-:Y:S04]  /*bbf10*/  STL [R1+0xc538], R43 ;  /* 0x00c5382b01007387 */ /* 0x000fe80000100800 */
[----:B------:R1:W-:Y:S01]  /*bbf20*/  STL [R1+0xc540], R39 ;  /* 0x00c5402701007387 */ /* 0x0003e20000100800 */
[----:B------:R-:W-:Y:S01]  /*bbf30*/  HMMA.1688.F32.TF32 R172, R220, R58, R172 ;  /* 0x0000003adcac723c */ /* 0x000fe200000810ac */
[----:B---3--:R-:W-:-:S05]  /*bbf40*/  IMAD.MOV.U32 R42, RZ, RZ, R153 ;  /* 0x000000ffff2a7224 */ /* 0x008fca00078e0099 */
[C---:B------:R-:W-:Y:S01]  /*bbf50*/  HMMA.1688.F32.TF32 R176, R220.reuse, R54, R176 ;  /* 0x00000036dcb0723c */ /* 0x040fe200000810b0 */
[----:B------:R-:W-:Y:S01]  /*bbf60*/  IMAD.MOV.U32 R247, RZ, RZ, R156 ;  /* 0x000000fffff77224 */ /* 0x000fe200078e009c */
[----:B------:R-:W-:Y:S01]  /*bbf70*/  MOV R2, R157 ;  /* 0x0000009d00027202 */ /* 0x000fe20000000f00 */
[----:B-1----:R-:W-:Y:S01]  /*bbf80*/  IMAD.MOV.U32 R39, RZ, RZ, R152 ;  /* 0x000000ffff277224 */ /* 0x002fe200078e0098 */
[----:B------:R-:W1:Y:S02]  /*bbf90*/  LDS R15, [R0+UR10+0x2e000] ;  /* 0x02e0000a000f7984 */ /* 0x000e640008000800 */
[C---:B------:R-:W-:Y:S06]  /*bbfa0*/  HMMA.1688.F32.TF32 R208, R220.reuse, R30, R208 ;  /* 0x0000001edcd0723c */ /* 0x040fec00000810d0 */
[----:B------:R-:W-:Y:S01]  /*bbfb0*/  HMMA.1688.F32.TF32 R220, R220, R26, R216 ;  /* 0x0000001adcdc723c */ /* 0x000fe200000810d8 */
[----:B------:R-:W3:Y:S04]  /*bbfc0*/  LDL R216, [R1+0xa60] ;  /* 0x000a600001d87983 */ /* 0x000ee80000100800 */
[----:B------:R-:W3:Y:S01]  /*bbfd0*/  LDL R217, [R1+0xa64] ;  /* 0x000a640001d97983 */ /* 0x000ee20000100800 */
[----:B--2---:R-:W-:Y:S03]  /*bbfe0*/  HMMA.1688.F32.TF32 R180, R212, R152, R180 ;  /* 0x00000098d4b4723c */ /* 0x004fe600000810b4 */
[----:B------:R-:W2:Y:S01]  /*bbff0*/  LDL.LU.64 R154, [R1+0xc648] ;  /* 0x00c64800019a7983 */ /* 0x000ea20000300a00 */
[----:B------:R-:W-:-:S02]  /*bc000*/  IMAD.MOV.U32 R63, RZ, RZ, R160 ;  /* 0x000000ffff3f7224 */ /* 0x000fc400078e00a0 */
[----:B------:R-:W-:Y:S01]  /*bc010*/  HMMA.1688.F32.TF32 R184, R212, R156, R184 ;  /* 0x0000009cd4b8723c */ /* 0x000fe200000810b8 */
[----:B------:R-:W2:Y:S01]  /*bc020*/  LDL.LU.64 R152, [R1+0xc640] ;  /* 0x00c6400001987983 */ /* 0x000ea20000300a00 */
[----:B------:R-:W-:-:S03]  /*bc030*/  IMAD.MOV.U32 R246, RZ, RZ, R161 ;  /* 0x000000fffff67224 */ /* 0x000fc600078e00a1 */
[----:B------:R-:W2:Y:S01]  /*bc040*/  LDL.LU.64 R158, [R1+0xc638] ;  /* 0x00c63800019e7983 */ /* 0x000ea20000300a00 */
[C---:B------:R-:W-:Y:S03]  /*bc050*/  HMMA.1688.F32.TF32 R188, R212.reuse, R160, R188 ;  /* 0x000000a0d4bc723c */ /* 0x040fe600000810bc */
[----:B------:R-:W2:Y:S01]  /*bc060*/  LDL.LU.64 R156, [R1+0xc630] ;  /* 0x00c63000019c7983 */ /* 0x000ea20000300a00 */
[----:B------:R-:W-:Y:S01]  /*bc070*/  IMAD.MOV.U32 R59, RZ, RZ, R64 ;  /* 0x000000ffff3b7224 */ /* 0x000fe200078e0040 */
[----:B------:R-:W-:Y:S02]  /*bc080*/  MOV R62, R65 ;  /* 0x00000041003e7202 */ /* 0x000fe40000000f00 */
[----:B------:R-:W2:Y:S01]  /*bc090*/  LDL.LU.64 R162, [R1+0xc628] ;  /* 0x00c6280001a27983 */ /* 0x000ea20000300a00 */
[----:B------:R-:W-:Y:S03]  /*bc0a0*/  HMMA.1688.F32.TF32 R192, R212, R64, R192 ;  /* 0x00000040d4c0723c */ /* 0x000fe600000810c0 */
[----:B------:R-:W2:Y:S01]  /*bc0b0*/  LDL.LU.64 R160, [R1+0xc620] ;  /* 0x00c6200001a07983 */ /* 0x000ea20000300a00 */
[----:B------:R-:W-:-:S03]  /*bc0c0*/  IMAD.MOV.U32 R55, RZ, RZ, R68 ;  /* 0x000000ffff377224 */ /* 0x000fc600078e0044 */
[----:B------:R-:W2:Y:S01]  /*bc0d0*/  LDL.LU.64 R66, [R1+0xc618] ;  /* 0x00c6180001427983 */ /* 0x000ea20000300a00 */
[----:B------:R-:W-:Y:S06]  /*bc0e0*/  HMMA.1688.F32.TF32 R196, R212, R68, R196 ;  /* 0x00000044d4c4723c */ /* 0x000fec00000810c4 */
[----:B------:R-:W-:Y:S01]  /*bc0f0*/  IMAD.MOV.U32 R58, RZ, RZ, R69 ;  /* 0x000000ffff3a7224 */ /* 0x000fe200078e0045 */
[----:B------:R-:W2:Y:S01]  /*bc100*/  LDL.LU.64 R64, [R1+0xc610] ;  /* 0x00c6100001407983 */ /* 0x000ea20000300a00 */
[----:B------:R-:W-:Y:S01]  /*bc110*/  IMAD.MOV.U32 R19, RZ, RZ, R72 ;  /* 0x000000ffff137224 */ /* 0x000fe200078e0048 */
[----:B------:R-:W-:-:S02]  /*bc120*/  MOV R54, R73 ;  /* 0x0000004900367202 */ /* 0x000fc40000000f00 */
[----:B------:R-:W2:Y:S01]  /*bc130*/  LDL.LU.64 R70, [R1+0xc608] ;  /* 0x00c6080001467983 */ /* 0x000ea20000300a00 */
[----:B------:R-:W-:Y:S03]  /*bc140*/  HMMA.1688.F32.TF32 R200, R212, R72, R200 ;  /* 0x00000048d4c8723c */ /* 0x000fe600000810c8 */
[----:B------:R-:W2:Y:S01]  /*bc150*/  LDL.LU.64 R68, [R1+0xc600] ;  /* 0x00c6000001447983 */ /* 0x000ea20000300a00 */
[----:B------:R-:W-:-:S03]  /*bc160*/  IMAD.MOV.U32 R23, RZ, RZ, R240 ;  /* 0x000000ffff177224 */ /* 0x000fc600078e00f0 */
[----:B------:R-:W2:Y:S01]  /*bc170*/  LDL.LU.64 R74, [R1+0xc5f8] ;  /* 0x00c5f800014a7983 */ /* 0x000ea20000300a00 */
[C---:B------:R-:W-:Y:S06]  /*bc180*/  HMMA.1688.F32.TF32 R204, R212.reuse, R240, R204 ;  /* 0x000000f0d4cc723c */ /* 0x040fec00000810cc */
[----:B------:R-:W-:Y:S01]  /*bc190*/  IMAD.MOV.U32 R18, RZ, RZ, R241 ;  /* 0x000000ffff127224 */ /* 0x000fe200078e00f1 */
[----:B------:R-:W2:Y:S04]  /*bc1a0*/  LDL.LU.64 R72, [R1+0xc5f0] ;  /* 0x00c5f00001487983 */ /* 0x000ea80000300a00 */
[----:B------:R-:W2:Y:S04]  /*bc1b0*/  LDL.LU.64 R242, [R1+0xc5e8] ;  /* 0x00c5e80001f27983 */ /* 0x000ea80000300a00 */
[----:B------:R-:W2:Y:S01]  /*bc1c0*/  LDL.LU.64 R240, [R1+0xc5e0] ;  /* 0x00c5e00001f07983 */ /* 0x000ea20000300a00 */
[C---:B----4-:R-:W-:Y:S06]  /*bc1d0*/  HMMA.1688.F32.TF32 R232, R212.reuse, R84, R232 ;  /* 0x00000054d4e8723c */ /* 0x050fec00000810e8 */
[C---:B------:R-:W-:Y:S06]  /*bc1e0*/  HMMA.1688.F32.TF32 R228, R212.reuse, R80, R228 ;  /* 0x00000050d4e4723c */ /* 0x040fec00000810e4 */
[----:B------:R-:W-:Y:S01]  /*bc1f0*/  HMMA.1688.F32.TF32 R224, R212, R76, R224 ;  /* 0x0000004cd4e0723c */ /* 0x000fe200000810e0 */
[----:B------:R-:W-:Y:S01]  /*bc200*/  IMAD.MOV.U32 R50, RZ, RZ, R79 ;  /* 0x000000ffff327224 */ /* 0x000fe200078e004f */
[----:B------:R-:W-:-:S04]  /*bc210*/  MOV R22, R165 ;  /* 0x000000a500167202 */ /* 0x000fc80000000f00 */
[C---:B------:R-:W-:Y:S01]  /*bc220*/  HMMA.1688.F32.TF32 R168, R212.reuse, R88, R168 ;  /* 0x00000058d4a8723c */ /* 0x040fe200000810a8 */
[----:B------:R-:W-:Y:S01]  /*bc230*/  IMAD.MOV.U32 R47, RZ, RZ, R78 ;  /* 0x000000ffff2f7224 */ /* 0x000fe200078e004e */
[----:B------:R-:W-:Y:S04]  /*bc240*/  LDS R218, [R3+UR10+0x12080] ;  /* 0x0120800a03da7984 */ /* 0x000fe80008000800 */
[C---:B------:R-:W-:Y:S06]  /*bc250*/  HMMA.1688.F32.TF32 R208, R212.reuse, R164, R208 ;  /* 0x000000a4d4d0723c */ /* 0x040fec00000810d0 */
[----:B------:R-:W-:Y:S01]  /*bc260*/  IMAD.MOV.U32 R51, RZ, RZ, R164 ;  /* 0x000000ffff337224 */ /* 0x000fe200078e00a4 */
[----:B------:R-:W-:Y:S01]  /*bc270*/  LDS R219, [R0+UR10+0x12080] ;  /* 0x0120800a00db7984 */ /* 0x000fe20008000800 */
[C---:B------:R-:W-:Y:S06]  /*bc280*/  HMMA.1688.F32.TF32 R176, R212.reuse, R248, R176 ;  /* 0x000000f8d4b0723c */ /* 0x040fec00000810b0 */
[C---:B------:R-:W-:Y:S06]  /*bc290*/  HMMA.1688.F32.TF32 R172, R212.reuse, R8, R172 ;  /* 0x00000008d4ac723c */ /* 0x040fec00000810ac */
[C---:B---3--:R-:W-:Y:S01]  /*bc2a0*/  HMMA.1688.F32.TF32 R236, R212.reuse, R216, R236 ;  /* 0x000000d8d4ec723c */ /* 0x048fe200000810ec */
[----:B------:R-:W-:Y:S04]  /*bc2b0*/  LDS R216, [R3+UR10+0x10080] ;  /* 0x0100800a03d87984 */ /* 0x000fe80008000800 */
[----:B------:R-:W3:Y:S01]  /*bc2c0*/  LDS R217, [R0+UR10+0x10080] ;  /* 0x0100800a00d97984 */ /* 0x000ee20008000800 */
[----:B--2---:R-:W-:Y:S03]  /*bc2d0*/  HMMA.1688.F32.TF32 R212, R212, R240, R220 ;  /* 0x000000f0d4d4723c */ /* 0x004fe600000810dc */
[----:B------:R-:W2:Y:S04]  /*bc2e0*/  LDL R222, [R1+0xa68] ;  /* 0x000a680001de7983 */ /* 0x000ea80000100800 */
[----:B------:R-:W2:Y:S01]  /*bc2f0*/  LDL R223, [R1+0xa6c] ;  /* 0x000a6c0001df7983 */ /* 0x000ea20000100800 */
[C---:B-1----:R-:W-:Y:S06]  /*bc300*/  HMMA.1688.F32.TF32 R224, R12.reuse, R78, R224 ;  /* 0x0000004e0ce0723c */ /* 0x042fec00000810e0 */
[C---:B------:R-:W-:Y:S06]  /*bc310*/  HMMA.1688.F32.TF32 R228, R12.reuse, R82, R228 ;  /* 0x000000520ce4723c */ /* 0x040fec00000810e4 */
[C---:B------:R-:W-:Y:S06]  /*bc320*/  HMMA.1688.F32.TF32 R232, R12.reuse, R86, R232 ;  /* 0x000000560ce8723c */ /* 0x040fec00000810e8 */
[C---:B------:R-:W-:Y:S05]  /*bc330*/  HMMA.1688.F32.TF32 R168, R12.reuse, R90, R168 ;  /* 0x0000005a0ca8723c */ /* 0x040fea00000810a8 */
[----:B------:R-:W-:Y:S01]  /*bc340*/  STL.64 [R1+0x2dd0], R224 ;  /* 0x002dd0e001007387 */ /* 0x000fe20000100a00 */
[C---:B------:R-:W-:Y:S03]  /*bc350*/  HMMA.1688.F32.TF32 R172, R12.reuse, R10, R172 ;  /* 0x0000000a0cac723c */ /* 0x040fe600000810ac */
[----:B------:R1:W-:Y:S04]  /*bc360*/  STL.64 [R1+0x2dd8], R226 ;  /* 0x002dd8e201007387 */ /* 0x0003e80000100a00 */
[----:B------:R-:W4:Y:S04]  /*bc370*/  LDL.LU.64 R78, [R1+0xc5d8] ;  /* 0x00c5d800014e7983 */ /* 0x000f280000300a00 */
[----:B------:R-:W4:Y:S01]  /*bc380*/  LDL.LU.64 R76, [R1+0xc5d0] ;  /* 0x00c5d000014c7983 */ /* 0x000f220000300a00 */
[C---:B------:R-:W-:Y:S03]  /*bc390*/  HMMA.1688.F32.TF32 R176, R12.reuse, R250, R176 ;  /* 0x000000fa0cb0723c */ /* 0x040fe600000810b0 */
[----:B-1----:R-:W3:Y:S04]  /*bc3a0*/  LDL R226, [R1+0x928] ;  /* 0x0009280001e27983 */ /* 0x002ee80000100800 */
[----:B------:R-:W3:Y:S04]  /*bc3b0*/  LDL R227, [R1+0x92c] ;  /* 0x00092c0001e37983 */ /* 0x000ee80000100800 */
[----:B------:R-:W4:Y:S04]  /*bc3c0*/  LDL.LU.64 R82, [R1+0xc5c8] ;  /* 0x00c5c80001527983 */ /* 0x000f280000300a00 */
[----:B------:R-:W4:Y:S04]  /*bc3d0*/  LDL.LU.64 R80, [R1+0xc5c0] ;  /* 0x00c5c00001507983 */ /* 0x000f280000300a00 */
[----:B------:R-:W-:Y:S04]  /*bc3e0*/  STL.64 [R1+0x2dc0], R228 ;  /* 0x002dc0e401007387 */ /* 0x000fe80000100a00 */
[----:B------:R1:W-:Y:S04]  /*bc3f0*/  STL.64 [R1+0x2dc8], R230 ;  /* 0x002dc8e601007387 */ /* 0x0003e80000100a00 */
[----:B-1----:R-:W3:Y:S04]  /*bc400*/  LDL R230, [R1+0x948] ;  /* 0x0009480001e67983 */ /* 0x002ee80000100800 */
[----:B------:R-:W3:Y:S04]  /*bc410*/  LDL R231, [R1+0x94c] ;  /* 0x00094c0001e77983 */ /* 0x000ee80000100800 */
[----:B------:R-:W4:Y:S04]  /*bc420*/  LDL.LU.64 R86, [R1+0xc5b8] ;  /* 0x00c5b80001567983 */ /* 0x000f280000300a00 */
[----:B------:R-:W4:Y:S04]  /*bc430*/  LDL.LU.64 R84, [R1+0xc5b0] ;  /* 0x00c5b00001547983 */ /* 0x000f280000300a00 */
[----:B------:R-:W-:Y:S04]  /*bc440*/  STL.64 [R1+0x2db0], R232 ;  /* 0x002db0e801007387 */ /* 0x000fe80000100a00 */
[----:B------:R1:W-:Y:S04]  /*bc450*/  STL.64 [R1+0x2db8], R234 ;  /* 0x002db8ea01007387 */ /* 0x0003e80000100a00 */
[----:B-1----:R-:W3:Y:S04]  /*bc460*/  LDL R234, [R1+0x968] ;  /* 0x0009680001ea7983 */ /* 0x002ee80000100800 */
[----:B------:R-:W3:Y:S01]  /*bc470*/  LDL R235, [R1+0x96c] ;  /* 0x00096c0001eb7983 */ /* 0x000ee20000100800 */
[----:B--2---:R-:W-:Y:S03]  /*bc480*/  HMMA.1688.F32.TF32 R220, R12, R222, R236 ;  /* 0x000000de0cdc723c */ /* 0x004fe600000810ec */
[----:B------:R-:W2:-:S15]  /*bc490*/  LDL R238, [R1+0x988] ;  /* 0x0009880001ee7983 */ /* 0x000e9e0000100800 */
[----:B------:R-:W-:-:S05]  /*bc4a0*/  NOP ;  /* 0x0000000000007918 */ /* 0x000fca0000000000 */
[----:B------:R-:W-:Y:S04]  /*bc4b0*/  STL.64 [R1+0x2da0], R220 ;  /* 0x002da0dc01007387 */ /* 0x000fe80000100a00 */
[----:B------:R-:W-:Y:S04]  /*bc4c0*/  STL.64 [R1+0x2da8], R222 ;  /* 0x002da8de01007387 */ /* 0x000fe80000100a00 */
[----:B------:R-:W2:Y:S04]  /*bc4d0*/  LDL R239, [R1+0x98c] ;  /* 0x00098c0001ef7983 */ /* 0x000ea80000100800 */
[----:B------:R-:W4:Y:S04]  /*bc4e0*/  LDL.LU.64 R90, [R1+0xc5a8] ;  /* 0x00c5a800015a7983 */ /* 0x000f280000300a00 */
[----:B------:R-:W4:Y:S04]  /*bc4f0*/  LDL.LU.64 R88, [R1+0xc5a0] ;  /* 0x00c5a00001587983 */ /* 0x000f280000300a00 */
[----:B------:R-:W-:Y:S04]  /*bc500*/  STL.64 [R1+0x2e80], R168 ;  /* 0x002e80a801007387 */ /* 0x000fe80000100a00 */
[----:B------:R1:W-:Y:S01]  /*bc510*/  STL.64 [R1+0x2e88], R170 ;  /* 0x002e88aa01007387 */ /* 0x0003e20000100a00 */
[C---:B------:R-:W-:Y:S03]  /*bc520*/  HMMA.1688.F32.TF32 R164, R12.reuse, R166, R208 ;  /* 0x000000a60ca4723c */ /* 0x040fe600000810d0 */
[----:B------:R-:W-:Y:S04]  /*bc530*/  LDS R220, [R3+UR10+0x14080] ;  /* 0x0140800a03dc7984 */ /* 0x000fe80008000800 */
[----:B------:R-:W-:Y:S04]  /*bc540*/  LDS R222, [R3+UR10+0x16080] ;  /* 0x0160800a03de7984 */ /* 0x000fe80008000800 */
[----:B-1----:R-:W3:Y:S04]  /*bc550*/  LDL R170, [R1+0x9a8] ;  /* 0x0009a80001aa7983 */ /* 0x002ee80000100800 */
[----:B------:R-:W3:Y:S04]  /*bc560*/  LDL R171, [R1+0x9ac] ;  /* 0x0009ac0001ab7983 */ /* 0x000ee80000100800 */
[----:B------:R-:W4:Y:S04]  /*bc570*/  LDL.LU.64 R10, [R1+0xc598] ;  /* 0x00c59800010a7983 */ /* 0x000f280000300a00 */
[----:B------:R-:W4:Y:S04]  /*bc580*/  LDL.LU.64 R8, [R1+0xc590] ;  /* 0x00c5900001087983 */ /* 0x000f280000300a00 */
[----:B------:R-:W-:Y:S04]  /*bc590*/  STL.64 [R1+0x2e70], R172 ;  /* 0x002e70ac01007387 */ /* 0x000fe80000100a00 */
[----:B------:R1:W-:Y:S04]  /*bc5a0*/  STL.64 [R1+0x2e78], R174 ;  /* 0x002e78ae01007387 */ /* 0x0003e80000100a00 */
[----:B------:R-:W-:Y:S04]  /*bc5b0*/  LDS R221, [R0+UR10+0x14080] ;  /* 0x0140800a00dd7984 */ /* 0x000fe80008000800 */
[----:B------:R-:W4:Y:S04]  /*bc5c0*/  LDS R223, [R0+UR10+0x16080] ;  /* 0x0160800a00df7984 */ /* 0x000f280008000800 */
[----:B-1----:R-:W2:Y:S04]  /*bc5d0*/  LDL R174, [R1+0x9c8] ;  /* 0x0009c80001ae7983 */ /* 0x002ea80000100800 */
[----:B------:R-:W2:Y:S04]  /*bc5e0*/  LDL R175, [R1+0x9cc] ;  /* 0x0009cc0001af7983 */ /* 0x000ea80000100800 */
[----:B------:R-:W4:Y:S04]  /*bc5f0*/  LDL.LU.64 R250, [R1+0xc588] ;  /* 0x00c5880001fa7983 */ /* 0x000f280000300a00 */
[----:B------:R-:W4:Y:S04]  /*bc600*/  LDL.LU.64 R248, [R1+0xc580] ;  /* 0x00c5800001f87983 */ /* 0x000f280000300a00 */
[----:B------:R-:W-:Y:S04]  /*bc610*/  STL.64 [R1+0x2e60], R176 ;  /* 0x002e60b001007387 */ /* 0x000fe80000100a00 */
[----:B------:R1:W-:Y:S04]  /*bc620*/  STL.64 [R1+0x2e68], R178 ;  /* 0x002e68b201007387 */ /* 0x0003e80000100a00 */
[----:B-1----:R-:W3:Y:S02]  /*bc630*/  LDL.64 R178, [R1+0x9e8] ;  /* 0x0009e80001b27983 */ /* 0x002ee40000100a00 */
[----:B---3--:R-:W-:Y:S06]  /*bc640*/  HMMA.1688.F32.TF32 R180, R12, R178, R180 ;  /* 0x000000b20cb4723c */ /* 0x008fec00000810b4 */
[----:B------:R-:W-:Y:S01]  /*bc650*/  IMAD.MOV.U32 R43, RZ, RZ, R178 ;  /* 0x000000ffff2b7224 */ /* 0x000fe200078e00b2 */
[----:B------:R-:W-:-:S02]  /*bc660*/  MOV R46, R179 ;  /* 0x000000b3002e7202 */ /* 0x000fc40000000f00 */
[C---:B--2---:R-:W-:Y:S06]  /*bc670*/  HMMA.1688.F32.TF32 R176, R12.reuse, R174, R184 ;  /* 0x000000ae0cb0723c */ /* 0x044fec00000810b8 */
[C---:B------:R-:W-:Y:S06]  /*bc680*/  HMMA.1688.F32.TF32 R172, R12.reuse, R170, R188 ;  /* 0x000000aa0cac723c */ /* 0x040fec00000810bc */
[C---:B------:R-:W-:Y:S02]  /*bc690*/  HMMA.1688.F32.TF32 R168, R12.reuse, R238, R192 ;  /* 0x000000ee0ca8723c */ /* 0x040fe400000810c0 */
[----:B------:R-:W-:Y:S04]  /*bc6a0*/  STL.64 [R1+0x2e50], R180 ;  /* 0x002e50b401007387 */ /* 0x000fe80000100a00 */
[----:B------:R-:W-:Y:S05]  /*bc6b0*/  STL.64 [R1+0x2e58], R182 ;  /* 0x002e58b601007387 */ /* 0x000fea0000100a00 */
        /* <DEDUP_REMOVED lines=9> */
[----:B------:R1:W-:Y:S04]  /*bc750*/  STL.64 [R1+0x2e10], R176 ;  /* 0x002e10b001007387 */ /* 0x0003e80000100a00 */
[----:B------:R2:W-:Y:S04]  /*bc760*/  STL.64 [R1+0x2e18], R178 ;  /* 0x002e18b201007387 */ /* 0x0005e80000100a00 */
        /* <DEDUP_REMOVED lines=43> */
[----:B------:R-:W2:Y:S04]  /*bca20*/  LDL R228, [R1] ;  /* 0x0000000001e47983 */ /* 0x000ea80000100800 */
[----:B------:R-:W2:Y:S04]  /*bca30*/  LDL R229, [R1+0x4] ;  /* 0x0000040001e57983 */ /* 0x000ea80000100800 */
        /* <DEDUP_REMOVED lines=25> */
[----:B------:R1:W-:Y:S04]  /*bcbd0*/  STL.64 [R1+0x2d90], R12 ;  /* 0x002d900c01007387 */ /* 0x0003e80000100a00 */
[----:B------:R1:W-:Y:S04]  /*bcbe0*/  STL.64 [R1+0x2d98], R14 ;  /* 0x002d980e01007387 */ /* 0x0003e80000100a00 */
[----:B------:R-:W4:Y:S04]  /*bcbf0*/  LDL.LU R213, [R1+0x1114] ;  /* 0x0011140001d57983 */ /* 0x000f280000300800 */
[----:B------:R-:W4:Y:S01]  /*bcc00*/  LDL.LU R214, [R1+0x1118] ;  /* 0x0011180001d67983 */ /* 0x000f220000300800 */
[----:B-1----:R-:W-:-:S03]  /*bcc10*/  IMAD.MOV.U32 R12, RZ, RZ, R249 ;  /* 0x000000ffff0c7224 */ /* 0x002fc600078e00f9 */
[----:B------:R-:W4:Y:S04]  /*bcc20*/  LDL.LU R215, [R1+0x111c] ;  /* 0x00111c0001d77983 */ /* 0x000f280000300800 */
[----:B------:R-:W4:Y:S01]  /*bcc30*/  LDL.LU R249, [R1+0xc578] ;  /* 0x00c5780001f97983 */ /* 0x000f220000300800 */
[----:B------:R-:W-:Y:S02]  /*bcc40*/  IMAD.MOV.U32 R14, RZ, RZ, R100 ;  /* 0x000000ffff0e7224 */ /* 0x000fe400078e0064 */
[----:B------:R-:W-:Y:S01]  /*bcc50*/  IMAD.MOV.U32 R15, RZ, RZ, R101 ;  /* 0x000000ffff0f7224 */ /* 0x000fe200078e0065 */
[----:B------:R-:W4:Y:S04]  /*bcc60*/  LDL R13, [R1+0x24] ;  /* 0x00002400010d7983 */ /* 0x000f280000100800 */
[----:B------:R-:W4:Y:S04]  /*bcc70*/  LDL.LU R100, [R1+0xc574] ;  /* 0x00c5740001647983 */ /* 0x000f280000300800 */
[----:B------:R-:W4:Y:S04]  /*bcc80*/  LDL.LU R101, [R1+0xc570] ;  /* 0x00c5700001657983 */ /* 0x000f280000300800 */
[----:B------:R1:W-:Y:S04]  /*bcc90*/  STL.64 [R1+0xc490], R242 ;  /* 0x00c490f201007387 */ /* 0x0003e80000100a00 */
[----:B------:R1:W-:Y:S04]  /*bcca0*/  STL.64 [R1+0xc488], R240 ;  /* 0x00c488f001007387 */ /* 0x0003e80000100a00 */
[----:B-1----:R-:W4:Y:S04]  /*bccb0*/  LDL.64 R242, [R1+0x18] ;  /* 0x0000180001f27983 */ /* 0x002f280000100a00 */
[----:B------:R-:W4:Y:S04]  /*bccc0*/  LDL.64 R240, [R1+0x10] ;  /* 0x0000100001f07983 */ /* 0x000f280000100a00 */
[----:B------:R-:W-:Y:S01]  /*bccd0*/  STL [R1+0xc424], R96 ;  /* 0x00c4246001007387 */ /* 0x000fe20000100800 */
[C---:B---3--:R-:W-:Y:S03]  /*bcce0*/  HMMA.1688.F32.TF32 R208, R216.reuse, R68, R208 ;  /* 0x00000044d8d0723c */ /* 0x048fe600000810d0 */
[----:B------:R-:W-:Y:S03]  /*bccf0*/  STL [R1+0xc420], R97 ;  /* 0x00c4206101007387 */ /* 0x000fe60000100800 */
[C---:B------:R-:W-:Y:S06]  /*bcd00*/  HMMA.1688.F32.TF32 R204, R216.reuse, R72, R204 ;  /* 0x00000048d8cc723c */ /* 0x040fec00000810cc */
[C---:B------:R-:W-:Y:S06]  /*bcd10*/  HMMA.1688.F32.TF32 R200, R216.reuse, R76, R200 ;  /* 0x0000004cd8c8723c */ /* 0x040fec00000810c8 */
[C---:B------:R-:W-:Y:S06]  /*bcd20*/  HMMA.1688.F32.TF32 R192, R216.reuse, R84, R192 ;  /* 0x00000054d8c0723c */ /* 0x040fec00000810c0 */
[C---:B------:R-:W-:Y:S06]  /*bcd30*/  HMMA.1688.F32.TF32 R188, R216.reuse, R88, R188 ;  /* 0x00000058d8bc723c */ /* 0x040fec00000810bc */
[C---:B------:R-:W-:Y:S06]  /*bcd40*/  HMMA.1688.F32.TF32 R184, R216.reuse, R8, R184 ;  /* 0x00000008d8b8723c */ /* 0x040fec00000810b8 */
[C---:B--2---:R-:W-:Y:S06]  /*bcd50*/  HMMA.1688.F32.TF32 R176, R216.reuse, R92, R176 ;  /* 0x0000005cd8b0723c */ /* 0x044fec00000810b0 */
[C---:B----4-:R-:W-:Y:S06]  /*bcd60*/  HMMA.1688.F32.TF32 R172, R216.reuse, R96, R172 ;  /* 0x00000060d8ac723c */ /* 0x050fec00000810ac */
[C---:B------:R-:W-:Y:S06]  /*bcd70*/  HMMA.1688.F32.TF32 R180, R216.reuse, R4, R180 ;  /* 0x00000004d8b4723c */ /* 0x040fec00000810b4 */
[C---:B------:R-:W-:Y:S06]  /*bcd80*/  HMMA.1688.F32.TF32 R196, R216.reuse, R80, R196 ;  /* 0x00000050d8c4723c */ /* 0x040fec00000810c4 */
[C---:B------:R-:W-:Y:S06]  /*bcd90*/  HMMA.1688.F32.TF32 R224, R216.reuse, R248, R224 ;  /* 0x000000f8d8e0723c */ /* 0x040fec00000810e0 */
[C---:B------:R-:W-:Y:S01]  /*bcda0*/  HMMA.1688.F32.TF32 R228, R216.reuse, R228, R212 ;  /* 0x000000e4d8e4723c */ /* 0x040fe200000810d4 */
[----:B------:R-:W-:Y:S04]  /*bcdb0*/  LDS R212, [R3+UR10+0x18080] ;  /* 0x0180800a03d47984 */ /* 0x000fe80008000800 */
[----:B------:R-:W-:Y:S01]  /*bcdc0*/  LDS R214, [R3+UR10+0x1a080] ;  /* 0x01a0800a03d67984 */ /* 0x000fe20008000800 */
[C---:B------:R-:W-:Y:S03]  /*bcdd0*/  HMMA.1688.F32.TF32 R236, R216.reuse, R12, R236 ;  /* 0x0000000cd8ec723c */ /* 0x040fe600000810ec */
[----:B------:R-:W-:Y:S03]  /*bcde0*/  LDS R213, [R0+UR10+0x18080] ;  /* 0x0180800a00d57984 */ /* 0x000fe60008000800 */
[----:B------:R-:W-:Y:S01]  /*bcdf0*/  HMMA.1688.F32.TF32 R168, R216, R100, R168 ;  /* 0x00000064d8a8723c */ /* 0x000fe200000810a8 */
[----:B------:R-:W1:Y:S04]  /*bce00*/  LDS R215, [R0+UR10+0x1a080] ;  /* 0x01a0800a00d77984 */ /* 0x000e680008000800 */
[----:B------:R-:W-:Y:S01]  /*bce10*/  LDS R12, [R3+UR10+0x1c080] ;  /* 0x01c0800a030c7984 */ /* 0x000fe20008000800 */
[----:B------:R-:W-:Y:S03]  /*bce20*/  HMMA.1688.F32.TF32 R224, R220, R250, R224 ;  /* 0x000000fadce0723c */ /* 0x000fe600000810e0 */
[----:B------:R-:W-:Y:S03]  /*bce30*/  LDS R13, [R0+UR10+0x1c080] ;  /* 0x01c0800a000d7984 */ /* 0x000fe60008000800 */
[C---:B------:R-:W-:Y:S06]  /*bce40*/  HMMA.1688.F32.TF32 R232, R216.reuse, R240, R232 ;  /* 0x000000f0d8e8723c */ /* 0x040fec00000810e8 */
[----:B------:R-:W-:Y:S01]  /*bce50*/  HMMA.1688.F32.TF32 R216, R216, R64, R164 ;  /* 0x00000040d8d8723c */ /* 0x000fe200000810a4 */
[----:B------:R-:W2:Y:S04]  /*bce60*/  LDL.LU.64 R166, [R1+0xc568] ;  /* 0x00c5680001a67983 */ /* 0x000ea80000300a00 */
[----:B------:R-:W3:Y:S04]  /*bce70*/  LDL.LU.64 R164, [R1+0xc560] ;  /* 0x00c5600001a47983 */ /* 0x000ee80000300a00 */
[----:B------:R4:W-:Y:S04]  /*bce80*/  STL.64 [R1+0xc430], R250 ;  /* 0x00c430fa01007387 */ /* 0x0009e80000100a00 */
[----:B------:R1:W-:Y:S04]  /*bce90*/  STL.64 [R1+0xc428], R248 ;  /* 0x00c428f801007387 */ /* 0x0003e80000100a00 */
[----:B----4-:R-:W4:Y:S04]  /*bcea0*/  LDL R250, [R1+0x8] ;  /* 0x0000080001fa7983 */ /* 0x010f280000100800 */
[----:B------:R-:W4:Y:S01]  /*bceb0*/  LDL R251, [R1+0xc] ;  /* 0x00000c0001fb7983 */ /* 0x000f220000100800 */
[----:B------:R-:W-:Y:S01]  /*bcec0*/  IMAD.MOV.U32 R240, RZ, RZ, R7 ;  /* 0x000000fffff07224 */ /* 0x000fe200078e0007 */
[----:B------:R-:W-:Y:S06]  /*bced0*/  HMMA.1688.F32.TF32 R232, R220, R242, R232 ;  /* 0x000000f2dce8723c */ /* 0x000fec00000810e8 */
[----:B------:R-:W-:Y:S01]  /*bcee0*/  MOV R96, R242 ;  /* 0x000000f200607202 */ /* 0x000fe20000000f00 */
[----:B------:R-:W2:Y:S01]  /*bcef0*/  LDL.LU R7, [R1+0xc55c] ;  /* 0x00c55c0001077983 */ /* 0x000ea20000300800 */
[----:B------:R-:W-:-:S02]  /*bcf00*/  IMAD.MOV.U32 R241, RZ, RZ, R94 ;  /* 0x000000fffff17224 */ /* 0x000fc400078e005e */
[----:B------:R-:W-:Y:S01]  /*bcf10*/  IMAD.MOV.U32 R97, RZ, RZ, R243 ;  /* 0x000000ffff617224 */ /* 0x000fe200078e00f3 */
[----:B------:R-:W3:Y:S01]  /*bcf20*/  LDL.LU R94, [R1+0xc558] ;  /* 0x00c55800015e7983 */ /* 0x000ee20000300800 */
[----:B------:R-:W-:Y:S01]  /*bcf30*/  MOV R242, R102 ;  /* 0x0000006600f27202 */ /* 0x000fe20000000f00 */
[----:B------:R-:W-:Y:S02]  /*bcf40*/  IMAD.MOV.U32 R243, RZ, RZ, R103 ;  /* 0x000000fffff37224 */ /* 0x000fe400078e0067 */
[----:B------:R-:W2:Y:S01]  /*bcf50*/  LDL.LU R102, [R1+0xc554] ;  /* 0x00c5540001667983 */ /* 0x000ea20000300800 */
[----:B-1----:R-:W-:Y:S02]  /*bcf60*/  IMAD.MOV.U32 R248, RZ, RZ, R95 ;  /* 0x000000fffff87224 */ /* 0x002fe400078e005f */
[----:B------:R-:W-:Y:S01]  /*bcf70*/  IMAD.MOV.U32 R249, RZ, RZ, R98 ;  /* 0x000000fffff97224 */ /* 0x000fe200078e0062 */
[----:B------:R-:W2:Y:S04]  /*bcf80*/  LDL.LU R103, [R1+0xc550] ;  /* 0x00c5500001677983 */ /* 0x000ea80000300800 */
[----:B------:R-:W3:Y:S04]  /*bcf90*/  LDL.LU R95, [R1+0xc54c] ;  /* 0x00c54c00015f7983 */ /* 0x000ee80000300800 */
[----:B------:R-:W3:Y:S01]  /*bcfa0*/  LDL.LU R98, [R1+0xc548] ;  /* 0x00c5480001627983 */ /* 0x000ee20000300800 */
[----:B----4-:R-:W-:Y:S07]  /*bcfb0*/  HMMA.1688.F32.TF32 R228, R220, R250, R228 ;  /* 0x000000fadce4723c */ /* 0x010fee00000810e4 */
[----:B------:R-:W-:-:S02]  /*bcfc0*/  MOV R250, R99 ;  /* 0x0000006300fa7202 */ /* 0x000fc40000000f00 */
[----:B------:R-:W4:Y:S01]  /*bcfd0*/  LDL.LU R99, [R1+0xc544] ;  /* 0x00c5440001637983 */ /* 0x000f220000300800 */
[C---:B------:R-:W-:Y:S03]  /*bcfe0*/  HMMA.1688.F32.TF32 R236, R220.reuse, R14, R236 ;  /* 0x0000000edcec723c */ /* 0x040fe600000810ec */
[----:B------:R-:W-:Y:S04]  /*bcff0*/  LDS R14, [R3+UR10+0x1e080] ;  /* 0x01e0800a030e7984 */ /* 0x000fe80008000800 */
[----:B------:R-:W1:Y:S01]  /*bd000*/  LDS R15, [R0+UR10+0x1e080] ;  /* 0x01e0800a000f7984 */ /* 0x000e620008000800 */
[----:B--2---:R-:W-:Y:S06]  /*bd010*/  HMMA.1688.F32.TF32 R168, R220, R102, R168 ;  /* 0x00000066dca8723c */ /* 0x004fec00000810a8 */
        /* <DEDUP_REMOVED lines=10> */
[----:B-1----:R-:W-:Y:S06]  /*bd0c0*/  HMMA.1688.F32.TF32 R228, R12, R162, R228 ;  /* 0x000000a20ce4723c */ /* 0x002fec00000810e4 */
        /* <DEDUP_REMOVED lines=13> */
[----:B------:R1:W-:Y:S04]  /*bd1a0*/  STL.64 [R1+0xc440], R102 ;  /* 0x00c4406601007387 */ /* 0x0003e80000100a00 */
[----:B------:R2:W-:Y:S01]  /*bd1b0*/  STL.64 [R1+0xc438], R100 ;  /* 0x00c4386401007387 */ /* 0x0005e20000100a00 */
[----:B------:R-:W-:Y:S03]  /*bd1c0*/  HMMA.1688.F32.TF32 R232, R12, R158, R232 ;  /* 0x0000009e0ce8723c */ /* 0x000fe600000810e8 */
[----:B-1----:R-:W3:Y:S04]  /*bd1d0*/  LDL.64 R102, [R1+0x58] ;  /* 0x0000580001667983 */ /* 0x002ee80000100a00 */
[----:B--2---:R-:W2:Y:S01]  /*bd1e0*/  LDL.64 R100, [R1+0x50] ;  /* 0x0000500001647983 */ /* 0x004ea20000100a00 */
[----:B------:R-:W-:Y:S01]  /*bd1f0*/  IMAD.MOV.U32 R251, RZ, RZ, R252 ;  /* 0x000000fffffb7224 */ /* 0x000fe200078e00fc */
[C---:B----4-:R-:W-:Y:S06]  /*bd200*/  HMMA.1688.F32.TF32 R172, R220.reuse, R98, R172 ;  /* 0x00000062dcac723c */ /* 0x050fec00000810ac */
[----:B------:R-:W-:Y:S01]  /*bd210*/  HMMA.1688.F32.TF32 R220, R220, R66, R216 ;  /* 0x00000042dcdc723c */ /* 0x000fe200000810d8 */
[----:B------:R-:W-:Y:S04]  /*bd220*/  LDS R216, [R3+UR10+0x20080] ;  /* 0x0200800a03d87984 */ /* 0x000fe80008000800 */
[----:B------:R-:W-:Y:S04]  /*bd230*/  LDS R218, [R3+UR10+0x22080] ;  /* 0x0220800a03da7984 */ /* 0x000fe80008000800 */
[----:B------:R-:W-:Y:S04]  /*bd240*/  LDS R217, [R0+UR10+0x20080] ;  /* 0x0200800a00d97984 */ /* 0x000fe80008000800 */
[----:B------:R-:W1:Y:S05]  /*bd250*/  LDS R219, [R0+UR10+0x22080] ;  /* 0x0220800a00db7984 */ /* 0x000e6a0008000800 */
[C---:B------:R-:W-:Y:S06]  /*bd260*/  HMMA.1688.F32.TF32 R172, R212.reuse, R144, R172 ;  /* 0x00000090d4ac723c */ /* 0x040fec00000810ac */
[----:B------:R-:W-:Y:S01]  /*bd270*/  HMMA.1688.F32.TF32 R212, R212, R112, R220 ;  /* 0x00000070d4d4723c */ /* 0x000fe200000810dc */
[----:B------:R-:W-:Y:S04]  /*bd280*/  LDS R220, [R3+UR10+0x24080] ;  /* 0x0240800a03dc7984 */ /* 0x000fe80008000800 */
[----:B------:R-:W-:Y:S04]  /*bd290*/  LDS R222, [R3+UR10+0x26080] ;  /* 0x0260800a03de7984 */ /* 0x000fe80008000800 */
[----:B------:R-:W-:Y:S04]  /*bd2a0*/  LDS R221, [R0+UR10+0x24080] ;  /* 0x0240800a00dd7984 */ /* 0x000fe80008000800 */
[----:B------:R-:W4:Y:S04]  /*bd2b0*/  LDS R223, [R0+UR10+0x26080] ;  /* 0x0260800a00df7984 */ /* 0x000f280008000800 */
[----:B------:R-:W-:Y:S04]  /*bd2c0*/  STL.64 [R1+0xc450], R98 ;  /* 0x00c4506201007387 */ /* 0x000fe80000100a00 */
[----:B------:R-:W-:Y:S04]  /*bd2d0*/  STL.64 [R1+0xc448], R96 ;  /* 0x00c4486001007387 */ /* 0x000fe80000100a00 */
[----:B------:R-:W-:Y:S01]  /*bd2e0*/  STL.64 [R1+0xc460], R94 ;  /* 0x00c4605e01007387 */ /* 0x000fe20000100a00 */
[----:B-1----:R-:W-:Y:S03]  /*bd2f0*/  HMMA.1688.F32.TF32 R228, R216, R248, R228 ;  /* 0x000000f8d8e4723c */ /* 0x002fe600000810e4 */
[----:B------:R-:W-:Y:S04]  /*bd300*/  STL.64 [R1+0xc458], R92 ;  /* 0x00c4585c01007387 */ /* 0x000fe80000100a00 */
[----:B------:R-:W-:Y:S04]  /*bd310*/  STL.64 [R1+0xc470], R6 ;  /* 0x00c4700601007387 */ /* 0x000fe80000100a00 */
[----:B------:R-:W-:Y:S04]  /*bd320*/  STL.64 [R1+0xc468], R4 ;  /* 0x00c4680401007387 */ /* 0x000fe80000100a00 */
[----:B------:R1:W-:Y:S04]  /*bd330*/  STL.64 [R1+0xc480], R10 ;  /* 0x00c4800a01007387 */ /* 0x0003e80000100a00 */
[----:B------:R1:W-:Y:S04]  /*bd340*/  STL.64 [R1+0xc478], R8 ;  /* 0x00c4780801007387 */ /* 0x0003e80000100a00 */
[----:B------:R-:W-:Y:S04]  /*bd350*/  STL.64 [R1+0xc4a0], R90 ;  /* 0x00c4a05a01007387 */ /* 0x000fe80000100a00 */
        /* <DEDUP_REMOVED lines=8> */
[----:B------:R3:W-:Y:S01]  /*bd3e0*/  STL.64 [R1+0xc4d8], R72 ;  /* 0x00c4d84801007387 */ /* 0x0007e20000100a00 */
[----:B------:R-:W-:-:S03]  /*bd3f0*/  IMAD.MOV.U32 R248, RZ, RZ, R39 ;  /* 0x000000fffff87224 */ /* 0x000fc600078e0027 */
[----:B------:R-:W-:Y:S01]  /*bd400*/  STL.64 [R1+0xc4f0], R70 ;  /* 0x00c4f04601007387 */ /* 0x000fe20000100a00 */
[----:B----4-:R-:W-:Y:S03]  /*bd410*/  HMMA.1688.F32.TF32 R228, R220, R250, R228 ;  /* 0x000000fadce4723c */ /* 0x010fe600000810e4 */
[----:B------:R4:W-:Y:S01]  /*bd420*/  STL.64 [R1+0xc4e8], R68 ;  /* 0x00c4e84401007387 */ /* 0x0009e20000100a00 */
[----:B------:R-:W-:-:S03]  /*bd430*/  MOV R249, R42 ;  /* 0x0000002a00f97202 */ /* 0x000fc60000000f00 */
[----:B------:R-:W-:Y:S01]  /*bd440*/  STL.64 [R1+0xc418], R166 ;  /* 0x00c418a601007387 */ /* 0x000fe20000100a00 */
[----:B------:R-:W-:-:S03]  /*bd450*/  IMAD.MOV.U32 R250, RZ, RZ, R43 ;  /* 0x000000fffffa7224 */ /* 0x000fc600078e002b */
[----:B------:R2:W-:Y:S01]  /*bd460*/  STL.64 [R1+0xc410], R164 ;  /* 0x00c410a401007387 */ /* 0x0005e20000100a00 */
[----:B------:R-:W-:-:S03]  /*bd470*/  IMAD.MOV.U32 R251, RZ, RZ, R46 ;  /* 0x000000fffffb7224 */ /* 0x000fc600078e002e */
[----:B------:R-:W2:Y:S01]  /*bd480*/  LDL.LU R39, [R1+0xc540] ;  /* 0x00c5400001277983 */ /* 0x000ea20000300800 */
[----:B-1----:R-:W-:-:S03]  /*bd490*/  IMAD.MOV.U32 R10, RZ, RZ, R47 ;  /* 0x000000ffff0a7224 */ /* 0x002fc600078e002f */
[----:B------:R-:W2:Y:S01]  /*bd4a0*/  LDL.LU R42, [R1+0xc53c] ;  /* 0x00c53c00012a7983 */ /* 0x000ea20000300800 */
[----:B------:R-:W-:Y:S03]  /*bd4b0*/  HMMA.1688.F32.TF32 R232, R216, R240, R232 ;  /* 0x000000f0d8e8723c */ /* 0x000fe600000810e8 */
[----:B------:R-:W2:Y:S01]  /*bd4c0*/  LDL.LU R43, [R1+0xc538] ;  /* 0x00c53800012b7983 */ /* 0x000ea20000300800 */
[----:B------:R-:W-:-:S03]  /*bd4d0*/  MOV R11, R50 ;  /* 0x00000032000b7202 */ /* 0x000fc60000000f00 */
[----:B------:R-:W2:Y:S01]  /*bd4e0*/  LDL.LU R46, [R1+0xc534] ;  /* 0x00c53400012e7983 */ /* 0x000ea20000300800 */
[----:B------:R-:W-:-:S03]  /*bd4f0*/  IMAD.MOV.U32 R240, RZ, RZ, R51 ;  /* 0x000000fffff07224 */ /* 0x000fc600078e0033 */
[----:B------:R-:W2:Y:S01]  /*bd500*/  LDL R8, [R1+0xac0] ;  /* 0x000ac00001087983 */ /* 0x000ea20000100800 */
[----:B------:R-:W-:-:S03]  /*bd510*/  IMAD.MOV.U32 R241, RZ, RZ, R22 ;  /* 0x000000fffff17224 */ /* 0x000fc600078e0016 */
[----:B------:R-:W2:Y:S01]  /*bd520*/  LDL R9, [R1+0xac4] ;  /* 0x000ac40001097983 */ /* 0x000ea20000100800 */
[----:B------:R-:W-:-:S03]  /*bd530*/  IMAD.MOV.U32 R88, RZ, RZ, R23 ;  /* 0x000000ffff587224 */ /* 0x000fc600078e0017 */
[----:B------:R-:W2:Y:S04]  /*bd540*/  LDL.LU R47, [R1+0xc530] ;  /* 0x00c53000012f7983 */ /* 0x000ea80000300800 */
[----:B------:R-:W2:Y:S04]  /*bd550*/  LDL.LU R50, [R1+0xc52c] ;  /* 0x00c52c0001327983 */ /* 0x000ea80000300800 */
[----:B------:R-:W2:Y:S01]  /*bd560*/  LDL.LU R51, [R1+0xc528] ;  /* 0x00c5280001337983 */ /* 0x000ea20000300800 */
[----:B------:R-:W-:-:S03]  /*bd570*/  MOV R89, R18 ;  /* 0x0000001200597202 */ /* 0x000fc60000000f00 */
[----:B------:R-:W2:Y:S01]  /*bd580*/  LDL.LU R22, [R1+0xc524] ;  /* 0x00c5240001167983 */ /* 0x000ea20000300800 */
[----:B------:R-:W-:-:S03]  /*bd590*/  IMAD.MOV.U32 R84, RZ, RZ, R19 ;  /* 0x000000ffff547224 */ /* 0x000fc600078e0013 */
[----:B------:R-:W2:Y:S01]  /*bd5a0*/  LDL.LU R23, [R1+0xc520] ;  /* 0x00c5200001177983 */ /* 0x000ea20000300800 */
[----:B------:R-:W-:-:S03]  /*bd5b0*/  IMAD.MOV.U32 R85, RZ, RZ, R54 ;  /* 0x000000ffff557224 */ /* 0x000fc600078e0036 */
[----:B------:R-:W2:Y:S01]  /*bd5c0*/  LDL.LU R18, [R1+0xc51c] ;  /* 0x00c51c0001127983 */ /* 0x000ea20000300800 */
[----:B------:R-:W-:Y:S01]  /*bd5d0*/  IMAD.MOV.U32 R80, RZ, RZ, R55 ;  /* 0x000000ffff507224 */ /* 0x000fe200078e0037 */
[----:B------:R-:W-:Y:S02]  /*bd5e0*/  MOV R81, R58 ;  /* 0x0000003a00517202 */ /* 0x000fe40000000f00 */
[----:B------:R-:W2:Y:S01]  /*bd5f0*/  LDL.LU R19, [R1+0xc518] ;  /* 0x00c5180001137983 */ /* 0x000ea20000300800 */
[----:B---3--:R-:W-:-:S03]  /*bd600*/  IMAD.MOV.U32 R76, RZ, RZ, R59 ;  /* 0x000000ffff4c7224 */ /* 0x008fc600078e003b */
[----:B------:R-:W3:Y:S01]  /*bd610*/  LDL.LU R54, [R1+0xc514] ;  /* 0x00c5140001367983 */ /* 0x000ee20000300800 */
[----:B------:R-:W-:-:S03]  /*bd620*/  IMAD.MOV.U32 R77, RZ, RZ, R62 ;  /* 0x000000ffff4d7224 */ /* 0x000fc600078e003e */
[----:B------:R-:W3:Y:S01]  /*bd630*/  LDL.LU R55, [R1+0xc510] ;  /* 0x00c5100001377983 */ /* 0x000ee20000300800 */
[----:B------:R-:W-:-:S03]  /*bd640*/  IMAD.MOV.U32 R72, RZ, RZ, R63 ;  /* 0x000000ffff487224 */ /* 0x000fc600078e003f */
[----:B------:R-:W3:Y:S01]  /*bd650*/  LDL.LU R58, [R1+0xc50c] ;  /* 0x00c50c00013a7983 */ /* 0x000ee20000300800 */
[----:B------:R-:W-:-:S03]  /*bd660*/  MOV R73, R246 ;  /* 0x000000f600497202 */ /* 0x000fc60000000f00 */
[----:B------:R-:W3:Y:S01]  /*bd670*/  LDL.LU R59, [R1+0xc508] ;  /* 0x00c50800013b7983 */ /* 0x000ee20000300800 */
[----:B----4-:R-:W-:-:S03]  /*bd680*/  IMAD.MOV.U32 R68, RZ, RZ, R247 ;  /* 0x000000ffff447224 */ /* 0x010fc600078e00f7 */
[----:B------:R-:W4:Y:S04]  /*bd690*/  LDL.LU R62, [R1+0xc504] ;  /* 0x00c50400013e7983 */ /* 0x000f280000300800 */
[----:B------:R-:W4:Y:S04]  /*bd6a0*/  LDL.LU R63, [R1+0xc500] ;  /* 0x00c50000013f7983 */ /* 0x000f280000300800 */
[----:B------:R-:W4:Y:S04]  /*bd6b0*/  LDL.LU R246, [R1+0xc4fc] ;  /* 0x00c4fc0001f67983 */ /* 0x000f280000300800 */
[----:B------:R-:W4:Y:S01]  /*bd6c0*/  LDL.LU R247, [R1+0xc4f8] ;  /* 0x00c4f80001f77983 */ /* 0x000f220000300800 */
        /* <DEDUP_REMOVED lines=12> */
[----:B------:R-:W-:Y:S01]  /*bd790*/  IMAD.MOV.U32 R252, RZ, RZ, R103 ;  /* 0x000000fffffc7224 */ /* 0x000fe200078e0067 */
[----:B--2---:R-:W2:Y:S04]  /*bd7a0*/  LDL.64 R164, [R1+0xaa0] ;  /* 0x000aa00001a47983 */ /* 0x004ea80000100a00 */
[C---:B------:R-:W-:Y:S01]  /*bd7b0*/  HMMA.1688.F32.TF32 R172, R12.reuse, R146, R172 ;  /* 0x000000920cac723c */ /* 0x040fe200000810ac */
[----:B------:R-:W2:Y:S04]  /*bd7c0*/  LDL.64 R166, [R1+0xaa8] ;  /* 0x000aa80001a67983 */ /* 0x000ea80000100a00 */
[----:B------:R-:W2:Y:S01]  /*bd7d0*/  LDL.64 R4, [R1+0xa80] ;  /* 0x000a800001047983 */ /* 0x000ea20000100a00 */
[----:B------:R-:W-:Y:S03]  /*bd7e0*/  HMMA.1688.F32.TF32 R12, R12, R114, R212 ;  /* 0x000000720c0c723c */ /* 0x000fe600000810d4 */
[----:B------:R-:W-:Y:S03]  /*bd7f0*/  LDS R212, [R3+UR10+0x28080] ;  /* 0x0280800a03d47984 */ /* 0x000fe60008000800 */
[C---:B------:R-:W-:Y:S01]  /*bd800*/  HMMA.1688.F32.TF32 R184, R216.reuse, R20, R184 ;  /* 0x00000014d8b8723c */ /* 0x040fe200000810b8 */
[----:B------:R-:W-:Y:S04]  /*bd810*/  LDS R214, [R3+UR10+0x2a080] ;  /* 0x02a0800a03d67984 */ /* 0x000fe80008000800 */
[----:B------:R-:W-:Y:S01]  /*bd820*/  LDS R213, [R0+UR10+0x28080] ;  /* 0x0280800a00d57984 */ /* 0x000fe20008000800 */
[C---:B------:R-:W-:Y:S03]  /*bd830*/  HMMA.1688.F32.TF32 R188, R216.reuse, R48, R188 ;  /* 0x00000030d8bc723c */ /* 0x040fe600000810bc */
[----:B------:R-:W1:Y:S03]  /*bd840*/  LDS R215, [R0+UR10+0x2a080] ;  /* 0x02a0800a00d77984 */ /* 0x000e660008000800 */
[C---:B------:R-:W-:Y:S01]  /*bd850*/  HMMA.1688.F32.TF32 R192, R216.reuse, R44, R192 ;  /* 0x0000002cd8c0723c */ /* 0x040fe200000810c0 */
[----:B------:R-:W2:Y:S04]  /*bd860*/  LDL.64 R6, [R1+0xa88] ;  /* 0x000a880001067983 */ /* 0x000ea80000100a00 */
[----:B------:R-:W2:Y:S01]  /*bd870*/  LDL.64 R92, [R1+0xa40] ;  /* 0x000a4000015c7983 */ /* 0x000ea20000100a00 */
[C---:B------:R-:W-:Y:S03]  /*bd880*/  HMMA.1688.F32.TF32 R196, R216.reuse, R40, R196 ;  /* 0x00000028d8c4723c */ /* 0x040fe600000810c4 */
[----:B------:R-:W2:Y:S03]  /*bd890*/  LDL.64 R94, [R1+0xa48] ;  /* 0x000a4800015e7983 */ /* 0x000ea60000100a00 */
[C---:B------:R-:W-:Y:S01]  /*bd8a0*/  HMMA.1688.F32.TF32 R200, R216.reuse, R36, R200 ;  /* 0x00000024d8c8723c */ /* 0x040fe200000810c8 */
[----:B------:R-:W2:Y:S04]  /*bd8b0*/  LDL.64 R96, [R1+0xa20] ;  /* 0x000a200001607983 */ /* 0x000ea80000100a00 */
[----:B------:R-:W2:Y:S01]  /*bd8c0*/  LDL.64 R98, [R1+0xa28] ;  /* 0x000a280001627983 */ /* 0x000ea20000100a00 */
[C---:B------:R-:W-:Y:S03]  /*bd8d0*/  HMMA.1688.F32.TF32 R224, R216.reuse, R100, R224 ;  /* 0x00000064d8e0723c */ /* 0x040fe600000810e0 */
        /* <DEDUP_REMOVED lines=10> */
[----:B------:R-:W-:Y:S04]  /*bd980*/  LDS R12, [R3+UR10+0x2c080] ;  /* 0x02c0800a030c7984 */ /* 0x000fe80008000800 */
[C---:B------:R-:W-:Y:S01]  /*bd990*/  HMMA.1688.F32.TF32 R224, R220.reuse, R102, R224 ;  /* 0x00000066dce0723c */ /* 0x040fe200000810e0 */
[----:B------:R-:W2:Y:S04]  /*bd9a0*/  LDL.64 R102, [R1+0xa08] ;  /* 0x000a080001667983 */ /* 0x000ea80000100a00 */
[----:B------:R-:W-:Y:S01]  /*bd9b0*/  LDS R14, [R3+UR10+0x2e080] ;  /* 0x02e0800a030e7984 */ /* 0x000fe20008000800 */
[C---:B------:R-:W-:Y:S03]  /*bd9c0*/  HMMA.1688.F32.TF32 R204, R220.reuse, R34, R204 ;  /* 0x00000022dccc723c */ /* 0x040fe600000810cc */
[----:B------:R-:W-:Y:S03]  /*bd9d0*/  LDS R13, [R0+UR10+0x2c080] ;  /* 0x02c0800a000d7984 */ /* 0x000fe60008000800 */
[C---:B------:R-:W-:Y:S01]  /*bd9e0*/  HMMA.1688.F32.TF32 R208, R220.reuse, R30, R208 ;  /* 0x0000001edcd0723c */ /* 0x040fe200000810d0 */
[----:B------:R-:W2:Y:S05]  /*bd9f0*/  LDS R15, [R0+UR10+0x2e080] ;  /* 0x02e0800a000f7984 */ /* 0x000eaa0008000800 */
[C---:B------:R-:W-:Y:S06]  /*bda00*/  HMMA.1688.F32.TF32 R232, R220.reuse, R242, R232 ;  /* 0x000000f2dce8723c */ /* 0x040fec00000810e8 */
[C---:B------:R-:W-:Y:S06]  /*bda10*/  HMMA.1688.F32.TF32 R200, R220.reuse, R38, R200 ;  /* 0x00000026dcc8723c */ /* 0x040fec00000810c8 */
[C---:B------:R-:W-:Y:S06]  /*bda20*/  HMMA.1688.F32.TF32 R196, R220.reuse, R42, R196 ;  /* 0x0000002adcc4723c */ /* 0x040fec00000810c4 */
[C---:B------:R-:W-:Y:S06]  /*bda30*/  HMMA.1688.F32.TF32 R192, R220.reuse, R46, R192 ;  /* 0x0000002edcc0723c */ /* 0x040fec00000810c0 */
[C---:B------:R-:W-:Y:S06]  /*bda40*/  HMMA.1688.F32.TF32 R188, R220.reuse, R50, R188 ;  /* 0x00000032dcbc723c */ /* 0x040fec00000810bc */
[C---:B------:R-:W-:Y:S06]  /*bda50*/  HMMA.1688.F32.TF32 R184, R220.reuse, R22, R184 ;  /* 0x00000016dcb8723c */ /* 0x040fec00000810b8 */
[C---:B------:R-:W-:Y:S06]  /*bda60*/  HMMA.1688.F32.TF32 R180, R220.reuse, R18, R180 ;  /* 0x00000012dcb4723c */ /* 0x040fec00000810b4 */
[C---:B---3--:R-:W-:Y:S06]  /*bda70*/  HMMA.1688.F32.TF32 R176, R220.reuse, R54, R176 ;  /* 0x00000036dcb0723c */ /* 0x048fec00000810b0 */
[C---:B------:R-:W-:Y:S01]  /*bda80*/  HMMA.1688.F32.TF32 R172, R220.reuse, R58, R172 ;  /* 0x0000003adcac723c */ /* 0x040fe200000810ac */
[----:B----4-:R-:W-:Y:S04]  /*bda90*/  STL [R1+0xc3e4], R246 ;  /* 0x00c3e4f601007387 */ /* 0x010fe80000100800 */
[----:B------:R-:W-:Y:S04]  /*bdaa0*/  STL [R1+0xc3e0], R247 ;  /* 0x00c3e0f701007387 */ /* 0x000fe80000100800 */
[----:B------:R-:W-:Y:S04]  /*bdab0*/  STL [R1+0xc3ec], R62 ;  /* 0x00c3ec3e01007387 */ /* 0x000fe80000100800 */
[----:B------:R-:W-:Y:S04]  /*bdac0*/  STL [R1+0xc3e8], R63 ;  /* 0x00c3e83f01007387 */ /* 0x000fe80000100800 */
[----:B------:R-:W-:Y:S04]  /*bdad0*/  STL [R1+0xc3f4], R58 ;  /* 0x00c3f43a01007387 */ /* 0x000fe80000100800 */
[----:B------:R-:W-:Y:S04]  /*bdae0*/  STL [R1+0xc3f0], R59 ;  /* 0x00c3f03b01007387 */ /* 0x000fe80000100800 */
[----:B------:R3:W-:Y:S01]  /*bdaf0*/  STL [R1+0xc3fc], R54 ;  /* 0x00c3fc3601007387 */ /* 0x0007e20000100800 */
[C---:B------:R-:W-:Y:S03]  /*bdb00*/  HMMA.1688.F32.TF32 R236, R220.reuse, R246, R236 ;  /* 0x000000f6dcec723c */ /* 0x040fe600000810ec */
[----:B------:R4:W-:Y:S04]  /*bdb10*/  STL [R1+0xc3f8], R55 ;  /* 0x00c3f83701007387 */ /* 0x0009e80000100800 */
[----:B------:R4:W-:Y:S01]  /*bdb20*/  STL [R1+0xc404], R18 ;  /* 0x00c4041201007387 */ /* 0x0009e20000100800 */
[C---:B------:R-:W-:Y:S03]  /*bdb30*/  HMMA.1688.F32.TF32 R168, R220.reuse, R62, R168 ;  /* 0x0000003edca8723c */ /* 0x040fe600000810a8 */
[----:B------:R4:W-:Y:S03]  /*bdb40*/  STL [R1+0xc400], R19 ;  /* 0x00c4001301007387 */ /* 0x0009e60000100800 */
[----:B------:R-:W-:Y:S01]  /*bdb50*/  HMMA.1688.F32.TF32 R220, R220, R26, R216 ;  /* 0x0000001adcdc723c */ /* 0x000fe200000810d8 */
[----:B------:R4:W-:Y:S04]  /*bdb60*/  STL [R1+0xc40c], R22 ;  /* 0x00c40c1601007387 */ /* 0x0009e80000100800 */
[----:B------:R4:W-:Y:S01]  /*bdb70*/  STL [R1+0xc408], R23 ;  /* 0x00c4081701007387 */ /* 0x0009e20000100800 */
[C---:B-1----:R-:W-:Y:S03]  /*bdb80*/  HMMA.1688.F32.TF32 R184, R212.reuse, R68, R184 ;  /* 0x00000044d4b8723c */ /* 0x042fe600000810b8 */
[----:B------:R-:W4:Y:S04]  /*bdb90*/  LDL.64 R216, [R1+0xa60] ;  /* 0x000a600001d87983 */ /* 0x000f280000100a00 */
        /* <DEDUP_REMOVED lines=18> */
[----:B------:R-:W4:Y:S04]  /*bdcc0*/  LDL.LU.64 R242, [R1+0xc490] ;  /* 0x00c4900001f27983 */ /* 0x000f280000300a00 */
[----:B------:R-:W4:Y:S01]  /*bdcd0*/  LDL.LU.64 R240, [R1+0xc488] ;  /* 0x00c4880001f07983 */ /* 0x000f220000300a00 */
[C---:B------:R-:W-:Y:S06]  /*bdce0*/  HMMA.1688.F32.TF32 R224, R212.reuse, R8, R224 ;  /* 0x00000008d4e0723c */ /* 0x040fec00000810e0 */
[C---:B--2---:R-:W-:Y:S06]  /*bdcf0*/  HMMA.1688.F32.TF32 R228, R212.reuse, R164, R228 ;  /* 0x000000a4d4e4723c */ /* 0x044fec00000810e4 */
[C---:B------:R-:W-:Y:S06]  /*bdd00*/  HMMA.1688.F32.TF32 R232, R212.reuse, R4, R232 ;  /* 0x00000004d4e8723c */ /* 0x040fec00000810e8 */
[C---:B------:R-:W-:Y:S06]  /*bdd10*/  HMMA.1688.F32.TF32 R168, R212.reuse, R92, R168 ;  /* 0x0000005cd4a8723c */ /* 0x040fec00000810a8 */
[C---:B------:R-:W-:Y:S06]  /*bdd20*/  HMMA.1688.F32.TF32 R172, R212.reuse, R96, R172 ;  /* 0x00000060d4ac723c */ /* 0x040fec00000810ac */
[C---:B------:R-:W-:Y:S06]  /*bdd30*/  HMMA.1688.F32.TF32 R176, R212.reuse, R100, R176 ;  /* 0x00000064d4b0723c */ /* 0x040fec00000810b0 */
[----:B------:R-:W-:Y:S01]  /*bdd40*/  HMMA.1688.F32.TF32 R180, R212, R248, R180 ;  /* 0x000000f8d4b4723c */ /* 0x000fe200000810b4 */
[----:B---3--:R-:W-:Y:S01]  /*bdd50*/  MOV R54, R166 ;  /* 0x000000a600367202 */ /* 0x008fe20000000f00 */
[----:B----4-:R-:W-:-:S02]  /*bdd60*/  IMAD.MOV.U32 R55, RZ, RZ, R167 ;  /* 0x000000ffff377224 */ /* 0x010fc400078e00a7 */
[----:B------:R-:W-:Y:S01]  /*bdd70*/  IMAD.MOV.U32 R18, RZ, RZ, R6 ;  /* 0x000000ffff127224 */ /* 0x000fe200078e0006 */
[----:B------:R-:W-:Y:S01]  /*bdd80*/  MOV R62, R94 ;  /* 0x0000005e003e7202 */ /* 0x000fe20000000f00 */
[----:B------:R-:W-:Y:S01]  /*bdd90*/  IMAD.MOV.U32 R19, RZ, RZ, R7 ;  /* 0x000000ffff137224 */ /* 0x000fe200078e0007 */
[----:B------:R-:W-:Y:S01]  /*bdda0*/  LDS R218, [R3+UR10+0x12100] ;  /* 0x0121000a03da7984 */ /* 0x000fe20008000800 */
[----:B------:R-:W-:Y:S02]  /*bddb0*/  IMAD.MOV.U32 R63, RZ, RZ, R95 ;  /* 0x000000ffff3f7224 */ /* 0x000fe400078e005f */
[----:B------:R-:W-:Y:S01]  /*bddc0*/  IMAD.MOV.U32 R58, RZ, RZ, R98 ;  /* 0x000000ffff3a7224 */ /* 0x000fe200078e0062 */
[----:B------:R-:W-:Y:S01]  /*bddd0*/  LDS R219, [R0+UR10+0x12100] ;  /* 0x0121000a00db7984 */ /* 0x000fe20008000800 */
[C---:B------:R-:W-:Y:S01]  /*bdde0*/  HMMA.1688.F32.TF32 R236, R212.reuse, R216, R236 ;  /* 0x000000d8d4ec723c */ /* 0x040fe200000810ec */
[----:B------:R-:W-:Y:S01]  /*bddf0*/  IMAD.MOV.U32 R59, RZ, RZ, R99 ;  /* 0x000000ffff3b7224 */ /* 0x000fe200078e0063 */
[----:B------:R-:W-:Y:S01]  /*bde00*/  MOV R22, R102 ;  /* 0x0000006600167202 */ /* 0x000fe20000000f00 */
[----:B------:R-:W-:Y:S01]  /*bde10*/  IMAD.MOV.U32 R23, RZ, RZ, R103 ;  /* 0x000000ffff177224 */ /* 0x000fe200078e0067 */
[----:B------:R-:W-:Y:S02]  /*bde20*/  LDS R216, [R3+UR10+0x10100] ;  /* 0x0101000a03d87984 */ /* 0x000fe40008000800 */
[----:B------:R-:W-:Y:S02]  /*bde30*/  HMMA.1688.F32.TF32 R212, R212, R240, R220 ;  /* 0x000000f0d4d4723c */ /* 0x000fe400000810dc */
[----:B------:R-:W2:Y:S04]  /*bde40*/  LDL R222, [R1+0xa68] ;  /* 0x000a680001de7983 */ /* 0x000ea80000100800 */
[----:B------:R-:W2:Y:S01]  /*bde50*/  LDL R223, [R1+0xa6c] ;  /* 0x000a6c0001df7983 */ /* 0x000ea20000100800 */
[C---:B------:R-:W-:Y:S03]  /*bde60*/  HMMA.1688.F32.TF32 R224, R12.reuse, R10, R224 ;  /* 0x0000000a0ce0723c */ /* 0x040fe600000810e0 */
[----:B------:R-:W3:Y:S03]  /*bde70*/  LDL.LU.64 R10, [R1+0xc480] ;  /* 0x00c48000010a7983 */ /* 0x000ee60000300a00 */
[C---:B------:R-:W-:Y:S01]  /*bde80*/  HMMA.1688.F32.TF32 R228, R12.reuse, R166, R228 ;  /* 0x000000a60ce4723c */ /* 0x040fe200000810e4 */
[----:B------:R-:W4:Y:S05]  /*bde90*/  LDL.LU.64 R8, [R1+0xc478] ;  /* 0x00c4780001087983 */ /* 0x000f2a0000300a00 */
[C---:B------:R-:W-:Y:S06]  /*bdea0*/  HMMA.1688.F32.TF32 R232, R12.reuse, R6, R232 ;  /* 0x000000060ce8723c */ /* 0x040fec00000810e8 */
[C---:B------:R-:W-:Y:S05]  /*bdeb0*/  HMMA.1688.F32.TF32 R168, R12.reuse, R94, R168 ;  /* 0x0000005e0ca8723c */ /* 0x040fea00000810a8 */
[----:B------:R-:W-:Y:S01]  /*bdec0*/  STL.64 [R1+0x2ac0], R224 ;  /* 0x002ac0e001007387 */ /* 0x000fe20000100a00 */
[C---:B------:R-:W-:Y:S03]  /*bded0*/  HMMA.1688.F32.TF32 R172, R12.reuse, R98, R172 ;  /* 0x000000620cac723c */ /* 0x040fe600000810ac */
[----:B------:R1:W-:Y:S03]  /*bdee0*/  STL.64 [R1+0x2ac8], R226 ;  /* 0x002ac8e201007387 */ /* 0x0003e60000100a00 */
[C---:B------:R-:W-:Y:S01]  /*bdef0*/  HMMA.1688.F32.TF32 R176, R12.reuse, R102, R176 ;  /* 0x000000660cb0723c */ /* 0x040fe200000810b0 */
[----:B-1----:R-:W3:Y:S04]  /*bdf00*/  LDL.64 R226, [R1+0x908] ;  /* 0x0009080001e27983 */ /* 0x002ee80000100a00 */
[----:B------:R-:W-:Y:S04]  /*bdf10*/  STL.64 [R1+0x2ab0], R228 ;  /* 0x002ab0e401007387 */ /* 0x000fe80000100a00 */
[----:B------:R1:W-:Y:S04]  /*bdf20*/  STL.64 [R1+0x2ab8], R230 ;  /* 0x002ab8e601007387 */ /* 0x0003e80000100a00 */
[----:B-1----:R-:W4:Y:S04]  /*bdf30*/  LDL R230, [R1+0x928] ;  /* 0x0009280001e67983 */ /* 0x002f280000100800 */
[----:B------:R-:W4:Y:S04]  /*bdf40*/  LDL R231, [R1+0x92c] ;  /* 0x00092c0001e77983 */ /* 0x000f280000100800 */
[----:B------:R-:W4:Y:S04]  /*bdf50*/  LDL.LU R164, [R1+0x11b0] ;  /* 0x0011b00001a47983 */ /* 0x000f280000300800 */
[----:B------:R-:W4:Y:S04]  /*bdf60*/  LDL.LU R165, [R1+0x11b4] ;  /* 0x0011b40001a57983 */ /* 0x000f280000300800 */
[----:B------:R-:W4:Y:S04]  /*bdf70*/  LDL.LU R166, [R1+0x11b8] ;  /* 0x0011b80001a67983 */ /* 0x000f280000300800 */
[----:B------:R-:W4:Y:S04]  /*bdf80*/  LDL.LU R167, [R1+0x11bc] ;  /* 0x0011bc0001a77983 */ /* 0x000f280000300800 */
[----:B------:R-:W-:Y:S04]  /*bdf90*/  STL.64 [R1+0x2aa0], R232 ;  /* 0x002aa0e801007387 */ /* 0x000fe80000100a00 */
[----:B------:R1:W-:Y:S04]  /*bdfa0*/  STL.64 [R1+0x2aa8], R234 ;  /* 0x002aa8ea01007387 */ /* 0x0003e80000100a00 */
[----:B------:R-:W4:Y:S04]  /*bdfb0*/  LDL.LU.64 R6, [R1+0xc470] ;  /* 0x00c4700001067983 */ /* 0x000f280000300a00 */
[----:B------:R-:W4:Y:S04]  /*bdfc0*/  LDL.LU.64 R4, [R1+0xc468] ;  /* 0x00c4680001047983 */ /* 0x000f280000300a00 */
[----:B-1----:R-:W4:Y:S04]  /*bdfd0*/  LDL R234, [R1+0x948] ;  /* 0x0009480001ea7983 */ /* 0x002f280000100800 */
[----:B------:R-:W4:Y:S01]  /*bdfe0*/  LDL R235, [R1+0x94c] ;  /* 0x00094c0001eb7983 */ /* 0x000f220000100800 */
[----:B--2---:R-:W-:Y:S03]  /*bdff0*/  HMMA.1688.F32.TF32 R220, R12, R222, R236 ;  /* 0x000000de0cdc723c */ /* 0x004fe600000810ec */
[----:B------:R-:W2:-:S15]  /*be000*/  LDL R238, [R1+0x968] ;  /* 0x0009680001ee7983 */ /* 0x000e9e0000100800 */
[----:B------:R-:W-:-:S05]  /*be010*/  NOP ;  /* 0x0000000000007918 */ /* 0x000fca0000000000 */
[----:B------:R-:W-:Y:S04]  /*be020*/  STL.64 [R1+0x2a90], R220 ;  /* 0x002a90dc01007387 */ /* 0x000fe80000100a00 */
[----:B------:R-:W-:Y:S04]  /*be030*/  STL.64 [R1+0x2a98], R222 ;  /* 0x002a98de01007387 */ /* 0x000fe80000100a00 */
[----:B------:R-:W2:Y:S04]  /*be040*/  LDL R239, [R1+0x96c] ;  /* 0x00096c0001ef7983 */ /* 0x000ea80000100800 */
[----:B------:R-:W-:Y:S04]  /*be050*/  STL.64 [R1+0x2ca0], R168 ;  /* 0x002ca0a801007387 */ /* 0x000fe80000100a00 */
[----:B------:R1:W-:Y:S04]  /*be060*/  STL.64 [R1+0x2ca8], R170 ;  /* 0x002ca8aa01007387 */ /* 0x0003e80000100a00 */
[----:B------:R-:W4:Y:S04]  /*be070*/  LDL.LU.64 R94, [R1+0xc460] ;  /* 0x00c46000015e7983 */ /* 0x000f280000300a00 */
[----:B------:R-:W4:Y:S04]  /*be080*/  LDL.LU.64 R92, [R1+0xc458] ;  /* 0x00c45800015c7983 */ /* 0x000f280000300a00 */
[----:B-1----:R-:W2:Y:S04]  /*be090*/  LDL R170, [R1+0x988] ;  /* 0x0009880001aa7983 */ /* 0x002ea80000100800 */
        /* <DEDUP_REMOVED lines=12> */
[----:B------:R-:W2:Y:S01]  /*be160*/  LDL R179, [R1+0x9cc] ;  /* 0x0009cc0001b37983 */ /* 0x000ea20000100800 */
[----:B------:R-:W-:Y:S03]  /*be170*/  HMMA.1688.F32.TF32 R180, R12, R250, R180 ;  /* 0x000000fa0cb4723c */ /* 0x000fe600000810b4 */
[----:B------:R-:W4:Y:S04]  /*be180*/  LDL.LU.64 R250, [R1+0xc430] ;  /* 0x00c4300001fa7983 */ /* 0x000f280000300a00 */
[----:B------:R-:W4:Y:S01]  /*be190*/  LDL.LU.64 R248, [R1+0xc428] ;  /* 0x00c4280001f87983 */ /* 0x000f220000300a00 */
[----:B------:R-:W-:-:S03]  /*be1a0*/  IMAD.MOV.U32 R2, RZ, RZ, R217 ;  /* 0x000000ffff027224 */ /* 0x000fc600078e00d9 */
[----:B------:R-:W1:Y:S01]  /*be1b0*/  LDS R217, [R0+UR10+0x10100] ;  /* 0x0101000a00d97984 */ /* 0x000e620008000800 */
[----:B---3--:R-:W-:Y:S02]  /*be1c0*/  IMAD.MOV.U32 R246, RZ, RZ, R226 ;  /* 0x000000fffff67224 */ /* 0x008fe400078e00e2 */
[----:B------:R-:W-:Y:S01]  /*be1d0*/  IMAD.MOV.U32 R247, RZ, RZ, R227 ;  /* 0x000000fffff77224 */ /* 0x000fe200078e00e3 */
[----:B------:R-:W-:Y:S04]  /*be1e0*/  LDS R220, [R3+UR10+0x14100] ;  /* 0x0141000a03dc7984 */ /* 0x000fe80008000800 */
[----:B------:R-:W-:Y:S04]  /*be1f0*/  LDS R222, [R3+UR10+0x16100] ;  /* 0x0161000a03de7984 */ /* 0x000fe80008000800 */
[----:B------:R-:W-:Y:S04]  /*be200*/  STL.64 [R1+0x2b40], R180 ;  /* 0x002b40b401007387 */ /* 0x000fe80000100a00 */
[----:B------:R2:W-:Y:S04]  /*be210*/  STL.64 [R1+0x2b48], R182 ;  /* 0x002b48b601007387 */ /* 0x0005e80000100a00 */
[----:B------:R-:W-:Y:S04]  /*be220*/  LDS R221, [R0+UR10+0x14100] ;  /* 0x0141000a00dd7984 */ /* 0x000fe80008000800 */
[----:B------:R-:W3:Y:S01]  /*be230*/  LDS R223, [R0+UR10+0x16100] ;  /* 0x0161000a00df7984 */ /* 0x000ee20008000800 */
[C---:B--2---:R-:W-:Y:S06]  /*be240*/  HMMA.1688.F32.TF32 R180, R12.reuse, R178, R184 ;  /* 0x000000b20cb4723c */ /* 0x044fec00000810b8 */
[C---:B------:R-:W-:Y:S06]  /*be250*/  HMMA.1688.F32.TF32 R176, R12.reuse, R174, R188 ;  /* 0x000000ae0cb0723c */ /* 0x040fec00000810bc */
[C---:B------:R-:W-:Y:S06]  /*be260*/  HMMA.1688.F32.TF32 R172, R12.reuse, R170, R192 ;  /* 0x000000aa0cac723c */ /* 0x040fec00000810c0 */
[C---:B------:R-:W-:Y:S05]  /*be270*/  HMMA.1688.F32.TF32 R168, R12.reuse, R238, R196 ;  /* 0x000000ee0ca8723c */ /* 0x040fea00000810c4 */
[----:B------:R-:W-:Y:S04]  /*be280*/  STL.64 [R1+0x2b30], R180 ;  /* 0x002b30b401007387 */ /* 0x000fe80000100a00 */
[----:B------:R-:W-:Y:S04]  /*be290*/  STL.64 [R1+0x2b38], R182 ;  /* 0x002b38b601007387 */ /* 0x000fe80000100a00 */
[----:B------:R-:W-:Y:S04]  /*be2a0*/  STL.64 [R1+0x2b20], R176 ;  /* 0x002b20b001007387 */ /* 0x000fe80000100a00 */
[----:B------:R4:W-:Y:S04]  /*be2b0*/  STL.64 [R1+0x2b28], R178 ;  /* 0x002b28b201007387 */ /* 0x0009e80000100a00 */
[----:B------:R-:W-:Y:S04]  /*be2c0*/  STL.64 [R1+0x2b10], R172 ;  /* 0x002b10ac01007387 */ /* 0x000fe80000100a00 */
[----:B------:R2:W-:Y:S01]  /*be2d0*/  STL.64 [R1+0x2b18], R174 ;  /* 0x002b18ae01007387 */ /* 0x0005e20000100a00 */
[C---:B----4-:R-:W-:Y:S03]  /*be2e0*/  HMMA.1688.F32.TF32 R176, R12.reuse, R234, R200 ;  /* 0x000000ea0cb0723c */ /* 0x050fe600000810c8 */
[----:B------:R-:W-:Y:S04]  /*be2f0*/  STL.64 [R1+0x2b00], R168 ;  /* 0x002b00a801007387 */ /* 0x000fe80000100a00 */
[----:B------:R4:W-:Y:S01]  /*be300*/  STL.64 [R1+0x2b08], R170 ;  /* 0x002b08aa01007387 */ /* 0x0009e20000100a00 */
[C---:B--2---:R-:W-:Y:S06]  /*be310*/  HMMA.1688.F32.TF32 R172, R12.reuse, R230, R204 ;  /* 0x000000e60cac723c */ /* 0x044fec00000810cc */
[C---:B----4-:R-:W-:Y:S09]  /*be320*/  HMMA.1688.F32.TF32 R168, R12.reuse, R226, R208 ;  /* 0x000000e20ca8723c */ /* 0x050ff200000810d0 */
[----:B------:R-:W-:Y:S04]  /*be330*/  STL.64 [R1+0x2af0], R176 ;  /* 0x002af0b001007387 */ /* 0x000fe80000100a00 */
[----:B------:R-:W-:Y:S04]  /*be340*/  STL.64 [R1+0x2af8], R178 ;  /* 0x002af8b201007387 */ /* 0x000fe80000100a00 */
[----:B------:R-:W-:Y:S04]  /*be350*/  STL.64 [R1+0x2ae0], R172 ;  /* 0x002ae0ac01007387 */ /* 0x000fe80000100a00 */
[----:B------:R-:W-:Y:S04]  /*be360*/  STL.64 [R1+0x2ae8], R174 ;  /* 0x002ae8ae01007387 */ /* 0x000fe80000100a00 */
[----:B------:R-:W-:Y:S04]  /*be370*/  STL.64 [R1+0x2ad0], R168 ;  /* 0x002ad0a801007387 */ /* 0x000fe80000100a00 */
[----:B------:R2:W-:Y:S02]  /*be380*/  STL.64 [R1+0x2ad8], R170 ;  /* 0x002ad8aa01007387 */ /* 0x0005e40000100a00 */
[----:B--2---:R-:W-:Y:S02]  /*be390*/  HMMA.1688.F32.TF32 R168, R12, R242, R212 ;  /* 0x000000f20ca8723c */ /* 0x004fe400000810d4 */
[----:B------:R-:W2:Y:S04]  /*be3a0*/  LDL.64 R12, [R1+0x20] ;  /* 0x00002000010c7983 */ /* 0x000ea80000100a00 */
[----:B------:R-:W4:Y:S01]  /*be3b0*/  LDL.64 R14, [R1+0x28] ;  /* 0x00002800010e7983 */ /* 0x000f220000100a00 */
[----:B-1----:R-:W-:Y:S03]  /*be3c0*/  HMMA.1688.F32.TF32 R224, R216, R248, R164 ;  /* 0x000000f8d8e0723c */ /* 0x002fe600000810a4 */
[----:B------:R-:W-:Y:S04]  /*be3d0*/  LDS R214, [R3+UR10+0x1a100] ;  /* 0x01a1000a03d67984 */ /* 0x000fe80008000800 */
[----:B------:R-:W-:Y:S09]  /*be3e0*/  LDS R215, [R0+UR10+0x1a100] ;  /* 0x01a1000a00d77984 */ /* 0x000ff20008000800 */
[----:B------:R1:W-:Y:S04]  /*be3f0*/  STL.64 [R1+0x2a80], R168 ;  /* 0x002a80a801007387 */ /* 0x0003e80000100a00 */
[----:B------:R3:W-:Y:S04]  /*be400*/  STL.64 [R1+0x2a88], R170 ;  /* 0x002a88aa01007387 */ /* 0x0007e80000100a00 */
[----:B------:R3:W-:Y:S04]  /*be410*/  STL [R1+0xc308], R242 ;  /* 0x00c308f201007387 */ /* 0x0007e80000100800 */
[----:B------:R3:W-:Y:S04]  /*be420*/  STL [R1+0xc304], R243 ;  /* 0x00c304f301007387 */ /* 0x0007e80000100800 */
        /* <DEDUP_REMOVED lines=28> */
[----:B------:R-:W4:Y:S04]  /*be5f0*/  LDL.64 R212, [R1] ;  /* 0x0000000001d47983 */ /* 0x000f280000100a00 */
        /* <DEDUP_REMOVED lines=32> */
[----:B------:R-:W-:Y:S01]  /*be800*/  STL [R1+0xc300], R249 ;  /* 0x00c300f901007387 */ /* 0x000fe20000100800 */
[----:B----4-:R-:W-:Y:S01]  /*be810*/  MOV R242, R212 ;  /* 0x000000d400f27202 */ /* 0x010fe20000000f00 */
[----:B------:R-:W-:-:S05]  /*be820*/  IMAD.MOV.U32 R243, RZ, RZ, R213 ;  /* 0x000000fffff37224 */ /* 0x000fca00078e00d5 */
[----:B------:R1:W-:Y:S04]  /*be830*/  STL.64 [R1+0xc378], R242 ;  /* 0x00c378f201007387 */ /* 0x0003e80000100a00 */
[----:B------:R4:W-:Y:S01]  /*be840*/  STL.64 [R1+0xc370], R240 ;  /* 0x00c370f001007387 */ /* 0x0009e20000100a00 */
[----:B-1----:R-:W-:Y:S02]  /*be850*/  IMAD.MOV.U32 R242, RZ, RZ, R96 ;  /* 0x000000fffff27224 */ /* 0x002fe400078e0060 */
[----:B------:R-:W-:Y:S01]  /*be860*/  IMAD.MOV.U32 R243, RZ, RZ, R97 ;  /* 0x000000fffff37224 */ /* 0x000fe200078e0061 */
[----:B----4-:R-:W4:Y:S04]  /*be870*/  LDL R240, [R1+0x10] ;  /* 0x0000100001f07983 */ /* 0x010f280000100800 */
[----:B------:R-:W4:Y:S04]  /*be880*/  LDL R241, [R1+0x14] ;  /* 0x0000140001f17983 */ /* 0x000f280000100800 */
[----:B------:R-:W4:Y:S04]  /*be890*/  LDL.LU R96, [R1+0xc424] ;  /* 0x00c4240001607983 */ /* 0x000f280000300800 */
[----:B------:R-:W4:Y:S01]  /*be8a0*/  LDL.LU R97, [R1+0xc420] ;  /* 0x00c4200001617983 */ /* 0x000f220000300800 */
[----:B--2---:R-:W-:Y:S01]  /*be8b0*/  HMMA.1688.F32.TF32 R228, R216, R212, R228 ;  /* 0x000000d4d8e4723c */ /* 0x004fe200000810e4 */
[----:B------:R-:W-:-:S02]  /*be8c0*/  MOV R249, R12 ;  /* 0x0000000c00f97202 */ /* 0x000fc40000000f00 */
[----:B------:R1:W-:Y:S03]  /*be8d0*/  STL [R1+0xc2fc], R100 ;  /* 0x00c2fc6401007387 */ /* 0x0003e60000100800 */
[C---:B------:R-:W-:Y:S01]  /*be8e0*/  HMMA.1688.F32.TF32 R236, R216.reuse, R12, R236 ;  /* 0x0000000cd8ec723c */ /* 0x040fe200000810ec */
[----:B------:R2:W-:Y:S04]  /*be8f0*/  STL [R1+0xc2f8], R101 ;  /* 0x00c2f86501007387 */ /* 0x0005e80000100800 */
[----:B------:R-:W-:Y:S01]  /*be900*/  LDS R212, [R3+UR10+0x18100] ;  /* 0x0181000a03d47984 */ /* 0x000fe20008000800 */
[C---:B------:R-:W-:Y:S03]  /*be910*/  HMMA.1688.F32.TF32 R176, R216.reuse, R92, R176 ;  /* 0x0000005cd8b0723c */ /* 0x040fe600000810b0 */
[----:B------:R-:W2:Y:S03]  /*be920*/  LDS R213, [R0+UR10+0x18100] ;  /* 0x0181000a00d57984 */ /* 0x000ea60008000800 */
[C---:B------:R-:W-:Y:S01]  /*be930*/  HMMA.1688.F32.TF32 R184, R216.reuse, R8, R184 ;  /* 0x00000008d8b8723c */ /* 0x040fe200000810b8 */
[----:B------:R-:W-:Y:S04]  /*be940*/  LDS R12, [R3+UR10+0x1c100] ;  /* 0x01c1000a030c7984 */ /* 0x000fe80008000800 */
[----:B------:R-:W-:Y:S01]  /*be950*/  LDS R13, [R0+UR10+0x1c100] ;  /* 0x01c1000a000d7984 */ /* 0x000fe20008000800 */
[C---:B------:R-:W-:Y:S06]  /*be960*/  HMMA.1688.F32.TF32 R188, R216.reuse, R88, R188 ;  /* 0x00000058d8bc723c */ /* 0x040fec00000810bc */
[C---:B---3--:R-:W-:Y:S06]  /*be970*/  HMMA.1688.F32.TF32 R168, R216.reuse, R100, R168 ;  /* 0x00000064d8a8723c */ /* 0x048fec00000810a8 */
[C---:B------:R-:W-:Y:S06]  /*be980*/  HMMA.1688.F32.TF32 R192, R216.reuse, R84, R192 ;  /* 0x00000054d8c0723c */ /* 0x040fec00000810c0 */
[C---:B------:R-:W-:Y:S06]  /*be990*/  HMMA.1688.F32.TF32 R200, R216.reuse, R76, R200 ;  /* 0x0000004cd8c8723c */ /* 0x040fec00000810c8 */
[C---:B------:R-:W-:Y:S06]  /*be9a0*/  HMMA.1688.F32.TF32 R204, R216.reuse, R72, R204 ;  /* 0x00000048d8cc723c */ /* 0x040fec00000810cc */
[C---:B------:R-:W-:Y:S06]  /*be9b0*/  HMMA.1688.F32.TF32 R208, R216.reuse, R68, R208 ;  /* 0x00000044d8d0723c */ /* 0x040fec00000810d0 */
[----:B------:R-:W-:Y:S06]  /*be9c0*/  HMMA.1688.F32.TF32 R180, R216, R4, R180 ;  /* 0x00000004d8b4723c */ /* 0x000fec00000810b4 */
[----:B------:R-:W-:Y:S06]  /*be9d0*/  HMMA.1688.F32.TF32 R224, R220, R250, R224 ;  /* 0x000000fadce0723c */ /* 0x000fec00000810e0 */
[C---:B------:R-:W-:Y:S06]  /*be9e0*/  HMMA.1688.F32.TF32 R196, R216.reuse, R80, R196 ;  /* 0x00000050d8c4723c */ /* 0x040fec00000810c4 */
[C---:B----4-:R-:W-:Y:S06]  /*be9f0*/  HMMA.1688.F32.TF32 R232, R216.reuse, R240, R232 ;  /* 0x000000f0d8e8723c */ /* 0x050fec00000810e8 */
[C---:B------:R-:W-:Y:S06]  /*bea00*/  HMMA.1688.F32.TF32 R172, R216.reuse, R96, R172 ;  /* 0x00000060d8ac723c */ /* 0x040fec00000810ac */
[----:B------:R-:W-:Y:S01]  /*bea10*/  HMMA.1688.F32.TF32 R216, R216, R64, R164 ;  /* 0x00000040d8d8723c */ /* 0x000fe200000810a4 */
[----:B------:R-:W3:Y:S04]  /*bea20*/  LDL.LU.64 R166, [R1+0xc418] ;  /* 0x00c4180001a67983 */ /* 0x000ee80000300a00 */
[----:B------:R-:W4:Y:S04]  /*bea30*/  LDL.LU.64 R164, [R1+0xc410] ;  /* 0x00c4100001a47983 */ /* 0x000f280000300a00 */
[----:B------:R2:W-:Y:S04]  /*bea40*/  STL.64 [R1+0xc318], R250 ;  /* 0x00c318fa01007387 */ /* 0x0005e80000100a00 */
[----:B------:R2:W-:Y:S01]  /*bea50*/  STL.64 [R1+0xc310], R248 ;  /* 0x00c310f801007387 */ /* 0x0005e20000100a00 */
[----:B-1----:R-:W-:-:S02]  /*bea60*/  IMAD.MOV.U32 R100, RZ, RZ, R14 ;  /* 0x000000ffff647224 */ /* 0x002fc400078e000e */
[----:B--2---:R-:W-:Y:S01]  /*bea70*/  IMAD.MOV.U32 R101, RZ, RZ, R15 ;  /* 0x000000ffff657224 */ /* 0x004fe200078e000f */
[C---:B------:R-:W-:Y:S01]  /*bea80*/  HMMA.1688.F32.TF32 R232, R220.reuse, R242, R232 ;  /* 0x000000f2dce8723c */ /* 0x040fe200000810e8 */
[----:B------:R-:W2:Y:S04]  /*bea90*/  LDL R240, [R1+0x30] ;  /* 0x0000300001f07983 */ /* 0x000ea80000100800 */
[----:B------:R-:W3:Y:S04]  /*beaa0*/  LDL R250, [R1+0x8] ;  /* 0x0000080001fa7983 */ /* 0x000ee80000100800 */
[----:B------:R-:W3:Y:S04]  /*beab0*/  LDL R251, [R1+0xc] ;  /* 0x00000c0001fb7983 */ /* 0x000ee80000100800 */
[----:B------:R-:W2:Y:S04]  /*beac0*/  LDL.64 R248, [R1+0x40] ;  /* 0x0000400001f87983 */ /* 0x000ea80000100a00 */
[----:B------:R-:W2:Y:S04]  /*bead0*/  LDL R241, [R1+0x34] ;  /* 0x0000340001f17983 */ /* 0x000ea80000100800 */
[----:B------:R-:W2:Y:S04]  /*beae0*/  LDL R242, [R1+0x38] ;  /* 0x0000380001f27983 */ /* 0x000ea80000100800 */
[----:B------:R-:W2:Y:S01]  /*beaf0*/  LDL R243, [R1+0x3c] ;  /* 0x00003c0001f37983 */ /* 0x000ea20000100800 */
[C---:B------:R-:W-:Y:S06]  /*beb00*/  HMMA.1688.F32.TF32 R168, R220.reuse, R102, R168 ;  /* 0x00000066dca8723c */ /* 0x040fec00000810a8 */
[C---:B------:R-:W-:Y:S01]  /*beb10*/  HMMA.1688.F32.TF32 R236, R220.reuse, R14, R236 ;  /* 0x0000000edcec723c */ /* 0x040fe200000810ec */
[----:B------:R-:W-:Y:S04]  /*beb20*/  LDS R14, [R3+UR10+0x1e100] ;  /* 0x01e1000a030e7984 */ /* 0x000fe80008000800 */
[----:B------:R-:W1:Y:S01]  /*beb30*/  LDS R15, [R0+UR10+0x1e100] ;  /* 0x01e1000a000f7984 */ /* 0x000e620008000800 */
[C---:B------:R-:W-:Y:S06]  /*beb40*/  HMMA.1688.F32.TF32 R172, R220.reuse, R98, R172 ;  /* 0x00000062dcac723c */ /* 0x040fec00000810ac */
[C---:B------:R-:W-:Y:S06]  /*beb50*/  HMMA.1688.F32.TF32 R176, R220.reuse, R94, R176 ;  /* 0x0000005edcb0723c */ /* 0x040fec00000810b0 */
[C---:B------:R-:W-:Y:S06]  /*beb60*/  HMMA.1688.F32.TF32 R180, R220.reuse, R6, R180 ;  /* 0x00000006dcb4723c */ /* 0x040fec00000810b4 */
[C---:B------:R-:W-:Y:S06]  /*beb70*/  HMMA.1688.F32.TF32 R184, R220.reuse, R10, R184 ;  /* 0x0000000adcb8723c */ /* 0x040fec00000810b8 */
[C---:B------:R-:W-:Y:S06]  /*beb80*/  HMMA.1688.F32.TF32 R188, R220.reuse, R90, R188 ;  /* 0x0000005adcbc723c */ /* 0x040fec00000810bc */
[----:B---3--:R-:W-:Y:S01]  /*beb90*/  HMMA.1688.F32.TF32 R228, R220, R250, R228 ;  /* 0x000000fadce4723c */ /* 0x008fe200000810e4 */
[----:B------:R-:W3:Y:S04]  /*beba0*/  LDL.64 R250, [R1+0x48] ;  /* 0x0000480001fa7983 */ /* 0x000ee80000100a00 */
[----:B------:R1:W-:Y:S04]  /*bebb0*/  STL.64 [R1+0xc328], R102 ;  /* 0x00c3286601007387 */ /* 0x0003e80000100a00 */
[----:B------:R4:W-:Y:S04]  /*bebc0*/  STL.64 [R1+0xc320], R100 ;  /* 0x00c3206401007387 */ /* 0x0009e80000100a00 */
[----:B-1----:R-:W3:Y:S04]  /*bebd0*/  LDL R102, [R1+0x58] ;  /* 0x0000580001667983 */ /* 0x002ee80000100800 */
[----:B----4-:R-:W4:Y:S04]  /*bebe0*/  LDL R100, [R1+0x50] ;  /* 0x0000500001647983 */ /* 0x010f280000100800 */
[----:B------:R-:W4:Y:S03]  /*bebf0*/  LDL R101, [R1+0x54] ;  /* 0x0000540001657983 */ /* 0x000f260000100800 */
[----:B------:R-:W-:Y:S06]  /*bec00*/  HMMA.1688.F32.TF32 R228, R212, R160, R228 ;  /* 0x000000a0d4e4723c */ /* 0x000fec00000810e4 */
[C---:B------:R-:W-:Y:S06]  /*bec10*/  HMMA.1688.F32.TF32 R192, R220.reuse, R86, R192 ;  /* 0x00000056dcc0723c */ /* 0x040fec00000810c0 */
[C---:B------:R-:W-:Y:S06]  /*bec20*/  HMMA.1688.F32.TF32 R196, R220.reuse, R82, R196 ;  /* 0x00000052dcc4723c */ /* 0x040fec00000810c4 */
[C---:B------:R-:W-:Y:S06]  /*bec30*/  HMMA.1688.F32.TF32 R200, R220.reuse, R78, R200 ;  /* 0x0000004edcc8723c */ /* 0x040fec00000810c8 */
[C---:B------:R-:W-:Y:S06]  /*bec40*/  HMMA.1688.F32.TF32 R204, R220.reuse, R74, R204 ;  /* 0x0000004adccc723c */ /* 0x040fec00000810cc */
[C---:B------:R-:W-:Y:S06]  /*bec50*/  HMMA.1688.F32.TF32 R208, R220.reuse, R70, R208 ;  /* 0x00000046dcd0723c */ /* 0x040fec00000810d0 */
[----:B------:R-:W-:Y:S01]  /*bec60*/  HMMA.1688.F32.TF32 R220, R220, R66, R216 ;  /* 0x00000042dcdc723c */ /* 0x000fe200000810d8 */
[----:B------:R-:W-:Y:S04]  /*bec70*/  LDS R216, [R3+UR10+0x20100] ;  /* 0x0201000a03d87984 */ /* 0x000fe80008000800 */
[----:B------:R-:W-:Y:S04]  /*bec80*/  LDS R218, [R3+UR10+0x22100] ;  /* 0x0221000a03da7984 */ /* 0x000fe80008000800 */
[----:B------:R-:W-:Y:S04]  /*bec90*/  LDS R217, [R0+UR10+0x20100] ;  /* 0x0201000a00d97984 */ /* 0x000fe80008000800 */
[----:B------:R-:W2:Y:S01]  /*beca0*/  LDS R219, [R0+UR10+0x22100] ;  /* 0x0221000a00db7984 */ /* 0x000ea20008000800 */
[----:B------:R-:W-:Y:S06]  /*becb0*/  HMMA.1688.F32.TF32 R224, R212, R164, R224 ;  /* 0x000000a4d4e0723c */ /* 0x000fec00000810e0 */
        /* <DEDUP_REMOVED lines=18> */
[----:B------:R-:W3:Y:S01]  /*bede0*/  LDS R223, [R0+UR10+0x26100] ;  /* 0x0261000a00df7984 */ /* 0x000ee20008000800 */
[----:B------:R-:W-:Y:S03]  /*bedf0*/  HMMA.1688.F32.TF32 R224, R12, R166, R224 ;  /* 0x000000a60ce0723c */ /* 0x000fe600000810e0 */
[----:B------:R-:W-:Y:S03]  /*bee00*/  STL.64 [R1+0xc338], R98 ;  /* 0x00c3386201007387 */ /* 0x000fe60000100a00 */
[----:B--2---:R-:W-:Y:S01]  /*bee10*/  HMMA.1688.F32.TF32 R228, R216, R248, R228 ;  /* 0x000000f8d8e4723c */ /* 0x004fe200000810e4 */
[----:B------:R-:W-:Y:S04]  /*bee20*/  STL.64 [R1+0xc330], R96 ;  /* 0x00c3306001007387 */ /* 0x000fe80000100a00 */
[----:B------:R1:W-:Y:S04]  /*bee30*/  STL.64 [R1+0xc348], R94 ;  /* 0x00c3485e01007387 */ /* 0x0003e80000100a00 */
[----:B------:R-:W-:Y:S04]  /*bee40*/  STL.64 [R1+0xc340], R92 ;  /* 0x00c3405c01007387 */ /* 0x000fe80000100a00 */
[----:B------:R2:W-:Y:S04]  /*bee50*/  STL.64 [R1+0xc358], R6 ;  /* 0x00c3580601007387 */ /* 0x0005e80000100a00 */
        /* <DEDUP_REMOVED lines=17> */
[----:B------:R4:W-:Y:S01]  /*bef70*/  STL.64 [R1+0xc2e8], R164 ;  /* 0x00c2e8a401007387 */ /* 0x0009e20000100a00 */
[----:B-1----:R-:W-:-:S03]  /*bef80*/  IMAD.MOV.U32 R94, RZ, RZ, R18 ;  /* 0x000000ffff5e7224 */ /* 0x002fc600078e0012 */
[----:B------:R-:W4:Y:S04]  /*bef90*/  LDL R248, [R1+0xa00] ;  /* 0x000a000001f87983 */ /* 0x000f280000100800 */
[----:B------:R-:W4:Y:S01]  /*befa0*/  LDL R249, [R1+0xa04] ;  /* 0x000a040001f97983 */ /* 0x000f220000100800 */
[----:B------:R-:W-:Y:S01]  /*befb0*/  MOV R95, R19 ;  /* 0x00000013005f7202 */ /* 0x000fe20000000f00 */
[----:B--2---:R-:W-:Y:S01]  /*befc0*/  IMAD.MOV.U32 R6, RZ, RZ, R54 ;  /* 0x000000ffff067224 */ /* 0x004fe200078e0036 */
[----:B------:R-:W-:Y:S01]  /*befd0*/  HMMA.1688.F32.TF32 R232, R12, R158, R232 ;  /* 0x0000009e0ce8723c */ /* 0x000fe200000810e8 */
[----:B------:R-:W-:-:S05]  /*befe0*/  IMAD.MOV.U32 R7, RZ, RZ, R55 ;  /* 0x000000ffff077224 */ /* 0x000fca00078e0037 */
[----:B---3--:R-:W-:Y:S06]  /*beff0*/  HMMA.1688.F32.TF32 R228, R220, R250, R228 ;  /* 0x000000fadce4723c */ /* 0x008fec00000810e4 */
[----:B------:R-:W-:Y:S01]  /*bf000*/  MOV R252, R251 ;  /* 0x000000fb00fc7202 */ /* 0x000fe20000000f00 */
[----:B------:R-:W-:Y:S02]  /*bf010*/  IMAD.MOV.U32 R250, RZ, RZ, R22 ;  /* 0x000000fffffa7224 */ /* 0x000fe400078e0016 */
[----:B------:R-:W2:Y:S01]  /*bf020*/  LDL.LU R22, [R1+0xc40c] ;  /* 0x00c40c0001167983 */ /* 0x000ea20000300800 */
[----:B------:R-:W-:-:S03]  /*bf030*/  IMAD.MOV.U32 R251, RZ, RZ, R23 ;  /* 0x000000fffffb7224 */ /* 0x000fc600078e0017 */
[----:B------:R-:W2:Y:S04]  /*bf040*/  LDL.LU R23, [R1+0xc408] ;  /* 0x00c4080001177983 */ /* 0x000ea80000300800 */
[----:B------:R-:W3:Y:S04]  /*bf050*/  LDL R92, [R1+0xa80] ;  /* 0x000a8000015c7983 */ /* 0x000ee80000100800 */
[----:B------:R-:W3:Y:S01]  /*bf060*/  LDL R93, [R1+0xa84] ;  /* 0x000a8400015d7983 */ /* 0x000ee20000100800 */
[----:B----4-:R-:W-:Y:S03]  /*bf070*/  HMMA.1688.F32.TF32 R224, R216, R100, R224 ;  /* 0x00000064d8e0723c */ /* 0x010fe600000810e0 */
[----:B------:R-:W4:Y:S04]  /*bf080*/  LDL.LU R18, [R1+0xc404] ;  /* 0x00c4040001127983 */ /* 0x000f280000300800 */
[----:B------:R-:W4:Y:S04]  /*bf090*/  LDL.LU R19, [R1+0xc400] ;  /* 0x00c4000001137983 */ /* 0x000f280000300800 */
[----:B------:R-:W3:Y:S04]  /*bf0a0*/  LDL R4, [R1+0xaa0] ;  /* 0x000aa00001047983 */ /* 0x000ee80000100800 */
[----:B------:R-:W3:Y:S04]  /*bf0b0*/  LDL R5, [R1+0xaa4] ;  /* 0x000aa40001057983 */ /* 0x000ee80000100800 */
[----:B------:R-:W3:Y:S04]  /*bf0c0*/  LDL.LU R54, [R1+0xc3fc] ;  /* 0x00c3fc0001367983 */ /* 0x000ee80000300800 */
[----:B------:R-:W3:Y:S01]  /*bf0d0*/  LDL.LU R55, [R1+0xc3f8] ;  /* 0x00c3f80001377983 */ /* 0x000ee20000300800 */
[----:B------:R-:W-:Y:S03]  /*bf0e0*/  HMMA.1688.F32.TF32 R224, R220, R102, R224 ;  /* 0x00000066dce0723c */ /* 0x000fe600000810e0 */
[----:B------:R-:W3:Y:S01]  /*bf0f0*/  LDL R8, [R1+0xac0] ;  /* 0x000ac00001087983 */ /* 0x000ee20000100800 */
[----:B------:R-:W-:-:S03]  /*bf100*/  IMAD.MOV.U32 R98, RZ, RZ, R62 ;  /* 0x000000ffff627224 */ /* 0x000fc600078e003e */
[----:B------:R-:W3:Y:S01]  /*bf110*/  LDL R9, [R1+0xac4] ;  /* 0x000ac40001097983 */ /* 0x000ee20000100800 */
[----:B------:R-:W-:Y:S01]  /*bf120*/  IMAD.MOV.U32 R102, RZ, RZ, R58 ;  /* 0x000000ffff667224 */ /* 0x000fe200078e003a */
[----:B------:R-:W-:Y:S02]  /*bf130*/  MOV R103, R59 ;  /* 0x0000003b00677202 */ /* 0x000fe40000000f00 */
[----:B------:R-:W3:Y:S04]  /*bf140*/  LDL R10, [R1+0xac8] ;  /* 0x000ac800010a7983 */ /* 0x000ee80000100800 */
[----:B------:R-:W3:Y:S04]  /*bf150*/  LDL R11, [R1+0xacc] ;  /* 0x000acc00010b7983 */ /* 0x000ee80000100800 */
[----:B------:R-:W3:Y:S04]  /*bf160*/  LDL R100, [R1+0xa20] ;  /* 0x000a200001647983 */ /* 0x000ee80000100800 */
[----:B------:R-:W3:Y:S01]  /*bf170*/  LDL R101, [R1+0xa24] ;  /* 0x000a240001657983 */ /* 0x000ee20000100800 */
[----:B------:R-:W-:-:S03]  /*bf180*/  IMAD.MOV.U32 R99, RZ, RZ, R63 ;  /* 0x000000ffff637224 */ /* 0x000fc600078e003f */
[----:B------:R-:W3:Y:S04]  /*bf190*/  LDL.LU R58, [R1+0xc3f4] ;  /* 0x00c3f400013a7983 */ /* 0x000ee80000300800 */
[----:B------:R-:W3:Y:S01]  /*bf1a0*/  LDL.LU R59, [R1+0xc3f0] ;  /* 0x00c3f000013b7983 */ /* 0x000ee20000300800 */
[----:B------:R-:W-:-:S03]  /*bf1b0*/  IMAD.MOV.U32 R166, RZ, RZ, R246 ;  /* 0x000000ffffa67224 */ /* 0x000fc600078e00f6 */
[----:B------:R-:W3:Y:S04]  /*bf1c0*/  LDL R96, [R1+0xa40] ;  /* 0x000a400001607983 */ /* 0x000ee80000100800 */
[----:B------:R-:W3:Y:S01]  /*bf1d0*/  LDL R97, [R1+0xa44] ;  /* 0x000a440001617983 */ /* 0x000ee20000100800 */
[----:B------:R-:W-:-:S03]  /*bf1e0*/  MOV R167, R247 ;  /* 0x000000f700a77202 */ /* 0x000fc60000000f00 */
[----:B------:R-:W3:Y:S04]  /*bf1f0*/  LDL.LU R62, [R1+0xc3ec] ;  /* 0x00c3ec00013e7983 */ /* 0x000ee80000300800 */
[----:B------:R-:W3:Y:S04]  /*bf200*/  LDL.LU R63, [R1+0xc3e8] ;  /* 0x00c3e800013f7983 */ /* 0x000ee80000300800 */
[----:B------:R-:W3:Y:S04]  /*bf210*/  LDL R164, [R1+0x900] ;  /* 0x0009000001a47983 */ /* 0x000ee80000100800 */
[----:B------:R-:W3:Y:S04]  /*bf220*/  LDL R165, [R1+0x904] ;  /* 0x0009040001a57983 */ /* 0x000ee80000100800 */
[----:B------:R-:W3:Y:S04]  /*bf230*/  LDL.LU R246, [R1+0xc3e4] ;  /* 0x00c3e40001f67983 */ /* 0x000ee80000300800 */
[----:B------:R-:W3:Y:S04]  /*bf240*/  LDL.LU R247, [R1+0xc3e0] ;  /* 0x00c3e00001f77983 */ /* 0x000ee80000300800 */
[----:B------:R-:W3:Y:S04]  /*bf250*/  LDL R68, [R1+0x9e0] ;  /* 0x0009e00001447983 */ /* 0x000ee80000100800 */
[----:B------:R-:W3:Y:S04]  /*bf260*/  LDL R69, [R1+0x9e4] ;  /* 0x0009e40001457983 */ /* 0x000ee80000100800 */
[----:B------:R-:W3:Y:S04]  /*bf270*/  LDL.64 R72, [R1+0x9c0] ;  /* 0x0009c00001487983 */ /* 0x000ee80000100a00 */
[----:B------:R-:W3:Y:S04]  /*bf280*/  LDL R76, [R1+0x9a0] ;  /* 0x0009a000014c7983 */ /* 0x000ee80000100800 */
[----:B------:R-:W3:Y:S04]  /*bf290*/  LDL R77, [R1+0x9a4] ;  /* 0x0009a400014d7983 */ /* 0x000ee80000100800 */
[----:B------:R-:W3:Y:S04]  /*bf2a0*/  LDL R80, [R1+0x980] ;  /* 0x0009800001507983 */ /* 0x000ee80000100800 */
[----:B------:R-:W3:Y:S01]  /*bf2b0*/  LDL R81, [R1+0x984] ;  /* 0x0009840001517983 */ /* 0x000ee20000100800 */
[----:B------:R-:W-:Y:S03]  /*bf2c0*/  HMMA.1688.F32.TF32 R232, R216, R240, R232 ;  /* 0x000000f0d8e8723c */ /* 0x000fe600000810e8 */
[----:B------:R-:W3:Y:S04]  /*bf2d0*/  LDL R84, [R1+0x960] ;  /* 0x0009600001547983 */ /* 0x000ee80000100800 */
[----:B------:R-:W3:Y:S04]  /*bf2e0*/  LDL R85, [R1+0x964] ;  /* 0x0009640001557983 */ /* 0x000ee80000100800 */
[----:B------:R-:W3:Y:S04]  /*bf2f0*/  LDL R88, [R1+0x940] ;  /* 0x0009400001587983 */ /* 0x000ee80000100800 */
[----:B------:R-:W3:Y:S04]  /*bf300*/  LDL R89, [R1+0x944] ;  /* 0x0009440001597983 */ /* 0x000ee80000100800 */
[----:B------:R-:W3:Y:S04]  /*bf310*/  LDL R240, [R1+0x920] ;  /* 0x0009200001f07983 */ /* 0x000ee80000100800 */
[----:B------:R-:W3:Y:S01]  /*bf320*/  LDL R241, [R1+0x924] ;  /* 0x0009240001f17983 */ /* 0x000ee20000100800 */
        /* <DEDUP_REMOVED lines=15> */
[C---:B------:R-:W-:Y:S03]  /*bf420*/  HMMA.1688.F32.TF32 R180, R216.reuse, R16, R180 ;  /* 0x00000010d8b4723c */ /* 0x040fe600000810b4 */
[----:B------:R-:W-:Y:S03]  /*bf430*/  LDS R213, [R0+UR10+0x28100] ;  /* 0x0281000a00d57984 */ /* 0x000fe60008000800 */
[C---:B------:R-:W-:Y:S01]  /*bf440*/  HMMA.1688.F32.TF32 R184, R216.reuse, R20, R184 ;  /* 0x00000014d8b8723c */ /* 0x040fe200000810b8 */
[----:B------:R-:W1:Y:S05]  /*bf450*/  LDS R215, [R0+UR10+0x2a100] ;  /* 0x02a1000a00d77984 */ /* 0x000e6a0008000800 */
        /* <DEDUP_REMOVED lines=13> */
[C---:B--2---:R-:W-:Y:S03]  /*bf530*/  HMMA.1688.F32.TF32 R184, R220.reuse, R22, R184 ;  /* 0x00000016dcb8723c */ /* 0x044fe600000810b8 */
[----:B------:R-:W-:Y:S03]  /*bf540*/  LDS R13, [R0+UR10+0x2c100] ;  /* 0x02c1000a000d7984 */ /* 0x000fe60008000800 */
[C---:B------:R-:W-:Y:S01]  /*bf550*/  HMMA.1688.F32.TF32 R188, R220.reuse, R50, R188 ;  /* 0x00000032dcbc723c */ /* 0x040fe200000810bc */
[----:B------:R-:W2:Y:S05]  /*bf560*/  LDS R15, [R0+UR10+0x2e100] ;  /* 0x02e1000a000f7984 */ /* 0x000eaa0008000800 */
        /* <DEDUP_REMOVED lines=9> */
[C---:B------:R-:W-:Y:S01]  /*bf600*/  HMMA.1688.F32.TF32 R168, R220.reuse, R62, R168 ;  /* 0x0000003edca8723c */ /* 0x040fe200000810a8 */
[----:B------:R-:W-:Y:S05]  /*bf610*/  STL [R1+0xc2e4], R246 ;  /* 0x00c2e4f601007387 */ /* 0x000fea0000100800 */
[C---:B------:R-:W-:Y:S06]  /*bf620*/  HMMA.1688.F32.TF32 R236, R220.reuse, R246, R236 ;  /* 0x000000f6dcec723c */ /* 0x040fec00000810ec */
[----:B------:R-:W-:Y:S01]  /*bf630*/  STL [R1+0xc2e0], R247 ;  /* 0x00c2e0f701007387 */ /* 0x000fe20000100800 */
[----:B------:R-:W-:Y:S03]  /*bf640*/  HMMA.1688.F32.TF32 R220, R220, R26, R216 ;  /* 0x0000001adcdc723c */ /* 0x000fe600000810d8 */
[----:B------:R-:W3:Y:S04]  /*bf650*/  LDL R216, [R1+0xa60] ;  /* 0x000a600001d87983 */ /* 0x000ee80000100800 */
[----:B------:R-:W4:Y:S01]  /*bf660*/  LDL.LU.64 R70, [R1+0xc3d8] ;  /* 0x00c3d80001467983 */ /* 0x000f220000300a00 */
[----:B-1----:R-:W-:Y:S01]  /*bf670*/  HMMA.1688.F32.TF32 R180, R212, R68, R180 ;  /* 0x00000044d4b4723c */ /* 0x002fe200000810b4 */
[----:B------:R-:W-:-:S02]  /*bf680*/  IMAD.MOV.U32 R217, RZ, RZ, R2 ;  /* 0x000000ffffd97224 */ /* 0x000fc400078e0002 */
[----:B------:R-:W4:Y:S01]  /*bf690*/  LDL.LU.64 R68, [R1+0xc3d0] ;  /* 0x00c3d00001447983 */ /* 0x000f220000300a00 */
[----:B------:R-:W-:Y:S02]  /*bf6a0*/  IMAD.MOV.U32 R2, RZ, RZ, R73 ;  /* 0x000000ffff027224 */ /* 0x000fe400078e0049 */
[C---:B------:R-:W-:Y:S01]  /*bf6b0*/  HMMA.1688.F32.TF32 R184, R212.reuse, R72, R184 ;  /* 0x00000048d4b8723c */ /* 0x040fe200000810b8 */
        /* <DEDUP_REMOVED lines=16> */
[----:B------:R-:W2:Y:S01]  /*bf7c0*/  LDL.LU.64 R240, [R1+0xc370] ;  /* 0x00c3700001f07983 */ /* 0x000ea20000300a00 */
[C---:B------:R-:W-:Y:S03]  /*bf7d0*/  HMMA.1688.F32.TF32 R224, R212.reuse, R8, R224 ;  /* 0x00000008d4e0723c */ /* 0x040fe600000810e0 */
[----:B------:R-:W-:Y:S03]  /*bf7e0*/  LDS R218, [R3+UR10+0x12180] ;  /* 0x0121800a03da7984 */ /* 0x000fe60008000800 */
[C---:B------:R-:W-:Y:S01]  /*bf7f0*/  HMMA.1688.F32.TF32 R228, R212.reuse, R4, R228 ;  /* 0x00000004d4e4723c */ /* 0x040fe200000810e4 */
[----:B------:R-:W-:Y:S05]  /*bf800*/  LDS R219, [R0+UR10+0x12180] ;  /* 0x0121800a00db7984 */ /* 0x000fea0008000800 */
[C---:B------:R-:W-:Y:S06]  /*bf810*/  HMMA.1688.F32.TF32 R232, R212.reuse, R92, R232 ;  /* 0x0000005cd4e8723c */ /* 0x040fec00000810e8 */
[C---:B------:R-:W-:Y:S06]  /*bf820*/  HMMA.1688.F32.TF32 R168, R212.reuse, R96, R168 ;  /* 0x00000060d4a8723c */ /* 0x040fec00000810a8 */
[C---:B------:R-:W-:Y:S06]  /*bf830*/  HMMA.1688.F32.TF32 R172, R212.reuse, R100, R172 ;  /* 0x00000064d4ac723c */ /* 0x040fec00000810ac */
[C---:B------:R-:W-:Y:S06]  /*bf840*/  HMMA.1688.F32.TF32 R176, R212.reuse, R248, R176 ;  /* 0x000000f8d4b0723c */ /* 0x040fec00000810b0 */
[C---:B------:R-:W-:Y:S06]  /*bf850*/  HMMA.1688.F32.TF32 R208, R212.reuse, R164, R208 ;  /* 0x000000a4d4d0723c */ /* 0x040fec00000810d0 */
[C---:B---3--:R-:W-:Y:S01]  /*bf860*/  HMMA.1688.F32.TF32 R236, R212.reuse, R216, R236 ;  /* 0x000000d8d4ec723c */ /* 0x048fe200000810ec */
[----:B------:R-:W-:Y:S04]  /*bf870*/  LDS R216, [R3+UR10+0x10180] ;  /* 0x0101800a03d87984 */ /* 0x000fe80008000800 */
[----:B------:R-:W1:Y:S01]  /*bf880*/  LDS R217, [R0+UR10+0x10180] ;  /* 0x0101800a00d97984 */ /* 0x000e620008000800 */
[----:B--2---:R-:W-:Y:S03]  /*bf890*/  HMMA.1688.F32.TF32 R212, R212, R240, R220 ;  /* 0x000000f0d4d4723c */ /* 0x004fe600000810dc */
[----:B------:R-:W2:Y:S04]  /*bf8a0*/  LDL R222, [R1+0xa68] ;  /* 0x000a680001de7983 */ /* 0x000ea80000100800 */
[----:B------:R-:W2:Y:S01]  /*bf8b0*/  LDL R223, [R1+0xa6c] ;  /* 0x000a6c0001df7983 */ /* 0x000ea20000100800 */
[C---:B------:R-:W-:Y:S03]  /*bf8c0*/  HMMA.1688.F32.TF32 R224, R12.reuse, R10, R224 ;  /* 0x0000000a0ce0723c */ /* 0x040fe600000810e0 */
[----:B------:R-:W3:Y:S03]  /*bf8d0*/  LDL.LU.64 R10, [R1+0xc368] ;  /* 0x00c36800010a7983 */ /* 0x000ee60000300a00 */
[C---:B------:R-:W-:Y:S01]  /*bf8e0*/  HMMA.1688.F32.TF32 R228, R12.reuse, R6, R228 ;  /* 0x000000060ce4723c */ /* 0x040fe200000810e4 */
[----:B------:R-:W3:Y:S05]  /*bf8f0*/  LDL.LU.64 R8, [R1+0xc360] ;  /* 0x00c3600001087983 */ /* 0x000eea0000300a00 */
[C---:B------:R-:W-:Y:S06]  /*bf900*/  HMMA.1688.F32.TF32 R232, R12.reuse, R94, R232 ;  /* 0x0000005e0ce8723c */ /* 0x040fec00000810e8 */
[C---:B------:R-:W-:Y:S05]  /*bf910*/  HMMA.1688.F32.TF32 R168, R12.reuse, R98, R168 ;  /* 0x000000620ca8723c */ /* 0x040fea00000810a8 */
[----:B------:R-:W-:Y:S01]  /*bf920*/  STL.64 [R1+0x29c0], R224 ;  /* 0x0029c0e001007387 */ /* 0x000fe20000100a00 */
[C---:B------:R-:W-:Y:S03]  /*bf930*/  HMMA.1688.F32.TF32 R172, R12.reuse, R102, R172 ;  /* 0x000000660cac723c */ /* 0x040fe600000810ac */
[----:B------:R1:W-:Y:S03]  /*bf940*/  STL.64 [R1+0x29c8], R226 ;  /* 0x0029c8e201007387 */ /* 0x0003e60000100a00 */
[C---:B------:R-:W-:Y:S01]  /*bf950*/  HMMA.1688.F32.TF32 R176, R12.reuse, R250, R176 ;  /* 0x000000fa0cb0723c */ /* 0x040fe200000810b0 */
[----:B-1----:R-:W3:Y:S04]  /*bf960*/  LDL R226, [R1+0x928] ;  /* 0x0009280001e27983 */ /* 0x002ee80000100800 */
[----:B------:R-:W3:Y:S04]  /*bf970*/  LDL R227, [R1+0x92c] ;  /* 0x00092c0001e37983 */ /* 0x000ee80000100800 */
[----:B------:R-:W3:Y:S04]  /*bf980*/  LDL.LU.64 R6, [R1+0xc358] ;  /* 0x00c3580001067983 */ /* 0x000ee80000300a00 */
[----:B------:R-:W3:Y:S04]  /*bf990*/  LDL.LU.64 R4, [R1+0xc350] ;  /* 0x00c3500001047983 */ /* 0x000ee80000300a00 */
[----:B------:R-:W-:Y:S04]  /*bf9a0*/  STL.64 [R1+0x29b0], R228 ;  /* 0x0029b0e401007387 */ /* 0x000fe80000100a00 */
[----:B------:R1:W-:Y:S04]  /*bf9b0*/  STL.64 [R1+0x29b8], R230 ;  /* 0x0029b8e601007387 */ /* 0x0003e80000100a00 */
[----:B-1----:R-:W3:Y:S04]  /*bf9c0*/  LDL R230, [R1+0x948] ;  /* 0x0009480001e67983 */ /* 0x002ee80000100800 */
[----:B------:R-:W3:Y:S04]  /*bf9d0*/  LDL R231, [R1+0x94c] ;  /* 0x00094c0001e77983 */ /* 0x000ee80000100800 */
[----:B------:R-:W3:Y:S04]  /*bf9e0*/  LDL.LU.64 R94, [R1+0xc348] ;  /* 0x00c34800015e7983 */ /* 0x000ee80000300a00 */
[----:B------:R-:W3:Y:S04]  /*bf9f0*/  LDL.LU.64 R92, [R1+0xc340] ;  /* 0x00c34000015c7983 */ /* 0x000ee80000300a00 */
        /* <DEDUP_REMOVED lines=10> */
[----:B------:R-:W3:Y:S04]  /*bfaa0*/  LDL.LU.64 R98, [R1+0xc338] ;  /* 0x00c3380001627983 */ /* 0x000ee80000300a00 */
[----:B------:R-:W3:Y:S04]  /*bfab0*/  LDL.LU.64 R96, [R1+0xc330] ;  /* 0x00c3300001607983 */ /* 0x000ee80000300a00 */
[----:B------:R-:W-:Y:S04]  /*bfac0*/  STL.64 [R1+0x2a70], R168 ;  /* 0x002a70a801007387 */ /* 0x000fe80000100a00 */
[----:B------:R1:W-:Y:S01]  /*bfad0*/  STL.64 [R1+0x2a78], R170 ;  /* 0x002a78aa01007387 */ /* 0x0003e20000100a00 */
[----:B------:R-:W-:Y:S01]  /*bfae0*/  HMMA.1688.F32.TF32 R164, R12, R166, R208 ;  /* 0x000000a60ca4723c */ /* 0x000fe200000810d0 */
[----:B----4-:R-:W-:-:S02]  /*bfaf0*/  IMAD.MOV.U32 R228, RZ, RZ, R242 ;  /* 0x000000ffffe47224 */ /* 0x010fc400078e00f2 */
[----:B------:R-:W-:Y:S01]  /*bfb00*/  IMAD.MOV.U32 R229, RZ, RZ, R243 ;  /* 0x000000ffffe57224 */ /* 0x000fe200078e00f3 */
[----:B------:R-:W-:Y:S04]  /*bfb10*/  LDS R220, [R3+UR10+0x14180] ;  /* 0x0141800a03dc7984 */ /* 0x000fe80008000800 */
[----:B------:R-:W-:Y:S04]  /*bfb20*/  LDS R222, [R3+UR10+0x16180] ;  /* 0x0161800a03de7984 */ /* 0x000fe80008000800 */
[----:B-1----:R-:W4:Y:S04]  /*bfb30*/  LDL R170, [R1+0x9a8] ;  /* 0x0009a80001aa7983 */ /* 0x002f280000100800 */
[----:B------:R-:W4:Y:S04]  /*bfb40*/  LDL R171, [R1+0x9ac] ;  /* 0x0009ac0001ab7983 */ /* 0x000f280000100800 */
[----:B------:R-:W3:Y:S04]  /*bfb50*/  LDL.LU.64 R102, [R1+0xc328] ;  /* 0x00c3280001667983 */ /* 0x000ee80000300a00 */
[----:B------:R-:W3:Y:S04]  /*bfb60*/  LDL.LU.64 R100, [R1+0xc320] ;  /* 0x00c3200001647983 */ /* 0x000ee80000300a00 */
[----:B------:R-:W-:Y:S04]  /*bfb70*/  STL.64 [R1+0x2a60], R172 ;  /* 0x002a60ac01007387 */ /* 0x000fe80000100a00 */
[----:B------:R1:W-:Y:S04]  /*bfb80*/  STL.64 [R1+0x2a68], R174 ;  /* 0x002a68ae01007387 */ /* 0x0003e80000100a00 */
[----:B------:R-:W-:Y:S04]  /*bfb90*/  LDS R221, [R0+UR10+0x14180] ;  /* 0x0141800a00dd7984 */ /* 0x000fe80008000800 */
[----:B------:R-:W3:Y:S04]  /*bfba0*/  LDS R223, [R0+UR10+0x16180] ;  /* 0x0161800a00df7984 */ /* 0x000ee80008000800 */
[----:B-1----:R-:W2:Y:S04]  /*bfbb0*/  LDL R174, [R1+0x9c8] ;  /* 0x0009c80001ae7983 */ /* 0x002ea80000100800 */
[----:B------:R-:W2:Y:S04]  /*bfbc0*/  LDL R175, [R1+0x9cc] ;  /* 0x0009cc0001af7983 */ /* 0x000ea80000100800 */
[----:B------:R-:W3:Y:S04]  /*bfbd0*/  LDL.LU.64 R250, [R1+0xc318] ;  /* 0x00c3180001fa7983 */ /* 0x000ee80000300a00 */
[----:B------:R-:W3:Y:S04]  /*bfbe0*/  LDL.LU.64 R248, [R1+0xc310] ;  /* 0x00c3100001f87983 */ /* 0x000ee80000300a00 */
[----:B------:R-:W-:Y:S04]  /*bfbf0*/  STL.64 [R1+0x2a50], R176 ;  /* 0x002a50b001007387 */ /* 0x000fe80000100a00 */
[----:B------:R1:W-:Y:S04]  /*bfc00*/  STL.64 [R1+0x2a58], R178 ;  /* 0x002a58b201007387 */ /* 0x0003e80000100a00 */
[----:B-1----:R-:W4:Y:S02]  /*bfc10*/  LDL.64 R178, [R1+0x9e8] ;  /* 0x0009e80001b27983 */ /* 0x002f240000100a00 */
[----:B----4-:R-:W-:Y:S06]  /*bfc20*/  HMMA.1688.F32.TF32 R180, R12, R178, R180 ;  /* 0x000000b20cb4723c */ /* 0x010fec00000810b4 */
        /* <DEDUP_REMOVED lines=11> */
[C---:B---3--:R-:W-:Y:S03]  /*bfce0*/  HMMA.1688.F32.TF32 R176, R12.reuse, R234, R196 ;  /* 0x000000ea0cb0723c */ /* 0x048fe600000810c4 */
[----:B------:R-:W-:Y:S04]  /*bfcf0*/  STL.64 [R1+0x2a10], R168 ;  /* 0x002a10a801007387 */ /* 0x000fe80000100a00 */
[----:B------:R2:W-:Y:S01]  /*bfd00*/  STL.64 [R1+0x2a18], R170 ;  /* 0x002a18aa01007387 */ /* 0x0005e20000100a00 */
[C---:B-1----:R-:W-:Y:S06]  /*bfd10*/  HMMA.1688.F32.TF32 R172, R12.reuse, R230, R200 ;  /* 0x000000e60cac723c */ /* 0x042fec00000810c8 */
[C---:B--2---:R-:W-:Y:S09]  /*bfd20*/  HMMA.1688.F32.TF32 R168, R12.reuse, R226, R204 ;  /* 0x000000e20ca8723c */ /* 0x044ff200000810cc */
        /* <DEDUP_REMOVED lines=70> */
[----:B---3--:R-:W-:Y:S03]  /*c0190*/  HMMA.1688.F32.TF32 R12, R12, R242, R212 ;  /* 0x000000f20c0c723c */ /* 0x008fe600000810d4 */
[----:B------:R-:W3:-:S15]  /*c01a0*/  LDL.LU R212, [R1+0xf60] ;  /* 0x000f600001d47983 */ /* 0x000ede0000300800 */
[----:B------:R-:W-:-:S05]  /*c01b0*/  NOP ;  /* 0x0000000000007918 */ /* 0x000fca0000000000 */
[----:B------:R1:W-:Y:S04]  /*c01c0*/  STL.64 [R1+0x2980], R12 ;  /* 0x0029800c01007387 */ /* 0x0003e80000100a00 */
[----:B------:R1:W-:Y:S04]  /*c01d0*/  STL.64 [R1+0x2988], R14 ;  /* 0x0029880e01007387 */ /* 0x0003e80000100a00 */
[----:B------:R-:W3:Y:S04]  /*c01e0*/  LDL.LU R213, [R1+0xf64] ;  /* 0x000f640001d57983 */ /* 0x000ee80000300800 */
[----:B------:R-:W3:Y:S01]  /*c01f0*/  LDL.LU R214, [R1+0xf68] ;  /* 0x000f680001d67983 */ /* 0x000ee20000300800 */
[----:B-1----:R-:W-:-:S03]  /*c0200*/  IMAD.MOV.U32 R12, RZ, RZ, R249 ;  /* 0x000000ffff0c7224 */ /* 0x002fc600078e00f9 */
[----:B------:R-:W3:Y:S04]  /*c0210*/  LDL.LU R215, [R1+0xf6c] ;  /* 0x000f6c0001d77983 */ /* 0x000ee80000300800 */
[----:B------:R-:W3:Y:S01]  /*c0220*/  LDL.LU R249, [R1+0xc300] ;  /* 0x00c3000001f97983 */ /* 0x000ee20000300800 */
[----:B------:R-:W-:Y:S01]  /*c0230*/  MOV R14, R100 ;  /* 0x00000064000e7202 */ /* 0x000fe20000000f00 */
[----:B------:R-:W-:Y:S02]  /*c0240*/  IMAD.MOV.U32 R15, RZ, RZ, R101 ;  /* 0x000000ffff0f7224 */ /* 0x000fe400078e0065 */
[----:B------:R-:W3:Y:S04]  /*c0250*/  LDL R13, [R1+0x24] ;  /* 0x00002400010d7983 */ /* 0x000ee80000100800 */
[----:B------:R-:W3:Y:S04]  /*c0260*/  LDL.LU R100, [R1+0xc2fc] ;  /* 0x00c2fc0001647983 */ /* 0x000ee80000300800 */
[----:B------:R-:W3:Y:S04]  /*c0270*/  LDL.LU R101, [R1+0xc2f8] ;  /* 0x00c2f80001657983 */ /* 0x000ee80000300800 */
[----:B------:R1:W-:Y:S04]  /*c0280*/  STL.64 [R1+0xc278], R242 ;  /* 0x00c278f201007387 */ /* 0x0003e80000100a00 */
[----:B------:R4:W-:Y:S01]  /*c0290*/  STL.64 [R1+0xc270], R240 ;  /* 0x00c270f001007387 */ /* 0x0009e20000100a00 */
[C---:B--2---:R-:W-:Y:S06]  /*c02a0*/  HMMA.1688.F32.TF32 R172, R216.reuse, R96, R172 ;  /* 0x00000060d8ac723c */ /* 0x044fec00000810ac */
[C---:B------:R-:W-:Y:S01]  /*c02b0*/  HMMA.1688.F32.TF32 R176, R216.reuse, R92, R176 ;  /* 0x0000005cd8b0723c */ /* 0x040fe200000810b0 */
[----:B-1----:R-:W2:Y:S04]  /*c02c0*/  LDL.64 R242, [R1+0x18] ;  /* 0x0000180001f27983 */ /* 0x002ea80000100a00 */
[----:B----4-:R-:W4:Y:S01]  /*c02d0*/  LDL.64 R240, [R1+0x10] ;  /* 0x0000100001f07983 */ /* 0x010f220000100a00 */
[C---:B------:R-:W-:Y:S03]  /*c02e0*/  HMMA.1688.F32.TF32 R180, R216.reuse, R4, R180 ;  /* 0x00000004d8b4723c */ /* 0x040fe600000810b4 */
[----:B------:R-:W-:Y:S03]  /*c02f0*/  STL [R1+0xc20c], R96 ;  /* 0x00c20c6001007387 */ /* 0x000fe60000100800 */
[C---:B------:R-:W-:Y:S01]  /*c0300*/  HMMA.1688.F32.TF32 R184, R216.reuse, R8, R184 ;  /* 0x00000008d8b8723c */ /* 0x040fe200000810b8 */
[----:B------:R-:W-:Y:S05]  /*c0310*/  STL [R1+0xc208], R97 ;  /* 0x00c2086101007387 */ /* 0x000fea0000100800 */
        /* <DEDUP_REMOVED lines=17> */
[C---:B----4-:R-:W-:Y:S06]  /*c0430*/  HMMA.1688.F32.TF32 R232, R216.reuse, R240, R232 ;  /* 0x000000f0d8e8723c */ /* 0x050fec00000810e8 */
[----:B------:R-:W-:Y:S01]  /*c0440*/  HMMA.1688.F32.TF32 R216, R216, R64, R164 ;  /* 0x00000040d8d8723c */ /* 0x000fe200000810a4 */
[----:B------:R-:W3:Y:S04]  /*c0450*/  LDL.LU.64 R166, [R1+0xc2f0] ;  /* 0x00c2f00001a67983 */ /* 0x000ee80000300a00 */
[----:B------:R-:W4:Y:S04]  /*c0460*/  LDL.LU.64 R164, [R1+0xc2e8] ;  /* 0x00c2e80001a47983 */ /* 0x000f280000300a00 */
[----:B------:R2:W-:Y:S04]  /*c0470*/  STL.64 [R1+0xc218], R250 ;  /* 0x00c218fa01007387 */ /* 0x0005e80000100a00 */
[----:B------:R1:W-:Y:S04]  /*c0480*/  STL.64 [R1+0xc210], R248 ;  /* 0x00c210f801007387 */ /* 0x0003e80000100a00 */
[----:B------:R-:W3:Y:S04]  /*c0490*/  LDL R240, [R1+0x30] ;  /* 0x0000300001f07983 */ /* 0x000ee80000100800 */
[----:B--2---:R-:W2:Y:S04]  /*c04a0*/  LDL R250, [R1+0x8] ;  /* 0x0000080001fa7983 */ /* 0x004ea80000100800 */
[----:B------:R-:W2:Y:S04]  /*c04b0*/  LDL R251, [R1+0xc] ;  /* 0x00000c0001fb7983 */ /* 0x000ea80000100800 */
[----:B-1----:R-:W3:Y:S04]  /*c04c0*/  LDL R248, [R1+0x40] ;  /* 0x0000400001f87983 */ /* 0x002ee80000100800 */
[----:B------:R-:W3:Y:S04]  /*c04d0*/  LDL R249, [R1+0x44] ;  /* 0x0000440001f97983 */ /* 0x000ee80000100800 */
[----:B------:R-:W3:Y:S01]  /*c04e0*/  LDL R241, [R1+0x34] ;  /* 0x0000340001f17983 */ /* 0x000ee20000100800 */
[C---:B------:R-:W-:Y:S03]  /*c04f0*/  HMMA.1688.F32.TF32 R236, R220.reuse, R14, R236 ;  /* 0x0000000edcec723c */ /* 0x040fe600000810ec */
        /* <DEDUP_REMOVED lines=10> */
[C---:B--2---:R-:W-:Y:S01]  /*c05a0*/  HMMA.1688.F32.TF32 R228, R220.reuse, R250, R228 ;  /* 0x000000fadce4723c */ /* 0x044fe200000810e4 */
[----:B------:R-:W2:Y:S05]  /*c05b0*/  LDL R250, [R1+0x48] ;  /* 0x0000480001fa7983 */ /* 0x000eaa0000100800 */
[C---:B------:R-:W-:Y:S06]  /*c05c0*/  HMMA.1688.F32.TF32 R196, R220.reuse, R82, R196 ;  /* 0x00000052dcc4723c */ /* 0x040fec00000810c4 */
[C---:B------:R-:W-:Y:S06]  /*c05d0*/  HMMA.1688.F32.TF32 R200, R220.reuse, R78, R200 ;  /* 0x0000004edcc8723c */ /* 0x040fec00000810c8 */
[----:B------:R-:W-:Y:S06]  /*c05e0*/  HMMA.1688.F32.TF32 R204, R220, R74, R204 ;  /* 0x0000004adccc723c */ /* 0x000fec00000810cc */
[----:B------:R-:W-:Y:S06]  /*c05f0*/  HMMA.1688.F32.TF32 R228, R212, R160, R228 ;  /* 0x000000a0d4e4723c */ /* 0x000fec00000810e4 */
[C---:B------:R-:W-:Y:S06]  /*c0600*/  HMMA.1688.F32.TF32 R208, R220.reuse, R70, R208 ;  /* 0x00000046dcd0723c */ /* 0x040fec00000810d0 */
[----:B------:R-:W-:Y:S01]  /*c0610*/  HMMA.1688.F32.TF32 R220, R220, R66, R216 ;  /* 0x00000042dcdc723c */ /* 0x000fe200000810d8 */
[----:B------:R-:W-:Y:S04]  /*c0620*/  LDS R216, [R3+UR10+0x20180] ;  /* 0x0201800a03d87984 */ /* 0x000fe80008000800 */
[----:B------:R-:W-:Y:S04]  /*c0630*/  LDS R218, [R3+UR10+0x22180] ;  /* 0x0221800a03da7984 */ /* 0x000fe80008000800 */
[----:B------:R-:W-:Y:S04]  /*c0640*/  LDS R217, [R0+UR10+0x20180] ;  /* 0x0201800a00d97984 */ /* 0x000fe80008000800 */
[----:B------:R-:W3:Y:S01]  /*c0650*/  LDS R219, [R0+UR10+0x22180] ;  /* 0x0221800a00db7984 */ /* 0x000ee20008000800 */
[----:B-1----:R-:W-:Y:S06]  /*c0660*/  HMMA.1688.F32.TF32 R228, R12, R162, R228 ;  /* 0x000000a20ce4723c */ /* 0x002fec00000810e4 */
        /* <DEDUP_REMOVED lines=19> */
[----:B------:R-:W-:-:S02]  /*c07a0*/  IMAD.MOV.U32 R96, RZ, RZ, R242 ;  /* 0x000000ffff607224 */ /* 0x000fc400078e00f2 */
[----:B------:R-:W-:Y:S01]  /*c07b0*/  IMAD.MOV.U32 R97, RZ, RZ, R243 ;  /* 0x000000ffff617224 */ /* 0x000fe200078e00f3 */
[----:B------:R-:W4:Y:S01]  /*c07c0*/  LDL R242, [R1+0x38] ;  /* 0x0000380001f27983 */ /* 0x000f220000100800 */
[----:B---3--:R-:W-:Y:S03]  /*c07d0*/  HMMA.1688.F32.TF32 R228, R216, R248, R228 ;  /* 0x000000f8d8e4723c */ /* 0x008fe600000810e4 */
[----:B------:R-:W4:Y:S04]  /*c07e0*/  LDL R243, [R1+0x3c] ;  /* 0x00003c0001f37983 */ /* 0x000f280000100800 */
[----:B------:R1:W-:Y:S04]  /*c07f0*/  STL.64 [R1+0xc228], R102 ;  /* 0x00c2286601007387 */ /* 0x0003e80000100a00 */
[----:B------:R3:W-:Y:S04]  /*c0800*/  STL.64 [R1+0xc220], R100 ;  /* 0x00c2206401007387 */ /* 0x0007e80000100a00 */
[----:B-1----:R-:W4:Y:S04]  /*c0810*/  LDL.64 R102, [R1+0x58] ;  /* 0x0000580001667983 */ /* 0x002f280000100a00 */
[----:B---3--:R-:W3:Y:S04]  /*c0820*/  LDL.64 R100, [R1+0x50] ;  /* 0x0000500001647983 */ /* 0x008ee80000100a00 */
        /* <DEDUP_REMOVED lines=22> */
[----:B------:R-:W-:Y:S04]  /*c0990*/  STL.64 [R1+0xc200], R166 ;  /* 0x00c200a601007387 */ /* 0x000fe80000100a00 */
[----:B------:R1:W-:Y:S04]  /*c09a0*/  STL.64 [R1+0xc1f8], R164 ;  /* 0x00c1f8a401007387 */ /* 0x0003e80000100a00 */
[----:B------:R-:W4:Y:S04]  /*c09b0*/  LDL R248, [R1+0x9e0] ;  /* 0x0009e00001f87983 */ /* 0x000f280000100800 */
[----:B------:R-:W4:Y:S01]  /*c09c0*/  LDL R249, [R1+0x9e4] ;  /* 0x0009e40001f97983 */ /* 0x000f220000100800 */
[----:B--2---:R-:W-:Y:S07]  /*c09d0*/  HMMA.1688.F32.TF32 R228, R220, R250, R228 ;  /* 0x000000fadce4723c */ /* 0x004fee00000810e4 */
[----:B------:R-:W-:-:S02]  /*c09e0*/  IMAD.MOV.U32 R250, RZ, RZ, R246 ;  /* 0x000000fffffa7224 */ /* 0x000fc400078e00f6 */
[----:B------:R-:W2:Y:S01]  /*c09f0*/  LDL.LU R246, [R1+0xc2e4] ;  /* 0x00c2e40001f67983 */ /* 0x000ea20000300800 */
[----:B------:R-:W-:-:S03]  /*c0a00*/  IMAD.MOV.U32 R251, RZ, RZ, R247 ;  /* 0x000000fffffb7224 */ /* 0x000fc600078e00f7 */
[----:B------:R-:W2:Y:S04]  /*c0a10*/  LDL.LU R247, [R1+0xc2e0] ;  /* 0x00c2e00001f77983 */ /* 0x000ea80000300800 */
[----:B-1----:R-:W2:Y:S04]  /*c0a20*/  LDL R68, [R1+0x9c0] ;  /* 0x0009c00001447983 */ /* 0x002ea80000100800 */
[----:B------:R-:W2:Y:S04]  /*c0a30*/  LDL R72, [R1+0x9a0] ;  /* 0x0009a00001487983 */ /* 0x000ea80000100800 */
[----:B------:R-:W2:Y:S04]  /*c0a40*/  LDL R73, [R1+0x9a4] ;  /* 0x0009a40001497983 */ /* 0x000ea80000100800 */
[----:B------:R-:W2:Y:S04]  /*c0a50*/  LDL R76, [R1+0x980] ;  /* 0x00098000014c7983 */ /* 0x000ea80000100800 */
[----:B------:R-:W2:Y:S04]  /*c0a60*/  LDL R77, [R1+0x984] ;  /* 0x00098400014d7983 */ /* 0x000ea80000100800 */
[----:B------:R-:W2:Y:S04]  /*c0a70*/  LDL R80, [R1+0x960] ;  /* 0x0009600001507983 */ /* 0x000ea80000100800 */
[----:B------:R-:W2:Y:S01]  /*c0a80*/  LDL R81, [R1+0x964] ;  /* 0x0009640001517983 */ /* 0x000ea20000100800 */
[----:B------:R-:W-:Y:S03]  /*c0a90*/  HMMA.1688.F32.TF32 R232, R216, R240, R232 ;  /* 0x000000f0d8e8723c */ /* 0x000fe600000810e8 */
[----:B------:R-:W2:Y:S04]  /*c0aa0*/  LDL R84, [R1+0x940] ;  /* 0x0009400001547983 */ /* 0x000ea80000100800 */
[----:B------:R-:W2:Y:S04]  /*c0ab0*/  LDL R85, [R1+0x944] ;  /* 0x0009440001557983 */ /* 0x000ea80000100800 */
[----:B------:R-:W2:Y:S04]  /*c0ac0*/  LDL R88, [R1+0x920] ;  /* 0x0009200001587983 */ /* 0x000ea80000100800 */
[----:B------:R-:W2:Y:S04]  /*c0ad0*/  LDL R89, [R1+0x924] ;  /* 0x0009240001597983 */ /* 0x000ea80000100800 */
[----:B------:R-:W2:Y:S04]  /*c0ae0*/  LDL R240, [R1+0x900] ;  /* 0x0009000001f07983 */ /* 0x000ea80000100800 */
[----:B------:R-:W2:Y:S01]  /*c0af0*/  LDL R241, [R1+0x904] ;  /* 0x0009040001f17983 */ /* 0x000ea20000100800 */
[C---:B------:R-:W-:Y:S03]  /*c0b00*/  HMMA.1688.F32.TF32 R184, R12.reuse, R110, R184 ;  /* 0x0000006e0cb8723c */ /* 0x040fe600000810b8 */
[----:B------:R-:W2:Y:S03]  /*c0b10*/  LDL R8, [R1+0xac0] ;  /* 0x000ac00001087983 */ /* 0x000ea60000100800 */
[C---:B------:R-:W-:Y:S01]  /*c0b20*/  HMMA.1688.F32.TF32 R188, R12.reuse, R138, R188 ;  /* 0x0000008a0cbc723c */ /* 0x040fe200000810bc */
[----:B------:R-:W2:Y:S04]  /*c0b30*/  LDL R9, [R1+0xac4] ;  /* 0x000ac40001097983 */ /* 0x000ea80000100800 */
[----:B------:R-:W2:Y:S01]  /*c0b40*/  LDL R10, [R1+0xac8] ;  /* 0x000ac800010a7983 */ /* 0x000ea20000100800 */
[C---:B------:R-:W-:Y:S03]  /*c0b50*/  HMMA.1688.F32.TF32 R192, R12.reuse, R134, R192 ;  /* 0x000000860cc0723c */ /* 0x040fe600000810c0 */
[----:B------:R-:W2:Y:S03]  /*c0b60*/  LDL R11, [R1+0xacc] ;  /* 0x000acc00010b7983 */ /* 0x000ea60000100800 */
        /* <DEDUP_REMOVED lines=28> */
[C---:B---3--:R-:W-:Y:S01]  /*c0d30*/  HMMA.1688.F32.TF32 R224, R216.reuse, R100, R224 ;  /* 0x00000064d8e0723c */ /* 0x048fe200000810e0 */
[----:B----4-:R-:W-:Y:S01]  /*c0d40*/  IMAD.MOV.U32 R252, RZ, RZ, R103 ;  /* 0x000000fffffc7224 */ /* 0x010fe200078e0067 */
[----:B------:R-:W3:Y:S04]  /*c0d50*/  LDL.64 R100, [R1+0xa00] ;  /* 0x000a000001647983 */ /* 0x000ee80000100a00 */
        /* <DEDUP_REMOVED lines=8> */
[----:B------:R-:W-:Y:S01]  /*c0de0*/  MOV R69, R2 ;  /* 0x0000000200457202 */ /* 0x000fe20000000f00 */
[----:B------:R-:W-:Y:S04]  /*c0df0*/  LDS R12, [R3+UR10+0x2c180] ;  /* 0x02c1800a030c7984 */ /* 0x000fe80008000800 */
[C---:B------:R-:W-:Y:S01]  /*c0e00*/  HMMA.1688.F32.TF32 R184, R220.reuse, R22, R184 ;  /* 0x00000016dcb8723c */ /* 0x040fe200000810b8 */
[----:B------:R-:W-:Y:S04]  /*c0e10*/  LDS R14, [R3+UR10+0x2e180] ;  /* 0x02e1800a030e7984 */ /* 0x000fe80008000800 */
[----:B------:R-:W-:Y:S01]  /*c0e20*/  LDS R13, [R0+UR10+0x2c180] ;  /* 0x02c1800a000d7984 */ /* 0x000fe20008000800 */
[C---:B------:R-:W-:Y:S03]  /*c0e30*/  HMMA.1688.F32.TF32 R188, R220.reuse, R50, R188 ;  /* 0x00000032dcbc723c */ /* 0x040fe600000810bc */
[----:B------:R-:W4:Y:S03]  /*c0e40*/  LDS R15, [R0+UR10+0x2e180] ;  /* 0x02e1800a000f7984 */ /* 0x000f260008000800 */
[C---:B------:R-:W-:Y:S06]  /*c0e50*/  HMMA.1688.F32.TF32 R192, R220.reuse, R46, R192 ;  /* 0x0000002edcc0723c */ /* 0x040fec00000810c0 */
[C---:B------:R-:W-:Y:S06]  /*c0e60*/  HMMA.1688.F32.TF32 R196, R220.reuse, R42, R196 ;  /* 0x0000002adcc4723c */ /* 0x040fec00000810c4 */
[C---:B------:R-:W-:Y:S06]  /*c0e70*/  HMMA.1688.F32.TF32 R200, R220.reuse, R38, R200 ;  /* 0x00000026dcc8723c */ /* 0x040fec00000810c8 */
[C---:B------:R-:W-:Y:S01]  /*c0e80*/  HMMA.1688.F32.TF32 R224, R220.reuse, R102, R224 ;  /* 0x00000066dce0723c */ /* 0x040fe200000810e0 */
[----:B------:R-:W4:Y:S05]  /*c0e90*/  LDL.64 R102, [R1+0xa08] ;  /* 0x000a080001667983 */ /* 0x000f2a0000100a00 */
[C---:B------:R-:W-:Y:S06]  /*c0ea0*/  HMMA.1688.F32.TF32 R204, R220.reuse, R34, R204 ;  /* 0x00000022dccc723c */ /* 0x040fec00000810cc */
[C---:B------:R-:W-:Y:S06]  /*c0eb0*/  HMMA.1688.F32.TF32 R208, R220.reuse, R30, R208 ;  /* 0x0000001edcd0723c */ /* 0x040fec00000810d0 */
[C---:B------:R-:W-:Y:S06]  /*c0ec0*/  HMMA.1688.F32.TF32 R232, R220.reuse, R242, R232 ;  /* 0x000000f2dce8723c */ /* 0x040fec00000810e8 */
[C---:B------:R-:W-:Y:S06]  /*c0ed0*/  HMMA.1688.F32.TF32 R168, R220.reuse, R62, R168 ;  /* 0x0000003edca8723c */ /* 0x040fec00000810a8 */
[C---:B------:R-:W-:Y:S01]  /*c0ee0*/  HMMA.1688.F32.TF32 R172, R220.reuse, R58, R172 ;  /* 0x0000003adcac723c */ /* 0x040fe200000810ac */
[----:B--2---:R-:W-:Y:S04]  /*c0ef0*/  STL [R1+0xc1cc], R246 ;  /* 0x00c1ccf601007387 */ /* 0x004fe80000100800 */
        /* <DEDUP_REMOVED lines=11> */
[C---:B------:R-:W-:Y:S01]  /*c0fb0*/  HMMA.1688.F32.TF32 R180, R220.reuse, R18, R180 ;  /* 0x00000012dcb4723c */ /* 0x040fe200000810b4 */
[----:B------:R4:W-:Y:S04]  /*c0fc0*/  STL [R1+0xc1f4], R22 ;  /* 0x00c1f41601007387 */ /* 0x0009e80000100800 */
[----:B------:R-:W-:Y:S01]  /*c0fd0*/  STL [R1+0xc1f0], R23 ;  /* 0x00c1f01701007387 */ /* 0x000fe20000100800 */
[----:B------:R-:W-:Y:S03]  /*c0fe0*/  HMMA.1688.F32.TF32 R220, R220, R26, R216 ;  /* 0x0000001adcdc723c */ /* 0x000fe600000810d8 */
[----:B------:R-:W4:Y:S03]  /*c0ff0*/  LDL.64 R216, [R1+0xa60] ;  /* 0x000a600001d87983 */ /* 0x000f260000100a00 */
[C---:B-1----:R-:W-:Y:S01]  /*c1000*/  HMMA.1688.F32.TF32 R184, R212.reuse, R68, R184 ;  /* 0x00000044d4b8723c */ /* 0x042fe200000810b8 */
        /* <DEDUP_REMOVED lines=21> */
[C---:B------:R-:W-:Y:S06]  /*c1160*/  HMMA.1688.F32.TF32 R228, R212.reuse, R164, R228 ;  /* 0x000000a4d4e4723c */ /* 0x040fec00000810e4 */
[C---:B------:R-:W-:Y:S06]  /*c1170*/  HMMA.1688.F32.TF32 R232, R212.reuse, R4, R232 ;  /* 0x00000004d4e8723c */ /* 0x040fec00000810e8 */
[C---:B------:R-:W-:Y:S06]  /*c1180*/  HMMA.1688.F32.TF32 R168, R212.reuse, R92, R168 ;  /* 0x0000005cd4a8723c */ /* 0x040fec00000810a8 */
[C---:B------:R-:W-:Y:S06]  /*c1190*/  HMMA.1688.F32.TF32 R172, R212.reuse, R96, R172 ;  /* 0x00000060d4ac723c */ /* 0x040fec00000810ac */
[----:B---3--:R-:W-:Y:S01]  /*c11a0*/  HMMA.1688.F32.TF32 R176, R212, R100, R176 ;  /* 0x00000064d4b0723c */ /* 0x008fe200000810b0 */
[----:B--2---:R-:W-:-:S02]  /*c11b0*/  IMAD.MOV.U32 R54, RZ, RZ, R166 ;  /* 0x000000ffff367224 */ /* 0x004fc400078e00a6 */
[----:B------:R-:W-:Y:S01]  /*c11c0*/  IMAD.MOV.U32 R55, RZ, RZ, R167 ;  /* 0x000000ffff377224 */ /* 0x000fe200078e00a7 */
[----:B------:R-:W-:Y:S01]  /*c11d0*/  MOV R18, R6 ;  /* 0x0000000600127202 */ /* 0x000fe20000000f00 */
[----:B------:R-:W-:Y:S01]  /*c11e0*/  IMAD.MOV.U32 R19, RZ, RZ, R7 ;  /* 0x000000ffff137224 */ /* 0x000fe200078e0007 */
[C---:B------:R-:W-:Y:S01]  /*c11f0*/  HMMA.1688.F32.TF32 R180, R212.reuse, R248, R180 ;  /* 0x000000f8d4b4723c */ /* 0x040fe200000810b4 */
[----:B------:R-:W-:Y:S02]  /*c1200*/  IMAD.MOV.U32 R62, RZ, RZ, R94 ;  /* 0x000000ffff3e7224 */ /* 0x000fe400078e005e */
[----:B------:R-:W-:Y:S01]  /*c1210*/  IMAD.MOV.U32 R63, RZ, RZ, R95 ;  /* 0x000000ffff3f7224 */ /* 0x000fe200078e005f */
[----:B------:R-:W-:Y:S01]  /*c1220*/  MOV R58, R98 ;  /* 0x00000062003a7202 */ /* 0x000fe20000000f00 */
[----:B------:R-:W-:Y:S01]  /*c1230*/  IMAD.MOV.U32 R59, RZ, RZ, R99 ;  /* 0x000000ffff3b7224 */ /* 0x000fe200078e0063 */
[----:B------:R-:W-:Y:S04]  /*c1240*/  LDS R218, [R3+UR10+0x12200] ;  /* 0x0122000a03da7984 */ /* 0x000fe80008000800 */
[----:B------:R-:W-:Y:S01]  /*c1250*/  LDS R219, [R0+UR10+0x12200] ;  /* 0x0122000a00db7984 */ /* 0x000fe20008000800 */
[----:B----4-:R-:W-:Y:S01]  /*c1260*/  HMMA.1688.F32.TF32 R236, R212, R216, R236 ;  /* 0x000000d8d4ec723c */ /* 0x010fe200000810ec */
[----:B------:R-:W-:-:S02]  /*c1270*/  IMAD.MOV.U32 R22, RZ, RZ, R102 ;  /* 0x000000ffff167224 */ /* 0x000fc400078e0066 */
[----:B------:R-:W-:Y:S03]  /*c1280*/  LDS R216, [R3+UR10+0x10200] ;  /* 0x0102000a03d87984 */ /* 0x000fe60008000800 */
[----:B------:R-:W-:Y:S01]  /*c1290*/  HMMA.1688.F32.TF32 R212, R212, R240, R220 ;  /* 0x000000f0d4d4723c */ /* 0x000fe200000810dc */
        /* <DEDUP_REMOVED lines=27> */
[----:B------:R-:W-:Y:S01]  /*c1450*/  IMAD.MOV.U32 R23, RZ, RZ, R103 ;  /* 0x000000ffff177224 */ /* 0x000fe200078e0067 */
[----:B--2---:R-:W-:Y:S02]  /*c1460*/  HMMA.1688.F32.TF32 R220, R12, R222, R236 ;  /* 0x000000de0cdc723c */ /* 0x004fe400000810ec */
[----:B------:R-:W2:-:S15]  /*c1470*/  LDL R238, [R1+0x968] ;  /* 0x0009680001ee7983 */ /* 0x000e9e0000100800 */
[----:B------:R-:W-:-:S06]  /*c1480*/  NOP ;  /* 0x0000000000007918 */ /* 0x000fcc0000000000 */
        /* <DEDUP_REMOVED lines=26> */
[----:B---3--:R-:W-:Y:S01]  /*c1630*/  MOV R246, R226 ;  /* 0x000000e200f67202 */ /* 0x008fe20000000f00 */
[----:B------:R-:W-:Y:S02]  /*c1640*/  IMAD.MOV.U32 R247, RZ, RZ, R227 ;  /* 0x000000fffff77224 */ /* 0x000fe400078e00e3 */
        /* <DEDUP_REMOVED lines=99> */
[----:B----4-:R-:W-:-:S02]  /*c1c80*/  IMAD.MOV.U32 R242, RZ, RZ, R212 ;  /* 0x000000fffff27224 */ /* 0x010fc400078e00d4 */
[----:B------:R-:W-:-:S05]  /*c1c90*/  IMAD.MOV.U32 R243, RZ, RZ, R213 ;  /* 0x000000fffff37224 */ /* 0x000fca00078e00d5 */
[----:B------:R1:W-:Y:S04]  /*c1ca0*/  STL.64 [R1+0xc160], R242 ;  /* 0x00c160f201007387 */ /* 0x0003e80000100a00 */
[----:B------:R4:W-:Y:S01]  /*c1cb0*/  STL.64 [R1+0xc158], R240 ;  /* 0x00c158f001007387 */ /* 0x0009e20000100a00 */
[----:B-1----:R-:W-:Y:S01]  /*c1cc0*/  MOV R242, R96 ;  /* 0x0000006000f27202 */ /* 0x002fe20000000f00 */
[----:B------:R-:W-:Y:S02]  /*c1cd0*/  IMAD.MOV.U32 R243, RZ, RZ, R97 ;  /* 0x000000fffff37224 */ /* 0x000fe400078e0061 */
[----:B----4-:R-:W4:Y:S04]  /*c1ce0*/  LDL R240, [R1+0x10] ;  /* 0x0000100001f07983 */ /* 0x010f280000100800 */
[----:B------:R-:W4:Y:S04]  /*c1cf0*/  LDL R241, [R1+0x14] ;  /* 0x0000140001f17983 */ /* 0x000f280000100800 */
[----:B------:R-:W4:Y:S04]  /*c1d00*/  LDL.LU R96, [R1+0xc20c] ;  /* 0x00c20c0001607983 */ /* 0x000f280000300800 */
[----:B------:R-:W4:Y:S01]  /*c1d10*/  LDL.LU R97, [R1+0xc208] ;  /* 0x00c2080001617983 */ /* 0x000f220000300800 */
[----:B--2---:R-:W-:Y:S01]  /*c1d20*/  HMMA.1688.F32.TF32 R228, R216, R212, R228 ;  /* 0x000000d4d8e4723c */ /* 0x004fe200000810e4 */
[----:B------:R-:W-:-:S02]  /*c1d30*/  IMAD.MOV.U32 R249, RZ, RZ, R12 ;  /* 0x000000fffff97224 */ /* 0x000fc400078e000c */
        /* <DEDUP_REMOVED lines=25> */
[----:B-1----:R-:W-:Y:S01]  /*c1ed0*/  IMAD.MOV.U32 R100, RZ, RZ, R14 ;  /* 0x000000ffff647224 */ /* 0x002fe200078e000e */
[----:B--2---:R-:W-:Y:S01]  /*c1ee0*/  MOV R101, R15 ;  /* 0x0000000f00657202 */ /* 0x004fe20000000f00 */
        /* <DEDUP_REMOVED lines=83> */
[----:B------:R-:W-:Y:S01]  /*c2420*/  IMAD.MOV.U32 R95, RZ, RZ, R19 ;  /* 0x000000ffff5f7224 */ /* 0x000fe200078e0013 */
[----:B------:R-:W-:Y:S01]  /*c2430*/  HMMA.1688.F32.TF32 R232, R12, R158, R232 ;  /* 0x0000009e0ce8723c */ /* 0x000fe200000810e8 */
[----:B--2---:R-:W-:Y:S01]  /*c2440*/  IMAD.MOV.U32 R6, RZ, RZ, R54 ;  /* 0x000000ffff067224 */ /* 0x004fe200078e0036 */
[----:B------:R-:W-:-:S04]  /*c2450*/  MOV R7, R55 ;  /* 0x0000003700077202 */ /* 0x000fc80000000f00 */
[----:B---3--:R-:W-:Y:S06]  /*c2460*/  HMMA.1688.F32.TF32 R228, R220, R250, R228 ;  /* 0x000000fadce4723c */ /* 0x008fec00000810e4 */
[----:B------:R-:W-:Y:S02]  /*c2470*/  IMAD.MOV.U32 R252, RZ, RZ, R251 ;  /* 0x000000fffffc7224 */ /* 0x000fe400078e00fb */
[----:B------:R-:W-:Y:S01]  /*c2480*/  IMAD.MOV.U32 R250, RZ, RZ, R22 ;  /* 0x000000fffffa7224 */ /* 0x000fe200078e0016 */
[----:B------:R-:W-:Y:S01]  /*c2490*/  MOV R251, R23 ;  /* 0x0000001700fb7202 */ /* 0x000fe20000000f00 */
[----:B------:R-:W2:Y:S04]  /*c24a0*/  LDL.LU R22, [R1+0xc1f4] ;  /* 0x00c1f40001167983 */ /* 0x000ea80000300800 */
        /* <DEDUP_REMOVED lines=14> */
[----:B------:R-:W-:-:S03]  /*c2590*/  IMAD.MOV.U32 R102, RZ, RZ, R58 ;  /* 0x000000ffff667224 */ /* 0x000fc600078e003a */
[----:B------:R-:W3:Y:S01]  /*c25a0*/  LDL R10, [R1+0xac8] ;  /* 0x000ac800010a7983 */ /* 0x000ee20000100800 */
[----:B------:R-:W-:-:S03]  /*c25b0*/  IMAD.MOV.U32 R103, RZ, RZ, R59 ;  /* 0x000000ffff677224 */ /* 0x000fc600078e003b */
[----:B------:R-:W3:Y:S04]  /*c25c0*/  LDL R11, [R1+0xacc] ;  /* 0x000acc00010b7983 */ /* 0x000ee80000100800 */
[----:B------:R-:W3:Y:S04]  /*c25d0*/  LDL R100, [R1+0xa20] ;  /* 0x000a200001647983 */ /* 0x000ee80000100800 */
[----:B------:R-:W3:Y:S01]  /*c25e0*/  LDL R101, [R1+0xa24] ;  /* 0x000a240001657983 */ /* 0x000ee20000100800 */
[----:B------:R-:W-:-:S03]  /*c25f0*/  MOV R99, R63 ;  /* 0x0000003f00637202 */ /* 0x000fc60000000f00 */
[----:B------:R-:W3:Y:S04]  /*c2600*/  LDL.LU R58, [R1+0xc1dc] ;  /* 0x00c1dc00013a7983 */ /* 0x000ee80000300800 */
[----:B------:R-:W3:Y:S01]  /*c2610*/  LDL.LU R59, [R1+0xc1d8] ;  /* 0x00c1d800013b7983 */ /* 0x000ee20000300800 */
[----:B------:R-:W-:-:S03]  /*c2620*/  IMAD.MOV.U32 R166, RZ, RZ, R246 ;  /* 0x000000ffffa67224 */ /* 0x000fc600078e00f6 */
[----:B------:R-:W3:Y:S04]  /*c2630*/  LDL R96, [R1+0xa40] ;  /* 0x000a400001607983 */ /* 0x000ee80000100800 */
[----:B------:R-:W3:Y:S01]  /*c2640*/  LDL R97, [R1+0xa44] ;  /* 0x000a440001617983 */ /* 0x000ee20000100800 */
[----:B------:R-:W-:-:S03]  /*c2650*/  IMAD.MOV.U32 R167, RZ, RZ, R247 ;  /* 0x000000ffffa77224 */ /* 0x000fc600078e00f7 */
        /* <DEDUP_REMOVED lines=72> */
[C---:B-1----:R-:W-:Y:S01]  /*c2ae0*/  HMMA.1688.F32.TF32 R180, R212.reuse, R68, R180 ;  /* 0x00000044d4b4723c */ /* 0x042fe200000810b4 */
[----:B------:R-:W-:Y:S01]  /*c2af0*/  IMAD.MOV.U32 R217, RZ, RZ, R2 ;  /* 0x000000ffffd97224 */ /* 0x000fe200078e0002 */
[----:B------:R-:W-:Y:S01]  /*c2b00*/  MOV R2, R73 ;  /* 0x0000004900027202 */ /* 0x000fe20000000f00 */
[----:B------:R-:W4:Y:S03]  /*c2b10*/  LDL.LU.64 R68, [R1+0xc1b8] ;  /* 0x00c1b80001447983 */ /* 0x000f260000300a00 */
        /* <DEDUP_REMOVED lines=67> */
[C---:B------:R-:W-:Y:S01]  /*c2f50*/  HMMA.1688.F32.TF32 R164, R12.reuse, R166, R208 ;  /* 0x000000a60ca4723c */ /* 0x040fe200000810d0 */
[----:B----4-:R-:W-:Y:S01]  /*c2f60*/  IMAD.MOV.U32 R228, RZ, RZ, R242 ;  /* 0x000000ffffe47224 */ /* 0x010fe200078e00f2 */
[----:B------:R-:W-:Y:S01]  /*c2f70*/  MOV R229, R243 ;  /* 0x000000f300e57202 */ /* 0x000fe20000000f00 */
        /* <DEDUP_REMOVED lines=18> */
[----:B------:R-:W-:-:S02]  /*c30a0*/  IMAD.MOV.U32 R246, RZ, RZ, R178 ;  /* 0x000000fffff67224 */ /* 0x000fc400078e00b2 */
[----:B------:R-:W-:Y:S02]  /*c30b0*/  IMAD.MOV.U32 R247, RZ, RZ, R179 ;  /* 0x000000fffff77224 */ /* 0x000fe400078e00b3 */
        /* <DEDUP_REMOVED lines=94> */
[----:B------:R-:W-:Y:S02]  /*c36a0*/  IMAD.MOV.U32 R14, RZ, RZ, R100 ;  /* 0x000000ffff0e7224 */ /* 0x000fe400078e0064 */
[----:B------:R-:W-:Y:S01]  /*c36b0*/  IMAD.MOV.U32 R15, RZ, RZ, R101 ;  /* 0x000000ffff0f7224 */ /* 0x000fe200078e0065 */
        /* <DEDUP_REMOVED lines=85> */
[----:B------:R-:W-:Y:S01]  /*c3c10*/  MOV R96, R242 ;  /* 0x000000f200607202 */ /* 0x000fe20000000f00 */
[----:B------:R-:W-:-:S02]  /*c3c20*/  IMAD.MOV.U32 R97, RZ, RZ, R243 ;  /* 0x000000ffff617224 */ /* 0x000fc400078e00f3 */
        /* <DEDUP_REMOVED lines=34> */
[----:B------:R-:W-:Y:S01]  /*c3e50*/  MOV R250, R246 ;  /* 0x000000f600fa7202 */ /* 0x000fe20000000f00 */
[----:B------:R-:W-:Y:S01]  /*c3e60*/  IMAD.MOV.U32 R251, RZ, RZ, R247 ;  /* 0x000000fffffb7224 */ /* 0x000fe200078e00f7 */
[----:B------:R-:W2:Y:S04]  /*c3e70*/  LDL.LU R246, [R1+0xc0cc] ;  /* 0x00c0cc0001f67983 */ /* 0x000ea80000300800 */
        /* <DEDUP_REMOVED lines=92> */
[----:B------:R4:W-:Y:S01]  /*c4440*/  STL [R1+0xbfd8], R23 ;  /* 0x00bfd81701007387 */ /* 0x0009e20000100800 */
        /* <DEDUP_REMOVED lines=28> */
[C---:B---3--:R-:W-:Y:S01]  /*c4610*/  HMMA.1688.F32.TF32 R176, R212.reuse, R100, R176 ;  /* 0x00000064d4b0723c */ /* 0x048fe200000810b0 */
[----:B--2---:R-:W-:Y:S01]  /*c4620*/  MOV R54, R166 ;  /* 0x000000a600367202 */ /* 0x004fe20000000f00 */
[----:B------:R-:W-:Y:S01]  /*c4630*/  IMAD.MOV.U32 R55, RZ, RZ, R167 ;  /* 0x000000ffff377224 */ /* 0x000fe200078e00a7 */
[----:B------:R-:W-:Y:S01]  /*c4640*/  MOV R62, R94 ;  /* 0x0000005e003e7202 */ /* 0x000fe20000000f00 */
[----:B------:R-:W-:Y:S01]  /*c4650*/  IMAD.MOV.U32 R18, RZ, RZ, R6 ;  /* 0x000000ffff127224 */ /* 0x000fe200078e0006 */
[----:B------:R-:W-:Y:S01]  /*c4660*/  LDS R218, [R3+UR10+0x12300] ;  /* 0x0123000a03da7984 */ /* 0x000fe20008000800 */
[----:B------:R-:W-:Y:S01]  /*c4670*/  HMMA.1688.F32.TF32 R180, R212, R248, R180 ;  /* 0x000000f8d4b4723c */ /* 0x000fe200000810b4 */
[----:B------:R-:W-:-:S02]  /*c4680*/  IMAD.MOV.U32 R19, RZ, RZ, R7 ;  /* 0x000000ffff137224 */ /* 0x000fc400078e0007 */
[----:B------:R-:W-:Y:S01]  /*c4690*/  IMAD.MOV.U32 R63, RZ, RZ, R95 ;  /* 0x000000ffff3f7224 */ /* 0x000fe200078e005f */
[----:B------:R-:W-:Y:S02]  /*c46a0*/  LDS R219, [R0+UR10+0x12300] ;  /* 0x0123000a00db7984 */ /* 0x000fe40008000800 */
[----:B----4-:R-:W-:Y:S01]  /*c46b0*/  HMMA.1688.F32.TF32 R236, R212, R216, R236 ;  /* 0x000000d8d4ec723c */ /* 0x010fe200000810ec */
[----:B------:R-:W-:Y:S02]  /*c46c0*/  IMAD.MOV.U32 R58, RZ, RZ, R98 ;  /* 0x000000ffff3a7224 */ /* 0x000fe400078e0062 */
[----:B------:R-:W-:Y:S01]  /*c46d0*/  IMAD.MOV.U32 R59, RZ, RZ, R99 ;  /* 0x000000ffff3b7224 */ /* 0x000fe200078e0063 */
[----:B------:R-:W-:Y:S01]  /*c46e0*/  MOV R22, R102 ;  /* 0x0000006600167202 */ /* 0x000fe20000000f00 */
[----:B------:R-:W-:Y:S01]  /*c46f0*/  IMAD.MOV.U32 R23, RZ, RZ, R103 ;  /* 0x000000ffff177224 */ /* 0x000fe200078e0067 */
[C---:B------:R-:W-:Y:S01]  /*c4700*/  HMMA.1688.F32.TF32 R224, R12.reuse, R10, R224 ;  /* 0x0000000a0ce0723c */ /* 0x040fe200000810e0 */
[----:B------:R-:W-:Y:S01]  /*c4710*/  IMAD.MOV.U32 R2, RZ, RZ, R217 ;  /* 0x000000ffff027224 */ /* 0x000fe200078e00d9 */
[----:B------:R-:W-:Y:S04]  /*c4720*/  LDS R216, [R3+UR10+0x10300] ;  /* 0x0103000a03d87984 */ /* 0x000fe80008000800 */
[----:B------:R-:W-:Y:S01]  /*c4730*/  HMMA.1688.F32.TF32 R228, R12, R166, R228 ;  /* 0x000000a60ce4723c */ /* 0x000fe200000810e4 */
[----:B------:R-:W1:Y:S05]  /*c4740*/  LDS R217, [R0+UR10+0x10300] ;  /* 0x0103000a00d97984 */ /* 0x000e6a0008000800 */
[----:B------:R-:W-:Y:S01]  /*c4750*/  HMMA.1688.F32.TF32 R212, R212, R240, R220 ;  /* 0x000000f0d4d4723c */ /* 0x000fe200000810dc */
[----:B------:R-:W2:Y:S04]  /*c4760*/  LDL R222, [R1+0xa68] ;  /* 0x000a680001de7983 */ /* 0x000ea80000100800 */
[----:B------:R-:W2:Y:S01]  /*c4770*/  LDL R223, [R1+0xa6c] ;  /* 0x000a6c0001df7983 */ /* 0x000ea20000100800 */
[C---:B------:R-:W-:Y:S03]  /*c4780*/  HMMA.1688.F32.TF32 R232, R12.reuse, R6, R232 ;  /* 0x000000060ce8723c */ /* 0x040fe600000810e8 */
[----:B------:R-:W3:Y:S03]  /*c4790*/  LDL.LU.64 R10, [R1+0xc050] ;  /* 0x00c05000010a7983 */ /* 0x000ee60000300a00 */
[C---:B------:R-:W-:Y:S01]  /*c47a0*/  HMMA.1688.F32.TF32 R168, R12.reuse, R94, R168 ;  /* 0x0000005e0ca8723c */ /* 0x040fe200000810a8 */
[----:B------:R-:W4:Y:S04]  /*c47b0*/  LDL.LU.64 R8, [R1+0xc048] ;  /* 0x00c0480001087983 */ /* 0x000f280000300a00 */
        /* <DEDUP_REMOVED lines=46> */
[----:B---3--:R-:W-:-:S02]  /*c4aa0*/  IMAD.MOV.U32 R246, RZ, RZ, R226 ;  /* 0x000000fffff67224 */ /* 0x008fc400078e00e2 */
[----:B------:R-:W-:Y:S01]  /*c4ab0*/  IMAD.MOV.U32 R247, RZ, RZ, R227 ;  /* 0x000000fffff77224 */ /* 0x000fe200078e00e3 */
[----:B------:R-:W-:Y:S04]  /*c4ac0*/  LDS R220, [R3+UR10+0x14300] ;  /* 0x0143000a03dc7984 */ /* 0x000fe80008000800 */
[----:B------:R-:W-:Y:S04]  /*c4ad0*/  LDS R222, [R3+UR10+0x16300] ;  /* 0x0163000a03de7984 */ /* 0x000fe80008000800 */
[----:B------:R-:W-:Y:S04]  /*c4ae0*/  LDS R221, [R0+UR10+0x14300] ;  /* 0x0143000a00dd7984 */ /* 0x000fe80008000800 */
[----:B------:R-:W-:Y:S04]  /*c4af0*/  STL.64 [R1+0x2740], R180 ;  /* 0x002740b401007387 */ /* 0x000fe80000100a00 */
[----:B------:R2:W-:Y:S04]  /*c4b00*/  STL.64 [R1+0x2748], R182 ;  /* 0x002748b601007387 */ /* 0x0005e80000100a00 */
[----:B------:R-:W1:Y:S01]  /*c4b10*/  LDS R223, [R0+UR10+0x16300] ;  /* 0x0163000a00df7984 */ /* 0x000e620008000800 */
        /* <DEDUP_REMOVED lines=14> */
[C---:B---3--:R-:W-:Y:S09]  /*c4c00*/  HMMA.1688.F32.TF32 R168, R12.reuse, R226, R208 ;  /* 0x000000e20ca8723c */ /* 0x048ff200000810d0 */
        /* <DEDUP_REMOVED lines=8> */
[----:B------:R-:W3:Y:S01]  /*c4c90*/  LDL.64 R14, [R1+0x28] ;  /* 0x00002800010e7983 */ /* 0x000ee20000100a00 */
[----:B------:R-:W-:Y:S03]  /*c4ca0*/  HMMA.1688.F32.TF32 R224, R216, R248, R164 ;  /* 0x000000f8d8e0723c */ /* 0x000fe600000810a4 */
[----:B------:R-:W-:Y:S04]  /*c4cb0*/  LDS R214, [R3+UR10+0x1a300] ;  /* 0x01a3000a03d67984 */ /* 0x000fe80008000800 */
[----:B------:R-:W-:Y:S09]  /*c4cc0*/  LDS R215, [R0+UR10+0x1a300] ;  /* 0x01a3000a00d77984 */ /* 0x000ff20008000800 */
[----:B------:R4:W-:Y:S04]  /*c4cd0*/  STL.64 [R1+0x2680], R168 ;  /* 0x002680a801007387 */ /* 0x0009e80000100a00 */
[----:B------:R1:W-:Y:S04]  /*c4ce0*/  STL.64 [R1+0x2688], R170 ;  /* 0x002688aa01007387 */ /* 0x0003e80000100a00 */
[----:B------:R1:W-:Y:S04]  /*c4cf0*/  STL [R1+0xbed8], R242 ;  /* 0x00bed8f201007387 */ /* 0x0003e80000100800 */
[----:B------:R1:W-:Y:S04]  /*c4d00*/  STL [R1+0xbed4], R243 ;  /* 0x00bed4f301007387 */ /* 0x0003e80000100800 */
        /* <DEDUP_REMOVED lines=28> */
[----:B------:R-:W3:Y:S04]  /*c4ed0*/  LDL.64 R212, [R1] ;  /* 0x0000000001d47983 */ /* 0x000ee80000100a00 */
        /* <DEDUP_REMOVED lines=32> */
[----:B------:R-:W-:Y:S01]  /*c50e0*/  STL [R1+0xbed0], R249 ;  /* 0x00bed0f901007387 */ /* 0x000fe20000100800 */
[----:B---3--:R-:W-:Y:S01]  /*c50f0*/  MOV R242, R212 ;  /* 0x000000d400f27202 */ /* 0x008fe20000000f00 */
[----:B------:R-:W-:-:S05]  /*c5100*/  IMAD.MOV.U32 R243, RZ, RZ, R213 ;  /* 0x000000fffff37224 */ /* 0x000fca00078e00d5 */
[----:B------:R1:W-:Y:S04]  /*c5110*/  STL.64 [R1+0xbf48], R242 ;  /* 0x00bf48f201007387 */ /* 0x0003e80000100a00 */
[----:B------:R3:W-:Y:S01]  /*c5120*/  STL.64 [R1+0xbf40], R240 ;  /* 0x00bf40f001007387 */ /* 0x0007e20000100a00 */
[----:B-1----:R-:W-:Y:S02]  /*c5130*/  IMAD.MOV.U32 R242, RZ, RZ, R96 ;  /* 0x000000fffff27224 */ /* 0x002fe400078e0060 */
[----:B------:R-:W-:Y:S01]  /*c5140*/  IMAD.MOV.U32 R243, RZ, RZ, R97 ;  /* 0x000000fffff37224 */ /* 0x000fe200078e0061 */
[----:B---3--:R-:W3:Y:S04]  /*c5150*/  LDL R240, [R1+0x10] ;  /* 0x0000100001f07983 */ /* 0x008ee80000100800 */
[----:B------:R-:W3:Y:S04]  /*c5160*/  LDL R241, [R1+0x14] ;  /* 0x0000140001f17983 */ /* 0x000ee80000100800 */
[----:B------:R-:W3:Y:S04]  /*c5170*/  LDL.LU R96, [R1+0xbff4] ;  /* 0x00bff40001607983 */ /* 0x000ee80000300800 */
[----:B------:R-:W3:Y:S01]  /*c5180*/  LDL.LU R97, [R1+0xbff0] ;  /* 0x00bff00001617983 */ /* 0x000ee20000300800 */
        /* <DEDUP_REMOVED lines=12> */
[C---:B----4-:R-:W-:Y:S06]  /*c5250*/  HMMA.1688.F32.TF32 R168, R216.reuse, R100, R168 ;  /* 0x00000064d8a8723c */ /* 0x050fec00000810a8 */
[C---:B------:R-:W-:Y:S06]  /*c5260*/  HMMA.1688.F32.TF32 R192, R216.reuse, R84, R192 ;  /* 0x00000054d8c0723c */ /* 0x040fec00000810c0 */
[C---:B------:R-:W-:Y:S06]  /*c5270*/  HMMA.1688.F32.TF32 R200, R216.reuse, R76, R200 ;  /* 0x0000004cd8c8723c */ /* 0x040fec00000810c8 */
[C---:B------:R-:W-:Y:S06]  /*c5280*/  HMMA.1688.F32.TF32 R204, R216.reuse, R72, R204 ;  /* 0x00000048d8cc723c */ /* 0x040fec00000810cc */
[C---:B------:R-:W-:Y:S06]  /*c5290*/  HMMA.1688.F32.TF32 R208, R216.reuse, R68, R208 ;  /* 0x00000044d8d0723c */ /* 0x040fec00000810d0 */
[----:B------:R-:W-:Y:S06]  /*c52a0*/  HMMA.1688.F32.TF32 R180, R216, R4, R180 ;  /* 0x00000004d8b4723c */ /* 0x000fec00000810b4 */
[----:B------:R-:W-:Y:S06]  /*c52b0*/  HMMA.1688.F32.TF32 R224, R220, R250, R224 ;  /* 0x000000fadce0723c */ /* 0x000fec00000810e0 */
[C---:B------:R-:W-:Y:S06]  /*c52c0*/  HMMA.1688.F32.TF32 R196, R216.reuse, R80, R196 ;  /* 0x00000050d8c4723c */ /* 0x040fec00000810c4 */
[C---:B---3--:R-:W-:Y:S06]  /*c52d0*/  HMMA.1688.F32.TF32 R232, R216.reuse, R240, R232 ;  /* 0x000000f0d8e8723c */ /* 0x048fec00000810e8 */
        /* <DEDUP_REMOVED lines=133> */
[----:B------:R-:W3:Y:S04]  /*c5b30*/  LDL.64 R68, [R1+0x9e0] ;  /* 0x0009e00001447983 */ /* 0x000ee80000100a00 */
[----:B------:R-:W3:Y:S04]  /*c5b40*/  LDL R72, [R1+0x9c0] ;  /* 0x0009c00001487983 */ /* 0x000ee80000100800 */
[----:B------:R-:W3:Y:S04]  /*c5b50*/  LDL R73, [R1+0x9c4] ;  /* 0x0009c40001497983 */ /* 0x000ee80000100800 */
        /* <DEDUP_REMOVED lines=64> */
[----:B------:R-:W-:-:S05]  /*c5f60*/  IMAD.MOV.U32 R217, RZ, RZ, R2 ;  /* 0x000000ffffd97224 */ /* 0x000fca00078e0002 */
[----:B------:R-:W-:Y:S01]  /*c5f70*/  IMAD.MOV.U32 R2, RZ, RZ, R69 ;  /* 0x000000ffff027224 */ /* 0x000fe200078e0045 */
[----:B------:R-:W-:Y:S01]  /*c5f80*/  LDS R218, [R3+UR10+0x12380] ;  /* 0x0123800a03da7984 */ /* 0x000fe20008000800 */
        /* <DEDUP_REMOVED lines=21> */
[C---:B------:R-:W-:Y:S06]  /*c60e0*/  HMMA.1688.F32.TF32 R228, R212.reuse, R4, R228 ;  /* 0x00000004d4e4723c */ /* 0x040fec00000810e4 */
        /* <DEDUP_REMOVED lines=21> */
[----:B-1----:R-:W3:Y:S04]  /*c6240*/  LDL.64 R226, [R1+0x928] ;  /* 0x0009280001e27983 */ /* 0x002ee80000100a00 */
        /* <DEDUP_REMOVED lines=18> */
[----:B------:R-:W2:Y:S04]  /*c6370*/  LDL.LU.64 R98, [R1+0xbf08] ;  /* 0x00bf080001627983 */ /* 0x000ea80000300a00 */
[----:B------:R-:W2:Y:S04]  /*c6380*/  LDL.LU.64 R96, [R1+0xbf00] ;  /* 0x00bf000001607983 */ /* 0x000ea80000300a00 */
[----:B------:R-:W-:Y:S04]  /*c6390*/  STL.64 [R1+0x2670], R168 ;  /* 0x002670a801007387 */ /* 0x000fe80000100a00 */
[----:B------:R1:W-:Y:S01]  /*c63a0*/  STL.64 [R1+0x2678], R170 ;  /* 0x002678aa01007387 */ /* 0x0003e20000100a00 */
[----:B------:R-:W-:Y:S01]  /*c63b0*/  HMMA.1688.F32.TF32 R164, R12, R166, R208 ;  /* 0x000000a60ca4723c */ /* 0x000fe200000810d0 */
[----:B----4-:R-:W-:-:S02]  /*c63c0*/  IMAD.MOV.U32 R228, RZ, RZ, R242 ;  /* 0x000000ffffe47224 */ /* 0x010fc400078e00f2 */
[----:B------:R-:W-:Y:S01]  /*c63d0*/  IMAD.MOV.U32 R229, RZ, RZ, R243 ;  /* 0x000000ffffe57224 */ /* 0x000fe200078e00f3 */
[----:B---3--:R-:W-:Y:S01]  /*c63e0*/  MOV R247, R227 ;  /* 0x000000e300f77202 */ /* 0x008fe20000000f00 */
[----:B------:R-:W-:Y:S01]  /*c63f0*/  IMAD.MOV.U32 R246, RZ, RZ, R226 ;  /* 0x000000fffff67224 */ /* 0x000fe200078e00e2 */
        /* <DEDUP_REMOVED lines=16> */
[----:B-1----:R-:W3:Y:S04]  /*c6500*/  LDL R178, [R1+0x9e8] ;  /* 0x0009e80001b27983 */ /* 0x002ee80000100800 */
[----:B------:R-:W3:Y:S02]  /*c6510*/  LDL R179, [R1+0x9ec] ;  /* 0x0009ec0001b37983 */ /* 0x000ee40000100800 */
[C---:B---3--:R-:W-:Y:S06]  /*c6520*/  HMMA.1688.F32.TF32 R180, R12.reuse, R178, R180 ;  /* 0x000000b20cb4723c */ /* 0x048fec00000810b4 */
[C---:B--2---:R-:W-:Y:S06]  /*c6530*/  HMMA.1688.F32.TF32 R176, R12.reuse, R174, R184 ;  /* 0x000000ae0cb0723c */ /* 0x044fec00000810b8 */
        /* <DEDUP_REMOVED lines=83> */
[----:B--2---:R-:W-:Y:S03]  /*c6a70*/  HMMA.1688.F32.TF32 R12, R12, R242, R212 ;  /* 0x000000f20c0c723c */ /* 0x004fe600000810d4 */
[----:B------:R-:W2:-:S15]  /*c6a80*/  LDL.LU R212, [R1+0x410] ;  /* 0x0004100001d47983 */ /* 0x000e9e0000300800 */
[----:B------:R-:W-:-:S05]  /*c6a90*/  NOP ;  /* 0x0000000000007918 */ /* 0x000fca0000000000 */
[----:B------:R1:W-:Y:S04]  /*c6aa0*/  STL.64 [R1+0x2580], R12 ;  /* 0x0025800c01007387 */ /* 0x0003e80000100a00 */
[----:B------:R1:W-:Y:S04]  /*c6ab0*/  STL.64 [R1+0x2588], R14 ;  /* 0x0025880e01007387 */ /* 0x0003e80000100a00 */
[----:B------:R-:W2:Y:S04]  /*c6ac0*/  LDL.LU R213, [R1+0x414] ;  /* 0x0004140001d57983 */ /* 0x000ea80000300800 */
[----:B------:R-:W2:Y:S01]  /*c6ad0*/  LDL.LU R214, [R1+0x418] ;  /* 0x0004180001d67983 */ /* 0x000ea20000300800 */
[----:B-1----:R-:W-:-:S03]  /*c6ae0*/  IMAD.MOV.U32 R12, RZ, RZ, R249 ;  /* 0x000000ffff0c7224 */ /* 0x002fc600078e00f9 */
[----:B------:R-:W2:Y:S04]  /*c6af0*/  LDL.LU R215, [R1+0x41c] ;  /* 0x00041c0001d77983 */ /* 0x000ea80000300800 */
[----:B------:R-:W2:Y:S01]  /*c6b00*/  LDL.LU R249, [R1+0xbed0] ;  /* 0x00bed00001f97983 */ /* 0x000ea20000300800 */
[----:B------:R-:W-:Y:S01]  /*c6b10*/  MOV R14, R100 ;  /* 0x00000064000e7202 */ /* 0x000fe20000000f00 */
[----:B------:R-:W-:Y:S02]  /*c6b20*/  IMAD.MOV.U32 R15, RZ, RZ, R101 ;  /* 0x000000ffff0f7224 */ /* 0x000fe400078e0065 */
[----:B------:R-:W2:Y:S04]  /*c6b30*/  LDL R13, [R1+0x24] ;  /* 0x00002400010d7983 */ /* 0x000ea80000100800 */
[----:B------:R-:W2:Y:S04]  /*c6b40*/  LDL.LU R100, [R1+0xbecc] ;  /* 0x00becc0001647983 */ /* 0x000ea80000300800 */
[----:B------:R-:W2:Y:S04]  /*c6b50*/  LDL.LU R101, [R1+0xbec8] ;  /* 0x00bec80001657983 */ /* 0x000ea80000300800 */
[----:B------:R1:W-:Y:S04]  /*c6b60*/  STL.64 [R1+0xbe58], R242 ;  /* 0x00be58f201007387 */ /* 0x0003e80000100a00 */
[----:B------:R4:W-:Y:S04]  /*c6b70*/  STL.64 [R1+0xbe50], R240 ;  /* 0x00be50f001007387 */ /* 0x0009e80000100a00 */
[----:B-1----:R-:W2:Y:S04]  /*c6b80*/  LDL.64 R242, [R1+0x18] ;  /* 0x0000180001f27983 */ /* 0x002ea80000100a00 */
[----:B----4-:R-:W4:Y:S01]  /*c6b90*/  LDL.64 R240, [R1+0x10] ;  /* 0x0000100001f07983 */ /* 0x010f220000100a00 */
[C---:B------:R-:W-:Y:S03]  /*c6ba0*/  HMMA.1688.F32.TF32 R172, R216.reuse, R96, R172 ;  /* 0x00000060d8ac723c */ /* 0x040fe600000810ac */
[----:B------:R-:W-:Y:S03]  /*c6bb0*/  STL [R1+0xbddc], R93 ;  /* 0x00bddc5d01007387 */ /* 0x000fe60000100800 */
[C---:B------:R-:W-:Y:S01]  /*c6bc0*/  HMMA.1688.F32.TF32 R176, R216.reuse, R92, R176 ;  /* 0x0000005cd8b0723c */ /* 0x040fe200000810b0 */
[----:B------:R-:W-:Y:S05]  /*c6bd0*/  STL [R1+0xbdd8], R5 ;  /* 0x00bdd80501007387 */ /* 0x000fea0000100800 */
[C---:B------:R-:W-:Y:S06]  /*c6be0*/  HMMA.1688.F32.TF32 R180, R216.reuse, R4, R180 ;  /* 0x00000004d8b4723c */ /* 0x040fec00000810b4 */
[C---:B---3--:R-:W-:Y:S06]  /*c6bf0*/  HMMA.1688.F32.TF32 R184, R216.reuse, R8, R184 ;  /* 0x00000008d8b8723c */ /* 0x048fec00000810b8 */
[C---:B------:R-:W-:Y:S06]  /*c6c00*/  HMMA.1688.F32.TF32 R188, R216.reuse, R88, R188 ;  /* 0x00000058d8bc723c */ /* 0x040fec00000810bc */
[C---:B------:R-:W-:Y:S06]  /*c6c10*/  HMMA.1688.F32.TF32 R192, R216.reuse, R84, R192 ;  /* 0x00000054d8c0723c */ /* 0x040fec00000810c0 */
[C---:B------:R-:W-:Y:S06]  /*c6c20*/  HMMA.1688.F32.TF32 R196, R216.reuse, R80, R196 ;  /* 0x00000050d8c4723c */ /* 0x040fec00000810c4 */
[C---:B------:R-:W-:Y:S06]  /*c6c30*/  HMMA.1688.F32.TF32 R200, R216.reuse, R76, R200 ;  /* 0x0000004cd8c8723c */ /* 0x040fec00000810c8 */
[C---:B------:R-:W-:Y:S06]  /*c6c40*/  HMMA.1688.F32.TF32 R204, R216.reuse, R72, R204 ;  /* 0x00000048d8cc723c */ /* 0x040fec00000810cc */
[C---:B------:R-:W-:Y:S06]  /*c6c50*/  HMMA.1688.F32.TF32 R208, R216.reuse, R68, R208 ;  /* 0x00000044d8d0723c */ /* 0x040fec00000810d0 */
[C---:B--2---:R-:W-:Y:S06]  /*c6c60*/  HMMA.1688.F32.TF32 R224, R216.reuse, R248, R224 ;  /* 0x000000f8d8e0723c */ /* 0x044fec00000810e0 */
        /* <DEDUP_REMOVED lines=12> */
[----:B------:R-:W2:Y:S04]  /*c6d30*/  LDL.LU.64 R166, [R1+0xbec0] ;  /* 0x00bec00001a67983 */ /* 0x000ea80000300a00 */
[----:B------:R-:W3:Y:S04]  /*c6d40*/  LDL.LU.64 R164, [R1+0xbeb8] ;  /* 0x00beb80001a47983 */ /* 0x000ee80000300a00 */
[----:B------:R4:W-:Y:S04]  /*c6d50*/  STL.64 [R1+0xbdf8], R250 ;  /* 0x00bdf8fa01007387 */ /* 0x0009e80000100a00 */
[----:B------:R1:W-:Y:S04]  /*c6d60*/  STL.64 [R1+0xbdf0], R248 ;  /* 0x00bdf0f801007387 */ /* 0x0003e80000100a00 */
[----:B------:R-:W2:Y:S04]  /*c6d70*/  LDL R240, [R1+0x30] ;  /* 0x0000300001f07983 */ /* 0x000ea80000100800 */
[----:B----4-:R-:W4:Y:S04]  /*c6d80*/  LDL R250, [R1+0x8] ;  /* 0x0000080001fa7983 */ /* 0x010f280000100800 */
[----:B------:R-:W4:Y:S04]  /*c6d90*/  LDL R251, [R1+0xc] ;  /* 0x00000c0001fb7983 */ /* 0x000f280000100800 */
[----:B------:R-:W2:Y:S01]  /*c6da0*/  LDL R241, [R1+0x34] ;  /* 0x0000340001f17983 */ /* 0x000ea20000100800 */
[----:B------:R-:W-:Y:S06]  /*c6db0*/  HMMA.1688.F32.TF32 R232, R220, R242, R232 ;  /* 0x000000f2dce8723c */ /* 0x000fec00000810e8 */
[----:B------:R-:W-:-:S02]  /*c6dc0*/  IMAD.MOV.U32 R93, RZ, RZ, R242 ;  /* 0x000000ffff5d7224 */ /* 0x000fc400078e00f2 */
[----:B------:R-:W-:Y:S01]  /*c6dd0*/  IMAD.MOV.U32 R5, RZ, RZ, R243 ;  /* 0x000000ffff057224 */ /* 0x000fe200078e00f3 */
[----:B------:R-:W2:Y:S01]  /*c6de0*/  LDL R242, [R1+0x38] ;  /* 0x0000380001f27983 */ /* 0x000ea20000100800 */
[C---:B------:R-:W-:Y:S03]  /*c6df0*/  HMMA.1688.F32.TF32 R236, R220.reuse, R14, R236 ;  /* 0x0000000edcec723c */ /* 0x040fe600000810ec */
[----:B------:R-:W-:Y:S04]  /*c6e00*/  LDS R14, [R3+UR10+0x1e380] ;  /* 0x01e3800a030e7984 */ /* 0x000fe80008000800 */
[----:B------:R-:W1:Y:S04]  /*c6e10*/  LDS R15, [R0+UR10+0x1e380] ;  /* 0x01e3800a000f7984 */ /* 0x000e680008000800 */
[----:B------:R-:W2:Y:S04]  /*c6e20*/  LDL R243, [R1+0x3c] ;  /* 0x00003c0001f37983 */ /* 0x000ea80000100800 */
[----:B-1----:R-:W2:Y:S04]  /*c6e30*/  LDL R248, [R1+0x40] ;  /* 0x0000400001f87983 */ /* 0x002ea80000100800 */
[----:B------:R-:W2:Y:S01]  /*c6e40*/  LDL R249, [R1+0x44] ;  /* 0x0000440001f97983 */ /* 0x000ea20000100800 */
        /* <DEDUP_REMOVED lines=13> */
[----:B---3--:R-:W-:Y:S06]  /*c6f20*/  HMMA.1688.F32.TF32 R224, R212, R164, R224 ;  /* 0x000000a4d4e0723c */ /* 0x008fec00000810e0 */
[C---:B----4-:R-:W-:Y:S01]  /*c6f30*/  HMMA.1688.F32.TF32 R228, R220.reuse, R250, R228 ;  /* 0x000000fadce4723c */ /* 0x050fe200000810e4 */
[----:B------:R-:W3:Y:S04]  /*c6f40*/  LDL R250, [R1+0x48] ;  /* 0x0000480001fa7983 */ /* 0x000ee80000100800 */
[----:B------:R1:W-:Y:S04]  /*c6f50*/  STL.64 [R1+0xbde8], R102 ;  /* 0x00bde86601007387 */ /* 0x0003e80000100a00 */
[----:B------:R4:W-:Y:S01]  /*c6f60*/  STL.64 [R1+0xbde0], R100 ;  /* 0x00bde06401007387 */ /* 0x0009e20000100a00 */
[----:B------:R-:W-:Y:S03]  /*c6f70*/  HMMA.1688.F32.TF32 R220, R220, R66, R216 ;  /* 0x00000042dcdc723c */ /* 0x000fe600000810d8 */
[----:B------:R-:W-:Y:S04]  /*c6f80*/  LDS R216, [R3+UR10+0x20380] ;  /* 0x0203800a03d87984 */ /* 0x000fe80008000800 */
[----:B-1----:R-:W3:Y:S04]  /*c6f90*/  LDL.64 R102, [R1+0x58] ;  /* 0x0000580001667983 */ /* 0x002ee80000100a00 */
[----:B----4-:R-:W4:Y:S04]  /*c6fa0*/  LDL.64 R100, [R1+0x50] ;  /* 0x0000500001647983 */ /* 0x010f280000100a00 */
        /* <DEDUP_REMOVED lines=8> */
[----:B------:R-:W-:Y:S04]  /*c7030*/  LDS R218, [R3+UR10+0x22380] ;  /* 0x0223800a03da7984 */ /* 0x000fe80008000800 */
[----:B------:R-:W-:Y:S04]  /*c7040*/  LDS R217, [R0+UR10+0x20380] ;  /* 0x0203800a00d97984 */ /* 0x000fe80008000800 */
[----:B------:R-:W1:Y:S04]  /*c7050*/  LDS R219, [R0+UR10+0x22380] ;  /* 0x0223800a00db7984 */ /* 0x000e680008000800 */
        /* <DEDUP_REMOVED lines=11> */
[----:B------:R-:W-:Y:S04]  /*c7110*/  STL.64 [R1+0xbea8], R70 ;  /* 0x00bea84601007387 */ /* 0x000fe80000100a00 */
[----:B------:R-:W-:Y:S04]  /*c7120*/  STL.64 [R1+0xbea0], R68 ;  /* 0x00bea04401007387 */ /* 0x000fe80000100a00 */
[----:B------:R2:W-:Y:S04]  /*c7130*/  STL.64 [R1+0xbdd0], R166 ;  /* 0x00bdd0a601007387 */ /* 0x0005e80000100a00 */
[----:B------:R1:W-:Y:S01]  /*c7140*/  STL.64 [R1+0xbdc8], R164 ;  /* 0x00bdc8a401007387 */ /* 0x0003e20000100a00 */
[----:B--2---:R-:W-:-:S02]  /*c7150*/  IMAD.MOV.U32 R166, RZ, RZ, R246 ;  /* 0x000000ffffa67224 */ /* 0x004fc400078e00f6 */
[----:B------:R-:W-:Y:S01]  /*c7160*/  IMAD.MOV.U32 R167, RZ, RZ, R247 ;  /* 0x000000ffffa77224 */ /* 0x000fe200078e00f7 */
[----:B-1----:R-:W2:Y:S04]  /*c7170*/  LDL R164, [R1+0x920] ;  /* 0x0009200001a47983 */ /* 0x002ea80000100800 */
[----:B------:R-:W2:Y:S04]  /*c7180*/  LDL R165, [R1+0x924] ;  /* 0x0009240001a57983 */ /* 0x000ea80000100800 */
[----:B------:R-:W2:Y:S04]  /*c7190*/  LDL.LU R246, [R1+0xbeb4] ;  /* 0x00beb40001f67983 */ /* 0x000ea80000300800 */
[----:B------:R-:W2:Y:S04]  /*c71a0*/  LDL.LU R247, [R1+0xbeb0] ;  /* 0x00beb00001f77983 */ /* 0x000ea80000300800 */
        /* <DEDUP_REMOVED lines=24> */
[----:B------:R-:W-:Y:S01]  /*c7330*/  MOV R251, R252 ;  /* 0x000000fc00fb7202 */ /* 0x000fe20000000f00 */
[----:B------:R-:W2:Y:S04]  /*c7340*/  LDL R88, [R1+0xac0] ;  /* 0x000ac00001587983 */ /* 0x000ea80000100800 */
[C---:B------:R-:W-:Y:S01]  /*c7350*/  HMMA.1688.F32.TF32 R228, R212.reuse, R160, R228 ;  /* 0x000000a0d4e4723c */ /* 0x040fe200000810e4 */
[----:B------:R-:W2:Y:S04]  /*c7360*/  LDL R89, [R1+0xac4] ;  /* 0x000ac40001597983 */ /* 0x000ea80000100800 */
[----:B------:R-:W2:Y:S01]  /*c7370*/  LDL R90, [R1+0xac8] ;  /* 0x000ac800015a7983 */ /* 0x000ea20000100800 */
        /* <DEDUP_REMOVED lines=8> */
[----:B------:R-:W2:Y:S04]  /*c7400*/  LDL R91, [R1+0xacc] ;  /* 0x000acc00015b7983 */ /* 0x000ea80000100800 */
        /* <DEDUP_REMOVED lines=24> */
[----:B------:R-:W2:Y:S05]  /*c7590*/  LDS R215, [R0+UR10+0x2a380] ;  /* 0x02a3800a00d77984 */ /* 0x000eaa0008000800 */
[C---:B------:R-:W-:Y:S06]  /*c75a0*/  HMMA.1688.F32.TF32 R188, R216.reuse, R48, R188 ;  /* 0x00000030d8bc723c */ /* 0x040fec00000810bc */
[C---:B------:R-:W-:Y:S06]  /*c75b0*/  HMMA.1688.F32.TF32 R192, R216.reuse, R44, R192 ;  /* 0x0000002cd8c0723c */ /* 0x040fec00000810c0 */
[C---:B----4-:R-:W-:Y:S01]  /*c75c0*/  HMMA.1688.F32.TF32 R224, R216.reuse, R100, R224 ;  /* 0x00000064d8e0723c */ /* 0x050fe200000810e0 */
[----:B---3--:R-:W-:Y:S01]  /*c75d0*/  IMAD.MOV.U32 R252, RZ, RZ, R103 ;  /* 0x000000fffffc7224 */ /* 0x008fe200078e0067 */
[----:B------:R-:W3:Y:S04]  /*c75e0*/  LDL.64 R100, [R1+0x900] ;  /* 0x0009000001647983 */ /* 0x000ee80000100a00 */
[C---:B------:R-:W-:Y:S01]  /*c75f0*/  HMMA.1688.F32.TF32 R228, R216.reuse, R248, R228 ;  /* 0x000000f8d8e4723c */ /* 0x040fe200000810e4 */
[----:B------:R-:W4:Y:S05]  /*c7600*/  LDL.64 R248, [R1+0xa00] ;  /* 0x000a000001f87983 */ /* 0x000f2a0000100a00 */
        /* <DEDUP_REMOVED lines=11> */
[C---:B-1----:R-:W-:Y:S01]  /*c76c0*/  HMMA.1688.F32.TF32 R180, R220.reuse, R18, R180 ;  /* 0x00000012dcb4723c */ /* 0x042fe200000810b4 */
[----:B------:R-:W-:Y:S04]  /*c76d0*/  LDS R14, [R3+UR10+0x2e380] ;  /* 0x02e3800a030e7984 */ /* 0x000fe80008000800 */
[----:B------:R-:W-:Y:S01]  /*c76e0*/  LDS R13, [R0+UR10+0x2c380] ;  /* 0x02c3800a000d7984 */ /* 0x000fe20008000800 */
[C---:B------:R-:W-:Y:S03]  /*c76f0*/  HMMA.1688.F32.TF32 R184, R220.reuse, R22, R184 ;  /* 0x00000016dcb8723c */ /* 0x040fe600000810b8 */
[----:B------:R-:W1:Y:S03]  /*c7700*/  LDS R15, [R0+UR10+0x2e380] ;  /* 0x02e3800a000f7984 */ /* 0x000e660008000800 */
[C---:B------:R-:W-:Y:S06]  /*c7710*/  HMMA.1688.F32.TF32 R188, R220.reuse, R50, R188 ;  /* 0x00000032dcbc723c */ /* 0x040fec00000810bc */
[C---:B------:R-:W-:Y:S06]  /*c7720*/  HMMA.1688.F32.TF32 R192, R220.reuse, R46, R192 ;  /* 0x0000002edcc0723c */ /* 0x040fec00000810c0 */
[C---:B------:R-:W-:Y:S01]  /*c7730*/  HMMA.1688.F32.TF32 R224, R220.reuse, R102, R224 ;  /* 0x00000066dce0723c */ /* 0x040fe200000810e0 */
[----:B------:R-:W4:Y:S05]  /*c7740*/  LDL.64 R102, [R1+0x908] ;  /* 0x0009080001667983 */ /* 0x000f2a0000100a00 */
[C---:B------:R-:W-:Y:S01]  /*c7750*/  HMMA.1688.F32.TF32 R228, R220.reuse, R250, R228 ;  /* 0x000000fadce4723c */ /* 0x040fe200000810e4 */
[----:B------:R-:W4:Y:S04]  /*c7760*/  LDL.64 R250, [R1+0xa08] ;  /* 0x000a080001fa7983 */ /* 0x000f280000100a00 */
[----:B--2---:R-:W-:Y:S01]  /*c7770*/  STL [R1+0xbd94], R246 ;  /* 0x00bd94f601007387 */ /* 0x004fe20000100800 */
[C---:B------:R-:W-:Y:S03]  /*c7780*/  HMMA.1688.F32.TF32 R196, R220.reuse, R42, R196 ;  /* 0x0000002adcc4723c */ /* 0x040fe600000810c4 */
[----:B------:R-:W-:Y:S03]  /*c7790*/  STL [R1+0xbd90], R247 ;  /* 0x00bd90f701007387 */ /* 0x000fe60000100800 */
[C---:B------:R-:W-:Y:S01]  /*c77a0*/  HMMA.1688.F32.TF32 R200, R220.reuse, R38, R200 ;  /* 0x00000026dcc8723c */ /* 0x040fe200000810c8 */
[----:B------:R-:W-:Y:S04]  /*c77b0*/  STL [R1+0xbd9c], R62 ;  /* 0x00bd9c3e01007387 */ /* 0x000fe80000100800 */
[----:B------:R-:W-:Y:S04]  /*c77c0*/  STL [R1+0xbd98], R63 ;  /* 0x00bd983f01007387 */ /* 0x000fe80000100800 */
[----:B------:R2:W-:Y:S04]  /*c77d0*/  STL [R1+0xbda4], R58 ;  /* 0x00bda43a01007387 */ /* 0x0005e80000100800 */
[----:B------:R1:W-:Y:S04]  /*c77e0*/  STL [R1+0xbda0], R59 ;  /* 0x00bda03b01007387 */ /* 0x0003e80000100800 */
[----:B------:R1:W-:Y:S04]  /*c77f0*/  STL [R1+0xbdac], R54 ;  /* 0x00bdac3601007387 */ /* 0x0003e80000100800 */
[----:B------:R1:W-:Y:S04]  /*c7800*/  STL [R1+0xbda8], R55 ;  /* 0x00bda83701007387 */ /* 0x0003e80000100800 */
[----:B------:R4:W-:Y:S01]  /*c7810*/  STL [R1+0xbdb4], R18 ;  /* 0x00bdb41201007387 */ /* 0x0009e20000100800 */
[C---:B------:R-:W-:Y:S03]  /*c7820*/  HMMA.1688.F32.TF32 R232, R220.reuse, R242, R232 ;  /* 0x000000f2dce8723c */ /* 0x040fe600000810e8 */
[----:B------:R-:W-:Y:S04]  /*c7830*/  STL [R1+0xbdb0], R19 ;  /* 0x00bdb01301007387 */ /* 0x000fe80000100800 */
[----:B------:R-:W-:Y:S01]  /*c7840*/  STL [R1+0xbdbc], R22 ;  /* 0x00bdbc1601007387 */ /* 0x000fe20000100800 */
[C---:B------:R-:W-:Y:S03]  /*c7850*/  HMMA.1688.F32.TF32 R236, R220.reuse, R246, R236 ;  /* 0x000000f6dcec723c */ /* 0x040fe600000810ec */
[----:B------:R-:W-:Y:S03]  /*c7860*/  STL [R1+0xbdb8], R23 ;  /* 0x00bdb81701007387 */ /* 0x000fe60000100800 */
[C---:B------:R-:W-:Y:S01]  /*c7870*/  HMMA.1688.F32.TF32 R168, R220.reuse, R62, R168 ;  /* 0x0000003edca8723c */ /* 0x040fe200000810a8 */
[----:B------:R-:W-:Y:S04]  /*c7880*/  STL [R1+0xbdc4], R50 ;  /* 0x00bdc43201007387 */ /* 0x000fe80000100800 */
[----:B------:R-:W-:Y:S01]  /*c7890*/  STL [R1+0xbdc0], R51 ;  /* 0x00bdc03301007387 */ /* 0x000fe20000100800 */
[C---:B------:R-:W-:Y:S06]  /*c78a0*/  HMMA.1688.F32.TF32 R172, R220.reuse, R58, R172 ;  /* 0x0000003adcac723c */ /* 0x040fec00000810ac */
[C---:B------:R-:W-:Y:S06]  /*c78b0*/  HMMA.1688.F32.TF32 R176, R220.reuse, R54, R176 ;  /* 0x00000036dcb0723c */ /* 0x040fec00000810b0 */
[C---:B------:R-:W-:Y:S06]  /*c78c0*/  HMMA.1688.F32.TF32 R204, R220.reuse, R34, R204 ;  /* 0x00000022dccc723c */ /* 0x040fec00000810cc */
[C---:B------:R-:W-:Y:S06]  /*c78d0*/  HMMA.1688.F32.TF32 R208, R220.reuse, R30, R208 ;  /* 0x0000001edcd0723c */ /* 0x040fec00000810d0 */
[----:B------:R-:W-:Y:S01]  /*c78e0*/  HMMA.1688.F32.TF32 R220, R220, R26, R216 ;  /* 0x0000001adcdc723c */ /* 0x000fe200000810d8 */
[----:B------:R-:W4:Y:S04]  /*c78f0*/  LDL.64 R216, [R1+0xa60] ;  /* 0x000a600001d87983 */ /* 0x000f280000100a00 */
        /* <DEDUP_REMOVED lines=22> */
[----:B------:R-:W-:Y:S01]  /*c7a60*/  HMMA.1688.F32.TF32 R172, R212, R96, R172 ;  /* 0x00000060d4ac723c */ /* 0x000fe200000810ac */
[----:B--2---:R-:W-:-:S02]  /*c7a70*/  IMAD.MOV.U32 R58, RZ, RZ, R10 ;  /* 0x000000ffff3a7224 */ /* 0x004fc400078e000a */
[----:B-1----:R-:W-:Y:S01]  /*c7a80*/  IMAD.MOV.U32 R59, RZ, RZ, R11 ;  /* 0x000000ffff3b7224 */ /* 0x002fe200078e000b */
[----:B------:R-:W-:Y:S01]  /*c7a90*/  MOV R54, R6 ;  /* 0x0000000600367202 */ /* 0x000fe20000000f00 */
[----:B------:R-:W-:Y:S01]  /*c7aa0*/  IMAD.MOV.U32 R55, RZ, RZ, R7 ;  /* 0x000000ffff377224 */ /* 0x000fe200078e0007 */
[----:B------:R-:W-:Y:S01]  /*c7ab0*/  HMMA.1688.F32.TF32 R204, R212, R164, R204 ;  /* 0x000000a4d4cc723c */ /* 0x000fe200000810cc */
[----:B------:R-:W-:Y:S01]  /*c7ac0*/  IMAD.MOV.U32 R62, RZ, RZ, R94 ;  /* 0x000000ffff3e7224 */ /* 0x000fe200078e005e */
[----:B------:R-:W-:Y:S01]  /*c7ad0*/  MOV R246, R98 ;  /* 0x0000006200f67202 */ /* 0x000fe20000000f00 */
[----:B------:R-:W-:Y:S01]  /*c7ae0*/  IMAD.MOV.U32 R63, RZ, RZ, R95 ;  /* 0x000000ffff3f7224 */ /* 0x000fe200078e005f */
[----:B------:R-:W-:Y:S01]  /*c7af0*/  LDS R218, [R3+UR10+0x12400] ;  /* 0x0124000a03da7984 */ /* 0x000fe20008000800 */
[----:B------:R-:W-:-:S03]  /*c7b00*/  IMAD.MOV.U32 R247, RZ, RZ, R99 ;  /* 0x000000fffff77224 */ /* 0x000fc600078e0063 */
[----:B------:R-:W-:Y:S01]  /*c7b10*/  LDS R219, [R0+UR10+0x12400] ;  /* 0x0124000a00db7984 */ /* 0x000fe20008000800 */
[C---:B---3--:R-:W-:Y:S06]  /*c7b20*/  HMMA.1688.F32.TF32 R208, R212.reuse, R100, R208 ;  /* 0x00000064d4d0723c */ /* 0x048fec00000810d0 */
[C---:B----4-:R-:W-:Y:S06]  /*c7b30*/  HMMA.1688.F32.TF32 R176, R212.reuse, R248, R176 ;  /* 0x000000f8d4b0723c */ /* 0x050fec00000810b0 */
[C---:B------:R-:W-:Y:S01]  /*c7b40*/  HMMA.1688.F32.TF32 R236, R212.reuse, R216, R236 ;  /* 0x000000d8d4ec723c */ /* 0x040fe200000810ec */
[----:B------:R-:W-:Y:S01]  /*c7b50*/  IMAD.MOV.U32 R18, RZ, RZ, R250 ;  /* 0x000000ffff127224 */ /* 0x000fe200078e00fa */
[----:B------:R-:W-:Y:S04]  /*c7b60*/  LDS R216, [R3+UR10+0x10400] ;  /* 0x0104000a03d87984 */ /* 0x000fe80008000800 */
        /* <DEDUP_REMOVED lines=8> */
[C---:B------:R-:W-:Y:S06]  /*c7bf0*/  HMMA.1688.F32.TF32 R168, R12.reuse, R94, R168 ;  /* 0x0000005e0ca8723c */ /* 0x040fec00000810a8 */
[C---:B------:R-:W-:Y:S01]  /*c7c00*/  HMMA.1688.F32.TF32 R172, R12.reuse, R98, R172 ;  /* 0x000000620cac723c */ /* 0x040fe200000810ac */
[----:B------:R-:W-:Y:S04]  /*c7c10*/  STL.64 [R1+0x24c0], R224 ;  /* 0x0024c0e001007387 */ /* 0x000fe80000100a00 */
[----:B------:R1:W-:Y:S04]  /*c7c20*/  STL.64 [R1+0x24c8], R226 ;  /* 0x0024c8e201007387 */ /* 0x0003e80000100a00 */
[----:B-1----:R-:W3:Y:S04]  /*c7c30*/  LDL R226, [R1+0x948] ;  /* 0x0009480001e27983 */ /* 0x002ee80000100800 */
[----:B------:R-:W3:Y:S04]  /*c7c40*/  LDL R227, [R1+0x94c] ;  /* 0x00094c0001e37983 */ /* 0x000ee80000100800 */
[----:B------:R-:W-:Y:S04]  /*c7c50*/  STL.64 [R1+0x24b0], R228 ;  /* 0x0024b0e401007387 */ /* 0x000fe80000100a00 */
[----:B------:R1:W-:Y:S04]  /*c7c60*/  STL.64 [R1+0x24b8], R230 ;  /* 0x0024b8e601007387 */ /* 0x0003e80000100a00 */
[----:B------:R-:W4:Y:S04]  /*c7c70*/  LDL.LU.64 R10, [R1+0xbe38] ;  /* 0x00be3800010a7983 */ /* 0x000f280000300a00 */
[----:B------:R-:W4:Y:S04]  /*c7c80*/  LDL.LU.64 R8, [R1+0xbe30] ;  /* 0x00be300001087983 */ /* 0x000f280000300a00 */
[----:B-1----:R-:W3:Y:S04]  /*c7c90*/  LDL R230, [R1+0x968] ;  /* 0x0009680001e67983 */ /* 0x002ee80000100800 */
[----:B------:R-:W3:Y:S04]  /*c7ca0*/  LDL R231, [R1+0x96c] ;  /* 0x00096c0001e77983 */ /* 0x000ee80000100800 */
[----:B------:R-:W-:Y:S04]  /*c7cb0*/  STL.64 [R1+0x24a0], R232 ;  /* 0x0024a0e801007387 */ /* 0x000fe80000100a00 */
[----:B------:R1:W-:Y:S04]  /*c7cc0*/  STL.64 [R1+0x24a8], R234 ;  /* 0x0024a8ea01007387 */ /* 0x0003e80000100a00 */
[----:B------:R-:W4:Y:S04]  /*c7cd0*/  LDL.LU.64 R6, [R1+0xbe28] ;  /* 0x00be280001067983 */ /* 0x000f280000300a00 */
[----:B------:R-:W4:Y:S04]  /*c7ce0*/  LDL.LU.64 R4, [R1+0xbe20] ;  /* 0x00be200001047983 */ /* 0x000f280000300a00 */
[----:B-1----:R-:W3:Y:S01]  /*c7cf0*/  LDL.64 R234, [R1+0x988] ;  /* 0x0009880001ea7983 */ /* 0x002ee20000100a00 */
        /* <DEDUP_REMOVED lines=16> */
[----:B-1----:R-:W4:Y:S04]  /*c7e00*/  LDL R174, [R1+0x9e8] ;  /* 0x0009e80001ae7983 */ /* 0x002f280000100800 */
[----:B------:R-:W4:Y:S01]  /*c7e10*/  LDL R175, [R1+0x9ec] ;  /* 0x0009ec0001af7983 */ /* 0x000f220000100800 */
[----:B------:R-:W-:Y:S06]  /*c7e20*/  HMMA.1688.F32.TF32 R176, R12, R250, R176 ;  /* 0x000000fa0cb0723c */ /* 0x000fec00000810b0 */
[----:B------:R-:W-:-:S02]  /*c7e30*/  IMAD.MOV.U32 R19, RZ, RZ, R251 ;  /* 0x000000ffff137224 */ /* 0x000fc400078e00fb */
[----:B------:R-:W-:Y:S01]  /*c7e40*/  IMAD.MOV.U32 R50, RZ, RZ, R102 ;  /* 0x000000ffff327224 */ /* 0x000fe200078e0066 */
[----:B------:R-:W-:Y:S01]  /*c7e50*/  LDS R220, [R3+UR10+0x14400] ;  /* 0x0144000a03dc7984 */ /* 0x000fe20008000800 */
[----:B------:R-:W-:Y:S02]  /*c7e60*/  IMAD.MOV.U32 R51, RZ, RZ, R103 ;  /* 0x000000ffff337224 */ /* 0x000fe400078e0067 */
[----:B------:R-:W-:Y:S01]  /*c7e70*/  IMAD.MOV.U32 R2, RZ, RZ, R217 ;  /* 0x000000ffff027224 */ /* 0x000fe200078e00d9 */
[----:B------:R-:W-:Y:S01]  /*c7e80*/  LDS R222, [R3+UR10+0x16400] ;  /* 0x0164000a03de7984 */ /* 0x000fe20008000800 */
[----:B---3--:R-:W-:Y:S01]  /*c7e90*/  MOV R22, R234 ;  /* 0x000000ea00167202 */ /* 0x008fe20000000f00 */
[----:B------:R-:W-:Y:S02]  /*c7ea0*/  IMAD.MOV.U32 R23, RZ, RZ, R235 ;  /* 0x000000ffff177224 */ /* 0x000fe400078e00eb */
[----:B------:R-:W1:Y:S04]  /*c7eb0*/  LDS R217, [R0+UR10+0x10400] ;  /* 0x0104000a00d97984 */ /* 0x000e680008000800 */
[----:B------:R-:W-:Y:S04]  /*c7ec0*/  LDS R221, [R0+UR10+0x14400] ;  /* 0x0144000a00dd7984 */ /* 0x000fe80008000800 */
[----:B------:R-:W3:Y:S04]  /*c7ed0*/  LDS R223, [R0+UR10+0x16400] ;  /* 0x0164000a00df7984 */ /* 0x000ee80008000800 */
[----:B------:R-:W-:Y:S04]  /*c7ee0*/  STL.64 [R1+0x2550], R176 ;  /* 0x002550b001007387 */ /* 0x000fe80000100a00 */
[----:B------:R2:W-:Y:S04]  /*c7ef0*/  STL.64 [R1+0x2558], R178 ;  /* 0x002558b201007387 */ /* 0x0005e80000100a00 */
[----:B------:R-:W3:Y:S04]  /*c7f00*/  LDL.LU.64 R250, [R1+0xbdf8] ;  /* 0x00bdf80001fa7983 */ /* 0x000ee80000300a00 */
[----:B------:R-:W3:Y:S01]  /*c7f10*/  LDL.LU.64 R248, [R1+0xbdf0] ;  /* 0x00bdf00001f87983 */ /* 0x000ee20000300a00 */
[C---:B--2---:R-:W-:Y:S06]  /*c7f20*/  HMMA.1688.F32.TF32 R176, R12.reuse, R170, R184 ;  /* 0x000000aa0cb0723c */ /* 0x044fec00000810b8 */
[C---:B------:R-:W-:Y:S06]  /*c7f30*/  HMMA.1688.F32.TF32 R168, R12.reuse, R234, R192 ;  /* 0x000000ea0ca8723c */ /* 0x040fec00000810c0 */
[C---:B----4-:R-:W-:Y:S06]  /*c7f40*/  HMMA.1688.F32.TF32 R180, R12.reuse, R174, R180 ;  /* 0x000000ae0cb4723c */ /* 0x050fec00000810b4 */
[----:B------:R-:W-:-:S15]  /*c7f50*/  HMMA.1688.F32.TF32 R172, R12, R238, R188 ;  /* 0x000000ee0cac723c */ /* 0x000fde00000810bc */
[----:B------:R-:W-:-:S02]  /*c7f60*/  NOP ;  /* 0x0000000000007918 */ /* 0x000fc40000000000 */
        /* <DEDUP_REMOVED lines=9> */
[C---:B----4-:R-:W-:Y:S06]  /*c8000*/  HMMA.1688.F32.TF32 R172, R12.reuse, R226, R200 ;  /* 0x000000e20cac723c */ /* 0x050fec00000810c8 */
[C---:B--2---:R-:W-:Y:S06]  /*c8010*/  HMMA.1688.F32.TF32 R168, R12.reuse, R166, R204 ;  /* 0x000000a60ca8723c */ /* 0x044fec00000810cc */
        /* <DEDUP_REMOVED lines=11> */
[----:B--2---:R-:W2:Y:S04]  /*c80d0*/  LDL.LU R164, [R1+0x130] ;  /* 0x0001300001a47983 */ /* 0x004ea80000300800 */
[----:B------:R1:W-:Y:S04]  /*c80e0*/  STL.64 [R1+0x2480], R12 ;  /* 0x0024800c01007387 */ /* 0x0003e80000100a00 */
[----:B------:R3:W-:Y:S04]  /*c80f0*/  STL.64 [R1+0x2488], R14 ;  /* 0x0024880e01007387 */ /* 0x0007e80000100a00 */
        /* <DEDUP_REMOVED lines=31> */
[----:B------:R-:W2:Y:S04]  /*c82f0*/  LDL R228, [R1] ;  /* 0x0000000001e47983 */ /* 0x000ea80000100800 */
[----:B------:R-:W2:Y:S04]  /*c8300*/  LDL R229, [R1+0x4] ;  /* 0x0000040001e57983 */ /* 0x000ea80000100800 */
        /* <DEDUP_REMOVED lines=8> */
[----:B------:R-:W4:Y:S04]  /*c8390*/  LDL.64 R212, [R1+0x10] ;  /* 0x0000100001d47983 */ /* 0x000f280000100a00 */
        /* <DEDUP_REMOVED lines=24> */
[----:B-1----:R-:W4:Y:S04]  /*c8520*/  LDL.64 R12, [R1+0x20] ;  /* 0x00002000010c7983 */ /* 0x002f280000100a00 */
[----:B---3--:R-:W3:Y:S04]  /*c8530*/  LDL.64 R14, [R1+0x28] ;  /* 0x00002800010e7983 */ /* 0x008ee80000100a00 */
[----:B------:R4:W-:Y:S04]  /*c8540*/  STL [R1+0xbccc], R242 ;  /* 0x00bcccf201007387 */ /* 0x0009e80000100800 */
[----:B------:R1:W-:Y:S04]  /*c8550*/  STL [R1+0xbcc8], R243 ;  /* 0x00bcc8f301007387 */ /* 0x0003e80000100800 */
[----:B------:R-:W-:Y:S01]  /*c8560*/  LDS R215, [R0+UR10+0x1a400] ;  /* 0x01a4000a00d77984 */ /* 0x000fe20008000800 */
[----:B--2---:R-:W-:Y:S03]  /*c8570*/  HMMA.1688.F32.TF32 R228, R216, R228, R100 ;  /* 0x000000e4d8e4723c */ /* 0x004fe60000081064 */
[----:B------:R-:W2:Y:S01]  /*c8580*/  LDL.LU.64 R102, [R1+0xbde8] ;  /* 0x00bde80001667983 */ /* 0x000ea20000300a00 */
[----:B----4-:R-:W-:Y:S01]  /*c8590*/  MOV R242, R212 ;  /* 0x000000d400f27202 */ /* 0x010fe20000000f00 */
[----:B-1----:R-:W-:-:S02]  /*c85a0*/  IMAD.MOV.U32 R243, RZ, RZ, R213 ;  /* 0x000000fffff37224 */ /* 0x002fc400078e00d5 */
[----:B------:R-:W4:Y:S04]  /*c85b0*/  LDL.LU.64 R100, [R1+0xbde0] ;  /* 0x00bde00001647983 */ /* 0x000f280000300a00 */
[----:B------:R1:W-:Y:S04]  /*c85c0*/  STL.64 [R1+0xbd38], R242 ;  /* 0x00bd38f201007387 */ /* 0x0003e80000100a00 */
[----:B------:R-:W-:Y:S01]  /*c85d0*/  STL.64 [R1+0xbd30], R240 ;  /* 0x00bd30f001007387 */ /* 0x000fe20000100a00 */
[----:B-1----:R-:W-:-:S03]  /*c85e0*/  IMAD.MOV.U32 R242, RZ, RZ, R93 ;  /* 0x000000fffff27224 */ /* 0x002fc600078e005d */
[----:B------:R-:W3:Y:S01]  /*c85f0*/  LDL.LU R93, [R1+0xbddc] ;  /* 0x00bddc00015d7983 */ /* 0x000ee20000300800 */
[----:B------:R-:W-:-:S03]  /*c8600*/  IMAD.MOV.U32 R243, RZ, RZ, R5 ;  /* 0x000000fffff37224 */ /* 0x000fc600078e0005 */
[----:B------:R-:W2:Y:S01]  /*c8610*/  LDL.LU R5, [R1+0xbdd8] ;  /* 0x00bdd80001057983 */ /* 0x000ea20000300800 */
        /* <DEDUP_REMOVED lines=9> */
[----:B------:R-:W-:Y:S06]  /*c86b0*/  HMMA.1688.F32.TF32 R204, R216, R72, R204 ;  /* 0x00000048d8cc723c */ /* 0x000fec00000810cc */
[----:B------:R-:W-:Y:S06]  /*c86c0*/  HMMA.1688.F32.TF32 R224, R220, R250, R224 ;  /* 0x000000fadce0723c */ /* 0x000fec00000810e0 */
[C---:B------:R-:W-:Y:S06]  /*c86d0*/  HMMA.1688.F32.TF32 R192, R216.reuse, R84, R192 ;  /* 0x00000054d8c0723c */ /* 0x040fec00000810c0 */
[C---:B------:R-:W-:Y:S06]  /*c86e0*/  HMMA.1688.F32.TF32 R208, R216.reuse, R68, R208 ;  /* 0x00000044d8d0723c */ /* 0x040fec00000810d0 */
[C---:B------:R-:W-:Y:S01]  /*c86f0*/  HMMA.1688.F32.TF32 R236, R216.reuse, R12, R236 ;  /* 0x0000000cd8ec723c */ /* 0x040fe200000810ec */
[----:B------:R-:W-:Y:S04]  /*c8700*/  LDS R12, [R3+UR10+0x1c400] ;  /* 0x01c4000a030c7984 */ /* 0x000fe80008000800 */
[----:B------:R-:W-:Y:S01]  /*c8710*/  LDS R13, [R0+UR10+0x1c400] ;  /* 0x01c4000a000d7984 */ /* 0x000fe20008000800 */
[C---:B----4-:R-:W-:Y:S06]  /*c8720*/  HMMA.1688.F32.TF32 R168, R216.reuse, R100, R168 ;  /* 0x00000064d8a8723c */ /* 0x050fec00000810a8 */
[----:B------:R4:W-:Y:S04]  /*c8730*/  STL [R1+0xbcb4], R101 ;  /* 0x00bcb46501007387 */ /* 0x0009e80000100800 */
[----:B------:R-:W-:Y:S01]  /*c8740*/  STL [R1+0xbcb0], R97 ;  /* 0x00bcb06101007387 */ /* 0x000fe20000100800 */
[C---:B---3--:R-:W-:Y:S06]  /*c8750*/  HMMA.1688.F32.TF32 R176, R216.reuse, R92, R176 ;  /* 0x0000005cd8b0723c */ /* 0x048fec00000810b0 */
[C---:B--2---:R-:W-:Y:S06]  /*c8760*/  HMMA.1688.F32.TF32 R180, R216.reuse, R4, R180 ;  /* 0x00000004d8b4723c */ /* 0x044fec00000810b4 */
[----:B------:R-:W-:Y:S01]  /*c8770*/  HMMA.1688.F32.TF32 R216, R216, R64, R164 ;  /* 0x00000040d8d8723c */ /* 0x000fe200000810a4 */
[----:B------:R-:W2:Y:S04]  /*c8780*/  LDL.LU.64 R166, [R1+0xbdd0] ;  /* 0x00bdd00001a67983 */ /* 0x000ea80000300a00 */
[----:B------:R-:W3:Y:S04]  /*c8790*/  LDL.LU.64 R164, [R1+0xbdc8] ;  /* 0x00bdc80001a47983 */ /* 0x000ee80000300a00 */
[----:B------:R1:W-:Y:S04]  /*c87a0*/  STL.64 [R1+0xbcc0], R250 ;  /* 0x00bcc0fa01007387 */ /* 0x0003e80000100a00 */
[----:B------:R1:W-:Y:S01]  /*c87b0*/  STL.64 [R1+0xbcb8], R248 ;  /* 0x00bcb8f801007387 */ /* 0x0003e20000100a00 */
[----:B----4-:R-:W-:Y:S01]  /*c87c0*/  MOV R101, R14 ;  /* 0x0000000e00657202 */ /* 0x010fe20000000f00 */
[C---:B------:R-:W-:Y:S02]  /*c87d0*/  HMMA.1688.F32.TF32 R232, R220.reuse, R242, R232 ;  /* 0x000000f2dce8723c */ /* 0x040fe400000810e8 */
[----:B------:R-:W4:Y:S04]  /*c87e0*/  LDL R240, [R1+0x30] ;  /* 0x0000300001f07983 */ /* 0x000f280000100800 */
[----:B-1----:R-:W2:Y:S04]  /*c87f0*/  LDL R250, [R1+0x8] ;  /* 0x0000080001fa7983 */ /* 0x002ea80000100800 */
[----:B------:R-:W2:Y:S04]  /*c8800*/  LDL R251, [R1+0xc] ;  /* 0x00000c0001fb7983 */ /* 0x000ea80000100800 */
[----:B------:R-:W4:Y:S04]  /*c8810*/  LDL.64 R248, [R1+0x40] ;  /* 0x0000400001f87983 */ /* 0x000f280000100a00 */
[----:B------:R-:W4:Y:S04]  /*c8820*/  LDL R241, [R1+0x34] ;  /* 0x0000340001f17983 */ /* 0x000f280000100800 */
[----:B------:R-:W4:Y:S04]  /*c8830*/  LDL R242, [R1+0x38] ;  /* 0x0000380001f27983 */ /* 0x000f280000100800 */
[----:B------:R-:W4:Y:S01]  /*c8840*/  LDL R243, [R1+0x3c] ;  /* 0x00003c0001f37983 */ /* 0x000f220000100800 */
[----:B------:R-:W-:Y:S01]  /*c8850*/  HMMA.1688.F32.TF32 R168, R220, R102, R168 ;  /* 0x00000066dca8723c */ /* 0x000fe200000810a8 */
[----:B------:R-:W-:-:S05]  /*c8860*/  IMAD.MOV.U32 R97, RZ, RZ, R15 ;  /* 0x000000ffff617224 */ /* 0x000fca00078e000f */
[C---:B------:R-:W-:Y:S01]  /*c8870*/  HMMA.1688.F32.TF32 R236, R220.reuse, R14, R236 ;  /* 0x0000000edcec723c */ /* 0x040fe200000810ec */
[----:B------:R-:W-:Y:S04]  /*c8880*/  LDS R14, [R3+UR10+0x1e400] ;  /* 0x01e4000a030e7984 */ /* 0x000fe80008000800 */
[----:B------:R-:W1:Y:S01]  /*c8890*/  LDS R15, [R0+UR10+0x1e400] ;  /* 0x01e4000a000f7984 */ /* 0x000e620008000800 */
[C---:B------:R-:W-:Y:S06]  /*c88a0*/  HMMA.1688.F32.TF32 R172, R220.reuse, R98, R172 ;  /* 0x00000062dcac723c */ /* 0x040fec00000810ac */
[C---:B------:R-:W-:Y:S06]  /*c88b0*/  HMMA.1688.F32.TF32 R176, R220.reuse, R94, R176 ;  /* 0x0000005edcb0723c */ /* 0x040fec00000810b0 */
[C---:B------:R-:W-:Y:S06]  /*c88c0*/  HMMA.1688.F32.TF32 R180, R220.reuse, R6, R180 ;  /* 0x00000006dcb4723c */ /* 0x040fec00000810b4 */
[----:B--2---:R-:W-:Y:S01]  /*c88d0*/  HMMA.1688.F32.TF32 R228, R220, R250, R228 ;  /* 0x000000fadce4723c */ /* 0x004fe200000810e4 */
[----:B------:R-:W2:Y:S04]  /*c88e0*/  LDL.64 R250, [R1+0x48] ;  /* 0x0000480001fa7983 */ /* 0x000ea80000100a00 */
[----:B------:R1:W-:Y:S04]  /*c88f0*/  STL.64 [R1+0xbcd8], R102 ;  /* 0x00bcd86601007387 */ /* 0x0003e80000100a00 */
[----:B------:R3:W-:Y:S04]  /*c8900*/  STL.64 [R1+0xbcd0], R100 ;  /* 0x00bcd06401007387 */ /* 0x0007e80000100a00 */
[----:B-1----:R-:W2:Y:S04]  /*c8910*/  LDL R102, [R1+0x58] ;  /* 0x0000580001667983 */ /* 0x002ea80000100800 */
[----:B---3--:R-:W3:Y:S04]  /*c8920*/  LDL R100, [R1+0x50] ;  /* 0x0000500001647983 */ /* 0x008ee80000100800 */
[----:B------:R-:W3:Y:S03]  /*c8930*/  LDL R101, [R1+0x54] ;  /* 0x0000540001657983 */ /* 0x000ee60000100800 */
        /* <DEDUP_REMOVED lines=9> */
[----:B------:R-:W-:Y:S01]  /*c89d0*/  HMMA.1688.F32.TF32 R220, R220, R66, R216 ;  /* 0x00000042dcdc723c */ /* 0x000fe200000810d8 */
[----:B------:R-:W-:Y:S04]  /*c89e0*/  LDS R216, [R3+UR10+0x20400] ;  /* 0x0204000a03d87984 */ /* 0x000fe80008000800 */
[----:B------:R-:W-:Y:S04]  /*c89f0*/  LDS R218, [R3+UR10+0x22400] ;  /* 0x0224000a03da7984 */ /* 0x000fe80008000800 */
[----:B------:R-:W-:Y:S04]  /*c8a00*/  LDS R217, [R0+UR10+0x20400] ;  /* 0x0204000a00d97984 */ /* 0x000fe80008000800 */
[----:B------:R-:W4:Y:S01]  /*c8a10*/  LDS R219, [R0+UR10+0x22400] ;  /* 0x0224000a00db7984 */ /* 0x000f220008000800 */
        /* <DEDUP_REMOVED lines=19> */
[----:B------:R-:W2:Y:S01]  /*c8b50*/  LDS R223, [R0+UR10+0x26400] ;  /* 0x0264000a00df7984 */ /* 0x000ea20008000800 */
[----:B----4-:R-:W-:Y:S03]  /*c8b60*/  HMMA.1688.F32.TF32 R228, R216, R248, R228 ;  /* 0x000000f8d8e4723c */ /* 0x010fe600000810e4 */
        /* <DEDUP_REMOVED lines=23> */
[----:B------:R1:W-:Y:S04]  /*c8ce0*/  STL.64 [R1+0xbca8], R162 ;  /* 0x00bca8a201007387 */ /* 0x0003e80000100a00 */
[----:B------:R4:W-:Y:S04]  /*c8cf0*/  STL.64 [R1+0xbca0], R160 ;  /* 0x00bca0a001007387 */ /* 0x0009e80000100a00 */
[----:B------:R-:W4:Y:S01]  /*c8d00*/  LDL R248, [R1+0x900] ;  /* 0x0009000001f87983 */ /* 0x000f220000100800 */
[----:B--2---:R-:W-:Y:S06]  /*c8d10*/  HMMA.1688.F32.TF32 R228, R220, R250, R228 ;  /* 0x000000fadce4723c */ /* 0x004fec00000810e4 */
[----:B------:R-:W-:Y:S01]  /*c8d20*/  IMAD.MOV.U32 R252, RZ, RZ, R251 ;  /* 0x000000fffffc7224 */ /* 0x000fe200078e00fb */
[----:B------:R-:W2:Y:S01]  /*c8d30*/  LDL R249, [R1+0x904] ;  /* 0x0009040001f97983 */ /* 0x000ea20000100800 */
[----:B---3--:R-:W-:Y:S01]  /*c8d40*/  HMMA.1688.F32.TF32 R224, R216, R100, R224 ;  /* 0x00000064d8e0723c */ /* 0x008fe200000810e0 */
[----:B------:R-:W-:Y:S01]  /*c8d50*/  MOV R250, R50 ;  /* 0x0000003200fa7202 */ /* 0x000fe20000000f00 */
[----:B------:R-:W-:Y:S01]  /*c8d60*/  IMAD.MOV.U32 R251, RZ, RZ, R51 ;  /* 0x000000fffffb7224 */ /* 0x000fe200078e0033 */
[----:B------:R-:W3:Y:S01]  /*c8d70*/  LDL.LU R50, [R1+0xbdc4] ;  /* 0x00bdc40001327983 */ /* 0x000ee20000300800 */
[----:B-1----:R-:W-:-:S03]  /*c8d80*/  IMAD.MOV.U32 R162, RZ, RZ, R22 ;  /* 0x000000ffffa27224 */ /* 0x002fc600078e0016 */
[----:B------:R-:W3:Y:S01]  /*c8d90*/  LDL.LU R51, [R1+0xbdc0] ;  /* 0x00bdc00001337983 */ /* 0x000ee20000300800 */
[----:B------:R-:W-:-:S03]  /*c8da0*/  IMAD.MOV.U32 R163, RZ, RZ, R23 ;  /* 0x000000ffffa37224 */ /* 0x000fc600078e0017 */
[----:B----4-:R-:W4:Y:S04]  /*c8db0*/  LDL R160, [R1+0x980] ;  /* 0x0009800001a07983 */ /* 0x010f280000100800 */
[----:B------:R-:W4:Y:S04]  /*c8dc0*/  LDL R161, [R1+0x984] ;  /* 0x0009840001a17983 */ /* 0x000f280000100800 */
[----:B------:R-:W2:Y:S04]  /*c8dd0*/  LDL.LU R22, [R1+0xbdbc] ;  /* 0x00bdbc0001167983 */ /* 0x000ea80000300800 */
[----:B------:R-:W2:Y:S01]  /*c8de0*/  LDL.LU R23, [R1+0xbdb8] ;  /* 0x00bdb80001177983 */ /* 0x000ea20000300800 */
[----:B------:R-:W-:Y:S03]  /*c8df0*/  HMMA.1688.F32.TF32 R224, R220, R102, R224 ;  /* 0x00000066dce0723c */ /* 0x000fe600000810e0 */
[----:B------:R-:W4:Y:S04]  /*c8e00*/  LDL R100, [R1+0xa00] ;  /* 0x000a000001647983 */ /* 0x000f280000100800 */
[----:B------:R-:W4:Y:S01]  /*c8e10*/  LDL R101, [R1+0xa04] ;  /* 0x000a040001657983 */ /* 0x000f220000100800 */
[----:B------:R-:W-:Y:S01]  /*c8e20*/  MOV R102, R18 ;  /* 0x0000001200667202 */ /* 0x000fe20000000f00 */
[----:B------:R-:W-:-:S02]  /*c8e30*/  IMAD.MOV.U32 R103, RZ, RZ, R19 ;  /* 0x000000ffff677224 */ /* 0x000fc400078e0013 */
[----:B------:R-:W4:Y:S04]  /*c8e40*/  LDL.LU R18, [R1+0xbdb4] ;  /* 0x00bdb40001127983 */ /* 0x000f280000300800 */
[----:B------:R-:W4:Y:S01]  /*c8e50*/  LDL.LU R19, [R1+0xbdb0] ;  /* 0x00bdb00001137983 */ /* 0x000f220000300800 */
[----:B------:R-:W-:Y:S01]  /*c8e60*/  HMMA.1688.F32.TF32 R232, R12, R158, R232 ;  /* 0x0000009e0ce8723c */ /* 0x000fe200000810e8 */
[----:B------:R-:W-:Y:S02]  /*c8e70*/  IMAD.MOV.U32 R6, RZ, RZ, R54 ;  /* 0x000000ffff067224 */ /* 0x000fe400078e0036 */
[----:B------:R-:W4:Y:S01]  /*c8e80*/  LDL R4, [R1+0xa80] ;  /* 0x000a800001047983 */ /* 0x000f220000100800 */
[----:B------:R-:W-:-:S03]  /*c8e90*/  IMAD.MOV.U32 R7, RZ, RZ, R55 ;  /* 0x000000ffff077224 */ /* 0x000fc600078e0037 */
[----:B------:R-:W4:Y:S01]  /*c8ea0*/  LDL R5, [R1+0xa84] ;  /* 0x000a840001057983 */ /* 0x000f220000100800 */
[----:B------:R-:W-:-:S03]  /*c8eb0*/  MOV R10, R58 ;  /* 0x0000003a000a7202 */ /* 0x000fc60000000f00 */
[----:B------:R-:W4:Y:S01]  /*c8ec0*/  LDL.LU R54, [R1+0xbdac] ;  /* 0x00bdac0001367983 */ /* 0x000f220000300800 */
[----:B------:R-:W-:-:S03]  /*c8ed0*/  IMAD.MOV.U32 R11, RZ, RZ, R59 ;  /* 0x000000ffff0b7224 */ /* 0x000fc600078e003b */
[----:B------:R-:W4:Y:S01]  /*c8ee0*/  LDL.LU R55, [R1+0xbda8] ;  /* 0x00bda80001377983 */ /* 0x000f220000300800 */
[----:B------:R-:W-:-:S03]  /*c8ef0*/  IMAD.MOV.U32 R94, RZ, RZ, R62 ;  /* 0x000000ffff5e7224 */ /* 0x000fc600078e003e */
[----:B------:R-:W4:Y:S04]  /*c8f00*/  LDL R88, [R1+0xac0] ;  /* 0x000ac00001587983 */ /* 0x000f280000100800 */
[----:B------:R-:W4:Y:S04]  /*c8f10*/  LDL R89, [R1+0xac4] ;  /* 0x000ac40001597983 */ /* 0x000f280000100800 */
[----:B------:R-:W4:Y:S04]  /*c8f20*/  LDL R90, [R1+0xac8] ;  /* 0x000ac800015a7983 */ /* 0x000f280000100800 */
[----:B------:R-:W4:Y:S04]  /*c8f30*/  LDL R91, [R1+0xacc] ;  /* 0x000acc00015b7983 */ /* 0x000f280000100800 */
[----:B------:R-:W4:Y:S04]  /*c8f40*/  LDL R8, [R1+0xaa0] ;  /* 0x000aa00001087983 */ /* 0x000f280000100800 */
[----:B------:R-:W4:Y:S01]  /*c8f50*/  LDL R9, [R1+0xaa4] ;  /* 0x000aa40001097983 */ /* 0x000f220000100800 */
[----:B------:R-:W-:-:S03]  /*c8f60*/  IMAD.MOV.U32 R95, RZ, RZ, R63 ;  /* 0x000000ffff5f7224 */ /* 0x000fc600078e003f */
[----:B------:R-:W4:Y:S04]  /*c8f70*/  LDL.LU R58, [R1+0xbda4] ;  /* 0x00bda400013a7983 */ /* 0x000f280000300800 */
[----:B------:R-:W4:Y:S01]  /*c8f80*/  LDL.LU R59, [R1+0xbda0] ;  /* 0x00bda000013b7983 */ /* 0x000f220000300800 */
[----:B------:R-:W-:-:S03]  /*c8f90*/  MOV R98, R246 ;  /* 0x000000f600627202 */ /* 0x000fc60000000f00 */
[----:B------:R-:W4:Y:S04]  /*c8fa0*/  LDL R92, [R1+0xa40] ;  /* 0x000a4000015c7983 */ /* 0x000f280000100800 */
[----:B------:R-:W4:Y:S01]  /*c8fb0*/  LDL R93, [R1+0xa44] ;  /* 0x000a4400015d7983 */ /* 0x000f220000100800 */
[----:B------:R-:W-:-:S03]  /*c8fc0*/  IMAD.MOV.U32 R99, RZ, RZ, R247 ;  /* 0x000000ffff637224 */ /* 0x000fc600078e00f7 */
[----:B------:R-:W4:Y:S04]  /*c8fd0*/  LDL.LU R62, [R1+0xbd9c] ;  /* 0x00bd9c00013e7983 */ /* 0x000f280000300800 */
[----:B------:R-:W4:Y:S04]  /*c8fe0*/  LDL.LU R63, [R1+0xbd98] ;  /* 0x00bd9800013f7983 */ /* 0x000f280000300800 */
[----:B------:R-:W4:Y:S04]  /*c8ff0*/  LDL R96, [R1+0xa20] ;  /* 0x000a200001607983 */ /* 0x000f280000100800 */
[----:B------:R-:W4:Y:S04]  /*c9000*/  LDL R97, [R1+0xa24] ;  /* 0x000a240001617983 */ /* 0x000f280000100800 */
[----:B------:R-:W4:Y:S04]  /*c9010*/  LDL.LU R246, [R1+0xbd94] ;  /* 0x00bd940001f67983 */ /* 0x000f280000300800 */
[----:B------:R-:W4:Y:S04]  /*c9020*/  LDL.LU R247, [R1+0xbd90] ;  /* 0x00bd900001f77983 */ /* 0x000f280000300800 */
[----:B------:R-:W4:Y:S04]  /*c9030*/  LDL R68, [R1+0x9e0] ;  /* 0x0009e00001447983 */ /* 0x000f280000100800 */
[----:B------:R-:W4:Y:S04]  /*c9040*/  LDL R69, [R1+0x9e4] ;  /* 0x0009e40001457983 */ /* 0x000f280000100800 */
[----:B------:R-:W4:Y:S04]  /*c9050*/  LDL R72, [R1+0x9c0] ;  /* 0x0009c00001487983 */ /* 0x000f280000100800 */
[----:B------:R-:W4:Y:S04]  /*c9060*/  LDL R73, [R1+0x9c4] ;  /* 0x0009c40001497983 */ /* 0x000f280000100800 */
[----:B------:R-:W4:Y:S04]  /*c9070*/  LDL R76, [R1+0x9a0] ;  /* 0x0009a000014c7983 */ /* 0x000f280000100800 */
[----:B------:R-:W4:Y:S01]  /*c9080*/  LDL R77, [R1+0x9a4] ;  /* 0x0009a400014d7983 */ /* 0x000f220000100800 */
[----:B------:R-:W-:Y:S03]  /*c9090*/  HMMA.1688.F32.TF32 R232, R216, R240, R232 ;  /* 0x000000f0d8e8723c */ /* 0x000fe600000810e8 */
[----:B------:R-:W4:Y:S04]  /*c90a0*/  LDL R80, [R1+0x960] ;  /* 0x0009600001507983 */ /* 0x000f280000100800 */
[----:B------:R-:W4:Y:S04]  /*c90b0*/  LDL R81, [R1+0x964] ;  /* 0x0009640001517983 */ /* 0x000f280000100800 */
[----:B------:R-:W4:Y:S04]  /*c90c0*/  LDL R84, [R1+0x940] ;  /* 0x0009400001547983 */ /* 0x000f280000100800 */
[----:B------:R-:W4:Y:S04]  /*c90d0*/  LDL R85, [R1+0x944] ;  /* 0x0009440001557983 */ /* 0x000f280000100800 */
[----:B------:R-:W4:Y:S04]  /*c90e0*/  LDL R240, [R1+0x920] ;  /* 0x0009200001f07983 */ /* 0x000f280000100800 */
[----:B------:R-:W4:Y:S01]  /*c90f0*/  LDL R241, [R1+0x924] ;  /* 0x0009240001f17983 */ /* 0x000f220000100800 */
[C---:B------:R-:W-:Y:S03]  /*c9100*/  HMMA.1688.F32.TF32 R180, R12.reuse, R106, R180 ;  /* 0x0000006a0cb4723c */ /* 0x040fe600000810b4 */
[----:B------:R-:W4:Y:S03]  /*c9110*/  LDL.64 R164, [R1] ;  /* 0x0000000001a47983 */ /* 0x000f260000100a00 */
        /* <DEDUP_REMOVED lines=34> */
[C---:B---3--:R-:W-:Y:S01]  /*c9340*/  HMMA.1688.F32.TF32 R188, R220.reuse, R50, R188 ;  /* 0x00000032dcbc723c */ /* 0x048fe200000810bc */
[----:B------:R-:W2:Y:S05]  /*c9350*/  LDS R15, [R0+UR10+0x2e400] ;  /* 0x02e4000a000f7984 */ /* 0x000eaa0008000800 */
        /* <DEDUP_REMOVED lines=16> */
[C---:B-1----:R-:W-:Y:S03]  /*c9460*/  HMMA.1688.F32.TF32 R180, R212.reuse, R68, R180 ;  /* 0x00000044d4b4723c */ /* 0x042fe600000810b4 */
        /* <DEDUP_REMOVED lines=16> */
[----:B------:R-:W-:Y:S01]  /*c9570*/  IMAD.MOV.U32 R217, RZ, RZ, R2 ;  /* 0x000000ffffd97224 */ /* 0x000fe200078e0002 */
[C---:B------:R-:W-:Y:S02]  /*c9580*/  HMMA.1688.F32.TF32 R224, R212.reuse, R88, R224 ;  /* 0x00000058d4e0723c */ /* 0x040fe400000810e0 */
[----:B------:R-:W-:Y:S04]  /*c9590*/  LDS R218, [R3+UR10+0x12480] ;  /* 0x0124800a03da7984 */ /* 0x000fe80008000800 */
[C---:B------:R-:W-:Y:S01]  /*c95a0*/  HMMA.1688.F32.TF32 R228, R212.reuse, R8, R228 ;  /* 0x00000008d4e4723c */ /* 0x040fe200000810e4 */
[----:B------:R-:W-:Y:S05]  /*c95b0*/  LDS R219, [R0+UR10+0x12480] ;  /* 0x0124800a00db7984 */ /* 0x000fea0008000800 */
[C---:B------:R-:W-:Y:S06]  /*c95c0*/  HMMA.1688.F32.TF32 R232, R212.reuse, R4, R232 ;  /* 0x00000004d4e8723c */ /* 0x040fec00000810e8 */
[C---:B------:R-:W-:Y:S06]  /*c95d0*/  HMMA.1688.F32.TF32 R168, R212.reuse, R92, R168 ;  /* 0x0000005cd4a8723c */ /* 0x040fec00000810a8 */
[C---:B------:R-:W-:Y:S06]  /*c95e0*/  HMMA.1688.F32.TF32 R172, R212.reuse, R96, R172 ;  /* 0x00000060d4ac723c */ /* 0x040fec00000810ac */
[C---:B------:R-:W-:Y:S06]  /*c95f0*/  HMMA.1688.F32.TF32 R176, R212.reuse, R100, R176 ;  /* 0x00000064d4b0723c */ /* 0x040fec00000810b0 */
[C---:B------:R-:W-:Y:S06]  /*c9600*/  HMMA.1688.F32.TF32 R192, R212.reuse, R160, R192 ;  /* 0x000000a0d4c0723c */ /* 0x040fec00000810c0 */
[C---:B------:R-:W-:Y:S06]  /*c9610*/  HMMA.1688.F32.TF32 R208, R212.reuse, R248, R208 ;  /* 0x000000f8d4d0723c */ /* 0x040fec00000810d0 */
[----:B---3--:R-:W-:Y:S01]  /*c9620*/  HMMA.1688.F32.TF32 R236, R212, R216, R236 ;  /* 0x000000d8d4ec723c */ /* 0x008fe200000810ec */
[----:B------:R-:W-:Y:S01]  /*c9630*/  IMAD.MOV.U32 R2, RZ, RZ, R5 ;  /* 0x000000ffff027224 */ /* 0x000fe200078e0005 */
[----:B------:R-:W-:Y:S04]  /*c9640*/  LDS R216, [R3+UR10+0x10480] ;  /* 0x0104800a03d87984 */ /* 0x000fe80008000800 */
[----:B--2---:R-:W-:Y:S01]  /*c9650*/  HMMA.1688.F32.TF32 R224, R12, R90, R224 ;  /* 0x0000005a0ce0723c */ /* 0x004fe200000810e0 */
[----:B------:R-:W1:Y:S05]  /*c9660*/  LDS R217, [R0+UR10+0x10480] ;  /* 0x0104800a00d97984 */ /* 0x000e6a0008000800 */
[----:B----4-:R-:W-:Y:S01]  /*c9670*/  HMMA.1688.F32.TF32 R212, R212, R240, R220 ;  /* 0x000000f0d4d4723c */ /* 0x010fe200000810dc */
[----:B------:R-:W2:Y:S04]  /*c9680*/  LDL.64 R222, [R1+0xa68] ;  /* 0x000a680001de7983 */ /* 0x000ea80000100a00 */
[----:B------:R-:W3:Y:S01]  /*c9690*/  LDL.LU.64 R90, [R1+0xbd28] ;  /* 0x00bd2800015a7983 */ /* 0x000ee20000300a00 */
[C---:B------:R-:W-:Y:S03]  /*c96a0*/  HMMA.1688.F32.TF32 R228, R12.reuse, R10, R228 ;  /* 0x0000000a0ce4723c */ /* 0x040fe600000810e4 */
[----:B------:R-:W4:Y:S03]  /*c96b0*/  LDL.LU.64 R88, [R1+0xbd20] ;  /* 0x00bd200001587983 */ /* 0x000f260000300a00 */
[C---:B------:R-:W-:Y:S05]  /*c96c0*/  HMMA.1688.F32.TF32 R232, R12.reuse, R6, R232 ;  /* 0x000000060ce8723c */ /* 0x040fea00000810e8 */
[----:B------:R-:W-:Y:S01]  /*c96d0*/  STL.64 [R1+0x22a0], R224 ;  /* 0x0022a0e001007387 */ /* 0x000fe20000100a00 */
[C---:B------:R-:W-:Y:S03]  /*c96e0*/  HMMA.1688.F32.TF32 R168, R12.reuse, R94, R168 ;  /* 0x0000005e0ca8723c */ /* 0x040fe600000810a8 */
[----:B------:R1:W-:Y:S04]  /*c96f0*/  STL.64 [R1+0x22a8], R226 ;  /* 0x0022a8e201007387 */ /* 0x0003e80000100a00 */
[----:B------:R-:W-:Y:S01]  /*c9700*/  LDS R220, [R3+UR10+0x14480] ;  /* 0x0144800a03dc7984 */ /* 0x000fe20008000800 */
[C---:B------:R-:W-:Y:S03]  /*c9710*/  HMMA.1688.F32.TF32 R172, R12.reuse, R98, R172 ;  /* 0x000000620cac723c */ /* 0x040fe600000810ac */
[----:B------:R-:W-:Y:S04]  /*c9720*/  LDS R221, [R0+UR10+0x14480] ;  /* 0x0144800a00dd7984 */ /* 0x000fe80008000800 */
        /* <DEDUP_REMOVED lines=14> */
[----:B--2---:R-:W-:-:S15]  /*c9810*/  HMMA.1688.F32.TF32 R236, R12, R222, R236 ;  /* 0x000000de0cec723c */ /* 0x004fde00000810ec */
[----:B------:R-:W-:-:S08]  /*c9820*/  NOP ;  /* 0x0000000000007918 */ /* 0x000fd00000000000 */
[----:B------:R-:W-:Y:S04]  /*c9830*/  STL.64 [R1+0x2250], R236 ;  /* 0x002250ec01007387 */ /* 0x000fe80000100a00 */
[----:B------:R1:W-:Y:S04]  /*c9840*/  STL.64 [R1+0x2258], R238 ;  /* 0x002258ee01007387 */ /* 0x0003e80000100a00 */
[----:B-1----:R-:W2:Y:S04]  /*c9850*/  LDL R238, [R1+0x9a8] ;  /* 0x0009a80001ee7983 */ /* 0x002ea80000100800 */
[----:B------:R-:W2:Y:S04]  /*c9860*/  LDL R239, [R1+0x9ac] ;  /* 0x0009ac0001ef7983 */ /* 0x000ea80000100800 */
        /* <DEDUP_REMOVED lines=10> */
[----:B-1----:R-:W2:Y:S04]  /*c9910*/  LDL R174, [R1+0x9e8] ;  /* 0x0009e80001ae7983 */ /* 0x002ea80000100800 */
[----:B------:R-:W2:Y:S01]  /*c9920*/  LDL R175, [R1+0x9ec] ;  /* 0x0009ec0001af7983 */ /* 0x000ea20000100800 */
[----:B------:R-:W-:Y:S03]  /*c9930*/  HMMA.1688.F32.TF32 R176, R12, R102, R176 ;  /* 0x000000660cb0723c */ /* 0x000fe600000810b0 */
[----:B------:R-:W4:Y:S04]  /*c9940*/  LDL.LU.64 R102, [R1+0xbcd8] ;  /* 0x00bcd80001667983 */ /* 0x000f280000300a00 */
[----:B------:R-:W4:-:S15]  /*c9950*/  LDL.LU.64 R100, [R1+0xbcd0] ;  /* 0x00bcd00001647983 */ /* 0x000f1e0000300a00 */
[----:B------:R-:W-:-:S01]  /*c9960*/  NOP ;  /* 0x0000000000007918 */ /* 0x000fc20000000000 */
[----:B------:R-:W-:Y:S04]  /*c9970*/  STL.64 [R1+0x2350], R176 ;  /* 0x002350b001007387 */ /* 0x000fe80000100a00 */
[----:B------:R3:W-:Y:S01]  /*c9980*/  STL.64 [R1+0x2358], R178 ;  /* 0x002358b201007387 */ /* 0x0007e20000100a00 */
[----:B------:R-:W-:Y:S02]  /*c9990*/  IMAD.MOV.U32 R232, RZ, RZ, R242 ;  /* 0x000000ffffe87224 */ /* 0x000fe400078e00f2 */
[----:B------:R-:W-:Y:S01]  /*c99a0*/  IMAD.MOV.U32 R233, RZ, RZ, R243 ;  /* 0x000000ffffe97224 */ /* 0x000fe200078e00f3 */
[C---:B---3--:R-:W-:Y:S06]  /*c99b0*/  HMMA.1688.F32.TF32 R176, R12.reuse, R170, R184 ;  /* 0x000000aa0cb0723c */ /* 0x048fec00000810b8 */
[C---:B------:R-:W-:Y:S06]  /*c99c0*/  HMMA.1688.F32.TF32 R168, R12.reuse, R162, R192 ;  /* 0x000000a20ca8723c */ /* 0x040fec00000810c0 */
[C---:B--2---:R-:W-:Y:S06]  /*c99d0*/  HMMA.1688.F32.TF32 R180, R12.reuse, R174, R180 ;  /* 0x000000ae0cb4723c */ /* 0x044fec00000810b4 */
[----:B------:R-:W-:-:S15]  /*c99e0*/  HMMA.1688.F32.TF32 R172, R12, R238, R188 ;  /* 0x000000ee0cac723c */ /* 0x000fde00000810bc */
[----:B------:R-:W-:-:S02]  /*c99f0*/  NOP ;  /* 0x0000000000007918 */ /* 0x000fc40000000000 */
[----:B------:R-:W-:Y:S04]  /*c9a00*/  STL.64 [R1+0x2340], R180 ;  /* 0x002340b401007387 */ /* 0x000fe80000100a00 */
[----:B------:R-:W-:Y:S04]  /*c9a10*/  STL.64 [R1+0x2348], R182 ;  /* 0x002348b601007387 */ /* 0x000fe80000100a00 */
[----:B------:R-:W-:Y:S04]  /*c9a20*/  STL.64 [R1+0x2330], R176 ;  /* 0x002330b001007387 */ /* 0x000fe80000100a00 */
[----:B------:R1:W-:Y:S04]  /*c9a30*/  STL.64 [R1+0x2338], R178 ;  /* 0x002338b201007387 */ /* 0x0003e80000100a00 */
[----:B------:R-:W2:Y:S04]  /*c9a40*/  LDL.LU R160, [R1+0x240] ;  /* 0x0002400001a07983 */ /* 0x000ea80000300800 */
[----:B------:R-:W-:Y:S01]  /*c9a50*/  STL.64 [R1+0x2320], R172 ;  /* 0x002320ac01007387 */ /* 0x000fe20000100a00 */
[C---:B-1----:R-:W-:Y:S03]  /*c9a60*/  HMMA.1688.F32.TF32 R176, R12.reuse, R234, R196 ;  /* 0x000000ea0cb0723c */ /* 0x042fe600000810c4 */
[----:B------:R1:W-:Y:S04]  /*c9a70*/  STL.64 [R1+0x2328], R174 ;  /* 0x002328ae01007387 */ /* 0x0003e80000100a00 */
[----:B------:R-:W-:Y:S04]  /*c9a80*/  STL.64 [R1+0x2310], R168 ;  /* 0x002310a801007387 */ /* 0x000fe80000100a00 */
[----:B------:R3:W-:Y:S01]  /*c9a90*/  STL.64 [R1+0x2318], R170 ;  /* 0x002318aa01007387 */ /* 0x0007e20000100a00 */
[C---:B-1----:R-:W-:Y:S03]  /*c9aa0*/  HMMA.1688.F32.TF32 R172, R12.reuse, R230, R200 ;  /* 0x000000e60cac723c */ /* 0x042fe600000810c8 */
[----:B------:R-:W2:Y:S04]  /*c9ab0*/  LDL.LU R161, [R1+0x244] ;  /* 0x0002440001a17983 */ /* 0x000ea80000300800 */
[----:B------:R-:W2:Y:S01]  /*c9ac0*/  LDL.LU R162, [R1+0x248] ;  /* 0x0002480001a27983 */ /* 0x000ea20000300800 */
[C---:B---3--:R-:W-:Y:S03]  /*c9ad0*/  HMMA.1688.F32.TF32 R168, R12.reuse, R226, R204 ;  /* 0x000000e20ca8723c */ /* 0x048fe600000810cc */
[----:B------:R-:W2:Y:S04]  /*c9ae0*/  LDL.LU R163, [R1+0x24c] ;  /* 0x00024c0001a37983 */ /* 0x000ea80000300800 */
        /* <DEDUP_REMOVED lines=34> */
[----:B------:R-:W3:Y:S04]  /*c9d10*/  LDL.LU R242, [R1+0xbccc] ;  /* 0x00bccc0001f27983 */ /* 0x000ee80000300800 */
[----:B------:R-:W3:Y:S04]  /*c9d20*/  LDL.LU R243, [R1+0xbcc8] ;  /* 0x00bcc80001f37983 */ /* 0x000ee80000300800 */
[----:B------:R-:W2:Y:S04]  /*c9d30*/  LDL.LU R228, [R1+0x270] ;  /* 0x0002700001e47983 */ /* 0x000ea80000300800 */
[----:B------:R-:W2:Y:S04]  /*c9d40*/  LDL.LU R229, [R1+0x274] ;  /* 0x0002740001e57983 */ /* 0x000ea80000300800 */
[----:B------:R-:W2:Y:S04]  /*c9d50*/  LDL.LU R230, [R1+0x278] ;  /* 0x0002780001e67983 */ /* 0x000ea80000300800 */
[----:B------:R-:W2:Y:S01]  /*c9d60*/  LDL.LU R231, [R1+0x27c] ;  /* 0x00027c0001e77983 */ /* 0x000ea20000300800 */
[C---:B------:R-:W-:Y:S03]  /*c9d70*/  HMMA.1688.F32.TF32 R208, R12.reuse, R250, R208 ;  /* 0x000000fa0cd0723c */ /* 0x040fe600000810d0 */
        /* <DEDUP_REMOVED lines=20> */
[----:B------:R-:W4:Y:S04]  /*c9ec0*/  LDL.LU.64 R250, [R1+0xbcc0] ;  /* 0x00bcc00001fa7983 */ /* 0x000f280000300a00 */
[----:B------:R-:W4:Y:S04]  /*c9ed0*/  LDL.LU.64 R248, [R1+0xbcb8] ;  /* 0x00bcb80001f87983 */ /* 0x000f280000300a00 */
[----:B------:R1:W-:Y:S04]  /*c9ee0*/  STL.64 [R1+0x22c0], R208 ;  /* 0x0022c0d001007387 */ /* 0x0003e80000100a00 */
[----:B------:R1:W-:Y:S04]  /*c9ef0*/  STL.64 [R1+0x22c8], R210 ;  /* 0x0022c8d201007387 */ /* 0x0003e80000100a00 */
[----:B-1----:R-:W4:Y:S04]  /*c9f00*/  LDL.LU R208, [R1+0x290] ;  /* 0x0002900001d07983 */ /* 0x002f280000300800 */
[----:B------:R-:W4:Y:S04]  /*c9f10*/  LDL.LU R209, [R1+0x294] ;  /* 0x0002940001d17983 */ /* 0x000f280000300800 */
[----:B------:R-:W4:Y:S04]  /*c9f20*/  LDL.LU R210, [R1+0x298] ;  /* 0x0002980001d27983 */ /* 0x000f280000300800 */
[----:B------:R-:W4:Y:S01]  /*c9f30*/  LDL.LU R211, [R1+0x29c] ;  /* 0x00029c0001d37983 */ /* 0x000f220000300800 */
[----:B---3--:R-:W-:Y:S03]  /*c9f40*/  HMMA.1688.F32.TF32 R12, R12, R242, R212 ;  /* 0x000000f20c0c723c */ /* 0x008fe600000810d4 */
[----:B------:R-:W3:-:S15]  /*c9f50*/  LDL.LU R212, [R1+0x260] ;  /* 0x0002600001d47983 */ /* 0x000ede0000300800 */
[----:B------:R-:W-:-:S05]  /*c9f60*/  NOP ;  /* 0x0000000000007918 */ /* 0x000fca0000000000 */
[----:B------:R-:W-:Y:S04]  /*c9f70*/  STL.64 [R1+0x2240], R12 ;  /* 0x0022400c01007387 */ /* 0x000fe80000100a00 */
[----:B------:R1:W-:Y:S04]  /*c9f80*/  STL.64 [R1+0x2248], R14 ;  /* 0x0022480e01007387 */ /* 0x0003e80000100a00 */
[----:B------:R-:W3:Y:S04]  /*c9f90*/  LDL.LU R213, [R1+0x264] ;  /* 0x0002640001d57983 */ /* 0x000ee80000300800 */
[----:B------:R-:W3:Y:S04]  /*c9fa0*/  LDL.LU R214, [R1+0x268] ;  /* 0x0002680001d67983 */ /* 0x000ee80000300800 */
[----:B------:R-:W3:Y:S01]  /*c9fb0*/  LDL.LU R215, [R1+0x26c] ;  /* 0x00026c0001d77983 */ /* 0x000ee20000300800 */
[----:B-1----:R-:W-:Y:S01]  /*c9fc0*/  MOV R14, R101 ;  /* 0x00000065000e7202 */ /* 0x002fe20000000f00 */
[----:B------:R-:W-:-:S02]  /*c9fd0*/  IMAD.MOV.U32 R15, RZ, RZ, R97 ;  /* 0x000000ffff0f7224 */ /* 0x000fc400078e0061 */
[----:B------:R-:W3:Y:S04]  /*c9fe0*/  LDL R12, [R1+0x20] ;  /* 0x00002000010c7983 */ /* 0x000ee80000100800 */
[----:B------:R-:W3:Y:S04]  /*c9ff0*/  LDL R13, [R1+0x24] ;  /* 0x00002400010d7983 */ /* 0x000ee80000100800 */
[----:B------:R-:W3:Y:S04]  /*ca000*/  LDL.LU R101, [R1+0xbcb4] ;  /* 0x00bcb40001657983 */ /* 0x000ee80000300800 */
[----:B------:R-:W3:Y:S01]  /*ca010*/  LDL.LU R97, [R1+0xbcb0] ;  /* 0x00bcb00001617983 */ /* 0x000ee20000300800 */
[----:B------:R-:W-:Y:S01]  /*ca020*/  MOV R246, R222 ;  /* 0x000000de00f67202 */ /* 0x000fe20000000f00 */
[----:B------:R-:W-:-:S02]  /*ca030*/  IMAD.MOV.U32 R247, RZ, RZ, R223 ;  /* 0x000000fffff77224 */ /* 0x000fc400078e00df */
[----:B------:R-:W-:Y:S04]  /*ca040*/  LDS R222, [R3+UR10+0x16480] ;  /* 0x0164800a03de7984 */ /* 0x000fe80008000800 */
[----:B------:R-:W1:Y:S01]  /*ca050*/  LDS R223, [R0+UR10+0x16480] ;  /* 0x0164800a00df7984 */ /* 0x000e620008000800 */
[C---:B--2---:R-:W-:Y:S03]  /*ca060*/  HMMA.1688.F32.TF32 R228, R216.reuse, R164, R228 ;  /* 0x000000a4d8e4723c */ /* 0x044fe600000810e4 */
[----:B------:R2:W-:Y:S03]  /*ca070*/  STL [R1+0xbbf4], R242 ;  /* 0x00bbf4f201007387 */ /* 0x0005e60000100800 */
[C---:B----4-:R-:W-:Y:S01]  /*ca080*/  HMMA.1688.F32.TF32 R176, R216.reuse, R92, R176 ;  /* 0x0000005cd8b0723c */ /* 0x050fe200000810b0 */
[----:B------:R4:W-:Y:S05]  /*ca090*/  STL [R1+0xbbf0], R243 ;  /* 0x00bbf0f301007387 */ /* 0x0009ea0000100800 */
        /* <DEDUP_REMOVED lines=9> */
[----:B--2---:R-:W-:-:S02]  /*ca130*/  IMAD.MOV.U32 R242, RZ, RZ, R166 ;  /* 0x000000fffff27224 */ /* 0x004fc400078e00a6 */
[----:B----4-:R-:W-:-:S03]  /*ca140*/  IMAD.MOV.U32 R243, RZ, RZ, R167 ;  /* 0x000000fffff37224 */ /* 0x010fc600078e00a7 */
[C---:B-1----:R-:W-:Y:S06]  /*ca150*/  HMMA.1688.F32.TF32 R224, R220.reuse, R250, R224 ;  /* 0x000000fadce0723c */ /* 0x042fec00000810e0 */
[----:B------:R-:W-:Y:S06]  /*ca160*/  HMMA.1688.F32.TF32 R228, R220, R166, R228 ;  /* 0x000000a6dce4723c */ /* 0x000fec00000810e4 */
[C---:B---3--:R-:W-:Y:S01]  /*ca170*/  HMMA.1688.F32.TF32 R232, R216.reuse, R232, R212 ;  /* 0x000000e8d8e8723c */ /* 0x048fe200000810d4 */
[----:B------:R-:W-:Y:S04]  /*ca180*/  LDS R212, [R3+UR10+0x18480] ;  /* 0x0184800a03d47984 */ /* 0x000fe80008000800 */
[----:B------:R-:W-:Y:S01]  /*ca190*/  LDS R214, [R3+UR10+0x1a480] ;  /* 0x01a4800a03d67984 */ /* 0x000fe20008000800 */
[C---:B------:R-:W-:Y:S03]  /*ca1a0*/  HMMA.1688.F32.TF32 R236, R216.reuse, R12, R236 ;  /* 0x0000000cd8ec723c */ /* 0x040fe600000810ec */
[----:B------:R-:W-:Y:S04]  /*ca1b0*/  LDS R213, [R0+UR10+0x18480] ;  /* 0x0184800a00d57984 */ /* 0x000fe80008000800 */
[----:B------:R-:W1:Y:S01]  /*ca1c0*/  LDS R215, [R0+UR10+0x1a480] ;  /* 0x01a4800a00d77984 */ /* 0x000e620008000800 */
[C---:B------:R-:W-:Y:S03]  /*ca1d0*/  HMMA.1688.F32.TF32 R168, R216.reuse, R100, R168 ;  /* 0x00000064d8a8723c */ /* 0x040fe600000810a8 */
[----:B------:R-:W-:Y:S03]  /*ca1e0*/  LDS R12, [R3+UR10+0x1c480] ;  /* 0x01c4800a030c7984 */ /* 0x000fe60008000800 */
[C---:B------:R-:W-:Y:S01]  /*ca1f0*/  HMMA.1688.F32.TF32 R172, R216.reuse, R96, R172 ;  /* 0x00000060d8ac723c */ /* 0x040fe200000810ac */
[----:B------:R-:W-:Y:S05]  /*ca200*/  LDS R13, [R0+UR10+0x1c480] ;  /* 0x01c4800a000d7984 */ /* 0x000fea0008000800 */
[----:B------:R-:W-:Y:S01]  /*ca210*/  HMMA.1688.F32.TF32 R216, R216, R64, R160 ;  /* 0x00000040d8d8723c */ /* 0x000fe200000810a0 */
[----:B------:R-:W2:Y:S04]  /*ca220*/  LDL.LU.64 R162, [R1+0xbca8] ;  /* 0x00bca80001a27983 */ /* 0x000ea80000300a00 */
[----:B------:R-:W1:Y:S04]  /*ca230*/  LDL.LU.64 R160, [R1+0xbca0] ;  /* 0x00bca00001a07983 */ /* 0x000e680000300a00 */
[----:B------:R3:W-:Y:S04]  /*ca240*/  STL.64 [R1+0xbbc8], R250 ;  /* 0x00bbc8fa01007387 */ /* 0x0007e80000100a00 */
[----:B------:R-:W-:Y:S04]  /*ca250*/  STL.64 [R1+0xbbc0], R248 ;  /* 0x00bbc0f801007387 */ /* 0x000fe80000100a00 */
[----:B---3--:R-:W3:Y:S04]  /*ca260*/  LDL R250, [R1+0x18] ;  /* 0x0000180001fa7983 */ /* 0x008ee80000100800 */
[----:B------:R-:W3:Y:S04]  /*ca270*/  LDL R251, [R1+0x1c] ;  /* 0x00001c0001fb7983 */ /* 0x000ee80000100800 */
[----:B------:R-:W4:Y:S04]  /*ca280*/  LDL.LU.64 R166, [R1+0xbc98] ;  /* 0x00bc980001a67983 */ /* 0x000f280000300a00 */
[----:B------:R-:W2:Y:S04]  /*ca290*/  LDL.LU.64 R164, [R1+0xbc90] ;  /* 0x00bc900001a47983 */ /* 0x000ea80000300a00 */
[----:B------:R-:W-:Y:S04]  /*ca2a0*/  STL.64 [R1+0xbc10], R242 ;  /* 0x00bc10f201007387 */ /* 0x000fe80000100a00 */
[----:B------:R1:W-:Y:S01]  /*ca2b0*/  STL.64 [R1+0xbc08], R240 ;  /* 0x00bc08f001007387 */ /* 0x0003e20000100a00 */
[C---:B------:R-:W-:Y:S03]  /*ca2c0*/  HMMA.1688.F32.TF32 R236, R220.reuse, R14, R236 ;  /* 0x0000000edcec723c */ /* 0x040fe600000810ec */
[----:B------:R-:W-:Y:S04]  /*ca2d0*/  LDS R14, [R3+UR10+0x1e480] ;  /* 0x01e4800a030e7984 */ /* 0x000fe80008000800 */
[----:B------:R-:W4:Y:S04]  /*ca2e0*/  LDS R15, [R0+UR10+0x1e480] ;  /* 0x01e4800a000f7984 */ /* 0x000f280008000800 */
[----:B-1----:R-:W4:Y:S04]  /*ca2f0*/  LDL R240, [R1+0x40] ;  /* 0x0000400001f07983 */ /* 0x002f280000100800 */
[----:B------:R-:W4:Y:S04]  /*ca300*/  LDL R241, [R1+0x44] ;  /* 0x0000440001f17983 */ /* 0x000f280000100800 */
[----:B------:R-:W4:Y:S04]  /*ca310*/  LDL R248, [R1+0x30] ;  /* 0x0000300001f87983 */ /* 0x000f280000100800 */
[----:B------:R-:W4:Y:S04]  /*ca320*/  LDL R249, [R1+0x34] ;  /* 0x0000340001f97983 */ /* 0x000f280000100800 */
[----:B------:R-:W4:Y:S01]  /*ca330*/  LDL R242, [R1+0x48] ;  /* 0x0000480001f27983 */ /* 0x000f220000100800 */
        /* <DEDUP_REMOVED lines=12> */
[----:B---3--:R-:W-:Y:S01]  /*ca400*/  HMMA.1688.F32.TF32 R232, R220, R250, R232 ;  /* 0x000000fadce8723c */ /* 0x008fe200000810e8 */
[----:B------:R-:W3:Y:S04]  /*ca410*/  LDL R250, [R1+0x38] ;  /* 0x0000380001fa7983 */ /* 0x000ee80000100800 */
[----:B------:R-:W3:Y:S04]  /*ca420*/  LDL R251, [R1+0x3c] ;  /* 0x00003c0001fb7983 */ /* 0x000ee80000100800 */
[----:B------:R1:W-:Y:S01]  /*ca430*/  STL.64 [R1+0xbbd8], R102 ;  /* 0x00bbd86601007387 */ /* 0x0003e20000100a00 */
[----:B--2---:R-:W-:Y:S03]  /*ca440*/  HMMA.1688.F32.TF32 R224, R212, R164, R224 ;  /* 0x000000a4d4e0723c */ /* 0x004fe600000810e0 */
[----:B------:R2:W-:Y:S04]  /*ca450*/  STL.64 [R1+0xbbd0], R100 ;  /* 0x00bbd06401007387 */ /* 0x0005e80000100a00 */
[----:B-1----:R-:W3:Y:S04]  /*ca460*/  LDL.64 R102, [R1+0x58] ;  /* 0x0000580001667983 */ /* 0x002ee80000100a00 */
[----:B--2---:R-:W2:Y:S04]  /*ca470*/  LDL.64 R100, [R1+0x50] ;  /* 0x0000500001647983 */ /* 0x004ea80000100a00 */
        /* <DEDUP_REMOVED lines=13> */
[----:B------:R-:W-:Y:S04]  /*ca550*/  LDS R216, [R3+UR10+0x20480] ;  /* 0x0204800a03d87984 */ /* 0x000fe80008000800 */
        /* <DEDUP_REMOVED lines=8> */
[----:B------:R-:W-:Y:S01]  /*ca5e0*/  STL.64 [R1+0xbc78], R72 ;  /* 0x00bc784801007387 */ /* 0x000fe20000100a00 */
[----:B----4-:R-:W-:Y:S06]  /*ca5f0*/  HMMA.1688.F32.TF32 R224, R12, R166, R224 ;  /* 0x000000a60ce0723c */ /* 0x010fec00000810e0 */
[----:B------:R4:W-:Y:S04]  /*ca600*/  STL.64 [R1+0xbba8], R166 ;  /* 0x00bba8a601007387 */ /* 0x0009e80000100a00 */
[----:B------:R1:W-:Y:S04]  /*ca610*/  STL.64 [R1+0xbba0], R164 ;  /* 0x00bba0a401007387 */ /* 0x0003e80000100a00 */
[----:B------:R-:W-:Y:S04]  /*ca620*/  STL.64 [R1+0xbbb8], R162 ;  /* 0x00bbb8a201007387 */ /* 0x000fe80000100a00 */
[----:B------:R1:W-:Y:S01]  /*ca630*/  STL.64 [R1+0xbbb0], R160 ;  /* 0x00bbb0a001007387 */ /* 0x0003e20000100a00 */
[----:B----4-:R-:W-:-:S02]  /*ca640*/  IMAD.MOV.U32 R166, RZ, RZ, R246 ;  /* 0x000000ffffa67224 */ /* 0x010fc400078e00f6 */
[----:B------:R-:W-:Y:S01]  /*ca650*/  IMAD.MOV.U32 R167, RZ, RZ, R247 ;  /* 0x000000ffffa77224 */ /* 0x000fe200078e00f7 */
[----:B-1----:R-:W4:Y:S04]  /*ca660*/  LDL R164, [R1+0xa60] ;  /* 0x000a600001a47983 */ /* 0x002f280000100800 */
[----:B------:R-:W4:Y:S04]  /*ca670*/  LDL R165, [R1+0xa64] ;  /* 0x000a640001a57983 */ /* 0x000f280000100800 */
[----:B------:R-:W4:Y:S01]  /*ca680*/  LDL.LU R246, [R1+0xbc8c] ;  /* 0x00bc8c0001f67983 */ /* 0x000f220000300800 */
[----:B------:R-:W-:Y:S03]  /*ca690*/  HMMA.1688.F32.TF32 R228, R12, R162, R228 ;  /* 0x000000a20ce4723c */ /* 0x000fe600000810e4 */
[----:B------:R-:W4:Y:S04]  /*ca6a0*/  LDL.LU R247, [R1+0xbc88] ;  /* 0x00bc880001f77983 */ /* 0x000f280000300800 */
[----:B------:R-:W4:Y:S04]  /*ca6b0*/  LDL R72, [R1+0xaa0] ;  /* 0x000aa00001487983 */ /* 0x000f280000100800 */
        /* <DEDUP_REMOVED lines=16> */
[----:B------:R-:W-:Y:S01]  /*ca7c0*/  HMMA.1688.F32.TF32 R180, R212, R104, R180 ;  /* 0x00000068d4b4723c */ /* 0x000fe200000810b4 */
[----:B------:R-:W-:-:S02]  /*ca7d0*/  MOV R243, R252 ;  /* 0x000000fc00f37202 */ /* 0x000fc40000000f00 */
        /* <DEDUP_REMOVED lines=9> */
[C---:B------:R-:W-:Y:S03]  /*ca870*/  HMMA.1688.F32.TF32 R192, R212.reuse, R132, R192 ;  /* 0x00000084d4c0723c */ /* 0x040fe600000810c0 */
[----:B------:R-:W4:Y:S03]  /*ca880*/  LDL.64 R160, [R1+0x920] ;  /* 0x0009200001a07983 */ /* 0x000f260000100a00 */
        /* <DEDUP_REMOVED lines=33> */
[----:B------:R-:W4:Y:S05]  /*caaa0*/  LDS R215, [R0+UR10+0x2a480] ;  /* 0x02a4800a00d77984 */ /* 0x000f2a0008000800 */
[C---:B------:R-:W-:Y:S06]  /*caab0*/  HMMA.1688.F32.TF32 R188, R216.reuse, R48, R188 ;  /* 0x00000030d8bc723c */ /* 0x040fec00000810bc */
[C---:B--2---:R-:W-:Y:S01]  /*caac0*/  HMMA.1688.F32.TF32 R224, R216.reuse, R100, R224 ;  /* 0x00000064d8e0723c */ /* 0x044fe200000810e0 */
[----:B---3--:R-:W-:Y:S01]  /*caad0*/  IMAD.MOV.U32 R252, RZ, RZ, R103 ;  /* 0x000000fffffc7224 */ /* 0x008fe200078e0067 */
[----:B------:R-:W2:Y:S04]  /*caae0*/  LDL.64 R100, [R1+0xa20] ;  /* 0x000a200001647983 */ /* 0x000ea80000100a00 */
[C---:B------:R-:W-:Y:S01]  /*caaf0*/  HMMA.1688.F32.TF32 R232, R216.reuse, R248, R232 ;  /* 0x000000f8d8e8723c */ /* 0x040fe200000810e8 */
[----:B------:R-:W3:Y:S05]  /*cab00*/  LDL.64 R248, [R1+0xa00] ;  /* 0x000a000001f87983 */ /* 0x000eea0000100a00 */
        /* <DEDUP_REMOVED lines=12> */
[C---:B-1----:R-:W-:Y:S03]  /*cabd0*/  HMMA.1688.F32.TF32 R228, R220.reuse, R242, R228 ;  /* 0x000000f2dce4723c */ /* 0x042fe600000810e4 */
[----:B------:R-:W-:Y:S03]  /*cabe0*/  LDS R13, [R0+UR10+0x2c480] ;  /* 0x02c4800a000d7984 */ /* 0x000fe60008000800 */
[C---:B------:R-:W-:Y:S01]  /*cabf0*/  HMMA.1688.F32.TF32 R180, R220.reuse, R18, R180 ;  /* 0x00000012dcb4723c */ /* 0x040fe200000810b4 */
[----:B------:R-:W1:Y:S05]  /*cac00*/  LDS R15, [R0+UR10+0x2e480] ;  /* 0x02e4800a000f7984 */ /* 0x000e6a0008000800 */
[C---:B------:R-:W-:Y:S06]  /*cac10*/  HMMA.1688.F32.TF32 R184, R220.reuse, R22, R184 ;  /* 0x00000016dcb8723c */ /* 0x040fec00000810b8 */
[C---:B------:R-:W-:Y:S06]  /*cac20*/  HMMA.1688.F32.TF32 R188, R220.reuse, R50, R188 ;  /* 0x00000032dcbc723c */ /* 0x040fec00000810bc */
[C---:B------:R-:W-:Y:S01]  /*cac30*/  HMMA.1688.F32.TF32 R224, R220.reuse, R102, R224 ;  /* 0x00000066dce0723c */ /* 0x040fe200000810e0 */
[----:B------:R-:W3:Y:S05]  /*cac40*/  LDL.64 R102, [R1+0xa28] ;  /* 0x000a280001667983 */ /* 0x000eea0000100a00 */
[C---:B------:R-:W-:Y:S01]  /*cac50*/  HMMA.1688.F32.TF32 R232, R220.reuse, R250, R232 ;  /* 0x000000fadce8723c */ /* 0x040fe200000810e8 */
[----:B------:R-:W3:Y:S04]  /*cac60*/  LDL.64 R250, [R1+0xa08] ;  /* 0x000a080001fa7983 */ /* 0x000ee80000100a00 */
[----:B----4-:R-:W-:Y:S01]  /*cac70*/  STL [R1+0xbb6c], R246 ;  /* 0x00bb6cf601007387 */ /* 0x010fe20000100800 */
[C---:B------:R-:W-:Y:S03]  /*cac80*/  HMMA.1688.F32.TF32 R192, R220.reuse, R46, R192 ;  /* 0x0000002edcc0723c */ /* 0x040fe600000810c0 */
[----:B------:R-:W-:Y:S03]  /*cac90*/  STL [R1+0xbb68], R247 ;  /* 0x00bb68f701007387 */ /* 0x000fe60000100800 */
[C---:B------:R-:W-:Y:S01]  /*caca0*/  HMMA.1688.F32.TF32 R196, R220.reuse, R42, R196 ;  /* 0x0000002adcc4723c */ /* 0x040fe200000810c4 */
[----:B------:R4:W-:Y:S04]  /*cacb0*/  STL [R1+0xbb74], R62 ;  /* 0x00bb743e01007387 */ /* 0x0009e80000100800 */
[----:B------:R1:W-:Y:S01]  /*cacc0*/  STL [R1+0xbb70], R63 ;  /* 0x00bb703f01007387 */ /* 0x0003e20000100800 */
[C---:B------:R-:W-:Y:S03]  /*cacd0*/  HMMA.1688.F32.TF32 R200, R220.reuse, R38, R200 ;  /* 0x00000026dcc8723c */ /* 0x040fe600000810c8 */
[----:B------:R-:W-:Y:S03]  /*cace0*/  STL [R1+0xbb7c], R58 ;  /* 0x00bb7c3a01007387 */ /* 0x000fe60000100800 */
[C---:B------:R-:W-:Y:S01]  /*cacf0*/  HMMA.1688.F32.TF32 R208, R220.reuse, R30, R208 ;  /* 0x0000001edcd0723c */ /* 0x040fe200000810d0 */
[----:B------:R-:W-:Y:S04]  /*cad00*/  STL [R1+0xbb78], R59 ;  /* 0x00bb783b01007387 */ /* 0x000fe80000100800 */
[----:B------:R-:W-:Y:S04]  /*cad10*/  STL [R1+0xbb84], R54 ;  /* 0x00bb843601007387 */ /* 0x000fe80000100800 */
[----:B------:R-:W-:Y:S04]  /*cad20*/  STL [R1+0xbb80], R55 ;  /* 0x00bb803701007387 */ /* 0x000fe80000100800 */
[----:B------:R-:W-:Y:S01]  /*cad30*/  STL [R1+0xbb8c], R18 ;  /* 0x00bb8c1201007387 */ /* 0x000fe20000100800 */
[C---:B------:R-:W-:Y:S03]  /*cad40*/  HMMA.1688.F32.TF32 R236, R220.reuse, R246, R236 ;  /* 0x000000f6dcec723c */ /* 0x040fe600000810ec */
[----:B------:R-:W-:Y:S04]  /*cad50*/  STL [R1+0xbb88], R19 ;  /* 0x00bb881301007387 */ /* 0x000fe80000100800 */
[----:B------:R3:W-:Y:S01]  /*cad60*/  STL [R1+0xbb94], R22 ;  /* 0x00bb941601007387 */ /* 0x0007e20000100800 */
[C---:B------:R-:W-:Y:S03]  /*cad70*/  HMMA.1688.F32.TF32 R168, R220.reuse, R62, R168 ;  /* 0x0000003edca8723c */ /* 0x040fe600000810a8 */
[----:B------:R3:W-:Y:S03]  /*cad80*/  STL [R1+0xbb90], R23 ;  /* 0x00bb901701007387 */ /* 0x0007e60000100800 */
[C---:B------:R-:W-:Y:S01]  /*cad90*/  HMMA.1688.F32.TF32 R172, R220.reuse, R58, R172 ;  /* 0x0000003adcac723c */ /* 0x040fe200000810ac */
[----:B------:R-:W-:Y:S04]  /*cada0*/  STL [R1+0xbb9c], R50 ;  /* 0x00bb9c3201007387 */ /* 0x000fe80000100800 */
[----:B------:R-:W-:Y:S01]  /*cadb0*/  STL [R1+0xbb98], R51 ;  /* 0x00bb983301007387 */ /* 0x000fe20000100800 */
[C---:B------:R-:W-:Y:S06]  /*cadc0*/  HMMA.1688.F32.TF32 R176, R220.reuse, R54, R176 ;  /* 0x00000036dcb0723c */ /* 0x040fec00000810b0 */
[C---:B------:R-:W-:Y:S06]  /*cadd0*/  HMMA.1688.F32.TF32 R204, R220.reuse, R34, R204 ;  /* 0x00000022dccc723c */ /* 0x040fec00000810cc */
[----:B------:R-:W-:Y:S01]  /*cade0*/  HMMA.1688.F32.TF32 R220, R220, R26, R216 ;  /* 0x0000001adcdc723c */ /* 0x000fe200000810d8 */
[----:B------:R-:W3:Y:S04]  /*cadf0*/  LDL R216, [R1+0xa80] ;  /* 0x000a800001d87983 */ /* 0x000ee80000100800 */
[----:B------:R-:W3:Y:S01]  /*cae00*/  LDL.LU.64 R74, [R1+0xbc80] ;  /* 0x00bc8000014a7983 */ /* 0x000ee20000300a00 */
[C---:B------:R-:W-:Y:S03]  /*cae10*/  HMMA.1688.F32.TF32 R228, R212.reuse, R72, R228 ;  /* 0x00000048d4e4723c */ /* 0x040fe600000810e4 */
[----:B------:R-:W3:Y:S03]  /*cae20*/  LDL.LU.64 R72, [R1+0xbc78] ;  /* 0x00bc780001487983 */ /* 0x000ee60000300a00 */
[C---:B------:R-:W-:Y:S01]  /*cae30*/  HMMA.1688.F32.TF32 R180, R212.reuse, R76, R180 ;  /* 0x0000004cd4b4723c */ /* 0x040fe200000810b4 */
[----:B------:R-:W3:Y:S04]  /*cae40*/  LDL.LU.64 R78, [R1+0xbc70] ;  /* 0x00bc7000014e7983 */ /* 0x000ee80000300a00 */
[----:B------:R-:W3:Y:S01]  /*cae50*/  LDL.LU.64 R76, [R1+0xbc68] ;  /* 0x00bc6800014c7983 */ /* 0x000ee20000300a00 */
[C---:B------:R-:W-:Y:S03]  /*cae60*/  HMMA.1688.F32.TF32 R184, R212.reuse, R80, R184 ;  /* 0x00000050d4b8723c */ /* 0x040fe600000810b8 */
[----:B------:R-:W3:Y:S03]  /*cae70*/  LDL.LU.64 R82, [R1+0xbc60] ;  /* 0x00bc600001527983 */ /* 0x000ee60000300a00 */
[C---:B------:R-:W-:Y:S01]  /*cae80*/  HMMA.1688.F32.TF32 R188, R212.reuse, R84, R188 ;  /* 0x00000054d4bc723c */ /* 0x040fe200000810bc */
[----:B------:R-:W3:Y:S04]  /*cae90*/  LDL.LU.64 R80, [R1+0xbc58] ;  /* 0x00bc580001507983 */ /* 0x000ee80000300a00 */
[----:B------:R-:W3:Y:S01]  /*caea0*/  LDL.LU.64 R86, [R1+0xbc50] ;  /* 0x00bc500001567983 */ /* 0x000ee20000300a00 */
[C---:B------:R-:W-:Y:S03]  /*caeb0*/  HMMA.1688.F32.TF32 R192, R212.reuse, R88, R192 ;  /* 0x00000058d4c0723c */ /* 0x040fe600000810c0 */
        /* <DEDUP_REMOVED lines=10> */
[----:B------:R-:W3:Y:S04]  /*caf60*/  LDL.LU.64 R242, [R1+0xbc10] ;  /* 0x00bc100001f27983 */ /* 0x000ee80000300a00 */
[----:B------:R-:W3:Y:S01]  /*caf70*/  LDL.LU.64 R240, [R1+0xbc08] ;  /* 0x00bc080001f07983 */ /* 0x000ee20000300a00 */
[----:B------:R-:W-:Y:S01]  /*caf80*/  HMMA.1688.F32.TF32 R224, R212, R92, R224 ;  /* 0x0000005cd4e0723c */ /* 0x000fe200000810e0 */
[----:B------:R-:W-:-:S05]  /*caf90*/  MOV R217, R2 ;  /* 0x0000000200d97202 */ /* 0x000fca0000000f00 */
[C---:B------:R-:W-:Y:S01]  /*cafa0*/  HMMA.1688.F32.TF32 R236, R212.reuse, R164, R236 ;  /* 0x000000a4d4ec723c */ /* 0x040fe200000810ec */
[----:B----4-:R-:W-:Y:S01]  /*cafb0*/  MOV R62, R98 ;  /* 0x00000062003e7202 */ /* 0x010fe20000000f00 */
[----:B-1----:R-:W-:Y:S01]  /*cafc0*/  IMAD.MOV.U32 R63, RZ, RZ, R99 ;  /* 0x000000ffff3f7224 */ /* 0x002fe200078e0063 */
[----:B------:R-:W-:Y:S03]  /*cafd0*/  LDS R218, [R3+UR10+0x12500] ;  /* 0x0125000a03da7984 */ /* 0x000fe60008000800 */
[----:B------:R-:W-:Y:S01]  /*cafe0*/  HMMA.1688.F32.TF32 R168, R212, R96, R168 ;  /* 0x00000060d4a8723c */ /* 0x000fe200000810a8 */
[----:B------:R-:W-:Y:S01]  /*caff0*/  IMAD.MOV.U32 R246, RZ, RZ, R162 ;  /* 0x000000fffff67224 */ /* 0x000fe200078e00a2 */
[----:B------:R-:W-:Y:S10]  /*cb000*/  LDS R219, [R0+UR10+0x12500] ;  /* 0x0125000a00db7984 */ /* 0x000ff40008000800 */
[----:B------:R-:W-:Y:S06]  /*cb010*/  HMMA.1688.F32.TF32 R224, R12, R94, R224 ;  /* 0x0000005e0ce0723c */ /* 0x000fec00000810e0 */
[C---:B------:R-:W-:Y:S06]  /*cb020*/  HMMA.1688.F32.TF32 R204, R212.reuse, R160, R204 ;  /* 0x000000a0d4cc723c */ /* 0x040fec00000810cc */
[C---:B--2---:R-:W-:Y:S06]  /*cb030*/  HMMA.1688.F32.TF32 R172, R212.reuse, R100, R172 ;  /* 0x00000064d4ac723c */ /* 0x044fec00000810ac */
[C---:B---3--:R-:W-:Y:S06]  /*cb040*/  HMMA.1688.F32.TF32 R176, R212.reuse, R248, R176 ;  /* 0x000000f8d4b0723c */ /* 0x048fec00000810b0 */
[C---:B------:R-:W-:Y:S01]  /*cb050*/  HMMA.1688.F32.TF32 R232, R212.reuse, R216, R232 ;  /* 0x000000d8d4e8723c */ /* 0x040fe200000810e8 */
[----:B------:R-:W-:Y:S01]  /*cb060*/  IMAD.MOV.U32 R2, RZ, RZ, R165 ;  /* 0x000000ffff027224 */ /* 0x000fe200078e00a5 */
[----:B------:R-:W-:Y:S01]  /*cb070*/  MOV R22, R250 ;  /* 0x000000fa00167202 */ /* 0x000fe20000000f00 */
[----:B------:R-:W-:Y:S01]  /*cb080*/  IMAD.MOV.U32 R58, RZ, RZ, R102 ;  /* 0x000000ffff3a7224 */ /* 0x000fe200078e0066 */
[----:B------:R-:W-:Y:S02]  /*cb090*/  LDS R216, [R3+UR10+0x10500] ;  /* 0x0105000a03d87984 */ /* 0x000fe40008000800 */
[----:B------:R-:W-:Y:S02]  /*cb0a0*/  HMMA.1688.F32.TF32 R212, R212, R240, R220 ;  /* 0x000000f0d4d4723c */ /* 0x000fe400000810dc */
[----:B------:R-:W2:Y:S04]  /*cb0b0*/  LDL.64 R222, [R1+0xa88] ;  /* 0x000a880001de7983 */ /* 0x000ea80000100a00 */
[----:B------:R-:W3:Y:S04]  /*cb0c0*/  LDL.LU.64 R94, [R1+0xbc00] ;  /* 0x00bc0000015e7983 */ /* 0x000ee80000300a00 */
[----:B------:R-:W4:Y:S04]  /*cb0d0*/  LDL.LU.64 R92, [R1+0xbbf8] ;  /* 0x00bbf800015c7983 */ /* 0x000f280000300a00 */
[----:B------:R-:W-:Y:S04]  /*cb0e0*/  STL.64 [R1+0x2160], R224 ;  /* 0x002160e001007387 */ /* 0x000fe80000100a00 */
[----:B------:R1:W-:Y:S01]  /*cb0f0*/  STL.64 [R1+0x2168], R226 ;  /* 0x002168e201007387 */ /* 0x0003e20000100a00 */
[----:B------:R-:W-:Y:S01]  /*cb100*/  HMMA.1688.F32.TF32 R164, R12, R166, R236 ;  /* 0x000000a60ca4723c */ /* 0x000fe200000810ec */
[----:B------:R-:W-:-:S02]  /*cb110*/  IMAD.MOV.U32 R59, RZ, RZ, R103 ;  /* 0x000000ffff3b7224 */ /* 0x000fc400078e0067 */
[----:B------:R-:W-:Y:S01]  /*cb120*/  IMAD.MOV.U32 R23, RZ, RZ, R251 ;  /* 0x000000ffff177224 */ /* 0x000fe200078e00fb */
[----:B------:R-:W3:Y:S02]  /*cb130*/  LDS R217, [R0+UR10+0x10500] ;  /* 0x0105000a00d97984 */ /* 0x000ee40008000800 */
[C---:B------:R-:W-:Y:S01]  /*cb140*/  HMMA.1688.F32.TF32 R168, R12.reuse, R98, R168 ;  /* 0x000000620ca8723c */ /* 0x040fe200000810a8 */
[----:B------:R-:W-:Y:S01]  /*cb150*/  IMAD.MOV.U32 R247, RZ, RZ, R163 ;  /* 0x000000fffff77224 */ /* 0x000fe200078e00a3 */
[----:B------:R-:W-:Y:S04]  /*cb160*/  LDS R220, [R3+UR10+0x14500] ;  /* 0x0145000a03dc7984 */ /* 0x000fe80008000800 */
[----:B-1----:R-:W2:Y:S01]  /*cb170*/  LDL.64 R226, [R1+0xaa8] ;  /* 0x000aa80001e27983 */ /* 0x002ea20000100a00 */
[C---:B------:R-:W-:Y:S03]  /*cb180*/  HMMA.1688.F32.TF32 R172, R12.reuse, R102, R172 ;  /* 0x000000660cac723c */ /* 0x040fe600000810ac */
[----:B------:R-:W-:Y:S03]  /*cb190*/  LDS R221, [R0+UR10+0x14500] ;  /* 0x0145000a00dd7984 */ /* 0x000fe60008000800 */
[C---:B------:R-:W-:Y:S06]  /*cb1a0*/  HMMA.1688.F32.TF32 R176, R12.reuse, R250, R176 ;  /* 0x000000fa0cb0723c */ /* 0x040fec00000810b0 */
[----:B--2---:R-:W-:Y:S06]  /*cb1b0*/  HMMA.1688.F32.TF32 R228, R12, R226, R228 ;  /* 0x000000e20ce4723c */ /* 0x004fec00000810e4 */
[----:B------:R-:W-:-:S02]  /*cb1c0*/  IMAD.MOV.U32 R54, RZ, RZ, R226 ;  /* 0x000000ffff367224 */ /* 0x000fc400078e00e2 */
[----:B------:R-:W-:Y:S02]  /*cb1d0*/  IMAD.MOV.U32 R55, RZ, RZ, R227 ;  /* 0x000000ffff377224 */ /* 0x000fe400078e00e3 */
[----:B------:R-:W-:-:S13]  /*cb1e0*/  HMMA.1688.F32.TF32 R224, R12, R222, R232 ;  /* 0x000000de0ce0723c */ /* 0x000fda00000810e8 */
[----:B------:R-:W-:Y:S04]  /*cb1f0*/  STL.64 [R1+0x2130], R228 ;  /* 0x002130e401007387 */ /* 0x000fe80000100a00 */
[----:B------:R1:W-:Y:S04]  /*cb200*/  STL.64 [R1+0x2138], R230 ;  /* 0x002138e601007387 */ /* 0x0003e80000100a00 */
[----:B-1----:R-:W2:Y:S04]  /*cb210*/  LDL R230, [R1+0x948] ;  /* 0x0009480001e67983 */ /* 0x002ea80000100800 */
[----:B------:R-:W2:Y:S04]  /*cb220*/  LDL R231, [R1+0x94c] ;  /* 0x00094c0001e77983 */ /* 0x000ea80000100800 */
[----:B------:R-:W-:Y:S04]  /*cb230*/  STL.64 [R1+0x2110], R224 ;  /* 0x002110e001007387 */ /* 0x000fe80000100a00 */
[----:B------:R1:W-:Y:S04]  /*cb240*/  STL.64 [R1+0x2118], R226 ;  /* 0x002118e201007387 */ /* 0x0003e80000100a00 */
[----:B------:R-:W3:Y:S04]  /*cb250*/  LDL R234, [R1+0x968] ;  /* 0x0009680001ea7983 */ /* 0x000ee80000100800 */
[----:B------:R-:W3:Y:S04]  /*cb260*/  LDL R235, [R1+0x96c] ;  /* 0x00096c0001eb7983 */ /* 0x000ee80000100800 */
[----:B------:R-:W4:Y:S04]  /*cb270*/  LDL R238, [R1+0x988] ;  /* 0x0009880001ee7983 */ /* 0x000f280000100800 */
[----:B------:R1:W-:Y:S04]  /*cb280*/  STL.64 [R1+0x2100], R164 ;  /* 0x002100a401007387 */ /* 0x0003e80000100a00 */
[----:B------:R1:W-:Y:S04]  /*cb290*/  STL.64 [R1+0x2108], R166 ;  /* 0x002108a601007387 */ /* 0x0003e80000100a00 */
[----:B------:R-:W4:Y:S04]  /*cb2a0*/  LDL R239, [R1+0x98c] ;  /* 0x00098c0001ef7983 */ /* 0x000f280000100800 */
[----:B-1----:R-:W2:Y:S04]  /*cb2b0*/  LDL.64 R226, [R1+0x908] ;  /* 0x0009080001e27983 */ /* 0x002ea80000100a00 */
[----:B------:R-:W2:Y:S01]  /*cb2c0*/  LDL R164, [R1] ;  /* 0x0000000001a47983 */ /* 0x000ea20000100800 */
[----:B------:R-:W-:-:S02]  /*cb2d0*/  IMAD.MOV.U32 R166, RZ, RZ, R242 ;  /* 0x000000ffffa67224 */ /* 0x000fc400078e00f2 */
[----:B------:R-:W-:Y:S01]  /*cb2e0*/  IMAD.MOV.U32 R167, RZ, RZ, R243 ;  /* 0x000000ffffa77224 */ /* 0x000fe200078e00f3 */
[----:B------:R-:W2:Y:S04]  /*cb2f0*/  LDL R165, [R1+0x4] ;  /* 0x0000040001a57983 */ /* 0x000ea80000100800 */
[----:B------:R-:W2:Y:S04]  /*cb300*/  LDL.LU R242, [R1+0xbbf4] ;  /* 0x00bbf40001f27983 */ /* 0x000ea80000300800 */
[----:B------:R-:W2:Y:S04]  /*cb310*/  LDL.LU R243, [R1+0xbbf0] ;  /* 0x00bbf00001f37983 */ /* 0x000ea80000300800 */
[----:B------:R-:W-:Y:S04]  /*cb320*/  STL.64 [R1+0x22d0], R168 ;  /* 0x0022d0a801007387 */ /* 0x000fe80000100a00 */
[----:B------:R1:W-:Y:S04]  /*cb330*/  STL.64 [R1+0x22d8], R170 ;  /* 0x0022d8aa01007387 */ /* 0x0003e80000100a00 */
[----:B------:R-:W2:Y:S04]  /*cb340*/  LDL.LU.64 R98, [R1+0xbbe8] ;  /* 0x00bbe80001627983 */ /* 0x000ea80000300a00 */
[----:B------:R-:W2:Y:S04]  /*cb350*/  LDL.LU.64 R96, [R1+0xbbe0] ;  /* 0x00bbe00001607983 */ /* 0x000ea80000300a00 */
[----:B-1----:R-:W3:Y:S04]  /*cb360*/  LDL R170, [R1+0x9a8] ;  /* 0x0009a80001aa7983 */ /* 0x002ee80000100800 */
[----:B------:R-:W3:Y:S04]  /*cb370*/  LDL R171, [R1+0x9ac] ;  /* 0x0009ac0001ab7983 */ /* 0x000ee80000100800 */
[----:B------:R-:W-:Y:S04]  /*cb380*/  STL.64 [R1+0x22b0], R172 ;  /* 0x0022b0ac01007387 */ /* 0x000fe80000100a00 */
[----:B------:R1:W-:Y:S04]  /*cb390*/  STL.64 [R1+0x22b8], R174 ;  /* 0x0022b8ae01007387 */ /* 0x0003e80000100a00 */
[----:B------:R-:W2:Y:S04]  /*cb3a0*/  LDL.LU.64 R102, [R1+0xbbd8] ;  /* 0x00bbd80001667983 */ /* 0x000ea80000300a00 */
[----:B------:R-:W2:Y:S04]  /*cb3b0*/  LDL.LU.64 R100, [R1+0xbbd0] ;  /* 0x00bbd00001647983 */ /* 0x000ea80000300a00 */
[----:B-1----:R-:W4:Y:S04]  /*cb3c0*/  LDL R174, [R1+0x9c8] ;  /* 0x0009c80001ae7983 */ /* 0x002f280000100800 */
[----:B------:R-:W4:Y:S04]  /*cb3d0*/  LDL R175, [R1+0x9cc] ;  /* 0x0009cc0001af7983 */ /* 0x000f280000100800 */
[----:B------:R-:W-:Y:S04]  /*cb3e0*/  STL.64 [R1+0x2290], R176 ;  /* 0x002290b001007387 */ /* 0x000fe80000100a00 */
[----:B------:R1:W-:Y:S04]  /*cb3f0*/  STL.64 [R1+0x2298], R178 ;  /* 0x002298b201007387 */ /* 0x0003e80000100a00 */
[----:B------:R-:W2:Y:S04]  /*cb400*/  LDL.LU.64 R250, [R1+0xbbc8] ;  /* 0x00bbc80001fa7983 */ /* 0x000ea80000300a00 */
[----:B------:R-:W2:Y:S04]  /*cb410*/  LDL.LU.64 R248, [R1+0xbbc0] ;  /* 0x00bbc00001f87983 */ /* 0x000ea80000300a00 */
[----:B-1----:R-:W3:Y:S04]  /*cb420*/  LDL R178, [R1+0x9e8] ;  /* 0x0009e80001b27983 */ /* 0x002ee80000100800 */
[----:B------:R-:W3:Y:S02]  /*cb430*/  LDL R179, [R1+0x9ec] ;  /* 0x0009ec0001b37983 */ /* 0x000ee40000100800 */
[C---:B---3--:R-:W-:Y:S06]  /*cb440*/  HMMA.1688.F32.TF32 R180, R12.reuse, R178, R180 ;  /* 0x000000b20cb4723c */ /* 0x048fec00000810b4 */
[C---:B----4-:R-:W-:Y:S06]  /*cb450*/  HMMA.1688.F32.TF32 R176, R12.reuse, R174, R184 ;  /* 0x000000ae0cb0723c */ /* 0x050fec00000810b8 */
        /* <DEDUP_REMOVED lines=18> */
[----:B------:R1:W-:Y:S04]  /*cb580*/  STL.64 [R1+0x21a8], R170 ;  /* 0x0021a8aa01007387 */ /* 0x0003e80000100a00 */
[----:B------:R-:W2:Y:S04]  /*cb590*/  LDL.LU R160, [R1+0x340] ;  /* 0x0003400001a07983 */ /* 0x000ea80000300800 */
[----:B------:R-:W2:Y:S01]  /*cb5a0*/  LDL.LU R161, [R1+0x344] ;  /* 0x0003440001a17983 */ /* 0x000ea20000300800 */
[----:B-1----:R-:W-:Y:S03]  /*cb5b0*/  HMMA.1688.F32.TF32 R168, R12, R226, R208 ;  /* 0x000000e20ca8723c */ /* 0x002fe600000810d0 */
[----:B------:R-:W2:Y:S04]  /*cb5c0*/  LDL.LU R162, [R1+0x348] ;  /* 0x0003480001a27983 */ /* 0x000ea80000300800 */
[----:B------:R-:W2:-:S15]  /*cb5d0*/  LDL.LU R163, [R1+0x34c] ;  /* 0x00034c0001a37983 */ /* 0x000e9e0000300800 */
[----:B------:R-:W-:-:S01]  /*cb5e0*/  NOP ;  /* 0x0000000000007918 */ /* 0x000fc20000000000 */
[----:B------:R1:W-:Y:S04]  /*cb5f0*/  STL.64 [R1+0x2180], R168 ;  /* 0x002180a801007387 */ /* 0x0003e80000100a00 */
[----:B------:R3:W-:Y:S04]  /*cb600*/  STL.64 [R1+0x2188], R170 ;  /* 0x002188aa01007387 */ /* 0x0007e80000100a00 */
        /* <DEDUP_REMOVED lines=30> */
[----:B------:R-:W-:-:S03]  /*cb7f0*/  MOV R50, R226 ;  /* 0x000000e200327202 */ /* 0x000fc60000000f00 */
[----:B------:R-:W2:Y:S01]  /*cb800*/  LDL.LU R230, [R1+0x378] ;  /* 0x0003780001e67983 */ /* 0x000ea20000300800 */
[----:B------:R-:W-:-:S03]  /*cb810*/  IMAD.MOV.U32 R51, RZ, RZ, R227 ;  /* 0x000000ffff337224 */ /* 0x000fc600078e00e3 */
        /* <DEDUP_REMOVED lines=30> */
[----:B------:R-:W3:Y:S04]  /*cba00*/  LDL.64 R212, [R1+0x10] ;  /* 0x0000100001d47983 */ /* 0x000ee80000100a00 */
[----:B------:R1:W-:Y:S04]  /*cba10*/  STL.64 [R1+0x20d0], R12 ;  /* 0x0020d00c01007387 */ /* 0x0003e80000100a00 */
[----:B------:R1:W-:Y:S01]  /*cba20*/  STL.64 [R1+0x20d8], R14 ;  /* 0x0020d80e01007387 */ /* 0x0003e20000100a00 */
[----:B------:R-:W-:Y:S01]  /*cba30*/  MOV R18, R222 ;  /* 0x000000de00127202 */ /* 0x000fe20000000f00 */
[----:B------:R-:W-:-:S02]  /*cba40*/  IMAD.MOV.U32 R19, RZ, RZ, R223 ;  /* 0x000000ffff137224 */ /* 0x000fc400078e00df */
[----:B------:R-:W-:Y:S04]  /*cba50*/  LDS R222, [R3+UR10+0x16500] ;  /* 0x0165000a03de7984 */ /* 0x000fe80008000800 */
[----:B-1----:R-:W3:Y:S04]  /*cba60*/  LDL.64 R12, [R1+0x20] ;  /* 0x00002000010c7983 */ /* 0x002ee80000100a00 */
[----:B------:R-:W1:Y:S04]  /*cba70*/  LDS R223, [R0+UR10+0x16500] ;  /* 0x0165000a00df7984 */ /* 0x000e680008000800 */
[----:B------:R-:W3:Y:S04]  /*cba80*/  LDL.64 R14, [R1+0x28] ;  /* 0x00002800010e7983 */ /* 0x000ee80000100a00 */
[----:B------:R-:W-:Y:S04]  /*cba90*/  STL [R1+0xba9c], R242 ;  /* 0x00ba9cf201007387 */ /* 0x000fe80000100800 */
[----:B------:R3:W-:Y:S04]  /*cbaa0*/  STL [R1+0xba98], R243 ;  /* 0x00ba98f301007387 */ /* 0x0007e80000100800 */
[----:B------:R-:W-:Y:S04]  /*cbab0*/  LDS R214, [R3+UR10+0x1a500] ;  /* 0x01a5000a03d67984 */ /* 0x000fe80008000800 */
[----:B------:R-:W-:Y:S01]  /*cbac0*/  LDS R215, [R0+UR10+0x1a500] ;  /* 0x01a5000a00d77984 */ /* 0x000fe20008000800 */
[C---:B----4-:R-:W-:Y:S06]  /*cbad0*/  HMMA.1688.F32.TF32 R200, R216.reuse, R76, R200 ;  /* 0x0000004cd8c8723c */ /* 0x050fec00000810c8 */
[C---:B--2---:R-:W-:Y:S06]  /*cbae0*/  HMMA.1688.F32.TF32 R196, R216.reuse, R80, R196 ;  /* 0x00000050d8c4723c */ /* 0x044fec00000810c4 */
[C---:B------:R-:W-:Y:S06]  /*cbaf0*/  HMMA.1688.F32.TF32 R192, R216.reuse, R84, R192 ;  /* 0x00000054d8c0723c */ /* 0x040fec00000810c0 */
[C---:B------:R-:W-:Y:S06]  /*cbb00*/  HMMA.1688.F32.TF32 R184, R216.reuse, R8, R184 ;  /* 0x00000008d8b8723c */ /* 0x040fec00000810b8 */
[C---:B------:R-:W-:Y:S06]  /*cbb10*/  HMMA.1688.F32.TF32 R180, R216.reuse, R4, R180 ;  /* 0x00000004d8b4723c */ /* 0x040fec00000810b4 */
[C---:B------:R-:W-:Y:S06]  /*cbb20*/  HMMA.1688.F32.TF32 R176, R216.reuse, R92, R176 ;  /* 0x0000005cd8b0723c */ /* 0x040fec00000810b0 */
[C---:B------:R-:W-:Y:S06]  /*cbb30*/  HMMA.1688.F32.TF32 R224, R216.reuse, R248, R224 ;  /* 0x000000f8d8e0723c */ /* 0x040fec00000810e0 */
[----:B------:R-:W-:-:S15]  /*cbb40*/  HMMA.1688.F32.TF32 R228, R216, R164, R228 ;  /* 0x000000a4d8e4723c */ /* 0x000fde00000810e4 */
[----:B------:R-:W-:-:S03]  /*cbb50*/  NOP ;  /* 0x0000000000007918 */ /* 0x000fc60000000000 */
[----:B-1----:R-:W-:Y:S06]  /*cbb60*/  HMMA.1688.F32.TF32 R224, R220, R250, R224 ;  /* 0x000000fadce0723c */ /* 0x002fec00000810e0 */
[C---:B---3--:R-:W-:Y:S06]  /*cbb70*/  HMMA.1688.F32.TF32 R168, R216.reuse, R100, R168 ;  /* 0x00000064d8a8723c */ /* 0x048fec00000810a8 */
[C---:B------:R-:W-:Y:S06]  /*cbb80*/  HMMA.1688.F32.TF32 R172, R216.reuse, R96, R172 ;  /* 0x00000060d8ac723c */ /* 0x040fec00000810ac */
[C---:B------:R-:W-:Y:S06]  /*cbb90*/  HMMA.1688.F32.TF32 R188, R216.reuse, R88, R188 ;  /* 0x00000058d8bc723c */ /* 0x040fec00000810bc */
[----:B------:R-:W-:Y:S01]  /*cbba0*/  HMMA.1688.F32.TF32 R204, R216, R72, R204 ;  /* 0x00000048d8cc723c */ /* 0x000fe200000810cc */
[----:B------:R-:W-:-:S02]  /*cbbb0*/  IMAD.MOV.U32 R243, RZ, RZ, R213 ;  /* 0x000000fffff37224 */ /* 0x000fc400078e00d5 */
[----:B------:R-:W-:-:S03]  /*cbbc0*/  IMAD.MOV.U32 R242, RZ, RZ, R212 ;  /* 0x000000fffff27224 */ /* 0x000fc600078e00d4 */
[C---:B------:R-:W-:Y:S01]  /*cbbd0*/  HMMA.1688.F32.TF32 R232, R216.reuse, R212, R232 ;  /* 0x000000d4d8e8723c */ /* 0x040fe200000810e8 */
[----:B------:R-:W-:Y:S04]  /*cbbe0*/  LDS R212, [R3+UR10+0x18500] ;  /* 0x0185000a03d47984 */ /* 0x000fe80008000800 */
[----:B------:R1:W-:Y:S01]  /*cbbf0*/  STL [R1+0xbaa4], R243 ;  /* 0x00baa4f301007387 */ /* 0x0003e20000100800 */
[C---:B------:R-:W-:Y:S03]  /*cbc00*/  HMMA.1688.F32.TF32 R208, R216.reuse, R68, R208 ;  /* 0x00000044d8d0723c */ /* 0x040fe600000810d0 */
[----:B------:R2:W-:Y:S03]  /*cbc10*/  STL [R1+0xbaa0], R242 ;  /* 0x00baa0f201007387 */ /* 0x0005e60000100800 */
[C---:B------:R-:W-:Y:S01]  /*cbc20*/  HMMA.1688.F32.TF32 R236, R216.reuse, R12, R236 ;  /* 0x0000000cd8ec723c */ /* 0x040fe200000810ec */
[----:B------:R-:W3:Y:S04]  /*cbc30*/  LDS R213, [R0+UR10+0x18500] ;  /* 0x0185000a00d57984 */ /* 0x000ee80008000800 */
[----:B------:R-:W-:Y:S01]  /*cbc40*/  LDS R12, [R3+UR10+0x1c500] ;  /* 0x01c5000a030c7984 */ /* 0x000fe20008000800 */
[----:B------:R-:W-:Y:S03]  /*cbc50*/  HMMA.1688.F32.TF32 R216, R216, R64, R160 ;  /* 0x00000040d8d8723c */ /* 0x000fe600000810a0 */
[----:B------:R-:W4:Y:S04]  /*cbc60*/  LDL.LU.64 R162, [R1+0xbbb8] ;  /* 0x00bbb80001a27983 */ /* 0x000f280000300a00 */
[----:B------:R-:W4:Y:S04]  /*cbc70*/  LDL.LU.64 R160, [R1+0xbbb0] ;  /* 0x00bbb00001a07983 */ /* 0x000f280000300a00 */
[----:B------:R2:W-:Y:S04]  /*cbc80*/  STL.64 [R1+0xba80], R250 ;  /* 0x00ba80fa01007387 */ /* 0x0005e80000100a00 */
[----:B------:R3:W-:Y:S01]  /*cbc90*/  STL.64 [R1+0xba78], R248 ;  /* 0x00ba78f801007387 */ /* 0x0007e20000100a00 */
[C---:B------:R-:W-:Y:S01]  /*cbca0*/  HMMA.1688.F32.TF32 R228, R220.reuse, R166, R228 ;  /* 0x000000a6dce4723c */ /* 0x040fe200000810e4 */
[----:B-1----:R-:W-:Y:S01]  /*cbcb0*/  MOV R243, R14 ;  /* 0x0000000e00f37202 */ /* 0x002fe20000000f00 */
[----:B--2---:R-:W-:Y:S01]  /*cbcc0*/  IMAD.MOV.U32 R242, RZ, RZ, R15 ;  /* 0x000000fffff27224 */ /* 0x004fe200078e000f */
[----:B------:R-:W-:Y:S04]  /*cbcd0*/  LDS R13, [R0+UR10+0x1c500] ;  /* 0x01c5000a000d7984 */ /* 0x000fe80008000800 */
[----:B------:R-:W2:Y:S04]  /*cbce0*/  LDL R250, [R1+0x18] ;  /* 0x0000180001fa7983 */ /* 0x000ea80000100800 */
[----:B------:R-:W2:Y:S04]  /*cbcf0*/  LDL R251, [R1+0x1c] ;  /* 0x00001c0001fb7983 */ /* 0x000ea80000100800 */
[----:B------:R-:W4:Y:S04]  /*cbd00*/  LDL.LU.64 R166, [R1+0xbba8] ;  /* 0x00bba80001a67983 */ /* 0x000f280000300a00 */
[----:B------:R-:W4:Y:S04]  /*cbd10*/  LDL.LU.64 R164, [R1+0xbba0] ;  /* 0x00bba00001a47983 */ /* 0x000f280000300a00 */
[----:B---3--:R-:W3:Y:S04]  /*cbd20*/  LDL R248, [R1+0x30] ;  /* 0x0000300001f87983 */ /* 0x008ee80000100800 */
[----:B------:R-:W3:Y:S01]  /*cbd30*/  LDL R249, [R1+0x34] ;  /* 0x0000340001f97983 */ /* 0x000ee20000100800 */
        /* <DEDUP_REMOVED lines=10> */
[----:B--2---:R-:W-:Y:S01]  /*cbde0*/  HMMA.1688.F32.TF32 R232, R220, R250, R232 ;  /* 0x000000fadce8723c */ /* 0x004fe200000810e8 */
[----:B------:R-:W2:Y:S04]  /*cbdf0*/  LDL R250, [R1+0x38] ;  /* 0x0000380001fa7983 */ /* 0x000ea80000100800 */
[----:B------:R-:W2:Y:S04]  /*cbe00*/  LDL R251, [R1+0x3c] ;  /* 0x00003c0001fb7983 */ /* 0x000ea80000100800 */
[----:B------:R1:W-:Y:S04]  /*cbe10*/  STL.64 [R1+0xbb10], R242 ;  /* 0x00bb10f201007387 */ /* 0x0003e80000100a00 */
[----:B------:R4:W-:Y:S04]  /*cbe20*/  STL.64 [R1+0xbb08], R240 ;  /* 0x00bb08f001007387 */ /* 0x0009e80000100a00 */
[----:B-1----:R-:W2:Y:S04]  /*cbe30*/  LDL.64 R242, [R1+0x48] ;  /* 0x0000480001f27983 */ /* 0x002ea80000100a00 */
[----:B----4-:R-:W4:Y:S04]  /*cbe40*/  LDL.64 R240, [R1+0x40] ;  /* 0x0000400001f07983 */ /* 0x010f280000100a00 */
[----:B------:R1:W-:Y:S04]  /*cbe50*/  STL.64 [R1+0xba90], R102 ;  /* 0x00ba906601007387 */ /* 0x0003e80000100a00 */
[----:B------:R3:W-:Y:S04]  /*cbe60*/  STL.64 [R1+0xba88], R100 ;  /* 0x00ba886401007387 */ /* 0x0007e80000100a00 */
[----:B-1----:R-:W4:Y:S04]  /*cbe70*/  LDL R102, [R1+0x58] ;  /* 0x0000580001667983 */ /* 0x002f280000100800 */
[----:B---3--:R-:W3:Y:S04]  /*cbe80*/  LDL R100, [R1+0x50] ;  /* 0x0000500001647983 */ /* 0x008ee80000100800 */
[----:B------:R-:W3:Y:S01]  /*cbe90*/  LDL R101, [R1+0x54] ;  /* 0x0000540001657983 */ /* 0x000ee20000100800 */
[----:B------:R-:W-:Y:S06]  /*cbea0*/  HMMA.1688.F32.TF32 R232, R212, R156, R232 ;  /* 0x0000009cd4e8723c */ /* 0x000fec00000810e8 */
        /* <DEDUP_REMOVED lines=8> */
[----:B------:R-:W1:Y:S01]  /*cbf30*/  LDS R219, [R0+UR10+0x22500] ;  /* 0x0225000a00db7984 */ /* 0x000e620008000800 */
        /* <DEDUP_REMOVED lines=20> */
[----:B-1----:R-:W-:Y:S03]  /*cc080*/  HMMA.1688.F32.TF32 R232, R216, R248, R232 ;  /* 0x000000f8d8e8723c */ /* 0x002fe600000810e8 */
[----:B------:R1:W-:Y:S03]  /*cc090*/  STL.64 [R1+0xbab0], R98 ;  /* 0x00bab06201007387 */ /* 0x0003e60000100a00 */
[----:B------:R-:W-:Y:S01]  /*cc0a0*/  HMMA.1688.F32.TF32 R224, R12, R166, R224 ;  /* 0x000000a60ce0723c */ /* 0x000fe200000810e0 */
[----:B------:R-:W-:Y:S04]  /*cc0b0*/  STL.64 [R1+0xbaa8], R96 ;  /* 0x00baa86001007387 */ /* 0x000fe80000100a00 */
[----:B------:R-:W-:Y:S04]  /*cc0c0*/  STL.64 [R1+0xbac0], R94 ;  /* 0x00bac05e01007387 */ /* 0x000fe80000100a00 */
[----:B------:R-:W-:Y:S04]  /*cc0d0*/  STL.64 [R1+0xbab8], R92 ;  /* 0x00bab85c01007387 */ /* 0x000fe80000100a00 */
[----:B------:R-:W-:Y:S04]  /*cc0e0*/  STL.64 [R1+0xbad0], R6 ;  /* 0x00bad00601007387 */ /* 0x000fe80000100a00 */
[----:B------:R-:W-:Y:S04]  /*cc0f0*/  STL.64 [R1+0xbac8], R4 ;  /* 0x00bac80401007387 */ /* 0x000fe80000100a00 */
[----:B------:R2:W-:Y:S04]  /*cc100*/  STL.64 [R1+0xbae0], R10 ;  /* 0x00bae00a01007387 */ /* 0x0005e80000100a00 */
[----:B------:R2:W-:Y:S04]  /*cc110*/  STL.64 [R1+0xbad8], R8 ;  /* 0x00bad80801007387 */ /* 0x0005e80000100a00 */
        /* <DEDUP_REMOVED lines=16> */
[----:B-1----:R-:W-:-:S03]  /*cc220*/  IMAD.MOV.U32 R98, RZ, RZ, R22 ;  /* 0x000000ffff627224 */ /* 0x002fc600078e0016 */
[----:B------:R-:W4:Y:S04]  /*cc230*/  LDL R248, [R1+0x900] ;  /* 0x0009000001f87983 */ /* 0x000f280000100800 */
[----:B------:R-:W4:Y:S01]  /*cc240*/  LDL R249, [R1+0x904] ;  /* 0x0009040001f97983 */ /* 0x000f220000100800 */
[----:B--2---:R-:W-:Y:S01]  /*cc250*/  HMMA.1688.F32.TF32 R232, R220, R250, R232 ;  /* 0x000000fadce8723c */ /* 0x004fe200000810e8 */
[----:B------:R-:W-:-:S06]  /*cc260*/  IMAD.MOV.U32 R99, RZ, RZ, R23 ;  /* 0x000000ffff637224 */ /* 0x000fcc00078e0017 */
[----:B------:R-:W-:Y:S01]  /*cc270*/  MOV R250, R50 ;  /* 0x0000003200fa7202 */ /* 0x000fe20000000f00 */
[----:B------:R-:W-:Y:S01]  /*cc280*/  IMAD.MOV.U32 R251, RZ, RZ, R51 ;  /* 0x000000fffffb7224 */ /* 0x000fe200078e0033 */
[----:B------:R-:W2:Y:S04]  /*cc290*/  LDL.LU R50, [R1+0xbb9c] ;  /* 0x00bb9c0001327983 */ /* 0x000ea80000300800 */
[----:B------:R-:W2:Y:S01]  /*cc2a0*/  LDL.LU R51, [R1+0xbb98] ;  /* 0x00bb980001337983 */ /* 0x000ea20000300800 */
[----:B------:R-:W-:-:S03]  /*cc2b0*/  MOV R10, R18 ;  /* 0x00000012000a7202 */ /* 0x000fc60000000f00 */
[----:B------:R-:W2:Y:S04]  /*cc2c0*/  LDL R96, [R1+0xa00] ;  /* 0x000a000001607983 */ /* 0x000ea80000100800 */
[----:B------:R-:W2:Y:S01]  /*cc2d0*/  LDL R97, [R1+0xa04] ;  /* 0x000a040001617983 */ /* 0x000ea20000100800 */
[----:B------:R-:W-:-:S03]  /*cc2e0*/  IMAD.MOV.U32 R11, RZ, RZ, R19 ;  /* 0x000000ffff0b7224 */ /* 0x000fc600078e0013 */
[----:B------:R-:W2:Y:S04]  /*cc2f0*/  LDL.LU R22, [R1+0xbb94] ;  /* 0x00bb940001167983 */ /* 0x000ea80000300800 */
[----:B------:R-:W2:Y:S04]  /*cc300*/  LDL.LU R23, [R1+0xbb90] ;  /* 0x00bb900001177983 */ /* 0x000ea80000300800 */
[----:B------:R-:W2:Y:S04]  /*cc310*/  LDL R8, [R1+0xa80] ;  /* 0x000a800001087983 */ /* 0x000ea80000100800 */
[----:B------:R-:W2:Y:S04]  /*cc320*/  LDL R9, [R1+0xa84] ;  /* 0x000a840001097983 */ /* 0x000ea80000100800 */
[----:B------:R-:W2:Y:S01]  /*cc330*/  LDL.LU R18, [R1+0xbb8c] ;  /* 0x00bb8c0001127983 */ /* 0x000ea20000300800 */
[----:B---3--:R-:W-:Y:S03]  /*cc340*/  HMMA.1688.F32.TF32 R224, R216, R100, R224 ;  /* 0x00000064d8e0723c */ /* 0x008fe600000810e0 */
[----:B------:R-:W3:Y:S01]  /*cc350*/  LDL.LU R19, [R1+0xbb88] ;  /* 0x00bb880001137983 */ /* 0x000ee20000300800 */
[----:B------:R-:W-:-:S02]  /*cc360*/  IMAD.MOV.U32 R90, RZ, RZ, R54 ;  /* 0x000000ffff5a7224 */ /* 0x000fc400078e0036 */
[----:B------:R-:W-:Y:S01]  /*cc370*/  IMAD.MOV.U32 R103, RZ, RZ, R252 ;  /* 0x000000ffff677224 */ /* 0x000fe200078e00fc */
[----:B------:R-:W3:Y:S01]  /*cc380*/  LDL R88, [R1+0xaa0] ;  /* 0x000aa00001587983 */ /* 0x000ee20000100800 */
[----:B------:R-:W-:Y:S01]  /*cc390*/  HMMA.1688.F32.TF32 R228, R12, R162, R228 ;  /* 0x000000a20ce4723c */ /* 0x000fe200000810e4 */
[----:B------:R-:W-:Y:S02]  /*cc3a0*/  IMAD.MOV.U32 R91, RZ, RZ, R55 ;  /* 0x000000ffff5b7224 */ /* 0x000fe400078e0037 */
[----:B------:R-:W3:Y:S01]  /*cc3b0*/  LDL R89, [R1+0xaa4] ;  /* 0x000aa40001597983 */ /* 0x000ee20000100800 */
[----:B------:R-:W-:-:S03]  /*cc3c0*/  MOV R94, R58 ;  /* 0x0000003a005e7202 */ /* 0x000fc60000000f00 */
[----:B------:R-:W3:Y:S01]  /*cc3d0*/  LDL.LU R54, [R1+0xbb84] ;  /* 0x00bb840001367983 */ /* 0x000ee20000300800 */
[----:B------:R-:W-:-:S03]  /*cc3e0*/  IMAD.MOV.U32 R95, RZ, RZ, R59 ;  /* 0x000000ffff5f7224 */ /* 0x000fc600078e003b */
[----:B------:R-:W3:Y:S01]  /*cc3f0*/  LDL.LU R55, [R1+0xbb80] ;  /* 0x00bb800001377983 */ /* 0x000ee20000300800 */
[----:B------:R-:W-:-:S03]  /*cc400*/  IMAD.MOV.U32 R6, RZ, RZ, R62 ;  /* 0x000000ffff067224 */ /* 0x000fc600078e003e */
[----:B------:R-:W3:Y:S04]  /*cc410*/  LDL R84, [R1+0xac0] ;  /* 0x000ac00001547983 */ /* 0x000ee80000100800 */
[----:B------:R-:W3:Y:S04]  /*cc420*/  LDL R85, [R1+0xac4] ;  /* 0x000ac40001557983 */ /* 0x000ee80000100800 */
[----:B------:R-:W3:Y:S04]  /*cc430*/  LDL R86, [R1+0xac8] ;  /* 0x000ac80001567983 */ /* 0x000ee80000100800 */
[----:B------:R-:W3:Y:S04]  /*cc440*/  LDL R87, [R1+0xacc] ;  /* 0x000acc0001577983 */ /* 0x000ee80000100800 */
[----:B------:R-:W3:Y:S04]  /*cc450*/  LDL R92, [R1+0xa20] ;  /* 0x000a2000015c7983 */ /* 0x000ee80000100800 */
[----:B------:R-:W3:Y:S01]  /*cc460*/  LDL R93, [R1+0xa24] ;  /* 0x000a2400015d7983 */ /* 0x000ee20000100800 */
[----:B------:R-:W-:-:S03]  /*cc470*/  IMAD.MOV.U32 R7, RZ, RZ, R63 ;  /* 0x000000ffff077224 */ /* 0x000fc600078e003f */
[----:B------:R-:W3:Y:S01]  /*cc480*/  LDL.LU R58, [R1+0xbb7c] ;  /* 0x00bb7c00013a7983 */ /* 0x000ee20000300800 */
[----:B----4-:R-:W-:Y:S03]  /*cc490*/  HMMA.1688.F32.TF32 R224, R220, R102, R224 ;  /* 0x00000066dce0723c */ /* 0x010fe600000810e0 */
[----:B------:R-:W4:Y:S04]  /*cc4a0*/  LDL.LU R59, [R1+0xbb78] ;  /* 0x00bb7800013b7983 */ /* 0x000f280000300800 */
[----:B------:R-:W4:Y:S01]  /*cc4b0*/  LDL R4, [R1+0xa40] ;  /* 0x000a400001047983 */ /* 0x000f220000100800 */
[----:B------:R-:W-:-:S03]  /*cc4c0*/  MOV R102, R246 ;  /* 0x000000f600667202 */ /* 0x000fc60000000f00 */
        /* <DEDUP_REMOVED lines=55> */
[C---:B--2---:R-:W-:Y:S01]  /*cc840*/  HMMA.1688.F32.TF32 R184, R220.reuse, R22, R184 ;  /* 0x00000016dcb8723c */ /* 0x044fe200000810b8 */
[----:B------:R-:W-:Y:S04]  /*cc850*/  LDS R14, [R3+UR10+0x2e500] ;  /* 0x02e5000a030e7984 */ /* 0x000fe80008000800 */
[----:B------:R-:W-:Y:S01]  /*cc860*/  LDS R13, [R0+UR10+0x2c500] ;  /* 0x02c5000a000d7984 */ /* 0x000fe20008000800 */
[C---:B------:R-:W-:Y:S03]  /*cc870*/  HMMA.1688.F32.TF32 R188, R220.reuse, R50, R188 ;  /* 0x00000032dcbc723c */ /* 0x040fe600000810bc */
[----:B------:R-:W2:Y:S03]  /*cc880*/  LDS R15, [R0+UR10+0x2e500] ;  /* 0x02e5000a000f7984 */ /* 0x000ea60008000800 */
        /* <DEDUP_REMOVED lines=8> */
[C---:B----4-:R-:W-:Y:S06]  /*cc910*/  HMMA.1688.F32.TF32 R172, R220.reuse, R58, R172 ;  /* 0x0000003adcac723c */ /* 0x050fec00000810ac */
[C---:B------:R-:W-:Y:S06]  /*cc920*/  HMMA.1688.F32.TF32 R168, R220.reuse, R62, R168 ;  /* 0x0000003edca8723c */ /* 0x040fec00000810a8 */
[C---:B------:R-:W-:Y:S06]  /*cc930*/  HMMA.1688.F32.TF32 R236, R220.reuse, R246, R236 ;  /* 0x000000f6dcec723c */ /* 0x040fec00000810ec */
[----:B------:R-:W-:Y:S01]  /*cc940*/  HMMA.1688.F32.TF32 R220, R220, R26, R216 ;  /* 0x0000001adcdc723c */ /* 0x000fe200000810d8 */
        /* <DEDUP_REMOVED lines=18> */
[----:B------:R-:W2:Y:S01]  /*cca70*/  LDL.LU.64 R240, [R1+0xbb08] ;  /* 0x00bb080001f07983 */ /* 0x000ea20000300a00 */
        /* <DEDUP_REMOVED lines=11> */
[C---:B---3--:R-:W-:Y:S01]  /*ccb30*/  HMMA.1688.F32.TF32 R236, R212.reuse, R216, R236 ;  /* 0x000000d8d4ec723c */ /* 0x048fe200000810ec */
[----:B------:R1:W-:Y:S05]  /*ccb40*/  LDS R217, [R0+UR10+0x10580] ;  /* 0x0105800a00d97984 */ /* 0x0003ea0008000800 */
[----:B--2---:R-:W-:Y:S01]  /*ccb50*/  HMMA.1688.F32.TF32 R220, R212, R240, R220 ;  /* 0x000000f0d4dc723c */ /* 0x004fe200000810dc */
[----:B------:R-:W2:Y:S04]  /*ccb60*/  LDL R214, [R1+0xa68] ;  /* 0x000a680001d67983 */ /* 0x000ea80000100800 */
[----:B------:R-:W2:Y:S01]  /*ccb70*/  LDL R215, [R1+0xa6c] ;  /* 0x000a6c0001d77983 */ /* 0x000ea20000100800 */
[C---:B------:R-:W-:Y:S06]  /*ccb80*/  HMMA.1688.F32.TF32 R224, R12.reuse, R86, R224 ;  /* 0x000000560ce0723c */ /* 0x040fec00000810e0 */
[----:B------:R-:W-:Y:S01]  /*ccb90*/  HMMA.1688.F32.TF32 R228, R12, R90, R228 ;  /* 0x0000005a0ce4723c */ /* 0x000fe200000810e4 */
[----:B------:R-:W-:-:S05]  /*ccba0*/  MOV R2, R241 ;  /* 0x000000f100027202 */ /* 0x000fca0000000f00 */
[C---:B------:R-:W-:Y:S01]  /*ccbb0*/  HMMA.1688.F32.TF32 R232, R12.reuse, R10, R232 ;  /* 0x0000000a0ce8723c */ /* 0x040fe200000810e8 */
[----:B-1----:R-:W-:Y:S01]  /*ccbc0*/  IMAD.MOV.U32 R0, RZ, RZ, R240 ;  /* 0x000000ffff007224 */ /* 0x002fe200078e00f0 */
[----:B------:R-:W-:Y:S04]  /*ccbd0*/  STL [R1+0xba54], R2 ;  /* 0x00ba540201007387 */ /* 0x000fe80000100800 */
[C---:B------:R-:W-:Y:S01]  /*ccbe0*/  HMMA.1688.F32.TF32 R168, R12.reuse, R6, R168 ;  /* 0x000000060ca8723c */ /* 0x040fe200000810a8 */
[----:B------:R-:W-:Y:S04]  /*ccbf0*/  STL [R1+0xba50], R0 ;  /* 0x00ba500001007387 */ /* 0x000fe80000100800 */
[----:B------:R-:W3:Y:S01]  /*ccc00*/  LDL.LU.64 R86, [R1+0xbb00] ;  /* 0x00bb000001567983 */ /* 0x000ee20000300a00 */
[C---:B------:R-:W-:Y:S03]  /*ccc10*/  HMMA.1688.F32.TF32 R172, R12.reuse, R94, R172 ;  /* 0x0000005e0cac723c */ /* 0x040fe600000810ac */
[----:B------:R-:W3:Y:S04]  /*ccc20*/  LDL.LU.64 R84, [R1+0xbaf8] ;  /* 0x00baf80001547983 */ /* 0x000ee80000300a00 */
[----:B------:R-:W-:Y:S04]  /*ccc30*/  STL.64 [R1+0x1f20], R224 ;  /* 0x001f20e001007387 */ /* 0x000fe80000100a00 */
[----:B------:R1:W-:Y:S01]  /*ccc40*/  STL.64 [R1+0x1f28], R226 ;  /* 0x001f28e201007387 */ /* 0x0003e20000100a00 */
[----:B------:R-:W-:Y:S01]  /*ccc50*/  LOP3.LUT R93, R3, 0x20, RZ, 0x3c, !PT ;  /* 0x00000020035d7812 */ /* 0x000fe200078e3cff */
[C---:B------:R-:W-:Y:S02]  /*ccc60*/  HMMA.1688.F32.TF32 R176, R12.reuse, R98, R176 ;  /* 0x000000620cb0723c */ /* 0x040fe400000810b0 */
[----:B------:R-:W3:Y:S04]  /*ccc70*/  LDS R216, [R3+UR10+0x10580] ;  /* 0x0105800a03d87984 */ /* 0x000ee80008000800 */
        /* <DEDUP_REMOVED lines=23> */
[----:B------:R1:W-:Y:S04]  /*ccdf0*/  STL.64 [R1+0x20a8], R170 ;  /* 0x0020a8aa01007387 */ /* 0x0003e80000100a00 */
[----:B------:R-:W-:Y:S04]  /*cce00*/  LDS R213, [R93+UR10+0x14580] ;  /* 0x0145800a5dd57984 */ /* 0x000fe80008000800 */
[----:B------:R4:W-:Y:S04]  /*cce10*/  LDS R215, [R93+UR10+0x16580] ;  /* 0x0165800a5dd77984 */ /* 0x0009e80008000800 */
[----:B-1----:R-:W2:Y:S04]  /*cce20*/  LDL R170, [R1+0x9c8] ;  /* 0x0009c80001aa7983 */ /* 0x002ea80000100800 */
[----:B------:R-:W2:Y:S04]  /*cce30*/  LDL R171, [R1+0x9cc] ;  /* 0x0009cc0001ab7983 */ /* 0x000ea80000100800 */
[----:B------:R-:W3:Y:S04]  /*cce40*/  LDL.LU.64 R94, [R1+0xbac0] ;  /* 0x00bac000015e7983 */ /* 0x000ee80000300a00 */
[----:B----4-:R-:W4:Y:S04]  /*cce50*/  LDL.LU.64 R92, [R1+0xbab8] ;  /* 0x00bab800015c7983 */ /* 0x010f280000300a00 */
[----:B------:R-:W-:Y:S04]  /*cce60*/  STL.64 [R1+0x2050], R172 ;  /* 0x002050ac01007387 */ /* 0x000fe80000100a00 */
[----:B------:R1:W-:Y:S01]  /*cce70*/  STL.64 [R1+0x2058], R174 ;  /* 0x002058ae01007387 */ /* 0x0003e20000100a00 */
[C---:B------:R-:W-:Y:S03]  /*cce80*/  HMMA.1688.F32.TF32 R204, R12.reuse, R102, R204 ;  /* 0x000000660ccc723c */ /* 0x040fe600000810cc */
[----:B------:R-:W-:Y:S03]  /*cce90*/  LDS R212, [R3+UR10+0x14580] ;  /* 0x0145800a03d47984 */ /* 0x000fe60008000800 */
[C---:B------:R-:W-:Y:S01]  /*ccea0*/  HMMA.1688.F32.TF32 R208, R12.reuse, R250, R208 ;  /* 0x000000fa0cd0723c */ /* 0x040fe200000810d0 */
[----:B------:R-:W4:Y:S04]  /*cceb0*/  LDS R214, [R3+UR10+0x16580] ;  /* 0x0165800a03d67984 */ /* 0x000f280008000800 */
[----:B-1----:R-:W2:Y:S04]  /*ccec0*/  LDL R174, [R1+0x9e8] ;  /* 0x0009e80001ae7983 */ /* 0x002ea80000100800 */
[----:B------:R-:W2:Y:S04]  /*cced0*/  LDL R175, [R1+0x9ec] ;  /* 0x0009ec0001af7983 */ /* 0x000ea80000100800 */
[----:B------:R-:W4:Y:S04]  /*ccee0*/  LDL.LU.64 R98, [R1+0xbab0] ;  /* 0x00bab00001627983 */ /* 0x000f280000300a00 */
[----:B------:R-:W4:Y:S04]  /*ccef0*/  LDL.LU.64 R96, [R1+0xbaa8] ;  /* 0x00baa80001607983 */ /* 0x000f280000300a00 */
[----:B------:R-:W-:Y:S04]  /*ccf00*/  STL.64 [R1+0x2030], R176 ;  /* 0x002030b001007387 */ /* 0x000fe80000100a00 */
[----:B------:R2:W-:Y:S02]  /*ccf10*/  STL.64 [R1+0x2038], R178 ;  /* 0x002038b201007387 */ /* 0x0005e40000100a00 */
[C---:B--2---:R-:W-:Y:S06]  /*ccf20*/  HMMA.1688.F32.TF32 R176, R12.reuse, R174, R180 ;  /* 0x000000ae0cb0723c */ /* 0x044fec00000810b4 */
[C---:B------:R-:W-:Y:S06]  /*ccf30*/  HMMA.1688.F32.TF32 R172, R12.reuse, R170, R184 ;  /* 0x000000aa0cac723c */ /* 0x040fec00000810b8 */
[----:B------:R-:W-:Y:S11]  /*ccf40*/  HMMA.1688.F32.TF32 R168, R12, R238, R188 ;  /* 0x000000ee0ca8723c */ /* 0x000ff600000810bc */
[----:B------:R-:W-:Y:S04]  /*ccf50*/  STL.64 [R1+0x2010], R176 ;  /* 0x002010b001007387 */ /* 0x000fe80000100a00 */
[----:B------:R3:W-:Y:S04]  /*ccf60*/  STL.64 [R1+0x2018], R178 ;  /* 0x002018b201007387 */ /* 0x0007e80000100a00 */
[----:B------:R-:W2:Y:S04]  /*ccf70*/  LDL R188, [R1+0x20] ;  /* 0x0000200001bc7983 */ /* 0x000ea80000100800 */
[----:B------:R-:W-:Y:S01]  /*ccf80*/  STL.64 [R1+0x1fe0], R172 ;  /* 0x001fe0ac01007387 */ /* 0x000fe20000100a00 */
[----:B------:R-:W-:-:S03]  /*ccf90*/  IMAD.MOV.U32 R190, RZ, RZ, R243 ;  /* 0x000000ffffbe7224 */ /* 0x000fc600078e00f3 */
[----:B------:R1:W-:Y:S01]  /*ccfa0*/  STL.64 [R1+0x1fe8], R174 ;  /* 0x001fe8ae01007387 */ /* 0x0003e20000100a00 */
[----:B------:R-:W-:-:S03]  /*ccfb0*/  IMAD.MOV.U32 R191, RZ, RZ, R242 ;  /* 0x000000ffffbf7224 */ /* 0x000fc600078e00f2 */
[----:B------:R-:W-:Y:S04]  /*ccfc0*/  STL.64 [R1+0x1fc0], R168 ;  /* 0x001fc0a801007387 */ /* 0x000fe80000100a00 */
[----:B------:R4:W-:Y:S04]  /*ccfd0*/  STL.64 [R1+0x1fc8], R170 ;  /* 0x001fc8aa01007387 */ /* 0x0009e80000100a00 */
[----:B------:R-:W2:Y:S04]  /*ccfe0*/  LDL R189, [R1+0x24] ;  /* 0x0000240001bd7983 */ /* 0x000ea80000100800 */
[----:B------:R-:W2:Y:S04]  /*ccff0*/  LDL.LU R243, [R1+0xbaa4] ;  /* 0x00baa40001f37983 */ /* 0x000ea80000300800 */
[----:B------:R-:W2:Y:S01]  /*cd000*/  LDL.LU R242, [R1+0xbaa0] ;  /* 0x00baa00001f27983 */ /* 0x000ea20000300800 */
[C---:B---3--:R-:W-:Y:S06]  /*cd010*/  HMMA.1688.F32.TF32 R176, R12.reuse, R234, R192 ;  /* 0x000000ea0cb0723c */ /* 0x048fec00000810c0 */
[C---:B-1----:R-:W-:Y:S06]  /*cd020*/  HMMA.1688.F32.TF32 R172, R12.reuse, R230, R196 ;  /* 0x000000e60cac723c */ /* 0x042fec00000810c4 */
[----:B----4-:R-:W-:Y:S11]  /*cd030*/  HMMA.1688.F32.TF32 R168, R12, R226, R200 ;  /* 0x000000e20ca8723c */ /* 0x010ff600000810c8 */
[----:B------:R1:W-:Y:S04]  /*cd040*/  STL.64 [R1+0x1fa0], R176 ;  /* 0x001fa0b001007387 */ /* 0x0003e80000100a00 */
[----:B------:R3:W-:Y:S04]  /*cd050*/  STL.64 [R1+0x1fa8], R178 ;  /* 0x001fa8b201007387 */ /* 0x0007e80000100a00 */
        /* <DEDUP_REMOVED lines=27> */
[----:B------:R-:W4:Y:S01]  /*cd210*/  LDL.LU R235, [R1+0x4cc] ;  /* 0x0004cc0001eb7983 */ /* 0x000f220000300800 */
[----:B--2---:R-:W-:Y:S01]  /*cd220*/  MOV R229, R243 ;  /* 0x000000f300e57202 */ /* 0x004fe20000000f00 */
[----:B------:R-:W-:-:S02]  /*cd230*/  IMAD.MOV.U32 R228, RZ, RZ, R242 ;  /* 0x000000ffffe47224 */ /* 0x000fc400078e00f2 */
        /* <DEDUP_REMOVED lines=38> */
[----:B--2---:R-:W-:Y:S03]  /*cd4a0*/  HMMA.1688.F32.TF32 R12, R12, R242, R220 ;  /* 0x000000f20c0c723c */ /* 0x004fe600000810dc */
[----:B------:R-:W2:Y:S04]  /*cd4b0*/  LDL.LU.64 R242, [R1+0xba70] ;  /* 0x00ba700001f27983 */ /* 0x000ea80000300a00 */
[----:B------:R-:W2:Y:S04]  /*cd4c0*/  LDL.LU.64 R240, [R1+0xba68] ;  /* 0x00ba680001f07983 */ /* 0x000ea80000300a00 */
[----:B------:R-:W2:-:S12]  /*cd4d0*/  LDL.LU R220, [R1+0x540] ;  /* 0x0005400001dc7983 */ /* 0x000e980000300800 */
[----:B------:R1:W-:Y:S04]  /*cd4e0*/  STL.64 [R1+0x1e90], R12 ;  /* 0x001e900c01007387 */ /* 0x0003e80000100a00 */
[----:B------:R3:W-:Y:S04]  /*cd4f0*/  STL.64 [R1+0x1e98], R14 ;  /* 0x001e980e01007387 */ /* 0x0007e80000100a00 */
[----:B------:R-:W2:Y:S04]  /*cd500*/  LDL.LU R221, [R1+0x544] ;  /* 0x0005440001dd7983 */ /* 0x000ea80000300800 */
[----:B------:R-:W2:Y:S04]  /*cd510*/  LDL.LU R222, [R1+0x548] ;  /* 0x0005480001de7983 */ /* 0x000ea80000300800 */
[----:B------:R-:W2:Y:S04]  /*cd520*/  LDL.LU R223, [R1+0x54c] ;  /* 0x00054c0001df7983 */ /* 0x000ea80000300800 */
[----:B-1----:R-:W2:Y:S04]  /*cd530*/  LDL.LU R12, [R1+0x4d0] ;  /* 0x0004d000010c7983 */ /* 0x002ea80000300800 */
[----:B------:R-:W2:Y:S04]  /*cd540*/  LDL.LU R13, [R1+0x4d4] ;  /* 0x0004d400010d7983 */ /* 0x000ea80000300800 */
[----:B---3--:R-:W3:Y:S04]  /*cd550*/  LDL.LU R14, [R1+0x4d8] ;  /* 0x0004d800010e7983 */ /* 0x008ee80000300800 */
[----:B------:R-:W3:Y:S01]  /*cd560*/  LDL.LU R15, [R1+0x4dc] ;  /* 0x0004dc00010f7983 */ /* 0x000ee20000300800 */
[C---:B------:R-:W-:Y:S06]  /*cd570*/  HMMA.1688.F32.TF32 R224, R216.reuse, R164, R224 ;  /* 0x000000a4d8e0723c */ /* 0x040fec00000810e0 */
[C---:B----4-:R-:W-:Y:S01]  /*cd580*/  HMMA.1688.F32.TF32 R232, R216.reuse, R188, R232 ;  /* 0x000000bcd8e8723c */ /* 0x050fe200000810e8 */
[----:B------:R-:W-:Y:S01]  /*cd590*/  IMAD.MOV.U32 R2, RZ, RZ, R164 ;  /* 0x000000ffff027224 */ /* 0x000fe200078e00a4 */
[----:B------:R-:W-:Y:S04]  /*cd5a0*/  LDS R188, [R3+UR10+0x1c580] ;  /* 0x01c5800a03bc7984 */ /* 0x000fe80008000800 */
        /* <DEDUP_REMOVED lines=10> */
[----:B------:R-:W-:-:S05]  /*cd650*/  IMAD.MOV.U32 R0, RZ, RZ, R165 ;  /* 0x000000ffff007224 */ /* 0x000fca00078e00a5 */
[----:B------:R-:W-:Y:S06]  /*cd660*/  HMMA.1688.F32.TF32 R224, R212, R166, R224 ;  /* 0x000000a6d4e0723c */ /* 0x000fec00000810e0 */
[----:B------:R-:W-:Y:S06]  /*cd670*/  HMMA.1688.F32.TF32 R208, R216, R68, R208 ;  /* 0x00000044d8d0723c */ /* 0x000fec00000810d0 */
[C---:B------:R-:W-:Y:S06]  /*cd680*/  HMMA.1688.F32.TF32 R236, R212.reuse, R102, R236 ;  /* 0x00000066d4ec723c */ /* 0x040fec00000810ec */
[----:B------:R-:W-:Y:S06]  /*cd690*/  HMMA.1688.F32.TF32 R168, R212, R98, R168 ;  /* 0x00000062d4a8723c */ /* 0x000fec00000810a8 */
[C---:B--2---:R-:W-:Y:S06]  /*cd6a0*/  HMMA.1688.F32.TF32 R220, R216.reuse, R248, R220 ;  /* 0x000000f8d8dc723c */ /* 0x044fec00000810dc */
[C---:B---3--:R-:W-:Y:S01]  /*cd6b0*/  HMMA.1688.F32.TF32 R228, R216.reuse, R228, R12 ;  /* 0x000000e4d8e4723c */ /* 0x048fe2000008100c */
[----:B------:R-:W-:Y:S04]  /*cd6c0*/  LDS R12, [R3+UR10+0x18580] ;  /* 0x0185800a030c7984 */ /* 0x000fe80008000800 */
[----:B------:R-:W-:Y:S01]  /*cd6d0*/  LDS R14, [R3+UR10+0x1a580] ;  /* 0x01a5800a030e7984 */ /* 0x000fe20008000800 */
[----:B------:R-:W-:Y:S03]  /*cd6e0*/  HMMA.1688.F32.TF32 R216, R216, R64, R240 ;  /* 0x00000040d8d8723c */ /* 0x000fe600000810f0 */
[----:B------:R-:W2:Y:S04]  /*cd6f0*/  LDL R242, [R1+0x18] ;  /* 0x0000180001f27983 */ /* 0x000ea80000100800 */
[----:B------:R-:W2:Y:S04]  /*cd700*/  LDL R243, [R1+0x1c] ;  /* 0x00001c0001f37983 */ /* 0x000ea80000100800 */
[----:B------:R-:W-:Y:S04]  /*cd710*/  STL.64 [R1+0xb920], R250 ;  /* 0x00b920fa01007387 */ /* 0x000fe80000100a00 */
[----:B------:R1:W-:Y:S02]  /*cd720*/  STL.64 [R1+0xb918], R248 ;  /* 0x00b918f801007387 */ /* 0x0003e40000100a00 */
[----:B-1----:R-:W-:Y:S01]  /*cd730*/  IMAD.MOV.U32 R249, RZ, RZ, R166 ;  /* 0x000000fffff97224 */ /* 0x002fe200078e00a6 */
[----:B------:R-:W-:-:S02]  /*cd740*/  MOV R248, R167 ;  /* 0x000000a700f87202 */ /* 0x000fc40000000f00 */
[----:B------:R-:W3:Y:S04]  /*cd750*/  LDL.LU.64 R166, [R1+0xba60] ;  /* 0x00ba600001a67983 */ /* 0x000ee80000300a00 */
[----:B------:R-:W4:Y:S04]  /*cd760*/  LDL.LU.64 R164, [R1+0xba58] ;  /* 0x00ba580001a47983 */ /* 0x000f280000300a00 */
[----:B------:R1:W-:Y:S04]  /*cd770*/  STL.64 [R1+0xb910], R102 ;  /* 0x00b9106601007387 */ /* 0x0003e80000100a00 */
[----:B------:R1:W-:Y:S04]  /*cd780*/  STL.64 [R1+0xb908], R100 ;  /* 0x00b9086401007387 */ /* 0x0003e80000100a00 */
[----:B-1----:R-:W3:Y:S04]  /*cd790*/  LDL R102, [R1+0x38] ;  /* 0x0000380001667983 */ /* 0x002ee80000100800 */
[----:B------:R-:W3:Y:S04]  /*cd7a0*/  LDL R100, [R1+0x30] ;  /* 0x0000300001647983 */ /* 0x000ee80000100800 */
[----:B------:R-:W3:Y:S04]  /*cd7b0*/  LDL R101, [R1+0x34] ;  /* 0x0000340001657983 */ /* 0x000ee80000100800 */
[----:B------:R-:W3:Y:S04]  /*cd7c0*/  LDL R103, [R1+0x3c] ;  /* 0x00003c0001677983 */ /* 0x000ee80000100800 */
[----:B------:R1:W-:Y:S04]  /*cd7d0*/  STL.64 [R1+0xb930], R98 ;  /* 0x00b9306201007387 */ /* 0x0003e80000100a00 */
[----:B------:R1:W-:Y:S04]  /*cd7e0*/  STL.64 [R1+0xb928], R96 ;  /* 0x00b9286001007387 */ /* 0x0003e80000100a00 */
[----:B-1----:R-:W3:Y:S04]  /*cd7f0*/  LDL R98, [R1+0x48] ;  /* 0x0000480001627983 */ /* 0x002ee80000100800 */
[----:B------:R-:W3:Y:S04]  /*cd800*/  LDL R96, [R1+0x40] ;  /* 0x0000400001607983 */ /* 0x000ee80000100800 */
[----:B------:R-:W3:Y:S04]  /*cd810*/  LDL R97, [R1+0x44] ;  /* 0x0000440001617983 */ /* 0x000ee80000100800 */
[----:B------:R-:W-:Y:S04]  /*cd820*/  STL.64 [R1+0xb940], R94 ;  /* 0x00b9405e01007387 */ /* 0x000fe80000100a00 */
[----:B------:R1:W-:Y:S04]  /*cd830*/  STL.64 [R1+0xb938], R92 ;  /* 0x00b9385c01007387 */ /* 0x0003e80000100a00 */
[----:B-1----:R-:W3:Y:S01]  /*cd840*/  LDL.64 R92, [R1+0x50] ;  /* 0x00005000015c7983 */ /* 0x002ee20000100a00 */
[----:B------:R-:W-:-:S05]  /*cd850*/  LOP3.LUT R15, R3, 0x20, RZ, 0x3c, !PT ;  /* 0x00000020030f7812 */ /* 0x000fca00078e3cff */
[----:B------:R-:W-:Y:S04]  /*cd860*/  LDS R13, [R15+UR10+0x18580] ;  /* 0x0185800a0f0d7984 */ /* 0x000fe80008000800 */
[----:B------:R-:W1:Y:S01]  /*cd870*/  LDS R15, [R15+UR10+0x1a580] ;  /* 0x01a5800a0f0f7984 */ /* 0x000e620008000800 */
[C---:B------:R-:W-:Y:S06]  /*cd880*/  HMMA.1688.F32.TF32 R220, R212.reuse, R250, R220 ;  /* 0x000000fad4dc723c */ /* 0x040fec00000810dc */
[C---:B------:R-:W-:Y:S01]  /*cd890*/  HMMA.1688.F32.TF32 R232, R212.reuse, R190, R232 ;  /* 0x000000bed4e8723c */ /* 0x040fe200000810e8 */
[----:B------:R-:W-:Y:S05]  /*cd8a0*/  LDS R190, [R3+UR10+0x1e580] ;  /* 0x01e5800a03be7984 */ /* 0x000fea0008000800 */
[C---:B------:R-:W-:Y:S01]  /*cd8b0*/  HMMA.1688.F32.TF32 R172, R212.reuse, R94, R172 ;  /* 0x0000005ed4ac723c */ /* 0x040fe200000810ac */
[----:B------:R-:W3:Y:S05]  /*cd8c0*/  LDL.64 R94, [R1+0x58] ;  /* 0x00005800015e7983 */ /* 0x000eea0000100a00 */
[C---:B------:R-:W-:Y:S06]  /*cd8d0*/  HMMA.1688.F32.TF32 R176, R212.reuse, R6, R176 ;  /* 0x00000006d4b0723c */ /* 0x040fec00000810b0 */
[----:B------:R-:W-:Y:S01]  /*cd8e0*/  STL.64 [R1+0xb950], R6 ;  /* 0x00b9500601007387 */ /* 0x000fe20000100a00 */
        /* <DEDUP_REMOVED lines=17> */
[----:B-1----:R-:W-:Y:S03]  /*cda00*/  HMMA.1688.F32.TF32 R224, R12, R160, R224 ;  /* 0x000000a00ce0723c */ /* 0x002fe600000810e0 */
[----:B------:R-:W-:Y:S04]  /*cda10*/  STL.64 [R1+0xb998], R76 ;  /* 0x00b9984c01007387 */ /* 0x000fe80000100a00 */
[----:B------:R-:W-:Y:S04]  /*cda20*/  STL.64 [R1+0xb9b0], R74 ;  /* 0x00b9b04a01007387 */ /* 0x000fe80000100a00 */
[----:B------:R-:W-:Y:S04]  /*cda30*/  STL.64 [R1+0xb9a8], R72 ;  /* 0x00b9a84801007387 */ /* 0x000fe80000100a00 */
[----:B------:R-:W-:Y:S04]  /*cda40*/  STL.64 [R1+0xb9c0], R70 ;  /* 0x00b9c04601007387 */ /* 0x000fe80000100a00 */
[----:B------:R-:W-:Y:S04]  /*cda50*/  STL.64 [R1+0xb9b8], R68 ;  /* 0x00b9b84401007387 */ /* 0x000fe80000100a00 */
[----:B------:R-:W-:Y:S04]  /*cda60*/  STL.64 [R1+0xb9d0], R66 ;  /* 0x00b9d04201007387 */ /* 0x000fe80000100a00 */
[----:B------:R-:W-:Y:S01]  /*cda70*/  STL.64 [R1+0xb9c8], R64 ;  /* 0x00b9c84001007387 */ /* 0x000fe20000100a00 */
[----:B--2---:R-:W-:Y:S07]  /*cda80*/  HMMA.1688.F32.TF32 R228, R212, R242, R228 ;  /* 0x000000f2d4e4723c */ /* 0x004fee00000810e4 */
[----:B------:R-:W-:-:S05]  /*cda90*/  LOP3.LUT R243, R3, 0x20, RZ, 0x3c, !PT ;  /* 0x0000002003f37812 */ /* 0x000fca00078e3cff */
[----:B------:R-:W-:Y:S04]  /*cdaa0*/  LDS R189, [R243+UR10+0x1c580] ;  /* 0x01c5800af3bd7984 */ /* 0x000fe80008000800 */
[----:B------:R-:W1:Y:S01]  /*cdab0*/  LDS R191, [R243+UR10+0x1e580] ;  /* 0x01e5800af3bf7984 */ /* 0x000e620008000800 */
[----:B------:R-:W-:Y:S03]  /*cdac0*/  HMMA.1688.F32.TF32 R212, R212, R66, R216 ;  /* 0x00000042d4d4723c */ /* 0x000fe600000810d8 */
[----:B------:R-:W-:Y:S04]  /*cdad0*/  LDS R216, [R3+UR10+0x20580] ;  /* 0x0205800a03d87984 */ /* 0x000fe80008000800 */
[----:B------:R-:W-:Y:S01]  /*cdae0*/  LDS R218, [R3+UR10+0x22580] ;  /* 0x0225800a03da7984 */ /* 0x000fe20008000800 */
[----:B----4-:R-:W-:Y:S03]  /*cdaf0*/  HMMA.1688.F32.TF32 R220, R12, R164, R220 ;  /* 0x000000a40cdc723c */ /* 0x010fe600000810dc */
[----:B------:R-:W-:Y:S04]  /*cdb00*/  LDS R217, [R243+UR10+0x20580] ;  /* 0x0205800af3d97984 */ /* 0x000fe80008000800 */
[----:B------:R-:W2:Y:S04]  /*cdb10*/  LDS R219, [R243+UR10+0x22580] ;  /* 0x0225800af3db7984 */ /* 0x000ea80008000800 */
[----:B---3--:R-:W-:Y:S04]  /*cdb20*/  STL.64 [R1+0xb900], R166 ;  /* 0x00b900a601007387 */ /* 0x008fe80000100a00 */
        /* <DEDUP_REMOVED lines=17> */
[----:B------:R-:W-:Y:S04]  /*cdc40*/  STL [R1+0xb8a8], R246 ;  /* 0x00b8a8f601007387 */ /* 0x000fe80000100800 */
[----:B------:R-:W-:Y:S01]  /*cdc50*/  STL [R1+0xb8a4], R247 ;  /* 0x00b8a4f701007387 */ /* 0x000fe20000100800 */
[----:B------:R-:W-:Y:S03]  /*cdc60*/  HMMA.1688.F32.TF32 R224, R188, R162, R224 ;  /* 0x000000a2bce0723c */ /* 0x000fe600000810e0 */
[----:B------:R-:W-:Y:S04]  /*cdc70*/  STL [R1+0xb8ac], R62 ;  /* 0x00b8ac3e01007387 */ /* 0x000fe80000100800 */
[----:B------:R-:W-:Y:S04]  /*cdc80*/  STL [R1+0xb8a0], R63 ;  /* 0x00b8a03f01007387 */ /* 0x000fe80000100800 */
[----:B------:R-:W2:Y:S04]  /*cdc90*/  LDL R92, [R1+0xac0] ;  /* 0x000ac000015c7983 */ /* 0x000ea80000100800 */
[----:B------:R-:W2:Y:S04]  /*cdca0*/  LDL R93, [R1+0xac4] ;  /* 0x000ac400015d7983 */ /* 0x000ea80000100800 */
[----:B------:R-:W3:Y:S01]  /*cdcb0*/  LDL.64 R240, [R1+0xa80] ;  /* 0x000a800001f07983 */ /* 0x000ee20000100a00 */
[----:B------:R-:W-:Y:S03]  /*cdcc0*/  HMMA.1688.F32.TF32 R228, R12, R156, R228 ;  /* 0x0000009c0ce4723c */ /* 0x000fe600000810e4 */
[----:B------:R-:W4:Y:S03]  /*cdcd0*/  LDL.64 R76, [R1+0xa60] ;  /* 0x000a6000014c7983 */ /* 0x000f260000100a00 */
[----:B------:R-:W-:Y:S01]  /*cdce0*/  HMMA.1688.F32.TF32 R224, R216, R96, R224 ;  /* 0x00000060d8e0723c */ /* 0x000fe200000810e0 */
[----:B------:R-:W4:Y:S04]  /*cdcf0*/  LDL.64 R96, [R1+0xaa0] ;  /* 0x000aa00001607983 */ /* 0x000f280000100a00 */
[----:B------:R-:W4:Y:S01]  /*cdd00*/  LDL.64 R80, [R1+0xa40] ;  /* 0x000a400001507983 */ /* 0x000f220000100a00 */
[----:B------:R-:W-:Y:S01]  /*cdd10*/  HMMA.1688.F32.TF32 R232, R12, R152, R232 ;  /* 0x000000980ce8723c */ /* 0x000fe200000810e8 */
[----:B------:R-:W-:-:S02]  /*cdd20*/  IMAD.MOV.U32 R99, RZ, RZ, R252 ;  /* 0x000000ffff637224 */ /* 0x000fc400078e00fc */
[----:B------:R-:W4:Y:S09]  /*cdd30*/  LDL.64 R84, [R1+0xa00] ;  /* 0x000a000001547983 */ /* 0x000f320000100a00 */
[----:B------:R-:W-:-:S15]  /*cdd40*/  HMMA.1688.F32.TF32 R228, R188, R158, R228 ;  /* 0x0000009ebce4723c */ /* 0x000fde00000810e4 */
[----:B------:R-:W-:-:S09]  /*cdd50*/  NOP ;  /* 0x0000000000007918 */ /* 0x000fd20000000000 */
[----:B------:R-:W-:Y:S01]  /*cdd60*/  HMMA.1688.F32.TF32 R228, R216, R100, R228 ;  /* 0x00000064d8e4723c */ /* 0x000fe200000810e4 */
        /* <DEDUP_REMOVED lines=35> */
[C---:B-1----:R-:W-:Y:S03]  /*cdfa0*/  HMMA.1688.F32.TF32 R220, R212.reuse, R94, R220 ;  /* 0x0000005ed4dc723c */ /* 0x042fe600000810dc */
[----:B------:R-:W-:Y:S03]  /*cdfb0*/  STL [R1+0xb898], R58 ;  /* 0x00b8983a01007387 */ /* 0x000fe60000100800 */
[C---:B------:R-:W-:Y:S01]  /*cdfc0*/  HMMA.1688.F32.TF32 R224, R212.reuse, R98, R224 ;  /* 0x00000062d4e0723c */ /* 0x040fe200000810e0 */
[----:B------:R-:W-:Y:S04]  /*cdfd0*/  STL [R1+0xb894], R59 ;  /* 0x00b8943b01007387 */ /* 0x000fe80000100800 */
[----:B------:R-:W-:Y:S01]  /*cdfe0*/  STL [R1+0xb8b0], R54 ;  /* 0x00b8b03601007387 */ /* 0x000fe20000100800 */
[----:B------:R-:W-:Y:S03]  /*cdff0*/  HMMA.1688.F32.TF32 R228, R212, R102, R228 ;  /* 0x00000066d4e4723c */ /* 0x000fe600000810e4 */
        /* <DEDUP_REMOVED lines=12> */
[----:B--2---:R-:W-:Y:S03]  /*ce0c0*/  HMMA.1688.F32.TF32 R4, R12, R92, R220 ;  /* 0x0000005c0c04723c */ /* 0x004fe600000810dc */
[----:B------:R-:W-:Y:S04]  /*ce0d0*/  STL [R1+0xb8d8], R39 ;  /* 0x00b8d82701007387 */ /* 0x000fe80000100800 */
[----:B------:R-:W-:Y:S04]  /*ce0e0*/  STL [R1+0xb8e4], R34 ;  /* 0x00b8e42201007387 */ /* 0x000fe80000100800 */
[----:B------:R-:W-:Y:S04]  /*ce0f0*/  STL [R1+0xb8e0], R35 ;  /* 0x00b8e02301007387 */ /* 0x000fe80000100800 */
[----:B------:R-:W-:Y:S04]  /*ce100*/  STL [R1+0xb8ec], R30 ;  /* 0x00b8ec1e01007387 */ /* 0x000fe80000100800 */
[----:B------:R-:W-:Y:S04]  /*ce110*/  STL [R1+0xb8e8], R31 ;  /* 0x00b8e81f01007387 */ /* 0x000fe80000100800 */
[----:B------:R-:W-:Y:S04]  /*ce120*/  STL [R1+0xb8f4], R26 ;  /* 0x00b8f41a01007387 */ /* 0x000fe80000100800 */
[----:B------:R-:W-:Y:S01]  /*ce130*/  STL [R1+0xb8f0], R27 ;  /* 0x00b8f01b01007387 */ /* 0x000fe20000100800 */
[----:B------:R-:W-:Y:S03]  /*ce140*/  HMMA.1688.F32.TF32 R232, R216, R244, R232 ;  /* 0x000000f4d8e8723c */ /* 0x000fe600000810e8 */
[----:B------:R-:W2:Y:S04]  /*ce150*/  LDL.64 R88, [R1+0x9e0] ;  /* 0x0009e00001587983 */ /* 0x000ea80000100a00 */
[----:B------:R-:W2:Y:S04]  /*ce160*/  LDL.64 R8, [R1+0x9c0] ;  /* 0x0009c00001087983 */ /* 0x000ea80000100a00 */
[----:B------:R-:W-:Y:S04]  /*ce170*/  STL.64 [R1+0xbe0], R4 ;  /* 0x000be00401007387 */ /* 0x000fe80000100a00 */
[----:B------:R4:W-:Y:S01]  /*ce180*/  STL.64 [R1+0xbe8], R6 ;  /* 0x000be80601007387 */ /* 0x0009e20000100a00 */
[----:B---3--:R-:W-:Y:S06]  /*ce190*/  HMMA.1688.F32.TF32 R64, R12, R240, R228 ;  /* 0x000000f00c40723c */ /* 0x008fec00000810e4 */
[----:B------:R-:W-:Y:S06]  /*ce1a0*/  HMMA.1688.F32.TF32 R236, R216, R60, R236 ;  /* 0x0000003cd8ec723c */ /* 0x000fec00000810ec */
[----:B----4-:R-:W-:Y:S06]  /*ce1b0*/  HMMA.1688.F32.TF32 R4, R12, R96, R224 ;  /* 0x000000600c04723c */ /* 0x010fec00000810e0 */
[C---:B------:R-:W-:Y:S06]  /*ce1c0*/  HMMA.1688.F32.TF32 R172, R216.reuse, R52, R172 ;  /* 0x00000034d8ac723c */ /* 0x040fec00000810ac */
[----:B------:R-:W-:Y:S06]  /*ce1d0*/  HMMA.1688.F32.TF32 R176, R216, R16, R176 ;  /* 0x00000010d8b0723c */ /* 0x000fec00000810b0 */
[----:B------:R-:W-:Y:S05]  /*ce1e0*/  HMMA.1688.F32.TF32 R232, R212, R246, R232 ;  /* 0x000000f6d4e8723c */ /* 0x000fea00000810e8 */
[----:B------:R1:W-:Y:S01]  /*ce1f0*/  STL.64 [R1+0xbd0], R4 ;  /* 0x000bd00401007387 */ /* 0x0003e20000100a00 */
[----:B------:R-:W-:Y:S03]  /*ce200*/  HMMA.1688.F32.TF32 R180, R216, R20, R180 ;  /* 0x00000014d8b4723c */ /* 0x000fe600000810b4 */
[----:B------:R-:W-:Y:S03]  /*ce210*/  STL.64 [R1+0xbd8], R6 ;  /* 0x000bd80601007387 */ /* 0x000fe60000100a00 */
[----:B------:R-:W-:Y:S01]  /*ce220*/  HMMA.1688.F32.TF32 R236, R212, R62, R236 ;  /* 0x0000003ed4ec723c */ /* 0x000fe200000810ec */
[----:B-1----:R-:W3:Y:S05]  /*ce230*/  LDL.64 R4, [R1+0x9a0] ;  /* 0x0009a00001047983 */ /* 0x002eea0000100a00 */
[C---:B------:R-:W-:Y:S01]  /*ce240*/  HMMA.1688.F32.TF32 R168, R216.reuse, R56, R168 ;  /* 0x00000038d8a8723c */ /* 0x040fe200000810a8 */
[----:B------:R-:W-:Y:S04]  /*ce250*/  STL.64 [R1+0x8c0], R64 ;  /* 0x0008c04001007387 */ /* 0x000fe80000100a00 */
[----:B------:R-:W-:Y:S04]  /*ce260*/  STL.64 [R1+0x8c8], R66 ;  /* 0x0008c84201007387 */ /* 0x000fe80000100a00 */
[----:B------:R-:W4:Y:S01]  /*ce270*/  LDL.64 R92, [R1+0x980] ;  /* 0x00098000015c7983 */ /* 0x000f220000100a00 */
        /* <DEDUP_REMOVED lines=8> */
[----:B------:R1:W-:Y:S01]  /*ce300*/  LDS R191, [R243+UR10+0xe600] ;  /* 0x00e6000af3bf7984 */ /* 0x0003e20008000800 */
[C---:B------:R-:W-:Y:S06]  /*ce310*/  HMMA.1688.F32.TF32 R172, R212.reuse, R54, R172 ;  /* 0x00000036d4ac723c */ /* 0x040fec00000810ac */
[----:B------:R-:W-:Y:S01]  /*ce320*/  HMMA.1688.F32.TF32 R176, R212, R18, R176 ;  /* 0x00000012d4b0723c */ /* 0x000fe200000810b0 */
[----:B------:R-:W-:Y:S01]  /*ce330*/  IMAD.MOV.U32 R54, RZ, RZ, R241 ;  /* 0x000000ffff367224 */ /* 0x000fe200078e00f1 */
[----:B------:R-:W-:-:S04]  /*ce340*/  MOV R165, R0 ;  /* 0x0000000000a57202 */ /* 0x000fc80000000f00 */
[----:B------:R-:W-:Y:S01]  /*ce350*/  HMMA.1688.F32.TF32 R180, R212, R22, R180 ;  /* 0x00000016d4b4723c */ /* 0x000fe200000810b4 */
[----:B------:R-:W-:Y:S01]  /*ce360*/  IMAD.MOV.U32 R18, RZ, RZ, R240 ;  /* 0x000000ffff127224 */ /* 0x000fe200078e00f0 */
[----:B------:R-:W-:Y:S04]  /*ce370*/  LDS R188, [R3+UR10+0xc600] ;  /* 0x00c6000a03bc7984 */ /* 0x000fe80008000800 */
[C---:B-1----:R-:W-:Y:S01]  /*ce380*/  HMMA.1688.F32.TF32 R240, R12.reuse, R76, R232 ;  /* 0x0000004c0cf0723c */ /* 0x042fe200000810e8 */
[----:B------:R-:W-:Y:S01]  /*ce390*/  IMAD.MOV.U32 R22, RZ, RZ, R96 ;  /* 0x000000ffff167224 */ /* 0x000fe200078e0060 */
[----:B------:R-:W-:Y:S01]  /*ce3a0*/  MOV R23, R97 ;  /* 0x0000006100177202 */ /* 0x000fe20000000f00 */
[----:B------:R-:W-:Y:S01]  /*ce3b0*/  IMAD.MOV.U32 R164, RZ, RZ, R2 ;  /* 0x000000ffffa47224 */ /* 0x000fe200078e0002 */
[----:B------:R-:W4:Y:S02]  /*ce3c0*/  LDL.64 R96, [R1+0x960] ;  /* 0x0009600001607983 */ /* 0x000f240000100a00 */
[----:B------:R-:W-:Y:S01]  /*ce3d0*/  HMMA.1688.F32.TF32 R64, R12, R80, R236 ;  /* 0x000000500c40723c */ /* 0x000fe200000810ec */
[----:B------:R-:W-:Y:S01]  /*ce3e0*/  IMAD.MOV.U32 R252, RZ, RZ, R95 ;  /* 0x000000fffffc7224 */ /* 0x000fe200078e005f */
[----:B------:R-:W1:Y:S04]  /*ce3f0*/  LDS R190, [R3+UR10+0xe600] ;  /* 0x00e6000a03be7984 */ /* 0x000e680008000800 */
[----:B------:R-:W-:Y:S11]  /*ce400*/  HMMA.1688.F32.TF32 R168, R212, R58, R168 ;  /* 0x0000003ad4a8723c */ /* 0x000ff600000810a8 */
[----:B------:R-:W-:Y:S04]  /*ce410*/  STL [R1+0xa090], R240 ;  /* 0x00a090f001007387 */ /* 0x000fe80000100800 */
[----:B------:R-:W-:Y:S04]  /*ce420*/  STL [R1+0xa08c], R241 ;  /* 0x00a08cf101007387 */ /* 0x000fe80000100800 */
[----:B------:R-:W-:Y:S04]  /*ce430*/  STL [R1+0xa088], R242 ;  /* 0x00a088f201007387 */ /* 0x000fe80000100800 */
[----:B------:R-:W-:Y:S04]  /*ce440*/  STL [R1+0xa084], R243 ;  /* 0x00a084f301007387 */ /* 0x000fe80000100800 */
[----:B------:R-:W-:Y:S04]  /*ce450*/  STL.64 [R1+0xc70], R64 ;  /* 0x000c704001007387 */ /* 0x000fe80000100a00 */
[----:B------:R1:W-:Y:S02]  /*ce460*/  STL.64 [R1+0xc78], R66 ;  /* 0x000c784201007387 */ /* 0x0003e40000100a00 */
[----:B-1----:R-:W-:Y:S02]  /*ce470*/  HMMA.1688.F32.TF32 R64, R12, R100, R168 ;  /* 0x000000640c40723c */ /* 0x002fe400000810a8 */
[----:B------:R-:W4:-:S15]  /*ce480*/  LDL.64 R100, [R1+0x940] ;  /* 0x0009400001647983 */ /* 0x000f1e0000100a00 */
[----:B------:R-:W-:-:S06]  /*ce490*/  NOP ;  /* 0x0000000000007918 */ /* 0x000fcc0000000000 */
[----:B------:R-:W-:Y:S04]  /*ce4a0*/  STL.64 [R1+0xc60], R64 ;  /* 0x000c604001007387 */ /* 0x000fe80000100a00 */
[----:B------:R1:W-:Y:S02]  /*ce4b0*/  STL.64 [R1+0xc68], R66 ;  /* 0x000c684201007387 */ /* 0x0003e40000100a00 */
[----:B-1----:R-:W-:Y:S06]  /*ce4c0*/  HMMA.1688.F32.TF32 R64, R12, R84, R172 ;  /* 0x000000540c40723c */ /* 0x002fec00000810ac */
[C---:B------:R-:W-:Y:S06]  /*ce4d0*/  HMMA.1688.F32.TF32 R184, R212.reuse, R50, R184 ;  /* 0x00000032d4b8723c */ /* 0x040fec00000810b8 */
[C---:B------:R-:W-:Y:S11]  /*ce4e0*/  HMMA.1688.F32.TF32 R192, R212.reuse, R46, R192 ;  /* 0x0000002ed4c0723c */ /* 0x040ff600000810c0 */
[----:B------:R-:W-:Y:S04]  /*ce4f0*/  STL.64 [R1+0xc50], R64 ;  /* 0x000c504001007387 */ /* 0x000fe80000100a00 */
[----:B------:R2:W-:Y:S01]  /*ce500*/  STL.64 [R1+0xc58], R66 ;  /* 0x000c584201007387 */ /* 0x0005e20000100a00 */
[----:B------:R-:W-:Y:S06]  /*ce510*/  HMMA.1688.F32.TF32 R196, R212, R42, R196 ;  /* 0x0000002ad4c4723c */ /* 0x000fec00000810c4 */
[----:B--2---:R-:W-:Y:S01]  /*ce520*/  HMMA.1688.F32.TF32 R64, R12, R88, R176 ;  /* 0x000000580c40723c */ /* 0x004fe200000810b0 */
[----:B------:R-:W-:Y:S01]  /*ce530*/  IMAD.MOV.U32 R247, RZ, RZ, R8 ;  /* 0x000000fffff77224 */ /* 0x000fe200078e0008 */
[----:B------:R-:W-:-:S15]  /*ce540*/  MOV R63, R9 ;  /* 0x00000009003f7202 */ /* 0x000fde0000000f00 */
[----:B------:R-:W-:-:S06]  /*ce550*/  NOP ;  /* 0x0000000000007918 */ /* 0x000fcc0000000000 */
[----:B------:R-:W-:Y:S04]  /*ce560*/  STL.64 [R1+0xc40], R64 ;  /* 0x000c404001007387 */ /* 0x000fe80000100a00 */
[----:B------:R1:W-:Y:S02]  /*ce570*/  STL.64 [R1+0xc48], R66 ;  /* 0x000c484201007387 */ /* 0x0003e40000100a00 */
[C---:B-1----:R-:W-:Y:S06]  /*ce580*/  HMMA.1688.F32.TF32 R64, R12.reuse, R8, R180 ;  /* 0x000000080c40723c */ /* 0x042fec00000810b4 */
[----:B---3--:R-:W-:Y:S06]  /*ce590*/  HMMA.1688.F32.TF32 R8, R12, R4, R184 ;  /* 0x000000040c08723c */ /* 0x008fec00000810b8 */
[----:B------:R-:W-:-:S02]  /*ce5a0*/  IMAD.MOV.U32 R46, RZ, RZ, R4 ;  /* 0x000000ffff2e7224 */ /* 0x000fc400078e0004 */
[----:B------:R-:W-:Y:S02]  /*ce5b0*/  IMAD.MOV.U32 R47, RZ, RZ, R5 ;  /* 0x000000ffff2f7224 */ /* 0x000fe400078e0005 */
[----:B----4-:R-:W-:Y:S07]  /*ce5c0*/  HMMA.1688.F32.TF32 R4, R12, R92, R192 ;  /* 0x0000005c0c04723c */ /* 0x010fee00000810c0 */
[----:B------:R-:W-:Y:S04]  /*ce5d0*/  STL.64 [R1+0xc30], R64 ;  /* 0x000c304001007387 */ /* 0x000fe80000100a00 */
[----:B------:R-:W-:Y:S01]  /*ce5e0*/  STL.64 [R1+0xc38], R66 ;  /* 0x000c384201007387 */ /* 0x000fe20000100a00 */
[----:B------:R-:W-:Y:S03]  /*ce5f0*/  HMMA.1688.F32.TF32 R200, R212, R38, R200 ;  /* 0x00000026d4c8723c */ /* 0x000fe600000810c8 */
[----:B------:R-:W-:Y:S04]  /*ce600*/  STL.64 [R1+0xc20], R8 ;  /* 0x000c200801007387 */ /* 0x000fe80000100a00 */
[----:B------:R-:W-:Y:S04]  /*ce610*/  STL.64 [R1+0xc28], R10 ;  /* 0x000c280a01007387 */ /* 0x000fe80000100a00 */
[----:B------:R-:W-:Y:S04]  /*ce620*/  STL.64 [R1+0xc10], R4 ;  /* 0x000c100401007387 */ /* 0x000fe80000100a00 */
[----:B------:R1:W-:Y:S02]  /*ce630*/  STL.64 [R1+0xc18], R6 ;  /* 0x000c180601007387 */ /* 0x0003e40000100a00 */
[----:B-1----:R-:W-:Y:S06]  /*ce640*/  HMMA.1688.F32.TF32 R4, R12, R96, R196 ;  /* 0x000000600c04723c */ /* 0x002fec00000810c4 */
[----:B------:R-:W-:-:S02]  /*ce650*/  IMAD.MOV.U32 R38, RZ, RZ, R96 ;  /* 0x000000ffff267224 */ /* 0x000fc400078e0060 */
[----:B------:R-:W-:-:S15]  /*ce660*/  IMAD.MOV.U32 R39, RZ, RZ, R97 ;  /* 0x000000ffff277224 */ /* 0x000fde00078e0061 */
[----:B------:R-:W-:Y:S04]  /*ce670*/  STL.64 [R1+0xc00], R4 ;  /* 0x000c000401007387 */ /* 0x000fe80000100a00 */
[----:B------:R1:W-:Y:S04]  /*ce680*/  STL.64 [R1+0xc08], R6 ;  /* 0x000c080601007387 */ /* 0x0003e80000100a00 */
[----:B------:R-:W2:Y:S04]  /*ce690*/  LDL.LU R2, [R1+0xba54] ;  /* 0x00ba540001027983 */ /* 0x000ea80000300800 */
[----:B------:R-:W3:Y:S04]  /*ce6a0*/  LDL.LU R0, [R1+0xba50] ;  /* 0x00ba500001007983 */ /* 0x000ee80000300800 */
[----:B------:R-:W4:Y:S04]  /*ce6b0*/  LDL R250, [R1+0x828] ;  /* 0x0008280001fa7983 */ /* 0x000f280000100800 */
[----:B------:R-:W4:Y:S01]  /*ce6c0*/  LDL R251, [R1+0x82c] ;  /* 0x00082c0001fb7983 */ /* 0x000f220000100800 */
[----:B------:R-:W-:-:S03]  /*ce6d0*/  IMAD.MOV.U32 R42, RZ, RZ, R92 ;  /* 0x000000ffff2a7224 */ /* 0x000fc600078e005c */
[----:B------:R-:W4:Y:S01]  /*ce6e0*/  LDL.LU R96, [R1+0x13c0] ;  /* 0x0013c00001607983 */ /* 0x000f220000300800 */
[----:B------:R-:W-:-:S03]  /*ce6f0*/  MOV R43, R93 ;  /* 0x0000005d002b7202 */ /* 0x000fc60000000f00 */
[----:B------:R-:W4:Y:S01]  /*ce700*/  LDL.LU R97, [R1+0x13c4] ;  /* 0x0013c40001617983 */ /* 0x000f220000300800 */
[----:B-1----:R-:W-:Y:S03]  /*ce710*/  HMMA.1688.F32.TF32 R4, R12, R100, R200 ;  /* 0x000000640c04723c */ /* 0x002fe600000810c8 */
        /* <DEDUP_REMOVED lines=8> */
[----:B------:R-:W4:Y:S04]  /*ce7a0*/  LDL R202, [R1+0x7f8] ;  /* 0x0007f80001ca7983 */ /* 0x000f280000100800 */
[----:B------:R-:W4:Y:S04]  /*ce7b0*/  LDL R203, [R1+0x7fc] ;  /* 0x0007fc0001cb7983 */ /* 0x000f280000100800 */
[----:B------:R-:W4:Y:S01]  /*ce7c0*/  LDL.LU R8, [R1+0x1ba0] ;  /* 0x001ba00001087983 */ /* 0x000f220000300800 */
[----:B------:R-:W-:-:S03]  /*ce7d0*/  IMAD.MOV.U32 R55, RZ, RZ, R88 ;  /* 0x000000ffff377224 */ /* 0x000fc600078e0058 */
[----:B------:R-:W4:Y:S01]  /*ce7e0*/  LDL.LU R9, [R1+0x1ba4] ;  /* 0x001ba40001097983 */ /* 0x000f220000300800 */
[----:B------:R-:W-:-:S03]  /*ce7f0*/  IMAD.MOV.U32 R58, RZ, RZ, R89 ;  /* 0x000000ffff3a7224 */ /* 0x000fc600078e0059 */
[----:B------:R-:W4:Y:S04]  /*ce800*/  LDL.LU R10, [R1+0x1ba8] ;  /* 0x001ba800010a7983 */ /* 0x000f280000300800 */
[----:B------:R-:W4:Y:S04]  /*ce810*/  LDL.LU R11, [R1+0x1bac] ;  /* 0x001bac00010b7983 */ /* 0x000f280000300800 */
[----:B------:R-:W4:Y:S04]  /*ce820*/  LDL R198, [R1+0x7e8] ;  /* 0x0007e80001c67983 */ /* 0x000f280000100800 */
[----:B------:R-:W4:Y:S04]  /*ce830*/  LDL R199, [R1+0x7ec] ;  /* 0x0007ec0001c77983 */ /* 0x000f280000100800 */
[----:B------:R-:W4:Y:S01]  /*ce840*/  LDL.LU R88, [R1+0x1bb0] ;  /* 0x001bb00001587983 */ /* 0x000f220000300800 */
[----:B------:R-:W-:-:S03]  /*ce850*/  IMAD.MOV.U32 R59, RZ, RZ, R84 ;  /* 0x000000ffff3b7224 */ /* 0x000fc600078e0054 */
[----:B------:R-:W4:Y:S01]  /*ce860*/  LDL.LU R89, [R1+0x1bb4] ;  /* 0x001bb40001597983 */ /* 0x000f220000300800 */
[----:B------:R-:W-:-:S03]  /*ce870*/  MOV R19, R85 ;  /* 0x0000005500137202 */ /* 0x000fc60000000f00 */
        /* <DEDUP_REMOVED lines=12> */
[----:B------:R-:W4:Y:S04]  /*ce940*/  LDL R182, [R1+0x7b8] ;  /* 0x0007b80001b67983 */ /* 0x000f280000100800 */
[----:B------:R-:W4:Y:S04]  /*ce950*/  LDL R183, [R1+0x7bc] ;  /* 0x0007bc0001b77983 */ /* 0x000f280000100800 */
[----:B------:R-:W4:Y:S04]  /*ce960*/  LDL.LU R76, [R1+0x1be0] ;  /* 0x001be000014c7983 */ /* 0x000f280000300800 */
[----:B------:R-:W4:Y:S04]  /*ce970*/  LDL.LU R77, [R1+0x1be4] ;  /* 0x001be400014d7983 */ /* 0x000f280000300800 */
[----:B------:R-:W4:Y:S04]  /*ce980*/  LDL.LU R78, [R1+0x1be8] ;  /* 0x001be800014e7983 */ /* 0x000f280000300800 */
[----:B------:R-:W4:Y:S04]  /*ce990*/  LDL.LU R79, [R1+0x1bec] ;  /* 0x001bec00014f7983 */ /* 0x000f280000300800 */
        /* <DEDUP_REMOVED lines=24> */
[----:B------:R-:W4:Y:S04]  /*ceb20*/  LDL.64 R104, [R1+0x920] ;  /* 0x0009200001687983 */ /* 0x000f280000100a00 */
[----:B------:R-:W4:Y:S04]  /*ceb30*/  LDL.LU R156, [R1+0x17e0] ;  /* 0x0017e000019c7983 */ /* 0x000f280000300800 */
[----:B------:R-:W4:Y:S04]  /*ceb40*/  LDL.LU R157, [R1+0x17e4] ;  /* 0x0017e400019d7983 */ /* 0x000f280000300800 */
[----:B------:R-:W4:Y:S04]  /*ceb50*/  LDL.LU R158, [R1+0x17e8] ;  /* 0x0017e800019e7983 */ /* 0x000f280000300800 */
[----:B------:R-:W4:Y:S04]  /*ceb60*/  LDL.LU R159, [R1+0x17ec] ;  /* 0x0017ec00019f7983 */ /* 0x000f280000300800 */
[----:B------:R-:W4:Y:S01]  /*ceb70*/  LDL.64 R140, [R1+0x900] ;  /* 0x00090000018c7983 */ /* 0x000f220000100a00 */
[C---:B------:R-:W-:Y:S03]  /*ceb80*/  HMMA.1688.F32.TF32 R204, R212.reuse, R34, R204 ;  /* 0x00000022d4cc723c */ /* 0x040fe600000810cc */
[----:B------:R-:W4:Y:S03]  /*ceb90*/  LDL R226, [R1+0x748] ;  /* 0x0007480001e27983 */ /* 0x000f260000100800 */
[C---:B------:R-:W-:Y:S01]  /*ceba0*/  HMMA.1688.F32.TF32 R208, R212.reuse, R30, R208 ;  /* 0x0000001ed4d0723c */ /* 0x040fe200000810d0 */
[----:B------:R-:W4:Y:S04]  /*cebb0*/  LDL R227, [R1+0x74c] ;  /* 0x00074c0001e37983 */ /* 0x000f280000100800 */
[----:B------:R-:W4:Y:S01]  /*cebc0*/  LDL R222, [R1+0x738] ;  /* 0x0007380001de7983 */ /* 0x000f220000100800 */
[----:B------:R-:W-:Y:S03]  /*cebd0*/  HMMA.1688.F32.TF32 R212, R212, R26, R216 ;  /* 0x0000001ad4d4723c */ /* 0x000fe600000810d8 */
[----:B------:R-:W4:Y:S01]  /*cebe0*/  LDL R223, [R1+0x73c] ;  /* 0x00073c0001df7983 */ /* 0x000f220000100800 */
[----:B--2---:R-:W-:-:S02]  /*cebf0*/  IMAD.MOV.U32 R145, RZ, RZ, R2 ;  /* 0x000000ffff917224 */ /* 0x004fc400078e0002 */
[----:B---3--:R-:W-:Y:S02]  /*cec00*/  IMAD.MOV.U32 R144, RZ, RZ, R0 ;  /* 0x000000ffff907224 */ /* 0x008fe400078e0000 */
[----:B------:R-:W-:Y:S01]  /*cec10*/  IMAD.MOV.U32 R62, RZ, RZ, R80 ;  /* 0x000000ffff3e7224 */ /* 0x000fe200078e0050 */
[----:B------:R-:W2:Y:S04]  /*cec20*/  LDL.LU R0, [R1+0xba4c] ;  /* 0x00ba4c0001007983 */ /* 0x000ea80000300800 */
        /* <DEDUP_REMOVED lines=19> */
[----:B-1----:R-:W3:Y:S01]  /*ced60*/  LDL.LU R4, [R1+0x1b90] ;  /* 0x001b900001047983 */ /* 0x002ee20000300800 */
[----:B------:R-:W-:-:S03]  /*ced70*/  MOV R35, R101 ;  /* 0x0000006500237202 */ /* 0x000fc60000000f00 */
[----:B------:R-:W3:Y:S04]  /*ced80*/  LDL.LU R5, [R1+0x1b94] ;  /* 0x001b940001057983 */ /* 0x000ee80000300800 */
[----:B------:R-:W3:Y:S04]  /*ced90*/  LDL.LU R6, [R1+0x1b98] ;  /* 0x001b980001067983 */ /* 0x000ee80000300800 */
[----:B------:R-:W3:Y:S04]  /*ceda0*/  LDL.LU R7, [R1+0x1b9c] ;  /* 0x001b9c0001077983 */ /* 0x000ee80000300800 */
[----:B------:R-:W3:Y:S01]  /*cedb0*/  LDL.64 R100, [R1+0x10] ;  /* 0x0000100001647983 */ /* 0x000ee20000100a00 */
[----:B------:R-:W-:-:S03]  /*cedc0*/  LOP3.LUT R243, R3, 0x20, RZ, 0x3c, !PT ;  /* 0x0000002003f37812 */ /* 0x000fc600078e3cff */
[----:B------:R-:W-:Y:S04]  /*cedd0*/  LDS R216, [R3+UR10+0x10600] ;  /* 0x0106000a03d87984 */ /* 0x000fe80008000800 */
[----:B------:R-:W-:Y:S04]  /*cede0*/  LDS R218, [R3+UR10+0x12600] ;  /* 0x0126000a03da7984 */ /* 0x000fe80008000800 */
[----:B------:R-:W-:Y:S04]  /*cedf0*/  LDS R217, [R243+UR10+0x10600] ;  /* 0x0106000af3d97984 */ /* 0x000fe80008000800 */
[----:B------:R-:W1:Y:S01]  /*cee00*/  LDS R219, [R243+UR10+0x12600] ;  /* 0x0126000af3db7984 */ /* 0x000e620008000800 */
[C---:B----4-:R-:W-:Y:S06]  /*cee10*/  HMMA.1688.F32.TF32 R204, R12.reuse, R104, R204 ;  /* 0x000000680ccc723c */ /* 0x050fec00000810cc */
[C---:B------:R-:W-:Y:S06]  /*cee20*/  HMMA.1688.F32.TF32 R208, R12.reuse, R140, R208 ;  /* 0x0000008c0cd0723c */ /* 0x040fec00000810d0 */
[----:B------:R-:W-:Y:S11]  /*cee30*/  HMMA.1688.F32.TF32 R12, R12, R144, R212 ;  /* 0x000000900c0c723c */ /* 0x000ff600000810d4 */
[----:B------:R-:W-:Y:S01]  /*cee40*/  STL.64 [R1+0x14e0], R204 ;  /* 0x0014e0cc01007387 */ /* 0x000fe20000100a00 */
[----:B------:R-:W-:Y:S01]  /*cee50*/  IMAD.MOV.U32 R30, RZ, RZ, R104 ;  /* 0x000000ffff1e7224 */ /* 0x000fe200078e0068 */
[----:B------:R-:W-:-:S02]  /*cee60*/  MOV R31, R105 ;  /* 0x00000069001f7202 */ /* 0x000fc40000000f00 */
[----:B------:R4:W-:Y:S04]  /*cee70*/  STL.64 [R1+0x14e8], R206 ;  /* 0x0014e8ce01007387 */ /* 0x0009e80000100a00 */
[----:B------:R-:W3:Y:S04]  /*cee80*/  LDL.LU.64 R106, [R1+0xba40] ;  /* 0x00ba4000016a7983 */ /* 0x000ee80000300a00 */
[----:B------:R-:W3:Y:S01]  /*cee90*/  LDL.LU.64 R104, [R1+0xba38] ;  /* 0x00ba380001687983 */ /* 0x000ee20000300a00 */
[----:B------:R-:W-:-:S03]  /*ceea0*/  IMAD.MOV.U32 R26, RZ, RZ, R140 ;  /* 0x000000ffff1a7224 */ /* 0x000fc600078e008c */
[----:B----4-:R-:W4:Y:S01]  /*ceeb0*/  LDL R206, [R1+0x808] ;  /* 0x0008080001ce7983 */ /* 0x010f220000100800 */
[----:B------:R-:W-:-:S03]  /*ceec0*/  IMAD.MOV.U32 R27, RZ, RZ, R141 ;  /* 0x000000ffff1b7224 */ /* 0x000fc600078e008d */
[----:B------:R-:W4:Y:S04]  /*ceed0*/  LDL R207, [R1+0x80c] ;  /* 0x00080c0001cf7983 */ /* 0x000f280000100800 */
[----:B------:R-:W-:Y:S04]  /*ceee0*/  STL.64 [R1+0x1350], R208 ;  /* 0x001350d001007387 */ /* 0x000fe80000100a00 */
[----:B------:R-:W-:Y:S04]  /*ceef0*/  STL.64 [R1+0x1358], R210 ;  /* 0x001358d201007387 */ /* 0x000fe80000100a00 */
[----:B------:R-:W4:Y:S04]  /*cef00*/  LDL.LU.64 R142, [R1+0xba30] ;  /* 0x00ba3000018e7983 */ /* 0x000f280000300a00 */
[----:B------:R-:W4:Y:S04]  /*cef10*/  LDL.LU.64 R140, [R1+0xba28] ;  /* 0x00ba2800018c7983 */ /* 0x000f280000300a00 */
[----:B------:R-:W4:Y:S04]  /*cef20*/  LDL.LU.64 R146, [R1+0xba20] ;  /* 0x00ba200001927983 */ /* 0x000f280000300a00 */
[----:B------:R-:W4:Y:S04]  /*cef30*/  LDL.LU.64 R144, [R1+0xba18] ;  /* 0x00ba180001907983 */ /* 0x000f280000300a00 */
[----:B------:R-:W4:Y:S04]  /*cef40*/  LDL.LU R212, [R1+0x1740] ;  /* 0x0017400001d47983 */ /* 0x000f280000300800 */
[----:B------:R1:W-:Y:S04]  /*cef50*/  STL.64 [R1+0x8b0], R12 ;  /* 0x0008b00c01007387 */ /* 0x0003e80000100a00 */
[----:B------:R-:W-:Y:S04]  /*cef60*/  STL.64 [R1+0x8b8], R14 ;  /* 0x0008b80e01007387 */ /* 0x000fe80000100a00 */
[----:B------:R-:W4:Y:S04]  /*cef70*/  LDL.LU R213, [R1+0x1744] ;  /* 0x0017440001d57983 */ /* 0x000f280000300800 */
[----:B------:R-:W4:Y:S04]  /*cef80*/  LDL.LU R214, [R1+0x1748] ;  /* 0x0017480001d67983 */ /* 0x000f280000300800 */
[----:B------:R-:W4:Y:S01]  /*cef90*/  LDL.LU R215, [R1+0x174c] ;  /* 0x00174c0001d77983 */ /* 0x000f220000300800 */
[C---:B--2---:R-:W-:Y:S03]  /*cefa0*/  HMMA.1688.F32.TF32 R220, R188.reuse, R222, R148 ;  /* 0x000000debcdc723c */ /* 0x044fe60000081094 */
[----:B-1----:R-:W2:Y:S03]  /*cefb0*/  LDL.64 R12, [R1+0x20] ;  /* 0x00002000010c7983 */ /* 0x002ea60000100a00 */
[C---:B---3--:R-:W-:Y:S01]  /*cefc0*/  HMMA.1688.F32.TF32 R224, R188.reuse, R226, R152 ;  /* 0x000000e2bce0723c */ /* 0x048fe20000081098 */
        /* <DEDUP_REMOVED lines=20> */
[----:B------:R-:W-:Y:S03]  /*cf110*/  HMMA.1688.F32.TF32 R184, R188, R186, R80 ;  /* 0x000000babcb8723c */ /* 0x000fe60000081050 */
[----:B------:R-:W3:Y:S01]  /*cf120*/  LDL.LU.64 R78, [R1+0xb9a0] ;  /* 0x00b9a000014e7983 */ /* 0x000ee20000300a00 */
[----:B------:R-:W-:-:S03]  /*cf130*/  IMAD.MOV.U32 R210, RZ, RZ, R2 ;  /* 0x000000ffffd27224 */ /* 0x000fc600078e0002 */
[----:B------:R-:W3:Y:S01]  /*cf140*/  LDL.LU.64 R76, [R1+0xb998] ;  /* 0x00b99800014c7983 */ /* 0x000ee20000300a00 */
[C---:B------:R-:W-:Y:S01]  /*cf150*/  HMMA.1688.F32.TF32 R192, R188.reuse, R194, R84 ;  /* 0x000000c2bcc0723c */ /* 0x040fe20000081054 */
[----:B------:R-:W-:Y:S02]  /*cf160*/  MOV R211, R0 ;  /* 0x0000000000d37202 */ /* 0x000fe40000000f00 */
        /* <DEDUP_REMOVED lines=9> */
[----:B------:R-:W3:Y:S04]  /*cf200*/  LDL.LU.64 R10, [R1+0xb960] ;  /* 0x00b96000010a7983 */ /* 0x000ee80000300a00 */
[----:B------:R-:W3:Y:S01]  /*cf210*/  LDL.LU.64 R8, [R1+0xb958] ;  /* 0x00b9580001087983 */ /* 0x000ee20000300a00 */
[----:B------:R-:W-:-:S02]  /*cf220*/  IMAD.MOV.U32 R166, RZ, RZ, R249 ;  /* 0x000000ffffa67224 */ /* 0x000fc400078e00f9 */
[----:B------:R-:W-:Y:S01]  /*cf230*/  IMAD.MOV.U32 R167, RZ, RZ, R248 ;  /* 0x000000ffffa77224 */ /* 0x000fe200078e00f8 */
[----:B------:R-:W-:Y:S06]  /*cf240*/  HMMA.1688.F32.TF32 R228, R216, R100, R228 ;  /* 0x00000064d8e4723c */ /* 0x000fec00000810e4 */
[----:B------:R-:W-:Y:S01]  /*cf250*/  IMAD.MOV.U32 R242, RZ, RZ, R101 ;  /* 0x000000fffff27224 */ /* 0x000fe200078e0065 */
[----:B------:R-:W-:Y:S04]  /*cf260*/  LDS R14, [R3+UR10+0x1a600] ;  /* 0x01a6000a030e7984 */ /* 0x000fe80008000800 */
[----:B------:R-:W-:Y:S01]  /*cf270*/  LDS R15, [R243+UR10+0x1a600] ;  /* 0x01a6000af30f7984 */ /* 0x000fe20008000800 */
[C---:B----4-:R-:W-:Y:S03]  /*cf280*/  HMMA.1688.F32.TF32 R204, R188.reuse, R206, R4 ;  /* 0x000000cebccc723c */ /* 0x050fe60000081004 */
[----:B------:R-:W4:Y:S04]  /*cf290*/  LDL.LU.64 R6, [R1+0xb950] ;  /* 0x00b9500001067983 */ /* 0x000f280000300a00 */
[----:B------:R-:W4:Y:S04]  /*cf2a0*/  LDL.LU.64 R4, [R1+0xb948] ;  /* 0x00b9480001047983 */ /* 0x000f280000300a00 */
[----:B------:R-:W4:Y:S04]  /*cf2b0*/  LDL.LU.64 R94, [R1+0xb940] ;  /* 0x00b94000015e7983 */ /* 0x000f280000300a00 */
[----:B------:R-:W4:Y:S01]  /*cf2c0*/  LDL.LU.64 R92, [R1+0xb938] ;  /* 0x00b93800015c7983 */ /* 0x000f220000300a00 */
[C---:B------:R-:W-:Y:S03]  /*cf2d0*/  HMMA.1688.F32.TF32 R236, R188.reuse, R238, R212 ;  /* 0x000000eebcec723c */ /* 0x040fe600000810d4 */
[----:B------:R-:W-:Y:S04]  /*cf2e0*/  LDS R212, [R3+UR10+0x14600] ;  /* 0x0146000a03d47984 */ /* 0x000fe80008000800 */
[----:B------:R-:W-:Y:S01]  /*cf2f0*/  LDS R214, [R3+UR10+0x16600] ;  /* 0x0166000a03d67984 */ /* 0x000fe20008000800 */
[----:B------:R-:W-:Y:S03]  /*cf300*/  HMMA.1688.F32.TF32 R188, R188, R250, R96 ;  /* 0x000000fabcbc723c */ /* 0x000fe60000081060 */
[----:B------:R-:W4:Y:S04]  /*cf310*/  LDL.LU.64 R98, [R1+0xb930] ;  /* 0x00b9300001627983 */ /* 0x000f280000300a00 */
[----:B------:R-:W4:Y:S04]  /*cf320*/  LDL.LU.64 R96, [R1+0xb928] ;  /* 0x00b9280001607983 */ /* 0x000f280000300a00 */
[----:B------:R-:W4:Y:S04]  /*cf330*/  LDL.LU.64 R250, [R1+0xb920] ;  /* 0x00b9200001fa7983 */ /* 0x000f280000300a00 */
[----:B------:R-:W4:Y:S04]  /*cf340*/  LDL.LU.64 R248, [R1+0xb918] ;  /* 0x00b9180001f87983 */ /* 0x000f280000300a00 */
[----:B------:R-:W4:Y:S04]  /*cf350*/  LDL.LU.64 R102, [R1+0xb910] ;  /* 0x00b9100001667983 */ /* 0x000f280000300a00 */
[----:B------:R-:W4:Y:S04]  /*cf360*/  LDL.LU.64 R100, [R1+0xb908] ;  /* 0x00b9080001647983 */ /* 0x000f280000300a00 */
[----:B------:R-:W-:Y:S04]  /*cf370*/  LDS R213, [R243+UR10+0x14600] ;  /* 0x0146000af3d57984 */ /* 0x000fe80008000800 */
[----:B------:R-:W1:Y:S01]  /*cf380*/  LDS R215, [R243+UR10+0x16600] ;  /* 0x0166000af3d77984 */ /* 0x000e620008000800 */
[C---:B------:R-:W-:Y:S06]  /*cf390*/  HMMA.1688.F32.TF32 R224, R216.reuse, R164, R224 ;  /* 0x000000a4d8e0723c */ /* 0x040fec00000810e0 */
[C---:B--2---:R-:W-:Y:S06]  /*cf3a0*/  HMMA.1688.F32.TF32 R232, R216.reuse, R12, R232 ;  /* 0x0000000cd8e8723c */ /* 0x044fec00000810e8 */
[C---:B---3--:R-:W-:Y:S06]  /*cf3b0*/  HMMA.1688.F32.TF32 R208, R216.reuse, R68, R208 ;  /* 0x00000044d8d0723c */ /* 0x048fec00000810d0 */
        /* <DEDUP_REMOVED lines=9> */
[C---:B------:R-:W-:Y:S06]  /*cf450*/  HMMA.1688.F32.TF32 R168, R216.reuse, R96, R168 ;  /* 0x00000060d8a8723c */ /* 0x040fec00000810a8 */
[C---:B------:R-:W-:Y:S06]  /*cf460*/  HMMA.1688.F32.TF32 R236, R216.reuse, R100, R236 ;  /* 0x00000064d8ec723c */ /* 0x040fec00000810ec */
[----:B------:R-:W-:Y:S01]  /*cf470*/  HMMA.1688.F32.TF32 R216, R216, R64, R188 ;  /* 0x00000040d8d8723c */ /* 0x000fe200000810bc */
[----:B------:R-:W2:Y:S04]  /*cf480*/  LDL R190, [R1+0x28] ;  /* 0x0000280001be7983 */ /* 0x000ea80000100800 */
[----:B------:R-:W2:Y:S01]  /*cf490*/  LDL R191, [R1+0x2c] ;  /* 0x00002c0001bf7983 */ /* 0x000ea20000100800 */
[C---:B-1----:R-:W-:Y:S06]  /*cf4a0*/  HMMA.1688.F32.TF32 R220, R212.reuse, R250, R220 ;  /* 0x000000fad4dc723c */ /* 0x042fec00000810dc */
[----:B------:R1:W-:Y:S04]  /*cf4b0*/  STL.64 [R1+0xb798], R250 ;  /* 0x00b798fa01007387 */ /* 0x0003e80000100a00 */
[----:B------:R3:W-:Y:S01]  /*cf4c0*/  STL.64 [R1+0xb790], R248 ;  /* 0x00b790f801007387 */ /* 0x0007e20000100a00 */
[----:B------:R-:W-:Y:S01]  /*cf4d0*/  HMMA.1688.F32.TF32 R224, R212, R166, R224 ;  /* 0x000000a6d4e0723c */ /* 0x000fe200000810e0 */
[----:B------:R-:W-:-:S02]  /*cf4e0*/  IMAD.MOV.U32 R2, RZ, RZ, R12 ;  /* 0x000000ffff027224 */ /* 0x000fc400078e000c */
[----:B------:R-:W-:Y:S01]  /*cf4f0*/  IMAD.MOV.U32 R0, RZ, RZ, R13 ;  /* 0x000000ffff007224 */ /* 0x000fe200078e000d */
[----:B------:R-:W-:Y:S04]  /*cf500*/  LDS R12, [R3+UR10+0x18600] ;  /* 0x0186000a030c7984 */ /* 0x000fe80008000800 */
[----:B-1----:R-:W4:Y:S04]  /*cf510*/  LDL.64 R250, [R1+0x18] ;  /* 0x0000180001fa7983 */ /* 0x002f280000100a00 */
[----:B------:R-:W2:Y:S04]  /*cf520*/  LDL.LU.64 R166, [R1+0xb900] ;  /* 0x00b9000001a67983 */ /* 0x000ea80000300a00 */
[----:B------:R-:W2:Y:S01]  /*cf530*/  LDL.LU.64 R164, [R1+0xb8f8] ;  /* 0x00b8f80001a47983 */ /* 0x000ea20000300a00 */
[C---:B------:R-:W-:Y:S03]  /*cf540*/  HMMA.1688.F32.TF32 R236, R212.reuse, R102, R236 ;  /* 0x00000066d4ec723c */ /* 0x040fe600000810ec */
[----:B---3--:R-:W3:Y:S04]  /*cf550*/  LDL R248, [R1+0x30] ;  /* 0x0000300001f87983 */ /* 0x008ee80000100800 */
[----:B------:R-:W3:Y:S04]  /*cf560*/  LDL R249, [R1+0x34] ;  /* 0x0000340001f97983 */ /* 0x000ee80000100800 */
[----:B------:R-:W1:Y:S04]  /*cf570*/  LDS R13, [R243+UR10+0x18600] ;  /* 0x0186000af30d7984 */ /* 0x000e680008000800 */
[----:B------:R-:W-:Y:S04]  /*cf580*/  LDS R188, [R3+UR10+0x1c600] ;  /* 0x01c6000a03bc7984 */ /* 0x000fe80008000800 */
[----:B------:R-:W-:Y:S01]  /*cf590*/  LDS R189, [R243+UR10+0x1c600] ;  /* 0x01c6000af3bd7984 */ /* 0x000fe20008000800 */
[C---:B------:R-:W-:Y:S06]  /*cf5a0*/  HMMA.1688.F32.TF32 R168, R212.reuse, R98, R168 ;  /* 0x00000062d4a8723c */ /* 0x040fec00000810a8 */
[C---:B------:R-:W-:Y:S06]  /*cf5b0*/  HMMA.1688.F32.TF32 R172, R212.reuse, R94, R172 ;  /* 0x0000005ed4ac723c */ /* 0x040fec00000810ac */
[C---:B----4-:R-:W-:Y:S06]  /*cf5c0*/  HMMA.1688.F32.TF32 R228, R212.reuse, R250, R228 ;  /* 0x000000fad4e4723c */ /* 0x050fec00000810e4 */
[----:B------:R-:W-:Y:S01]  /*cf5d0*/  MOV R241, R250 ;  /* 0x000000fa00f17202 */ /* 0x000fe20000000f00 */
[----:B------:R-:W-:Y:S01]  /*cf5e0*/  IMAD.MOV.U32 R240, RZ, RZ, R251 ;  /* 0x000000fffff07224 */ /* 0x000fe200078e00fb */
[----:B------:R-:W4:Y:S04]  /*cf5f0*/  LDL R250, [R1+0x38] ;  /* 0x0000380001fa7983 */ /* 0x000f280000100800 */
[----:B------:R-:W4:Y:S04]  /*cf600*/  LDL R251, [R1+0x3c] ;  /* 0x00003c0001fb7983 */ /* 0x000f280000100800 */
[----:B------:R1:W-:Y:S04]  /*cf610*/  STL.64 [R1+0xb7a8], R102 ;  /* 0x00b7a86601007387 */ /* 0x0003e80000100a00 */
[----:B------:R2:W-:Y:S04]  /*cf620*/  STL.64 [R1+0xb7a0], R100 ;  /* 0x00b7a06401007387 */ /* 0x0005e80000100a00 */
[----:B-1----:R-:W4:Y:S04]  /*cf630*/  LDL.64 R102, [R1+0x48] ;  /* 0x0000480001667983 */ /* 0x002f280000100a00 */
[----:B--2---:R-:W2:Y:S04]  /*cf640*/  LDL.64 R100, [R1+0x40] ;  /* 0x0000400001647983 */ /* 0x004ea80000100a00 */
[----:B------:R-:W-:Y:S04]  /*cf650*/  STL.64 [R1+0xb7b8], R98 ;  /* 0x00b7b86201007387 */ /* 0x000fe80000100a00 */
[----:B------:R1:W-:Y:S01]  /*cf660*/  STL.64 [R1+0xb7b0], R96 ;  /* 0x00b7b06001007387 */ /* 0x0003e20000100a00 */
[----:B------:R-:W-:Y:S03]  /*cf670*/  HMMA.1688.F32.TF32 R232, R212, R190, R232 ;  /* 0x000000bed4e8723c */ /* 0x000fe600000810e8 */
[----:B------:R-:W-:Y:S04]  /*cf680*/  LDS R190, [R3+UR10+0x1e600] ;  /* 0x01e6000a03be7984 */ /* 0x000fe80008000800 */
[----:B------:R-:W3:Y:S04]  /*cf690*/  LDS R191, [R243+UR10+0x1e600] ;  /* 0x01e6000af3bf7984 */ /* 0x000ee80008000800 */
[----:B-1----:R-:W4:Y:S04]  /*cf6a0*/  LDL R96, [R1+0x50] ;  /* 0x0000500001607983 */ /* 0x002f280000100800 */
[----:B------:R-:W4:Y:S01]  /*cf6b0*/  LDL R97, [R1+0x54] ;  /* 0x0000540001617983 */ /* 0x000f220000100800 */
[C---:B------:R-:W-:Y:S03]  /*cf6c0*/  HMMA.1688.F32.TF32 R228, R12.reuse, R156, R228 ;  /* 0x0000009c0ce4723c */ /* 0x040fe600000810e4 */
[----:B------:R-:W4:Y:S03]  /*cf6d0*/  LDL R98, [R1+0x58] ;  /* 0x0000580001627983 */ /* 0x000f260000100800 */
        /* <DEDUP_REMOVED lines=14> */
[----:B------:R-:W1:Y:S04]  /*cf7c0*/  LDS R219, [R243+UR10+0x22600] ;  /* 0x0226000af3db7984 */ /* 0x000e680008000800 */
[----:B------:R-:W-:Y:S01]  /*cf7d0*/  STL.64 [R1+0xb7c8], R94 ;  /* 0x00b7c85e01007387 */ /* 0x000fe20000100a00 */
[C---:B---3--:R-:W-:Y:S03]  /*cf7e0*/  HMMA.1688.F32.TF32 R228, R188.reuse, R158, R228 ;  /* 0x0000009ebce4723c */ /* 0x048fe600000810e4 */
[----:B------:R3:W-:Y:S04]  /*cf7f0*/  STL.64 [R1+0xb7c0], R92 ;  /* 0x00b7c05c01007387 */ /* 0x0007e80000100a00 */
[----:B------:R-:W-:Y:S01]  /*cf800*/  STL.64 [R1+0xb7d8], R6 ;  /* 0x00b7d80601007387 */ /* 0x000fe20000100a00 */
[C---:B------:R-:W-:Y:S03]  /*cf810*/  HMMA.1688.F32.TF32 R224, R188.reuse, R162, R224 ;  /* 0x000000a2bce0723c */ /* 0x040fe600000810e0 */
[----:B------:R3:W-:Y:S04]  /*cf820*/  STL.64 [R1+0xb7d0], R4 ;  /* 0x00b7d00401007387 */ /* 0x0007e80000100a00 */
[----:B------:R-:W-:Y:S01]  /*cf830*/  STL.64 [R1+0xb7e8], R10 ;  /* 0x00b7e80a01007387 */ /* 0x000fe20000100a00 */
[----:B------:R-:W-:Y:S03]  /*cf840*/  HMMA.1688.F32.TF32 R220, R188, R166, R220 ;  /* 0x000000a6bcdc723c */ /* 0x000fe600000810dc */
        /* <DEDUP_REMOVED lines=14> */
[----:B------:R-:W-:Y:S04]  /*cf930*/  STL.64 [R1+0xb850], R64 ;  /* 0x00b8504001007387 */ /* 0x000fe80000100a00 */
[----:B------:R-:W-:Y:S04]  /*cf940*/  STL.64 [R1+0xb778], R166 ;  /* 0x00b778a601007387 */ /* 0x000fe80000100a00 */
[----:B------:R3:W-:Y:S04]  /*cf950*/  STL.64 [R1+0xb770], R164 ;  /* 0x00b770a401007387 */ /* 0x0007e80000100a00 */
[----:B------:R-:W-:Y:S04]  /*cf960*/  STL.64 [R1+0xb788], R162 ;  /* 0x00b788a201007387 */ /* 0x000fe80000100a00 */
[----:B------:R4:W-:Y:S04]  /*cf970*/  STL.64 [R1+0xb780], R160 ;  /* 0x00b780a001007387 */ /* 0x0009e80000100a00 */
[----:B------:R-:W-:Y:S01]  /*cf980*/  STL.64 [R1+0xb868], R158 ;  /* 0x00b8689e01007387 */ /* 0x000fe20000100a00 */
[----:B-1----:R-:W-:Y:S03]  /*cf990*/  HMMA.1688.F32.TF32 R228, R216, R248, R228 ;  /* 0x000000f8d8e4723c */ /* 0x002fe600000810e4 */
[----:B------:R-:W-:Y:S04]  /*cf9a0*/  STL.64 [R1+0xb860], R156 ;  /* 0x00b8609c01007387 */ /* 0x000fe80000100a00 */
[----:B------:R-:W-:Y:S01]  /*cf9b0*/  STL.64 [R1+0xb878], R154 ;  /* 0x00b8789a01007387 */ /* 0x000fe20000100a00 */
[----:B------:R-:W-:-:S03]  /*cf9c0*/  MOV R248, R26 ;  /* 0x0000001a00f87202 */ /* 0x000fc60000000f00 */
[----:B------:R-:W-:Y:S01]  /*cf9d0*/  STL.64 [R1+0xb870], R152 ;  /* 0x00b8709801007387 */ /* 0x000fe20000100a00 */
[----:B------:R-:W-:-:S03]  /*cf9e0*/  IMAD.MOV.U32 R249, RZ, RZ, R27 ;  /* 0x000000fffff97224 */ /* 0x000fc600078e001b */
[----:B------:R-:W-:Y:S04]  /*cf9f0*/  STL.64 [R1+0xb888], R150 ;  /* 0x00b8889601007387 */ /* 0x000fe80000100a00 */
[----:B------:R-:W-:Y:S04]  /*cfa00*/  STL.64 [R1+0xb880], R148 ;  /* 0x00b8809401007387 */ /* 0x000fe80000100a00 */
[----:B------:R-:W4:Y:S04]  /*cfa10*/  LDL.LU R26, [R1+0xb8f4] ;  /* 0x00b8f400011a7983 */ /* 0x000f280000300800 */
[----:B------:R-:W4:Y:S01]  /*cfa20*/  LDL.LU R27, [R1+0xb8f0] ;  /* 0x00b8f000011b7983 */ /* 0x000f220000300800 */
[----:B---3--:R-:W-:Y:S01]  /*cfa30*/  IMAD.MOV.U32 R92, RZ, RZ, R38 ;  /* 0x000000ffff5c7224 */ /* 0x008fe200078e0026 */
[----:B------:R-:W-:Y:S01]  /*cfa40*/  MOV R4, R42 ;  /* 0x0000002a00047202 */ /* 0x000fe20000000f00 */
[----:B------:R-:W-:-:S02]  /*cfa50*/  IMAD.MOV.U32 R93, RZ, RZ, R39 ;  /* 0x000000ffff5d7224 */ /* 0x000fc400078e0027 */
[----:B------:R-:W-:Y:S02]  /*cfa60*/  IMAD.MOV.U32 R5, RZ, RZ, R43 ;  /* 0x000000ffff057224 */ /* 0x000fe400078e002b */
        /* <DEDUP_REMOVED lines=11> */
[----:B------:R-:W-:Y:S01]  /*cfb20*/  IMAD.MOV.U32 R89, RZ, RZ, R63 ;  /* 0x000000ffff597224 */ /* 0x000fe200078e003f */
[----:B--2---:R-:W-:Y:S07]  /*cfb30*/  HMMA.1688.F32.TF32 R224, R216, R100, R224 ;  /* 0x00000064d8e0723c */ /* 0x004fee00000810e0 */
[----:B------:R-:W-:-:S02]  /*cfb40*/  IMAD.MOV.U32 R100, RZ, RZ, R30 ;  /* 0x000000ffff647224 */ /* 0x000fc400078e001e */
[----:B------:R-:W2:Y:S01]  /*cfb50*/  LDL.LU R30, [R1+0xb8ec] ;  /* 0x00b8ec00011e7983 */ /* 0x000ea20000300800 */
[----:B------:R-:W-:-:S03]  /*cfb60*/  IMAD.MOV.U32 R101, RZ, RZ, R31 ;  /* 0x000000ffff657224 */ /* 0x000fc600078e001f */
[----:B------:R-:W2:Y:S01]  /*cfb70*/  LDL.LU R31, [R1+0xb8e8] ;  /* 0x00b8e800011f7983 */ /* 0x000ea20000300800 */
[----:B----4-:R-:W-:Y:S07]  /*cfb80*/  HMMA.1688.F32.TF32 R220, R216, R96, R220 ;  /* 0x00000060d8dc723c */ /* 0x010fee00000810dc */
[----:B------:R-:W-:Y:S01]  /*cfb90*/  MOV R96, R34 ;  /* 0x0000002200607202 */ /* 0x000fe20000000f00 */
[----:B------:R-:W-:Y:S01]  /*cfba0*/  IMAD.MOV.U32 R97, RZ, RZ, R35 ;  /* 0x000000ffff617224 */ /* 0x000fe200078e0023 */
        /* <DEDUP_REMOVED lines=12> */
[----:B------:R-:W3:Y:S04]  /*cfc70*/  LDL R160, [R1+0xac0] ;  /* 0x000ac00001a07983 */ /* 0x000ee80000100800 */
[----:B------:R-:W3:Y:S04]  /*cfc80*/  LDL R161, [R1+0xac4] ;  /* 0x000ac40001a17983 */ /* 0x000ee80000100800 */
[----:B------:R-:W4:Y:S04]  /*cfc90*/  LDL.LU R18, [R1+0xb8b4] ;  /* 0x00b8b40001127983 */ /* 0x000f280000300800 */
[----:B------:R-:W2:Y:S04]  /*cfca0*/  LDL.LU R54, [R1+0xb8b0] ;  /* 0x00b8b00001367983 */ /* 0x000ea80000300800 */
[----:B------:R-:W4:Y:S04]  /*cfcb0*/  LDL.LU R62, [R1+0xb8ac] ;  /* 0x00b8ac00013e7983 */ /* 0x000f280000300800 */
[----:B------:R-:W2:Y:S04]  /*cfcc0*/  LDL.LU R246, [R1+0xb8a8] ;  /* 0x00b8a80001f67983 */ /* 0x000ea80000300800 */
[----:B------:R-:W2:Y:S04]  /*cfcd0*/  LDL.LU R247, [R1+0xb8a4] ;  /* 0x00b8a40001f77983 */ /* 0x000ea80000300800 */
[----:B------:R-:W4:Y:S01]  /*cfce0*/  LDL.LU R63, [R1+0xb8a0] ;  /* 0x00b8a000013f7983 */ /* 0x000f220000300800 */
[----:B------:R-:W-:Y:S01]  /*cfcf0*/  IMAD.MOV.U32 R84, RZ, RZ, R55 ;  /* 0x000000ffff547224 */ /* 0x000fe200078e0037 */
[----:B------:R-:W-:Y:S01]  /*cfd00*/  MOV R80, R59 ;  /* 0x0000003b00507202 */ /* 0x000fe20000000f00 */
[----:B------:R-:W-:Y:S01]  /*cfd10*/  IMAD.MOV.U32 R85, RZ, RZ, R58 ;  /* 0x000000ffff557224 */ /* 0x000fe200078e003a */
[----:B------:R-:W4:Y:S04]  /*cfd20*/  LDL.64 R76, [R1+0xa20] ;  /* 0x000a2000014c7983 */ /* 0x000f280000100a00 */
[----:B------:R-:W4:Y:S04]  /*cfd30*/  LDL.LU R55, [R1+0xb89c] ;  /* 0x00b89c0001377983 */ /* 0x000f280000300800 */
[----:B------:R-:W4:Y:S04]  /*cfd40*/  LDL.LU R58, [R1+0xb898] ;  /* 0x00b89800013a7983 */ /* 0x000f280000300800 */
[----:B------:R-:W4:Y:S01]  /*cfd50*/  LDL.LU R59, [R1+0xb894] ;  /* 0x00b89400013b7983 */ /* 0x000f220000300800 */
[----:B------:R-:W-:-:S03]  /*cfd60*/  IMAD.MOV.U32 R81, RZ, RZ, R19 ;  /* 0x000000ffff517224 */ /* 0x000fc600078e0013 */
        /* <DEDUP_REMOVED lines=16> */
[----:B------:R-:W-:Y:S01]  /*cfe70*/  LDS R214, [R3+UR10+0x26600] ;  /* 0x0266000a03d67984 */ /* 0x000fe20008000800 */
        /* <DEDUP_REMOVED lines=17> */
[----:B------:R-:W-:Y:S03]  /*cff90*/  HMMA.1688.F32.TF32 R236, R216, R60, R236 ;  /* 0x0000003cd8ec723c */ /* 0x000fe600000810ec */
[----:B------:R-:W-:Y:S04]  /*cffa0*/  LDS R13, [R243+UR10+0x28600] ;  /* 0x0286000af30d7984 */ /* 0x000fe80008000800 */
[----:B------:R-:W1:Y:S01]  /*cffb0*/  LDS R15, [R243+UR10+0x2a600] ;  /* 0x02a6000af30f7984 */ /* 0x000e620008000800 */
[----:B------:R-:W-:Y:S01]  /*cffc0*/  IMAD.MOV.U32 R99, RZ, RZ, R252 ;  /* 0x000000ffff637224 */ /* 0x000fe200078e00fc */
[C---:B-1----:R-:W-:Y:S06]  /*cffd0*/  HMMA.1688.F32.TF32 R224, R212.reuse, R102, R224 ;  /* 0x00000066d4e0723c */ /* 0x042fec00000810e0 */
[C---:B------:R-:W-:Y:S06]  /*cffe0*/  HMMA.1688.F32.TF32 R220, R212.reuse, R98, R220 ;  /* 0x00000062d4dc723c */ /* 0x040fec00000810dc */
[----:B------:R-:W-:Y:S06]  /*cfff0*/  HMMA.1688.F32.TF32 R228, R212, R250, R228 ;  /* 0x000000fad4e4723c */ /* 0x000fec00000810e4 */
[C---:B------:R-:W-:Y:S06]  /*d0000*/  HMMA.1688.F32.TF32 R168, R216.reuse, R56, R168 ;  /* 0x00000038d8a8723c */ /* 0x040fec00000810a8 */
[----:B------:R-:W-:Y:S06]  /*d0010*/  HMMA.1688.F32.TF32 R172, R216, R52, R172 ;  /* 0x00000034d8ac723c */ /* 0x000fec00000810ac */
[C---:B------:R-:W-:Y:S06]  /*d0020*/  HMMA.1688.F32.TF32 R152, R12.reuse, R164, R224 ;  /* 0x000000a40c98723c */ /* 0x040fec00000810e0 */
[----:B------:R-:W-:Y:S06]  /*d0030*/  HMMA.1688.F32.TF32 R148, R12, R64, R228 ;  /* 0x000000400c94723c */ /* 0x000fec00000810e4 */
[----:B------:R-:W-:Y:S06]  /*d0040*/  HMMA.1688.F32.TF32 R176, R216, R16, R176 ;  /* 0x00000010d8b0723c */ /* 0x000fec00000810b0 */
[----:B---3--:R-:W-:Y:S06]  /*d0050*/  HMMA.1688.F32.TF32 R156, R12, R160, R220 ;  /* 0x000000a00c9c723c */ /* 0x008fec00000810dc */
[C---:B--2---:R-:W-:Y:S06]  /*d0060*/  HMMA.1688.F32.TF32 R232, R212.reuse, R246, R232 ;  /* 0x000000f6d4e8723c */ /* 0x044fec00000810e8 */
[C---:B----4-:R-:W-:Y:S01]  /*d0070*/  HMMA.1688.F32.TF32 R236, R212.reuse, R62, R236 ;  /* 0x0000003ed4ec723c */ /* 0x050fe200000810ec */
[----:B------:R-:W-:Y:S05]  /*d0080*/  STL [R1+0xb768], R246 ;  /* 0x00b768f601007387 */ /* 0x000fea0000100800 */
[----:B------:R-:W-:-:S12]  /*d0090*/  HMMA.1688.F32.TF32 R168, R212, R58, R168 ;  /* 0x0000003ad4a8723c */ /* 0x000fd800000810a8 */
[C---:B------:R-:W-:Y:S06]  /*d00a0*/  HMMA.1688.F32.TF32 R68, R12.reuse, R68, R232 ;  /* 0x000000440c44723c */ /* 0x040fec00000810e8 */
[----:B------:R-:W-:Y:S01]  /*d00b0*/  HMMA.1688.F32.TF32 R64, R12, R72, R236 ;  /* 0x000000480c40723c */ /* 0x000fe200000810ec */
[----:B------:R-:W-:Y:S04]  /*d00c0*/  STL [R1+0xb764], R247 ;  /* 0x00b764f701007387 */ /* 0x000fe80000100800 */
        /* <DEDUP_REMOVED lines=10> */
[----:B------:R-:W-:Y:S03]  /*d0170*/  HMMA.1688.F32.TF32 R172, R212, R54, R172 ;  /* 0x00000036d4ac723c */ /* 0x000fe600000810ac */
[----:B------:R1:W-:Y:S03]  /*d0180*/  STL.64 [R1+0x238], R66 ;  /* 0x0002384201007387 */ /* 0x0003e60000100a00 */
[----:B------:R-:W-:Y:S06]  /*d0190*/  HMMA.1688.F32.TF32 R184, R216, R48, R184 ;  /* 0x00000030d8b8723c */ /* 0x000fec00000810b8 */
[----:B-1----:R-:W-:Y:S06]  /*d01a0*/  HMMA.1688.F32.TF32 R64, R12, R76, R168 ;  /* 0x0000004c0c40723c */ /* 0x002fec00000810a8 */
[C---:B------:R-:W-:Y:S06]  /*d01b0*/  HMMA.1688.F32.TF32 R192, R216.reuse, R44, R192 ;  /* 0x0000002cd8c0723c */ /* 0x040fec00000810c0 */
[----:B------:R-:W-:Y:S06]  /*d01c0*/  HMMA.1688.F32.TF32 R196, R216, R40, R196 ;  /* 0x00000028d8c4723c */ /* 0x000fec00000810c4 */
[C---:B------:R-:W-:Y:S05]  /*d01d0*/  HMMA.1688.F32.TF32 R176, R212.reuse, R18, R176 ;  /* 0x00000012d4b0723c */ /* 0x040fea00000810b0 */
[----:B------:R-:W-:Y:S01]  /*d01e0*/  STL.64 [R1+0x220], R64 ;  /* 0x0002204001007387 */ /* 0x000fe20000100a00 */
[C---:B------:R-:W-:Y:S03]  /*d01f0*/  HMMA.1688.F32.TF32 R180, R212.reuse, R22, R180 ;  /* 0x00000016d4b4723c */ /* 0x040fe600000810b4 */
[----:B------:R1:W-:Y:S03]  /*d0200*/  STL.64 [R1+0x228], R66 ;  /* 0x0002284201007387 */ /* 0x0003e60000100a00 */
[----:B------:R-:W-:Y:S06]  /*d0210*/  HMMA.1688.F32.TF32 R184, R212, R50, R184 ;  /* 0x00000032d4b8723c */ /* 0x000fec00000810b8 */
[----:B------:R-:W-:Y:S06]  /*d0220*/  HMMA.1688.F32.TF32 R200, R216, R36, R200 ;  /* 0x00000024d8c8723c */ /* 0x000fec00000810c8 */
[----:B-1----:R-:W-:Y:S06]  /*d0230*/  HMMA.1688.F32.TF32 R64, R12, R80, R172 ;  /* 0x000000500c40723c */ /* 0x002fec00000810ac */
[----:B------:R-:W-:Y:S06]  /*d0240*/  HMMA.1688.F32.TF32 R192, R212, R46, R192 ;  /* 0x0000002ed4c0723c */ /* 0x000fec00000810c0 */
[----:B------:R-:W-:Y:S06]  /*d0250*/  HMMA.1688.F32.TF32 R204, R216, R32, R204 ;  /* 0x00000020d8cc723c */ /* 0x000fec00000810cc */
[----:B------:R-:W-:Y:S06]  /*d0260*/  HMMA.1688.F32.TF32 R196, R212, R42, R196 ;  /* 0x0000002ad4c4723c */ /* 0x000fec00000810c4 */
[----:B------:R-:W-:Y:S01]  /*d0270*/  HMMA.1688.F32.TF32 R208, R216, R28, R208 ;  /* 0x0000001cd8d0723c */ /* 0x000fe200000810d0 */
[----:B------:R-:W-:Y:S05]  /*d0280*/  STL.64 [R1+0x210], R64 ;  /* 0x0002104001007387 */ /* 0x000fea0000100a00 */
[C---:B------:R-:W-:Y:S01]  /*d0290*/  HMMA.1688.F32.TF32 R72, R12.reuse, R84, R176 ;  /* 0x000000540c48723c */ /* 0x040fe200000810b0 */
[----:B------:R1:W-:Y:S05]  /*d02a0*/  STL.64 [R1+0x218], R66 ;  /* 0x0002184201007387 */ /* 0x0003ea0000100a00 */
[----:B------:R-:W-:Y:S06]  /*d02b0*/  HMMA.1688.F32.TF32 R68, R12, R88, R180 ;  /* 0x000000580c44723c */ /* 0x000fec00000810b4 */
[----:B------:R-:W-:Y:S06]  /*d02c0*/  HMMA.1688.F32.TF32 R200, R212, R38, R200 ;  /* 0x00000026d4c8723c */ /* 0x000fec00000810c8 */
[C---:B-1----:R-:W-:Y:S06]  /*d02d0*/  HMMA.1688.F32.TF32 R64, R12.reuse, R8, R184 ;  /* 0x000000080c40723c */ /* 0x042fec00000810b8 */
[----:B------:R-:W-:Y:S06]  /*d02e0*/  HMMA.1688.F32.TF32 R8, R12, R4, R192 ;  /* 0x000000040c08723c */ /* 0x000fec00000810c0 */
[----:B------:R-:W-:Y:S06]  /*d02f0*/  HMMA.1688.F32.TF32 R204, R212, R34, R204 ;  /* 0x00000022d4cc723c */ /* 0x000fec00000810cc */
[----:B------:R-:W-:Y:S06]  /*d0300*/  HMMA.1688.F32.TF32 R4, R12, R92, R196 ;  /* 0x0000005c0c04723c */ /* 0x000fec00000810c4 */
[----:B------:R-:W-:Y:S01]  /*d0310*/  HMMA.1688.F32.TF32 R208, R212, R30, R208 ;  /* 0x0000001ed4d0723c */ /* 0x000fe200000810d0 */
        /* <DEDUP_REMOVED lines=12> */
[----:B-1----:R-:W-:Y:S09]  /*d03e0*/  HMMA.1688.F32.TF32 R4, R12, R248, R208 ;  /* 0x000000f80c04723c */ /* 0x002ff200000810d0 */
[----:B------:R-:W-:Y:S04]  /*d03f0*/  STL.64 [R1+0x330], R64 ;  /* 0x0003304001007387 */ /* 0x000fe80000100a00 */
[----:B------:R-:W-:Y:S04]  /*d0400*/  STL.64 [R1+0x338], R66 ;  /* 0x0003384201007387 */ /* 0x000fe80000100a00 */
[----:B------:R-:W2:Y:S04]  /*d0410*/  LDL.LU R100, [R1+0x1780] ;  /* 0x0017800001647983 */ /* 0x000ea80000300800 */
[----:B------:R1:W-:Y:S04]  /*d0420*/  STL.64 [R1+0x320], R8 ;  /* 0x0003200801007387 */ /* 0x0003e80000100a00 */
[----:B------:R3:W-:Y:S01]  /*d0430*/  STL.64 [R1+0x328], R10 ;  /* 0x0003280a01007387 */ /* 0x0007e20000100a00 */
[----:B------:R-:W-:-:S03]  /*d0440*/  IMAD.MOV.U32 R252, RZ, RZ, R103 ;  /* 0x000000fffffc7224 */ /* 0x000fc600078e0067 */
[----:B------:R-:W-:Y:S04]  /*d0450*/  STL.64 [R1+0x310], R4 ;  /* 0x0003100401007387 */ /* 0x000fe80000100a00 */
[----:B------:R4:W-:Y:S04]  /*d0460*/  STL.64 [R1+0x318], R6 ;  /* 0x0003180601007387 */ /* 0x0009e80000100a00 */
[----:B------:R-:W2:Y:S04]  /*d0470*/  LDL.LU R101, [R1+0x1784] ;  /* 0x0017840001657983 */ /* 0x000ea80000300800 */
[----:B------:R-:W2:Y:S04]  /*d0480*/  LDL.LU R102, [R1+0x1788] ;  /* 0x0017880001667983 */ /* 0x000ea80000300800 */
[----:B------:R-:W2:Y:S04]  /*d0490*/  LDL.LU R103, [R1+0x178c] ;  /* 0x00178c0001677983 */ /* 0x000ea80000300800 */
[----:B------:R-:W2:Y:S04]  /*d04a0*/  LDL R210, [R1+0x818] ;  /* 0x0008180001d27983 */ /* 0x000ea80000100800 */
[----:B------:R-:W2:Y:S04]  /*d04b0*/  LDL R211, [R1+0x81c] ;  /* 0x00081c0001d37983 */ /* 0x000ea80000100800 */
        /* <DEDUP_REMOVED lines=8> */
[----:B------:R-:W2:Y:S04]  /*d0540*/  LDL R198, [R1+0x7e8] ;  /* 0x0007e80001c67983 */ /* 0x000ea80000100800 */
[----:B------:R-:W2:Y:S04]  /*d0550*/  LDL R199, [R1+0x7ec] ;  /* 0x0007ec0001c77983 */ /* 0x000ea80000100800 */
[----:B-1----:R-:W2:Y:S04]  /*d0560*/  LDL.LU R8, [R1+0x18d0] ;  /* 0x0018d00001087983 */ /* 0x002ea80000300800 */
[----:B------:R-:W2:Y:S04]  /*d0570*/  LDL.LU R9, [R1+0x18d4] ;  /* 0x0018d40001097983 */ /* 0x000ea80000300800 */
[----:B---3--:R-:W2:Y:S04]  /*d0580*/  LDL.LU R10, [R1+0x18d8] ;  /* 0x0018d800010a7983 */ /* 0x008ea80000300800 */
[----:B------:R-:W2:Y:S04]  /*d0590*/  LDL.LU R11, [R1+0x18dc] ;  /* 0x0018dc00010b7983 */ /* 0x000ea80000300800 */
[----:B------:R-:W3:Y:S04]  /*d05a0*/  LDL R194, [R1+0x7d8] ;  /* 0x0007d80001c27983 */ /* 0x000ee80000100800 */
[----:B------:R-:W3:Y:S04]  /*d05b0*/  LDL R195, [R1+0x7dc] ;  /* 0x0007dc0001c37983 */ /* 0x000ee80000100800 */
[----:B------:R-:W2:Y:S04]  /*d05c0*/  LDL R186, [R1+0x7c8] ;  /* 0x0007c80001ba7983 */ /* 0x000ea80000100800 */
[----:B------:R-:W2:Y:S04]  /*d05d0*/  LDL R187, [R1+0x7cc] ;  /* 0x0007cc0001bb7983 */ /* 0x000ea80000100800 */
[----:B------:R-:W2:Y:S04]  /*d05e0*/  LDL.LU R84, [R1+0x18f0] ;  /* 0x0018f00001547983 */ /* 0x000ea80000300800 */
[----:B------:R-:W2:Y:S04]  /*d05f0*/  LDL.LU R85, [R1+0x18f4] ;  /* 0x0018f40001557983 */ /* 0x000ea80000300800 */
[----:B------:R-:W2:Y:S04]  /*d0600*/  LDL.LU R86, [R1+0x18f8] ;  /* 0x0018f80001567983 */ /* 0x000ea80000300800 */
[----:B------:R-:W2:Y:S04]  /*d0610*/  LDL.LU R87, [R1+0x18fc] ;  /* 0x0018fc0001577983 */ /* 0x000ea80000300800 */
[----:B------:R-:W3:Y:S04]  /*d0620*/  LDL R182, [R1+0x7b8] ;  /* 0x0007b80001b67983 */ /* 0x000ee80000100800 */
[----:B------:R-:W3:Y:S04]  /*d0630*/  LDL R183, [R1+0x7bc] ;  /* 0x0007bc0001b77983 */ /* 0x000ee80000100800 */
[----:B------:R-:W3:Y:S01]  /*d0640*/  LDL.LU R80, [R1+0x1900] ;  /* 0x0019000001507983 */ /* 0x000ee20000300800 */
[----:B------:R-:W-:-:S03]  /*d0650*/  IMAD.MOV.U32 R246, RZ, RZ, R76 ;  /* 0x000000fffff67224 */ /* 0x000fc600078e004c */
[----:B------:R-:W3:Y:S01]  /*d0660*/  LDL.LU R81, [R1+0x1904] ;  /* 0x0019040001517983 */ /* 0x000ee20000300800 */
[----:B------:R-:W-:-:S03]  /*d0670*/  IMAD.MOV.U32 R247, RZ, RZ, R77 ;  /* 0x000000fffff77224 */ /* 0x000fc600078e004d */
[----:B------:R-:W3:Y:S04]  /*d0680*/  LDL.LU R82, [R1+0x1908] ;  /* 0x0019080001527983 */ /* 0x000ee80000300800 */
[----:B------:R-:W3:Y:S04]  /*d0690*/  LDL.LU R83, [R1+0x190c] ;  /* 0x00190c0001537983 */ /* 0x000ee80000300800 */
        /* <DEDUP_REMOVED lines=8> */
[----:B------:R-:W2:Y:S04]  /*d0720*/  LDL R170, [R1+0x778] ;  /* 0x0007780001aa7983 */ /* 0x000ea80000100800 */
[----:B------:R-:W2:Y:S04]  /*d0730*/  LDL R171, [R1+0x77c] ;  /* 0x00077c0001ab7983 */ /* 0x000ea80000100800 */
[----:B------:R-:W3:Y:S04]  /*d0740*/  LDL R238, [R1+0x788] ;  /* 0x0007880001ee7983 */ /* 0x000ee80000100800 */
[----:B------:R-:W3:Y:S04]  /*d0750*/  LDL R239, [R1+0x78c] ;  /* 0x00078c0001ef7983 */ /* 0x000ee80000100800 */
[----:B------:R-:W2:Y:S04]  /*d0760*/  LDL.LU R68, [R1+0x1930] ;  /* 0x0019300001447983 */ /* 0x000ea80000300800 */
[----:B------:R-:W2:Y:S04]  /*d0770*/  LDL.LU R69, [R1+0x1934] ;  /* 0x0019340001457983 */ /* 0x000ea80000300800 */
[----:B------:R-:W2:Y:S04]  /*d0780*/  LDL.LU R70, [R1+0x1938] ;  /* 0x0019380001467983 */ /* 0x000ea80000300800 */
[----:B------:R-:W2:Y:S04]  /*d0790*/  LDL.LU R71, [R1+0x193c] ;  /* 0x00193c0001477983 */ /* 0x000ea80000300800 */
[----:B------:R-:W3:Y:S04]  /*d07a0*/  LDL R234, [R1+0x768] ;  /* 0x0007680001ea7983 */ /* 0x000ee80000100800 */
[----:B------:R-:W3:Y:S04]  /*d07b0*/  LDL R235, [R1+0x76c] ;  /* 0x00076c0001eb7983 */ /* 0x000ee80000100800 */
[----:B------:R-:W3:Y:S04]  /*d07c0*/  LDL.LU R64, [R1+0x17a0] ;  /* 0x0017a00001407983 */ /* 0x000ee80000300800 */
[----:B------:R-:W3:Y:S04]  /*d07d0*/  LDL.LU R65, [R1+0x17a4] ;  /* 0x0017a40001417983 */ /* 0x000ee80000300800 */
[----:B------:R-:W3:Y:S04]  /*d07e0*/  LDL.LU R66, [R1+0x17a8] ;  /* 0x0017a80001427983 */ /* 0x000ee80000300800 */
[----:B------:R-:W3:Y:S04]  /*d07f0*/  LDL.LU R67, [R1+0x17ac] ;  /* 0x0017ac0001437983 */ /* 0x000ee80000300800 */
[----:B------:R-:W2:Y:S04]  /*d0800*/  LDL R148, [R1+0x8e0] ;  /* 0x0008e00001947983 */ /* 0x000ea80000100800 */
[----:B------:R-:W2:Y:S01]  /*d0810*/  LDL R149, [R1+0x8e4] ;  /* 0x0008e40001957983 */ /* 0x000ea20000100800 */
[----:B------:R-:W-:Y:S03]  /*d0820*/  HMMA.1688.F32.TF32 R216, R216, R24, R188 ;  /* 0x00000018d8d8723c */ /* 0x000fe600000810bc */
[----:B------:R-:W3:Y:S04]  /*d0830*/  LDL R230, [R1+0x758] ;  /* 0x0007580001e67983 */ /* 0x000ee80000100800 */
[----:B------:R-:W3:Y:S04]  /*d0840*/  LDL R231, [R1+0x75c] ;  /* 0x00075c0001e77983 */ /* 0x000ee80000100800 */
[----:B------:R-:W3:Y:S04]  /*d0850*/  LDL R226, [R1+0x748] ;  /* 0x0007480001e27983 */ /* 0x000ee80000100800 */
[----:B------:R-:W3:Y:S04]  /*d0860*/  LDL R227, [R1+0x74c] ;  /* 0x00074c0001e37983 */ /* 0x000ee80000100800 */
[----:B------:R-:W3:Y:S04]  /*d0870*/  LDL.LU R156, [R1+0x17b0] ;  /* 0x0017b000019c7983 */ /* 0x000ee80000300800 */
[----:B------:R-:W3:Y:S01]  /*d0880*/  LDL.LU R157, [R1+0x17b4] ;  /* 0x0017b400019d7983 */ /* 0x000ee20000300800 */
[----:B------:R-:W-:Y:S03]  /*d0890*/  HMMA.1688.F32.TF32 R212, R212, R26, R216 ;  /* 0x0000001ad4d4723c */ /* 0x000fe600000810d8 */
[----:B------:R-:W3:Y:S04]  /*d08a0*/  LDL.LU R158, [R1+0x17b8] ;  /* 0x0017b800019e7983 */ /* 0x000ee80000300800 */
[----:B------:R-:W3:Y:S04]  /*d08b0*/  LDL.LU R159, [R1+0x17bc] ;  /* 0x0017bc00019f7983 */ /* 0x000ee80000300800 */
[----:B------:R-:W3:Y:S04]  /*d08c0*/  LDL R222, [R1+0x738] ;  /* 0x0007380001de7983 */ /* 0x000ee80000100800 */
[----:B------:R-:W3:Y:S04]  /*d08d0*/  LDL R223, [R1+0x73c] ;  /* 0x00073c0001df7983 */ /* 0x000ee80000100800 */
        /* <DEDUP_REMOVED lines=12> */
[----:B----4-:R-:W4:Y:S04]  /*d09a0*/  LDL.64 R6, [R1+0x7f8] ;  /* 0x0007f80001067983 */ /* 0x010f280000100a00 */
[----:B------:R-:W4:Y:S04]  /*d09b0*/  LDL.64 R94, [R1+0x808] ;  /* 0x00080800015e7983 */ /* 0x000f280000100a00 */
[----:B------:R-:W4:Y:S04]  /*d09c0*/  LDL.LU R96, [R1+0x18a0] ;  /* 0x0018a00001607983 */ /* 0x000f280000300800 */
[----:B------:R-:W4:Y:S04]  /*d09d0*/  LDL.LU R97, [R1+0x18a4] ;  /* 0x0018a40001617983 */ /* 0x000f280000300800 */
[----:B------:R-:W4:Y:S04]  /*d09e0*/  LDL.LU R98, [R1+0x18a8] ;  /* 0x0018a80001627983 */ /* 0x000f280000300800 */
[----:B------:R-:W4:Y:S04]  /*d09f0*/  LDL.LU R99, [R1+0x18ac] ;  /* 0x0018ac0001637983 */ /* 0x000f280000300800 */
[----:B------:R-:W4:Y:S04]  /*d0a00*/  LDL.64 R250, [R1+0x828] ;  /* 0x0008280001fa7983 */ /* 0x000f280000100a00 */
[----:B------:R-:W4:Y:S04]  /*d0a10*/  LDL.64 R160, [R1] ;  /* 0x0000000001a07983 */ /* 0x000f280000100a00 */
[----:B------:R-:W4:Y:S04]  /*d0a20*/  LDL.64 R162, [R1+0x8] ;  /* 0x0000080001a27983 */ /* 0x000f280000100a00 */
[----:B------:R-:W4:Y:S04]  /*d0a30*/  LDL R164, [R1+0x10] ;  /* 0x0000100001a47983 */ /* 0x000f280000100800 */
[----:B------:R-:W4:Y:S04]  /*d0a40*/  LDL.LU.64 R150, [R1+0xb888] ;  /* 0x00b8880001967983 */ /* 0x000f280000300a00 */
[----:B------:R-:W-:Y:S04]  /*d0a50*/  LDS R188, [R3+UR10+0xc680] ;  /* 0x00c6800a03bc7984 */ /* 0x000fe80008000800 */
[----:B------:R-:W-:Y:S04]  /*d0a60*/  LDS R190, [R3+UR10+0xe680] ;  /* 0x00e6800a03be7984 */ /* 0x000fe80008000800 */
[----:B------:R-:W-:Y:S04]  /*d0a70*/  LDS R189, [R243+UR10+0xc680] ;  /* 0x00c6800af3bd7984 */ /* 0x000fe80008000800 */
[----:B------:R-:W3:Y:S01]  /*d0a80*/  LDS R191, [R243+UR10+0xe680] ;  /* 0x00e6800af3bf7984 */ /* 0x000ee20008000800 */
[----:B------:R-:W-:-:S03]  /*d0a90*/  IMAD.MOV.U32 R167, RZ, RZ, R240 ;  /* 0x000000ffffa77224 */ /* 0x000fc600078e00f0 */
[----:B------:R-:W-:Y:S04]  /*d0aa0*/  LDS R216, [R3+UR10+0x10680] ;  /* 0x0106800a03d87984 */ /* 0x000fe80008000800 */
[----:B------:R-:W-:Y:S04]  /*d0ab0*/  LDS R218, [R3+UR10+0x12680] ;  /* 0x0126800a03da7984 */ /* 0x000fe80008000800 */
[----:B------:R-:W-:Y:S04]  /*d0ac0*/  LDS R217, [R243+UR10+0x10680] ;  /* 0x0106800af3d97984 */ /* 0x000fe80008000800 */
[----:B------:R-:W1:Y:S01]  /*d0ad0*/  LDS R219, [R243+UR10+0x12680] ;  /* 0x0126800af3db7984 */ /* 0x000e620008000800 */
[----:B--2---:R-:W-:Y:S03]  /*d0ae0*/  HMMA.1688.F32.TF32 R212, R12, R148, R212 ;  /* 0x000000940cd4723c */ /* 0x004fe600000810d4 */
[----:B------:R-:W2:Y:S04]  /*d0af0*/  LDL.LU.64 R148, [R1+0xb880] ;  /* 0x00b8800001947983 */ /* 0x000ea80000300a00 */
[----:B------:R-:W2:-:S15]  /*d0b00*/  LDL.LU R12, [R1+0x17c0] ;  /* 0x0017c000010c7983 */ /* 0x000e9e0000300800 */
[----:B------:R-:W-:-:S01]  /*d0b10*/  NOP ;  /* 0x0000000000007918 */ /* 0x000fc20000000000 */
[----:B------:R1:W-:Y:S04]  /*d0b20*/  STL.64 [R1+0x300], R212 ;  /* 0x000300d401007387 */ /* 0x0003e80000100a00 */
[----:B------:R1:W-:Y:S04]  /*d0b30*/  STL.64 [R1+0x308], R214 ;  /* 0x000308d601007387 */ /* 0x0003e80000100a00 */
[----:B------:R-:W2:Y:S04]  /*d0b40*/  LDL.LU R13, [R1+0x17c4] ;  /* 0x0017c400010d7983 */ /* 0x000ea80000300800 */
[----:B------:R-:W2:Y:S04]  /*d0b50*/  LDL.LU R14, [R1+0x17c8] ;  /* 0x0017c800010e7983 */ /* 0x000ea80000300800 */
[----:B------:R-:W2:Y:S04]  /*d0b60*/  LDL.LU R15, [R1+0x17cc] ;  /* 0x0017cc00010f7983 */ /* 0x000ea80000300800 */
[----:B-1----:R-:W2:Y:S04]  /*d0b70*/  LDL.LU R212, [R1+0x1790] ;  /* 0x0017900001d47983 */ /* 0x002ea80000300800 */
[----:B------:R-:W2:Y:S04]  /*d0b80*/  LDL.LU R213, [R1+0x1794] ;  /* 0x0017940001d57983 */ /* 0x000ea80000300800 */
[----:B------:R-:W2:Y:S04]  /*d0b90*/  LDL.LU R214, [R1+0x1798] ;  /* 0x0017980001d67983 */ /* 0x000ea80000300800 */
[----:B------:R-:W2:Y:S01]  /*d0ba0*/  LDL.LU R215, [R1+0x179c] ;  /* 0x00179c0001d77983 */ /* 0x000ea20000300800 */
[C---:B---3--:R-:W-:Y:S03]  /*d0bb0*/  HMMA.1688.F32.TF32 R220, R188.reuse, R222, R152 ;  /* 0x000000debcdc723c */ /* 0x048fe60000081098 */
        /* <DEDUP_REMOVED lines=23> */
[----:B----4-:R-:W-:-:S03]  /*d0d30*/  IMAD.MOV.U32 R240, RZ, RZ, R7 ;  /* 0x000000fffff07224 */ /* 0x010fc600078e0007 */
[----:B------:R-:W4:Y:S01]  /*d0d40*/  LDL.LU.64 R84, [R1+0xb800] ;  /* 0x00b8000001547983 */ /* 0x000f220000300a00 */
        /* <DEDUP_REMOVED lines=9> */
[----:B------:R-:W-:Y:S01]  /*d0de0*/  STL [R1+0xb758], R240 ;  /* 0x00b758f001007387 */ /* 0x000fe20000100800 */
[C---:B------:R-:W-:Y:S06]  /*d0df0*/  HMMA.1688.F32.TF32 R208, R188.reuse, R210, R96 ;  /* 0x000000d2bcd0723c */ /* 0x040fec0000081060 */
[----:B--2---:R-:W-:Y:S01]  /*d0e00*/  HMMA.1688.F32.TF32 R224, R188, R226, R12 ;  /* 0x000000e2bce0723c */ /* 0x004fe2000008100c */
[----:B------:R-:W-:Y:S01]  /*d0e10*/  MOV R165, R242 ;  /* 0x000000f200a57202 */ /* 0x000fe20000000f00 */
[----:B------:R-:W-:Y:S01]  /*d0e20*/  IMAD.MOV.U32 R166, RZ, RZ, R241 ;  /* 0x000000ffffa67224 */ /* 0x000fe200078e00f1 */
[----:B------:R-:W-:Y:S04]  /*d0e30*/  LDS R14, [R3+UR10+0x1a680] ;  /* 0x01a6800a030e7984 */ /* 0x000fe80008000800 */
[----:B------:R-:W-:Y:S01]  /*d0e40*/  MOV R13, R0 ;  /* 0x00000000000d7202 */ /* 0x000fe20000000f00 */
[----:B------:R-:W-:Y:S01]  /*d0e50*/  IMAD.MOV.U32 R12, RZ, RZ, R2 ;  /* 0x000000ffff0c7224 */ /* 0x000fe200078e0002 */
[----:B------:R-:W-:Y:S01]  /*d0e60*/  LDS R15, [R243+UR10+0x1a680] ;  /* 0x01a6800af30f7984 */ /* 0x000fe20008000800 */
[----:B------:R-:W-:-:S02]  /*d0e70*/  IMAD.MOV.U32 R0, RZ, RZ, R95 ;  /* 0x000000ffff007224 */ /* 0x000fc400078e005f */
[----:B------:R-:W-:Y:S02]  /*d0e80*/  IMAD.MOV.U32 R2, RZ, RZ, R94 ;  /* 0x000000ffff027224 */ /* 0x000fe400078e005e */
[----:B------:R-:W2:Y:S04]  /*d0e90*/  LDL.LU.64 R94, [R1+0xb7c8] ;  /* 0x00b7c800015e7983 */ /* 0x000ea80000300a00 */
[----:B------:R-:W2:Y:S01]  /*d0ea0*/  LDL.LU.64 R92, [R1+0xb7c0] ;  /* 0x00b7c000015c7983 */ /* 0x000ea20000300a00 */
[C---:B------:R-:W-:Y:S03]  /*d0eb0*/  HMMA.1688.F32.TF32 R236, R188.reuse, R238, R212 ;  /* 0x000000eebcec723c */ /* 0x040fe600000810d4 */
[----:B------:R1:W-:Y:S04]  /*d0ec0*/  STL [R1+0xb760], R0 ;  /* 0x00b7600001007387 */ /* 0x0003e80000100800 */
[----:B------:R3:W-:Y:S01]  /*d0ed0*/  STL [R1+0xb75c], R2 ;  /* 0x00b75c0201007387 */ /* 0x0007e20000100800 */
[----:B------:R-:W-:Y:S03]  /*d0ee0*/  HMMA.1688.F32.TF32 R188, R188, R250, R100 ;  /* 0x000000fabcbc723c */ /* 0x000fe60000081064 */
[----:B------:R-:W2:Y:S03]  /*d0ef0*/  LDL.LU.64 R98, [R1+0xb7b8] ;  /* 0x00b7b80001627983 */ /* 0x000ea60000300a00 */
[----:B-1----:R-:W-:Y:S01]  /*d0f00*/  MOV R0, R251 ;  /* 0x000000fb00007202 */ /* 0x002fe20000000f00 */
[----:B------:R-:W2:Y:S04]  /*d0f10*/  LDL.LU.64 R96, [R1+0xb7b0] ;  /* 0x00b7b00001607983 */ /* 0x000ea80000300a00 */
[----:B------:R-:W2:Y:S04]  /*d0f20*/  LDL.LU.64 R102, [R1+0xb7a8] ;  /* 0x00b7a80001667983 */ /* 0x000ea80000300a00 */
[----:B------:R-:W2:Y:S04]  /*d0f30*/  LDL.LU.64 R100, [R1+0xb7a0] ;  /* 0x00b7a00001647983 */ /* 0x000ea80000300a00 */
[----:B------:R-:W2:Y:S04]  /*d0f40*/  LDL.LU.64 R250, [R1+0xb798] ;  /* 0x00b7980001fa7983 */ /* 0x000ea80000300a00 */
[----:B------:R-:W2:Y:S04]  /*d0f50*/  LDL.LU.64 R248, [R1+0xb790] ;  /* 0x00b7900001f87983 */ /* 0x000ea80000300a00 */
[----:B------:R-:W-:Y:S04]  /*d0f60*/  LDS R212, [R3+UR10+0x14680] ;  /* 0x0146800a03d47984 */ /* 0x000fe80008000800 */
[----:B------:R-:W-:Y:S04]  /*d0f70*/  LDS R214, [R3+UR10+0x16680] ;  /* 0x0166800a03d67984 */ /* 0x000fe80008000800 */
[----:B------:R-:W-:Y:S04]  /*d0f80*/  LDS R213, [R243+UR10+0x14680] ;  /* 0x0146800af3d57984 */ /* 0x000fe80008000800 */
[----:B------:R-:W1:Y:S01]  /*d0f90*/  LDS R215, [R243+UR10+0x16680] ;  /* 0x0166800af3d77984 */ /* 0x000e620008000800 */
[C---:B------:R-:W-:Y:S06]  /*d0fa0*/  HMMA.1688.F32.TF32 R224, R216.reuse, R160, R224 ;  /* 0x000000a0d8e0723c */ /* 0x040fec00000810e0 */
[C---:B------:R-:W-:Y:S06]  /*d0fb0*/  HMMA.1688.F32.TF32 R228, R216.reuse, R164, R228 ;  /* 0x000000a4d8e4723c */ /* 0x040fec00000810e4 */
[C---:B------:R-:W-:Y:S06]  /*d0fc0*/  HMMA.1688.F32.TF32 R232, R216.reuse, R12, R232 ;  /* 0x0000000cd8e8723c */ /* 0x040fec00000810e8 */
[C---:B----4-:R-:W-:Y:S06]  /*d0fd0*/  HMMA.1688.F32.TF32 R192, R216.reuse, R84, R192 ;  /* 0x00000054d8c0723c */ /* 0x050fec00000810c0 */
[C---:B---3--:R-:W-:Y:S06]  /*d0fe0*/  HMMA.1688.F32.TF32 R184, R216.reuse, R88, R184 ;  /* 0x00000058d8b8723c */ /* 0x048fec00000810b8 */
        /* <DEDUP_REMOVED lines=8> */
[C---:B-1----:R-:W-:Y:S01]  /*d1070*/  HMMA.1688.F32.TF32 R224, R212.reuse, R162, R224 ;  /* 0x000000a2d4e0723c */ /* 0x042fe200000810e0 */
[----:B------:R-:W-:Y:S01]  /*d1080*/  IMAD.MOV.U32 R240, RZ, RZ, R165 ;  /* 0x000000fffff07224 */ /* 0x000fe200078e00a5 */
[----:B------:R-:W1:Y:S04]  /*d1090*/  LDS R13, [R243+UR10+0x18680] ;  /* 0x0186800af30d7984 */ /* 0x000e680008000800 */
[----:B------:R-:W-:Y:S06]  /*d10a0*/  HMMA.1688.F32.TF32 R228, R212, R166, R228 ;  /* 0x000000a6d4e4723c */ /* 0x000fec00000810e4 */
[C---:B--2---:R-:W-:Y:S06]  /*d10b0*/  HMMA.1688.F32.TF32 R172, R216.reuse, R92, R172 ;  /* 0x0000005cd8ac723c */ /* 0x044fec00000810ac */
[C---:B------:R-:W-:Y:S06]  /*d10c0*/  HMMA.1688.F32.TF32 R168, R216.reuse, R96, R168 ;  /* 0x00000060d8a8723c */ /* 0x040fec00000810a8 */
[C---:B------:R-:W-:Y:S06]  /*d10d0*/  HMMA.1688.F32.TF32 R236, R216.reuse, R100, R236 ;  /* 0x00000064d8ec723c */ /* 0x040fec00000810ec */
[C---:B------:R-:W-:Y:S06]  /*d10e0*/  HMMA.1688.F32.TF32 R220, R216.reuse, R248, R220 ;  /* 0x000000f8d8dc723c */ /* 0x040fec00000810dc */
[----:B------:R-:W-:Y:S01]  /*d10f0*/  HMMA.1688.F32.TF32 R216, R216, R64, R188 ;  /* 0x00000040d8d8723c */ /* 0x000fe200000810bc */
[----:B------:R-:W2:Y:S04]  /*d1100*/  LDL.64 R190, [R1+0x28] ;  /* 0x0000280001be7983 */ /* 0x000ea80000100a00 */
[----:B------:R3:W-:Y:S04]  /*d1110*/  STL.64 [R1+0xb630], R250 ;  /* 0x00b630fa01007387 */ /* 0x0007e80000100a00 */
[----:B------:R-:W-:Y:S03]  /*d1120*/  STL.64 [R1+0xb628], R248 ;  /* 0x00b628f801007387 */ /* 0x000fe60000100a00 */
[C---:B------:R-:W-:Y:S01]  /*d1130*/  HMMA.1688.F32.TF32 R236, R212.reuse, R102, R236 ;  /* 0x00000066d4ec723c */ /* 0x040fe200000810ec */
[----:B------:R-:W-:Y:S04]  /*d1140*/  LDS R188, [R3+UR10+0x1c680] ;  /* 0x01c6800a03bc7984 */ /* 0x000fe80008000800 */
[----:B------:R-:W-:Y:S01]  /*d1150*/  LDS R189, [R243+UR10+0x1c680] ;  /* 0x01c6800af3bd7984 */ /* 0x000fe20008000800 */
[----:B------:R-:W-:Y:S07]  /*d1160*/  HMMA.1688.F32.TF32 R220, R212, R250, R220 ;  /* 0x000000fad4dc723c */ /* 0x000fee00000810dc */
[----:B---3--:R-:W-:Y:S01]  /*d1170*/  IMAD.MOV.U32 R251, RZ, RZ, R162 ;  /* 0x000000fffffb7224 */ /* 0x008fe200078e00a2 */
[----:B------:R-:W-:-:S02]  /*d1180*/  MOV R250, R163 ;  /* 0x000000a300fa7202 */ /* 0x000fc40000000f00 */
[----:B------:R-:W3:Y:S04]  /*d1190*/  LDL.LU.64 R162, [R1+0xb788] ;  /* 0x00b7880001a27983 */ /* 0x000ee80000300a00 */
[----:B------:R-:W1:Y:S04]  /*d11a0*/  LDL.LU.64 R160, [R1+0xb780] ;  /* 0x00b7800001a07983 */ /* 0x000e680000300a00 */
[----:B------:R-:W4:Y:S04]  /*d11b0*/  LDL.LU.64 R166, [R1+0xb778] ;  /* 0x00b7780001a67983 */ /* 0x000f280000300a00 */
[----:B------:R-:W3:Y:S04]  /*d11c0*/  LDL.LU.64 R164, [R1+0xb770] ;  /* 0x00b7700001a47983 */ /* 0x000ee80000300a00 */
[----:B------:R2:W-:Y:S04]  /*d11d0*/  STL.64 [R1+0xb620], R102 ;  /* 0x00b6206601007387 */ /* 0x0005e80000100a00 */
[----:B------:R2:W-:Y:S04]  /*d11e0*/  STL.64 [R1+0xb618], R100 ;  /* 0x00b6186401007387 */ /* 0x0005e80000100a00 */
[----:B--2---:R-:W2:Y:S04]  /*d11f0*/  LDL R102, [R1+0x38] ;  /* 0x0000380001667983 */ /* 0x004ea80000100800 */
[----:B------:R-:W2:Y:S04]  /*d1200*/  LDL R100, [R1+0x30] ;  /* 0x0000300001647983 */ /* 0x000ea80000100800 */
[----:B------:R-:W2:Y:S04]  /*d1210*/  LDL R101, [R1+0x34] ;  /* 0x0000340001657983 */ /* 0x000ea80000100800 */
[----:B------:R-:W2:Y:S04]  /*d1220*/  LDL R103, [R1+0x3c] ;  /* 0x00003c0001677983 */ /* 0x000ea80000100800 */
[----:B------:R-:W-:Y:S04]  /*d1230*/  STL.64 [R1+0xb640], R98 ;  /* 0x00b6406201007387 */ /* 0x000fe80000100a00 */
[----:B------:R1:W-:Y:S04]  /*d1240*/  STL.64 [R1+0xb638], R96 ;  /* 0x00b6386001007387 */ /* 0x0003e80000100a00 */
[----:B-1----:R-:W2:Y:S04]  /*d1250*/  LDL R96, [R1+0x40] ;  /* 0x0000400001607983 */ /* 0x002ea80000100800 */
[----:B------:R-:W2:Y:S01]  /*d1260*/  LDL R97, [R1+0x44] ;  /* 0x0000440001617983 */ /* 0x000ea20000100800 */
[C---:B------:R-:W-:Y:S03]  /*d1270*/  HMMA.1688.F32.TF32 R168, R212.reuse, R98, R168 ;  /* 0x00000062d4a8723c */ /* 0x040fe600000810a8 */
[----:B------:R-:W2:Y:S04]  /*d1280*/  LDL R98, [R1+0x48] ;  /* 0x0000480001627983 */ /* 0x000ea80000100800 */
[----:B------:R1:W-:Y:S04]  /*d1290*/  STL.64 [R1+0xb650], R94 ;  /* 0x00b6505e01007387 */ /* 0x0003e80000100a00 */
[----:B------:R1:W-:Y:S01]  /*d12a0*/  STL.64 [R1+0xb648], R92 ;  /* 0x00b6485c01007387 */ /* 0x0003e20000100a00 */
[C---:B------:R-:W-:Y:S06]  /*d12b0*/  HMMA.1688.F32.TF32 R172, R212.reuse, R94, R172 ;  /* 0x0000005ed4ac723c */ /* 0x040fec00000810ac */
[C---:B------:R-:W-:Y:S01]  /*d12c0*/  HMMA.1688.F32.TF32 R176, R212.reuse, R6, R176 ;  /* 0x00000006d4b0723c */ /* 0x040fe200000810b0 */
[----:B-1----:R-:W2:Y:S04]  /*d12d0*/  LDL.64 R94, [R1+0x58] ;  /* 0x00005800015e7983 */ /* 0x002ea80000100a00 */
[----:B------:R-:W2:Y:S01]  /*d12e0*/  LDL.64 R92, [R1+0x50] ;  /* 0x00005000015c7983 */ /* 0x000ea20000100a00 */
        /* <DEDUP_REMOVED lines=25> */
[----:B-1----:R-:W-:-:S02]  /*d1480*/  IMAD.MOV.U32 R8, RZ, RZ, R246 ;  /* 0x000000ffff087224 */ /* 0x002fc400078e00f6 */
[----:B------:R-:W-:Y:S01]  /*d1490*/  IMAD.MOV.U32 R9, RZ, RZ, R247 ;  /* 0x000000ffff097224 */ /* 0x000fe200078e00f7 */
[C---:B------:R-:W-:Y:S06]  /*d14a0*/  HMMA.1688.F32.TF32 R232, R212.reuse, R190, R232 ;  /* 0x000000bed4e8723c */ /* 0x040fec00000810e8 */
[----:B------:R-:W-:Y:S02]  /*d14b0*/  IMAD.MOV.U32 R242, RZ, RZ, R190 ;  /* 0x000000fffff27224 */ /* 0x000fe400078e00be */
[----:B------:R-:W-:Y:S01]  /*d14c0*/  IMAD.MOV.U32 R241, RZ, RZ, R191 ;  /* 0x000000fffff17224 */ /* 0x000fe200078e00bf */
[----:B------:R-:W-:Y:S04]  /*d14d0*/  LDS R190, [R3+UR10+0x1e680] ;  /* 0x01e6800a03be7984 */ /* 0x000fe80008000800 */
[----:B------:R-:W1:Y:S01]  /*d14e0*/  LDS R191, [R243+UR10+0x1e680] ;  /* 0x01e6800af3bf7984 */ /* 0x000e620008000800 */
[----:B------:R-:W-:Y:S03]  /*d14f0*/  HMMA.1688.F32.TF32 R212, R212, R66, R216 ;  /* 0x00000042d4d4723c */ /* 0x000fe600000810d8 */
[----:B------:R-:W-:Y:S04]  /*d1500*/  LDS R216, [R3+UR10+0x20680] ;  /* 0x0206800a03d87984 */ /* 0x000fe80008000800 */
[----:B------:R-:W-:Y:S04]  /*d1510*/  LDS R218, [R3+UR10+0x22680] ;  /* 0x0226800a03da7984 */ /* 0x000fe80008000800 */
[----:B------:R-:W-:Y:S04]  /*d1520*/  LDS R217, [R243+UR10+0x20680] ;  /* 0x0206800af3d97984 */ /* 0x000fe80008000800 */
[----:B------:R-:W2:Y:S01]  /*d1530*/  LDS R219, [R243+UR10+0x22680] ;  /* 0x0226800af3db7984 */ /* 0x000ea20008000800 */
[----:B------:R-:W-:Y:S03]  /*d1540*/  HMMA.1688.F32.TF32 R224, R12, R160, R224 ;  /* 0x000000a00ce0723c */ /* 0x000fe600000810e0 */
[----:B----4-:R-:W-:Y:S04]  /*d1550*/  STL.64 [R1+0xb610], R166 ;  /* 0x00b610a601007387 */ /* 0x010fe80000100a00 */
[----:B---3--:R-:W-:Y:S04]  /*d1560*/  STL.64 [R1+0xb608], R164 ;  /* 0x00b608a401007387 */ /* 0x008fe80000100a00 */
[----:B------:R-:W-:-:S13]  /*d1570*/  STL.64 [R1+0xb6f0], R162 ;  /* 0x00b6f0a201007387 */ /* 0x000fda0000100a00 */
[----:B-1----:R-:W-:Y:S01]  /*d1580*/  HMMA.1688.F32.TF32 R224, R188, R162, R224 ;  /* 0x000000a2bce0723c */ /* 0x002fe200000810e0 */
        /* <DEDUP_REMOVED lines=14> */
[----:B------:R-:W2:Y:S04]  /*d1670*/  LDL.LU R246, [R1+0xb768] ;  /* 0x00b7680001f67983 */ /* 0x000ea80000300800 */
[----:B------:R-:W3:Y:S04]  /*d1680*/  LDL.LU R247, [R1+0xb764] ;  /* 0x00b7640001f77983 */ /* 0x000ee80000300800 */
[----:B------:R-:W4:Y:S04]  /*d1690*/  LDL R96, [R1+0xac0] ;  /* 0x000ac00001607983 */ /* 0x000f280000100800 */
[----:B------:R-:W4:Y:S01]  /*d16a0*/  LDL R97, [R1+0xac4] ;  /* 0x000ac40001617983 */ /* 0x000f220000100800 */
[C---:B------:R-:W-:Y:S03]  /*d16b0*/  HMMA.1688.F32.TF32 R228, R12.reuse, R156, R228 ;  /* 0x0000009c0ce4723c */ /* 0x040fe600000810e4 */
[----:B------:R-:W3:Y:S04]  /*d16c0*/  LDL.64 R76, [R1+0xaa0] ;  /* 0x000aa000014c7983 */ /* 0x000ee80000100a00 */
[----:B------:R-:W3:Y:S04]  /*d16d0*/  LDL.64 R80, [R1+0xa80] ;  /* 0x000a800001507983 */ /* 0x000ee80000100a00 */
[----:B------:R-:W3:Y:S01]  /*d16e0*/  LDL.64 R84, [R1+0xa40] ;  /* 0x000a400001547983 */ /* 0x000ee20000100a00 */
[C---:B------:R-:W-:Y:S06]  /*d16f0*/  HMMA.1688.F32.TF32 R220, R12.reuse, R164, R220 ;  /* 0x000000a40cdc723c */ /* 0x040fec00000810dc */
[----:B------:R-:W-:Y:S01]  /*d1700*/  HMMA.1688.F32.TF32 R236, R12, R148, R236 ;  /* 0x000000940cec723c */ /* 0x000fe200000810ec */
[----:B------:R-:W-:Y:S01]  /*d1710*/  IMAD.MOV.U32 R99, RZ, RZ, R252 ;  /* 0x000000ffff637224 */ /* 0x000fe200078e00fc */
[----:B------:R-:W3:Y:S04]  /*d1720*/  LDL.64 R88, [R1+0xa00] ;  /* 0x000a000001587983 */ /* 0x000ee80000100a00 */
[----:B------:R-:W-:Y:S01]  /*d1730*/  HMMA.1688.F32.TF32 R228, R188, R158, R228 ;  /* 0x0000009ebce4723c */ /* 0x000fe200000810e4 */
[----:B------:R-:W3:-:S15]  /*d1740*/  LDL.64 R4, [R1+0x9e0] ;  /* 0x0009e00001047983 */ /* 0x000ede0000100a00 */
[----:B------:R-:W-:-:S08]  /*d1750*/  NOP ;  /* 0x0000000000007918 */ /* 0x000fd00000000000 */
[----:B------:R-:W-:Y:S01]  /*d1760*/  HMMA.1688.F32.TF32 R228, R216, R100, R228 ;  /* 0x00000064d8e4723c */ /* 0x000fe200000810e4 */
[----:B------:R-:W3:Y:S05]  /*d1770*/  LDL.64 R100, [R1+0xa60] ;  /* 0x000a600001647983 */ /* 0x000eea0000100a00 */
        /* <DEDUP_REMOVED lines=34> */
[----:B------:R-:W4:Y:S01]  /*d19a0*/  LDS R15, [R243+UR10+0x2a680] ;  /* 0x02a6800af30f7984 */ /* 0x000f220008000800 */
[C---:B-1----:R-:W-:Y:S06]  /*d19b0*/  HMMA.1688.F32.TF32 R220, R212.reuse, R94, R220 ;  /* 0x0000005ed4dc723c */ /* 0x042fec00000810dc */
[C---:B------:R-:W-:Y:S06]  /*d19c0*/  HMMA.1688.F32.TF32 R224, R212.reuse, R98, R224 ;  /* 0x00000062d4e0723c */ /* 0x040fec00000810e0 */
[----:B------:R-:W-:Y:S06]  /*d19d0*/  HMMA.1688.F32.TF32 R228, R212, R102, R228 ;  /* 0x00000066d4e4723c */ /* 0x000fec00000810e4 */
[----:B------:R-:W-:Y:S01]  /*d19e0*/  HMMA.1688.F32.TF32 R232, R216, R244, R232 ;  /* 0x000000f4d8e8723c */ /* 0x000fe200000810e8 */
[----:B--2---:R-:W-:Y:S05]  /*d19f0*/  STL [R1+0xb5e8], R246 ;  /* 0x00b5e8f601007387 */ /* 0x004fea0000100800 */
[C---:B----4-:R-:W-:Y:S01]  /*d1a00*/  HMMA.1688.F32.TF32 R64, R12.reuse, R96, R220 ;  /* 0x000000600c40723c */ /* 0x050fe200000810dc */
[----:B---3--:R-:W-:Y:S04]  /*d1a10*/  STL [R1+0xb5e4], R247 ;  /* 0x00b5e4f701007387 */ /* 0x008fe80000100800 */
        /* <DEDUP_REMOVED lines=12> */
[----:B------:R-:W2:Y:S04]  /*d1ae0*/  LDL.64 R92, [R1+0x9c0] ;  /* 0x0009c000015c7983 */ /* 0x000ea80000100a00 */
[----:B------:R-:W3:Y:S04]  /*d1af0*/  LDL R96, [R1+0x9a0] ;  /* 0x0009a00001607983 */ /* 0x000ee80000100800 */
[----:B------:R-:W-:Y:S04]  /*d1b00*/  STL.64 [R1+0x4d0], R64 ;  /* 0x0004d04001007387 */ /* 0x000fe80000100a00 */
[----:B------:R1:W-:Y:S04]  /*d1b10*/  STL.64 [R1+0x4d8], R66 ;  /* 0x0004d84201007387 */ /* 0x0003e80000100a00 */
[----:B------:R-:W3:Y:S01]  /*d1b20*/  LDL R97, [R1+0x9a4] ;  /* 0x0009a40001617983 */ /* 0x000ee20000100800 */
[----:B-1----:R-:W-:Y:S06]  /*d1b30*/  HMMA.1688.F32.TF32 R64, R12, R76, R224 ;  /* 0x0000004c0c40723c */ /* 0x002fec00000810e0 */
[----:B------:R-:W-:Y:S06]  /*d1b40*/  HMMA.1688.F32.TF32 R232, R212, R246, R232 ;  /* 0x000000f6d4e8723c */ /* 0x000fec00000810e8 */
[----:B------:R-:W-:Y:S11]  /*d1b50*/  HMMA.1688.F32.TF32 R236, R216, R60, R236 ;  /* 0x0000003cd8ec723c */ /* 0x000ff600000810ec */
[----:B------:R-:W-:Y:S04]  /*d1b60*/  STL.64 [R1+0x4c0], R64 ;  /* 0x0004c04001007387 */ /* 0x000fe80000100a00 */
[----:B------:R1:W-:Y:S04]  /*d1b70*/  STL.64 [R1+0x4c8], R66 ;  /* 0x0004c84201007387 */ /* 0x0003e80000100a00 */
[----:B------:R-:W4:Y:S04]  /*d1b80*/  LDL R248, [R1+0x980] ;  /* 0x0009800001f87983 */ /* 0x000f280000100800 */
[----:B------:R-:W4:Y:S01]  /*d1b90*/  LDL R249, [R1+0x984] ;  /* 0x0009840001f97983 */ /* 0x000f220000100800 */
[----:B-1----:R-:W-:Y:S06]  /*d1ba0*/  HMMA.1688.F32.TF32 R64, R12, R80, R228 ;  /* 0x000000500c40723c */ /* 0x002fec00000810e4 */
[----:B------:R-:W-:Y:S06]  /*d1bb0*/  HMMA.1688.F32.TF32 R236, R212, R62, R236 ;  /* 0x0000003ed4ec723c */ /* 0x000fec00000810ec */
[----:B------:R-:W-:Y:S11]  /*d1bc0*/  HMMA.1688.F32.TF32 R168, R216, R56, R168 ;  /* 0x00000038d8a8723c */ /* 0x000ff600000810a8 */
[----:B------:R-:W-:Y:S04]  /*d1bd0*/  STL.64 [R1+0x4b0], R64 ;  /* 0x0004b04001007387 */ /* 0x000fe80000100a00 */
[----:B------:R1:W-:Y:S02]  /*d1be0*/  STL.64 [R1+0x4b8], R66 ;  /* 0x0004b84201007387 */ /* 0x0003e40000100a00 */
[----:B-1----:R-:W-:Y:S06]  /*d1bf0*/  HMMA.1688.F32.TF32 R64, R12, R100, R232 ;  /* 0x000000640c40723c */ /* 0x002fec00000810e8 */
[----:B------:R-:W-:Y:S06]  /*d1c00*/  HMMA.1688.F32.TF32 R184, R216, R48, R184 ;  /* 0x00000030d8b8723c */ /* 0x000fec00000810b8 */
[----:B------:R-:W-:Y:S11]  /*d1c10*/  HMMA.1688.F32.TF32 R168, R212, R58, R168 ;  /* 0x0000003ad4a8723c */ /* 0x000ff600000810a8 */
[----:B------:R-:W-:Y:S04]  /*d1c20*/  STL.64 [R1+0x4a0], R64 ;  /* 0x0004a04001007387 */ /* 0x000fe80000100a00 */
[----:B------:R1:W-:Y:S02]  /*d1c30*/  STL.64 [R1+0x4a8], R66 ;  /* 0x0004a84201007387 */ /* 0x0003e40000100a00 */
[----:B-1----:R-:W-:Y:S06]  /*d1c40*/  HMMA.1688.F32.TF32 R64, R12, R84, R236 ;  /* 0x000000540c40723c */ /* 0x002fec00000810ec */
[----:B------:R-:W-:Y:S07]  /*d1c50*/  HMMA.1688.F32.TF32 R184, R212, R50, R184 ;  /* 0x00000032d4b8723c */ /* 0x000fee00000810b8 */
[----:B------:R-:W-:Y:S01]  /*d1c60*/  IMAD.MOV.U32 R50, RZ, RZ, R100 ;  /* 0x000000ffff327224 */ /* 0x000fe200078e0064 */
[----:B------:R-:W-:Y:S01]  /*d1c70*/  MOV R51, R101 ;  /* 0x0000006500337202 */ /* 0x000fe20000000f00 */
[----:B------:R-:W4:Y:S04]  /*d1c80*/  LDL R100, [R1+0x960] ;  /* 0x0009600001647983 */ /* 0x000f280000100800 */
[----:B------:R-:W4:Y:S04]  /*d1c90*/  LDL R101, [R1+0x964] ;  /* 0x0009640001657983 */ /* 0x000f280000100800 */
[----:B------:R-:W-:Y:S04]  /*d1ca0*/  STL.64 [R1+0x8a0], R64 ;  /* 0x0008a04001007387 */ /* 0x000fe80000100a00 */
[----:B------:R1:W-:Y:S02]  /*d1cb0*/  STL.64 [R1+0x8a8], R66 ;  /* 0x0008a84201007387 */ /* 0x0003e40000100a00 */
[----:B-1----:R-:W-:Y:S02]  /*d1cc0*/  HMMA.1688.F32.TF32 R64, R12, R8, R168 ;  /* 0x000000080c40723c */ /* 0x002fe400000810a8 */
[----:B------:R-:W4:-:S15]  /*d1cd0*/  LDL R8, [R1+0x940] ;  /* 0x0009400001087983 */ /* 0x000f1e0000100800 */
[----:B------:R-:W-:-:S06]  /*d1ce0*/  NOP ;  /* 0x0000000000007918 */ /* 0x000fcc0000000000 */
[----:B------:R-:W-:Y:S04]  /*d1cf0*/  STL.64 [R1+0x890], R64 ;  /* 0x0008904001007387 */ /* 0x000fe80000100a00 */
[----:B------:R1:W-:Y:S04]  /*d1d00*/  STL.64 [R1+0x898], R66 ;  /* 0x0008984201007387 */ /* 0x0003e80000100a00 */
[----:B------:R-:W4:Y:S01]  /*d1d10*/  LDL R9, [R1+0x944] ;  /* 0x0009440001097983 */ /* 0x000f220000100800 */
[C---:B------:R-:W-:Y:S06]  /*d1d20*/  HMMA.1688.F32.TF32 R172, R216.reuse, R52, R172 ;  /* 0x00000034d8ac723c */ /* 0x040fec00000810ac */
[C---:B------:R-:W-:Y:S06]  /*d1d30*/  HMMA.1688.F32.TF32 R176, R216.reuse, R16, R176 ;  /* 0x00000010d8b0723c */ /* 0x040fec00000810b0 */
[----:B------:R-:W-:-:S12]  /*d1d40*/  HMMA.1688.F32.TF32 R180, R216, R20, R180 ;  /* 0x00000014d8b4723c */ /* 0x000fd800000810b4 */
[C---:B------:R-:W-:Y:S06]  /*d1d50*/  HMMA.1688.F32.TF32 R172, R212.reuse, R54, R172 ;  /* 0x00000036d4ac723c */ /* 0x040fec00000810ac */
[C---:B------:R-:W-:Y:S06]  /*d1d60*/  HMMA.1688.F32.TF32 R176, R212.reuse, R18, R176 ;  /* 0x00000012d4b0723c */ /* 0x040fec00000810b0 */
[----:B------:R-:W-:-:S12]  /*d1d70*/  HMMA.1688.F32.TF32 R180, R212, R22, R180 ;  /* 0x00000016d4b4723c */ /* 0x000fd800000810b4 */
[----:B-1----:R-:W-:Y:S01]  /*d1d80*/  HMMA.1688.F32.TF32 R64, R12, R88, R172 ;  /* 0x000000580c40723c */ /* 0x002fe200000810ac */
[----:B------:R-:W-:Y:S02]  /*d1d90*/  IMAD.MOV.U32 R55, RZ, RZ, R4 ;  /* 0x000000ffff377224 */ /* 0x000fe400078e0004 */
[----:B------:R-:W-:-:S03]  /*d1da0*/  IMAD.MOV.U32 R58, RZ, RZ, R5 ;  /* 0x000000ffff3a7224 */ /* 0x000fc600078e0005 */
[----:B------:R-:W-:-:S15]  /*d1db0*/  HMMA.1688.F32.TF32 R192, R216, R44, R192 ;  /* 0x0000002cd8c0723c */ /* 0x000fde00000810c0 */
[----:B------:R-:W-:-:S02]  /*d1dc0*/  NOP ;  /* 0x0000000000007918 */ /* 0x000fc40000000000 */
[----:B------:R-:W-:Y:S04]  /*d1dd0*/  STL.64 [R1+0x880], R64 ;  /* 0x0008804001007387 */ /* 0x000fe80000100a00 */
[----:B------:R1:W-:Y:S02]  /*d1de0*/  STL.64 [R1+0x888], R66 ;  /* 0x0008884201007387 */ /* 0x0003e40000100a00 */
[C---:B-1----:R-:W-:Y:S06]  /*d1df0*/  HMMA.1688.F32.TF32 R64, R12.reuse, R4, R176 ;  /* 0x000000040c40723c */ /* 0x042fec00000810b0 */
[----:B--2---:R-:W-:Y:S06]  /*d1e00*/  HMMA.1688.F32.TF32 R4, R12, R92, R180 ;  /* 0x0000005c0c04723c */ /* 0x004fec00000810b4 */
[----:B------:R-:W-:Y:S11]  /*d1e10*/  HMMA.1688.F32.TF32 R192, R212, R46, R192 ;  /* 0x0000002ed4c0723c */ /* 0x000ff600000810c0 */
[----:B------:R-:W-:Y:S04]  /*d1e20*/  STL.64 [R1+0x870], R64 ;  /* 0x0008704001007387 */ /* 0x000fe80000100a00 */
[----:B------:R-:W-:Y:S04]  /*d1e30*/  STL.64 [R1+0x878], R66 ;  /* 0x0008784201007387 */ /* 0x000fe80000100a00 */
[----:B------:R-:W-:Y:S01]  /*d1e40*/  STL.64 [R1+0x860], R4 ;  /* 0x0008600401007387 */ /* 0x000fe20000100a00 */
[C---:B------:R-:W-:Y:S03]  /*d1e50*/  HMMA.1688.F32.TF32 R196, R216.reuse, R40, R196 ;  /* 0x00000028d8c4723c */ /* 0x040fe600000810c4 */
[----:B------:R3:W-:Y:S03]  /*d1e60*/  STL.64 [R1+0x868], R6 ;  /* 0x0008680601007387 */ /* 0x0007e60000100a00 */
[----:B------:R-:W-:Y:S01]  /*d1e70*/  HMMA.1688.F32.TF32 R200, R216, R36, R200 ;  /* 0x00000024d8c8723c */ /* 0x000fe200000810c8 */
[----:B------:R-:W2:Y:S05]  /*d1e80*/  LDL R164, [R1] ;  /* 0x0000000001a47983 */ /* 0x000eaa0000100800 */
[----:B---3--:R-:W-:-:S12]  /*d1e90*/  HMMA.1688.F32.TF32 R4, R12, R96, R184 ;  /* 0x000000600c04723c */ /* 0x008fd800000810b8 */
[C---:B------:R-:W-:Y:S11]  /*d1ea0*/  HMMA.1688.F32.TF32 R196, R212.reuse, R42, R196 ;  /* 0x0000002ad4c4723c */ /* 0x040ff600000810c4 */
[----:B------:R-:W-:Y:S04]  /*d1eb0*/  STL.64 [R1+0x850], R4 ;  /* 0x0008500401007387 */ /* 0x000fe80000100a00 */
[----:B------:R4:W-:Y:S01]  /*d1ec0*/  STL.64 [R1+0x858], R6 ;  /* 0x0008580601007387 */ /* 0x0009e20000100a00 */
[----:B------:R-:W-:Y:S01]  /*d1ed0*/  HMMA.1688.F32.TF32 R200, R212, R38, R200 ;  /* 0x00000026d4c8723c */ /* 0x000fe200000810c8 */
[----:B------:R-:W-:-:S02]  /*d1ee0*/  IMAD.MOV.U32 R167, RZ, RZ, R250 ;  /* 0x000000ffffa77224 */ /* 0x000fc400078e00fa */
[----:B------:R-:W2:Y:S04]  /*d1ef0*/  LDL R165, [R1+0x4] ;  /* 0x0000040001a57983 */ /* 0x000ea80000100800 */
[----:B------:R-:W3:Y:S01]  /*d1f00*/  LDL R250, [R1+0x828] ;  /* 0x0008280001fa7983 */ /* 0x000ee20000100800 */
[----:B----4-:R-:W-:Y:S01]  /*d1f10*/  HMMA.1688.F32.TF32 R4, R12, R248, R192 ;  /* 0x000000f80c04723c */ /* 0x010fe200000810c0 */
[----:B------:R-:W-:Y:S01]  /*d1f20*/  IMAD.MOV.U32 R166, RZ, RZ, R251 ;  /* 0x000000ffffa67224 */ /* 0x000fe200078e00fb */
[----:B------:R-:W-:Y:S01]  /*d1f30*/  MOV R252, R95 ;  /* 0x0000005f00fc7202 */ /* 0x000fe20000000f00 */
[----:B------:R-:W-:-:S15]  /*d1f40*/  IMAD.MOV.U32 R251, RZ, RZ, R0 ;  /* 0x000000fffffb7224 */ /* 0x000fde00078e0000 */
[----:B------:R-:W-:-:S05]  /*d1f50*/  NOP ;  /* 0x0000000000007918 */ /* 0x000fca0000000000 */
[----:B------:R-:W-:Y:S04]  /*d1f60*/  STL.64 [R1+0x840], R4 ;  /* 0x0008400401007387 */ /* 0x000fe80000100a00 */
[----:B------:R1:W-:Y:S04]  /*d1f70*/  STL.64 [R1+0x848], R6 ;  /* 0x0008480601007387 */ /* 0x0003e80000100a00 */
[----:B------:R-:W4:Y:S04]  /*d1f80*/  LDL.LU R0, [R1+0xb760] ;  /* 0x00b7600001007983 */ /* 0x000f280000300800 */
[----:B------:R-:W2:Y:S04]  /*d1f90*/  LDL.64 R94, [R1+0x818] ;  /* 0x00081800015e7983 */ /* 0x000ea80000100a00 */
[----:B------:R-:W3:Y:S04]  /*d1fa0*/  LDL.LU R96, [R1+0x1840] ;  /* 0x0018400001607983 */ /* 0x000ee80000300800 */
[----:B------:R-:W3:Y:S04]  /*d1fb0*/  LDL.LU R97, [R1+0x1844] ;  /* 0x0018440001617983 */ /* 0x000ee80000300800 */
[----:B------:R-:W3:Y:S04]  /*d1fc0*/  LDL.LU R98, [R1+0x1848] ;  /* 0x0018480001627983 */ /* 0x000ee80000300800 */
[----:B------:R-:W3:Y:S01]  /*d1fd0*/  LDL.LU R99, [R1+0x184c] ;  /* 0x00184c0001637983 */ /* 0x000ee20000300800 */
[----:B-1----:R-:W-:Y:S07]  /*d1fe0*/  HMMA.1688.F32.TF32 R4, R12, R100, R196 ;  /* 0x000000640c04723c */ /* 0x002fee00000810c4 */
[----:B------:R-:W-:-:S02]  /*d1ff0*/  MOV R100, R2 ;  /* 0x0000000200647202 */ /* 0x000fc40000000f00 */
[----:B------:R-:W4:Y:S01]  /*d2000*/  LDL.LU R2, [R1+0xb75c] ;  /* 0x00b75c0001027983 */ /* 0x000f220000300800 */
[----:B------:R-:W-:-:S13]  /*d2010*/  IMAD.MOV.U32 R101, RZ, RZ, R240 ;  /* 0x000000ffff657224 */ /* 0x000fda00078e00f0 */
[----:B------:R1:W-:Y:S04]  /*d2020*/  STL.64 [R1+0x830], R4 ;  /* 0x0008300401007387 */ /* 0x0003e80000100a00 */
[----:B------:R1:W-:Y:S04]  /*d2030*/  STL.64 [R1+0x838], R6 ;  /* 0x0008380601007387 */ /* 0x0003e80000100a00 */
[----:B------:R-:W2:Y:S04]  /*d2040*/  LDL.LU R240, [R1+0xb758] ;  /* 0x00b7580001f07983 */ /* 0x000ea80000300800 */
[----:B-1----:R-:W3:Y:S04]  /*d2050*/  LDL.LU R4, [R1+0x1a20] ;  /* 0x001a200001047983 */ /* 0x002ee80000300800 */
[----:B------:R-:W3:Y:S04]  /*d2060*/  LDL.LU R5, [R1+0x1a24] ;  /* 0x001a240001057983 */ /* 0x000ee80000300800 */
[----:B------:R-:W3:Y:S04]  /*d2070*/  LDL.LU R6, [R1+0x1a28] ;  /* 0x001a280001067983 */ /* 0x000ee80000300800 */
[----:B------:R-:W3:Y:S01]  /*d2080*/  LDL.LU R7, [R1+0x1a2c] ;  /* 0x001a2c0001077983 */ /* 0x000ee20000300800 */
[----:B------:R-:W-:Y:S03]  /*d2090*/  HMMA.1688.F32.TF32 R8, R12, R8, R200 ;  /* 0x000000080c08723c */ /* 0x000fe600000810c8 */
[----:B------:R-:W3:Y:S01]  /*d20a0*/  LDL.LU R196, [R1+0x1a40] ;  /* 0x001a400001c47983 */ /* 0x000ee20000300800 */
[----:B------:R-:W-:-:S02]  /*d20b0*/  IMAD.MOV.U32 R62, RZ, RZ, R84 ;  /* 0x000000ffff3e7224 */ /* 0x000fc400078e0054 */
[----:B------:R-:W-:Y:S01]  /*d20c0*/  IMAD.MOV.U32 R246, RZ, RZ, R85 ;  /* 0x000000fffff67224 */ /* 0x000fe200078e0055 */
[----:B------:R-:W-:Y:S01]  /*d20d0*/  MOV R23, R77 ;  /* 0x0000004d00177202 */ /* 0x000fe20000000f00 */
[----:B------:R-:W-:-:S15]  /*d20e0*/  IMAD.MOV.U32 R22, RZ, RZ, R76 ;  /* 0x000000ffff167224 */ /* 0x000fde00078e004c */
[----:B------:R1:W-:Y:S04]  /*d20f0*/  STL.64 [R1+0x720], R8 ;  /* 0x0007200801007387 */ /* 0x0003e80000100a00 */
[----:B------:R1:W-:Y:S04]  /*d2100*/  STL.64 [R1+0x728], R10 ;  /* 0x0007280a01007387 */ /* 0x0003e80000100a00 */
        /* <DEDUP_REMOVED lines=9> */
[----:B------:R-:W4:Y:S04]  /*d21a0*/  LDL R186, [R1+0x7c8] ;  /* 0x0007c80001ba7983 */ /* 0x000f280000100800 */
[----:B------:R-:W4:Y:S04]  /*d21b0*/  LDL R187, [R1+0x7cc] ;  /* 0x0007cc0001bb7983 */ /* 0x000f280000100800 */
        /* <DEDUP_REMOVED lines=8> */
[----:B------:R-:W4:Y:S04]  /*d2240*/  LDL.LU R72, [R1+0x1a80] ;  /* 0x001a800001487983 */ /* 0x000f280000300800 */
[----:B------:R-:W4:Y:S04]  /*d2250*/  LDL.LU R73, [R1+0x1a84] ;  /* 0x001a840001497983 */ /* 0x000f280000300800 */
[----:B------:R-:W4:Y:S04]  /*d2260*/  LDL.LU R74, [R1+0x1a88] ;  /* 0x001a8800014a7983 */ /* 0x000f280000300800 */
[----:B------:R-:W4:Y:S04]  /*d2270*/  LDL.LU R75, [R1+0x1a8c] ;  /* 0x001a8c00014b7983 */ /* 0x000f280000300800 */
        /* <DEDUP_REMOVED lines=26> */
[----:B------:R-:W3:Y:S04]  /*d2420*/  LDL R144, [R1+0x8e0] ;  /* 0x0008e00001907983 */ /* 0x000ee80000100800 */
[----:B------:R-:W3:Y:S01]  /*d2430*/  LDL R145, [R1+0x8e4] ;  /* 0x0008e40001917983 */ /* 0x000ee20000100800 */
[C---:B------:R-:W-:Y:S03]  /*d2440*/  HMMA.1688.F32.TF32 R204, R216.reuse, R32, R204 ;  /* 0x00000020d8cc723c */ /* 0x040fe600000810cc */
[----:B------:R-:W3:Y:S03]  /*d2450*/  LDL R226, [R1+0x748] ;  /* 0x0007480001e27983 */ /* 0x000ee60000100800 */
[C---:B------:R-:W-:Y:S01]  /*d2460*/  HMMA.1688.F32.TF32 R208, R216.reuse, R28, R208 ;  /* 0x0000001cd8d0723c */ /* 0x040fe200000810d0 */
[----:B------:R-:W3:Y:S04]  /*d2470*/  LDL R227, [R1+0x74c] ;  /* 0x00074c0001e37983 */ /* 0x000ee80000100800 */
[----:B------:R-:W3:Y:S01]  /*d2480*/  LDL R222, [R1+0x738] ;  /* 0x0007380001de7983 */ /* 0x000ee20000100800 */
[----:B------:R-:W-:Y:S03]  /*d2490*/  HMMA.1688.F32.TF32 R216, R216, R24, R188 ;  /* 0x00000018d8d8723c */ /* 0x000fe600000810bc */
[----:B------:R-:W3:Y:S04]  /*d24a0*/  LDL R223, [R1+0x73c] ;  /* 0x00073c0001df7983 */ /* 0x000ee80000100800 */
[----:B------:R-:W3:Y:S04]  /*d24b0*/  LDL.LU R148, [R1+0x1a00] ;  /* 0x001a000001947983 */ /* 0x000ee80000300800 */
[----:B------:R-:W3:Y:S01]  /*d24c0*/  LDL.LU R149, [R1+0x1a04] ;  /* 0x001a040001957983 */ /* 0x000ee20000300800 */
[C---:B------:R-:W-:Y:S03]  /*d24d0*/  HMMA.1688.F32.TF32 R204, R212.reuse, R34, R204 ;  /* 0x00000022d4cc723c */ /* 0x040fe600000810cc */
[----:B------:R-:W3:Y:S03]  /*d24e0*/  LDL.LU R150, [R1+0x1a08] ;  /* 0x001a080001967983 */ /* 0x000ee60000300800 */
[C---:B------:R-:W-:Y:S01]  /*d24f0*/  HMMA.1688.F32.TF32 R208, R212.reuse, R30, R208 ;  /* 0x0000001ed4d0723c */ /* 0x040fe200000810d0 */
[----:B------:R-:W3:Y:S04]  /*d2500*/  LDL.LU R151, [R1+0x1a0c] ;  /* 0x001a0c0001977983 */ /* 0x000ee80000300800 */
[----:B------:R-:W3:Y:S01]  /*d2510*/  LDL.LU R152, [R1+0x1880] ;  /* 0x0018800001987983 */ /* 0x000ee20000300800 */
[----:B------:R-:W-:Y:S03]  /*d2520*/  HMMA.1688.F32.TF32 R212, R212, R26, R216 ;  /* 0x0000001ad4d4723c */ /* 0x000fe600000810d8 */
[----:B------:R-:W3:Y:S04]  /*d2530*/  LDL.LU R153, [R1+0x1884] ;  /* 0x0018840001997983 */ /* 0x000ee80000300800 */
[----:B------:R-:W3:Y:S04]  /*d2540*/  LDL.LU R154, [R1+0x1888] ;  /* 0x00188800019a7983 */ /* 0x000ee80000300800 */
[----:B------:R-:W3:Y:S01]  /*d2550*/  LDL.LU R155, [R1+0x188c] ;  /* 0x00188c00019b7983 */ /* 0x000ee20000300800 */
[----:B------:R-:W-:-:S03]  /*d2560*/  IMAD.MOV.U32 R18, RZ, RZ, R80 ;  /* 0x000000ffff127224 */ /* 0x000fc600078e0050 */
        /* <DEDUP_REMOVED lines=10> */
[----:B-1----:R-:W3:Y:S04]  /*d2610*/  LDL.LU R8, [R1+0x1a30] ;  /* 0x001a300001087983 */ /* 0x002ee80000300800 */
[----:B------:R-:W3:Y:S04]  /*d2620*/  LDL.LU R9, [R1+0x1a34] ;  /* 0x001a340001097983 */ /* 0x000ee80000300800 */
[----:B------:R-:W3:Y:S04]  /*d2630*/  LDL.LU R10, [R1+0x1a38] ;  /* 0x001a3800010a7983 */ /* 0x000ee80000300800 */
[----:B------:R-:W3:Y:S04]  /*d2640*/  LDL.LU R11, [R1+0x1a3c] ;  /* 0x001a3c00010b7983 */ /* 0x000ee80000300800 */
[----:B------:R-:W3:Y:S04]  /*d2650*/  LDL R202, [R1+0x7f8] ;  /* 0x0007f80001ca7983 */ /* 0x000ee80000100800 */
[----:B------:R-:W3:Y:S04]  /*d2660*/  LDL.LU.64 R106, [R1+0xb750] ;  /* 0x00b75000016a7983 */ /* 0x000ee80000300a00 */
[----:B------:R-:W-:Y:S04]  /*d2670*/  LDS R188, [R3+UR10+0xc700] ;  /* 0x00c7000a03bc7984 */ /* 0x000fe80008000800 */
[----:B------:R-:W-:Y:S04]  /*d2680*/  LDS R190, [R3+UR10+0xe700] ;  /* 0x00e7000a03be7984 */ /* 0x000fe80008000800 */
[----:B------:R-:W-:Y:S04]  /*d2690*/  LDS R189, [R243+UR10+0xc700] ;  /* 0x00c7000af3bd7984 */ /* 0x000fe80008000800 */
[----:B------:R-:W1:Y:S01]  /*d26a0*/  LDS R191, [R243+UR10+0xe700] ;  /* 0x00e7000af3bf7984 */ /* 0x000e620008000800 */
[----:B--2---:R-:W-:Y:S01]  /*d26b0*/  IMAD.MOV.U32 R203, RZ, RZ, R240 ;  /* 0x000000ffffcb7224 */ /* 0x004fe200078e00f0 */
[----:B------:R-:W-:Y:S01]  /*d26c0*/  MOV R19, R89 ;  /* 0x0000005900137202 */ /* 0x000fe20000000f00 */
[----:B------:R-:W-:Y:S01]  /*d26d0*/  IMAD.MOV.U32 R59, RZ, RZ, R88 ;  /* 0x000000ffff3b7224 */ /* 0x000fe200078e0058 */
[----:B------:R-:W-:Y:S01]  /*d26e0*/  MOV R63, R93 ;  /* 0x0000005d003f7202 */ /* 0x000fe20000000f00 */
[----:B------:R-:W-:Y:S01]  /*d26f0*/  IMAD.MOV.U32 R247, RZ, RZ, R92 ;  /* 0x000000fffff77224 */ /* 0x000fe200078e005c */
[----:B------:R-:W-:Y:S04]  /*d2700*/  LDS R216, [R3+UR10+0x10700] ;  /* 0x0107000a03d87984 */ /* 0x000fe80008000800 */
[----:B------:R-:W-:Y:S04]  /*d2710*/  LDS R218, [R3+UR10+0x12700] ;  /* 0x0127000a03da7984 */ /* 0x000fe80008000800 */
[----:B------:R-:W-:Y:S04]  /*d2720*/  LDS R217, [R243+UR10+0x10700] ;  /* 0x0107000af3d97984 */ /* 0x000fe80008000800 */
[----:B------:R-:W2:Y:S01]  /*d2730*/  LDS R219, [R243+UR10+0x12700] ;  /* 0x0127000af3db7984 */ /* 0x000ea20008000800 */
[C---:B----4-:R-:W-:Y:S03]  /*d2740*/  HMMA.1688.F32.TF32 R204, R12.reuse, R104, R204 ;  /* 0x000000680ccc723c */ /* 0x050fe600000810cc */
[----:B------:R-:W4:Y:S03]  /*d2750*/  LDL.LU.64 R104, [R1+0xb748] ;  /* 0x00b7480001687983 */ /* 0x000f260000300a00 */
[C---:B---3--:R-:W-:Y:S06]  /*d2760*/  HMMA.1688.F32.TF32 R208, R12.reuse, R140, R208 ;  /* 0x0000008c0cd0723c */ /* 0x048fec00000810d0 */
[----:B------:R-:W-:Y:S11]  /*d2770*/  HMMA.1688.F32.TF32 R12, R12, R144, R212 ;  /* 0x000000900c0c723c */ /* 0x000ff600000810d4 */
[----:B------:R-:W-:Y:S04]  /*d2780*/  STL.64 [R1+0x710], R204 ;  /* 0x000710cc01007387 */ /* 0x000fe80000100a00 */
[----:B------:R-:W-:Y:S04]  /*d2790*/  STL.64 [R1+0x718], R206 ;  /* 0x000718ce01007387 */ /* 0x000fe80000100a00 */
[----:B------:R-:W3:Y:S04]  /*d27a0*/  LDL.LU.64 R142, [R1+0xb740] ;  /* 0x00b74000018e7983 */ /* 0x000ee80000300a00 */
[----:B------:R-:W4:Y:S04]  /*d27b0*/  LDL.LU.64 R140, [R1+0xb738] ;  /* 0x00b73800018c7983 */ /* 0x000f280000300a00 */
[----:B------:R1:W-:Y:S04]  /*d27c0*/  STL.64 [R1+0x700], R208 ;  /* 0x000700d001007387 */ /* 0x0003e80000100a00 */
[----:B------:R2:W-:Y:S04]  /*d27d0*/  STL.64 [R1+0x708], R210 ;  /* 0x000708d201007387 */ /* 0x0005e80000100a00 */
[----:B-1----:R-:W3:Y:S04]  /*d27e0*/  LDL.LU R208, [R1+0x1a10] ;  /* 0x001a100001d07983 */ /* 0x002ee80000300800 */
[----:B------:R-:W3:Y:S04]  /*d27f0*/  LDL.LU R209, [R1+0x1a14] ;  /* 0x001a140001d17983 */ /* 0x000ee80000300800 */
[----:B--2---:R-:W3:Y:S04]  /*d2800*/  LDL.LU R210, [R1+0x1a18] ;  /* 0x001a180001d27983 */ /* 0x004ee80000300800 */
[----:B------:R-:W3:Y:S04]  /*d2810*/  LDL.LU R211, [R1+0x1a1c] ;  /* 0x001a1c0001d37983 */ /* 0x000ee80000300800 */
[----:B------:R-:W2:Y:S04]  /*d2820*/  LDL.LU.64 R146, [R1+0xb730] ;  /* 0x00b7300001927983 */ /* 0x000ea80000300a00 */
[----:B------:R-:W4:Y:S04]  /*d2830*/  LDL.LU.64 R144, [R1+0xb728] ;  /* 0x00b7280001907983 */ /* 0x000f280000300a00 */
[----:B------:R-:W2:Y:S04]  /*d2840*/  LDL.LU R212, [R1+0x1850] ;  /* 0x0018500001d47983 */ /* 0x000ea80000300800 */
[----:B------:R1:W-:Y:S04]  /*d2850*/  STL.64 [R1+0x490], R12 ;  /* 0x0004900c01007387 */ /* 0x0003e80000100a00 */
[----:B------:R-:W-:Y:S04]  /*d2860*/  STL.64 [R1+0x498], R14 ;  /* 0x0004980e01007387 */ /* 0x000fe80000100a00 */
[----:B------:R-:W2:Y:S04]  /*d2870*/  LDL.LU R213, [R1+0x1854] ;  /* 0x0018540001d57983 */ /* 0x000ea80000300800 */
[----:B------:R-:W2:Y:S04]  /*d2880*/  LDL.LU R214, [R1+0x1858] ;  /* 0x0018580001d67983 */ /* 0x000ea80000300800 */
[----:B------:R-:W2:Y:S01]  /*d2890*/  LDL.LU R215, [R1+0x185c] ;  /* 0x00185c0001d77983 */ /* 0x000ea20000300800 */
[C---:B------:R-:W-:Y:S03]  /*d28a0*/  HMMA.1688.F32.TF32 R220, R188.reuse, R222, R148 ;  /* 0x000000debcdc723c */ /* 0x040fe60000081094 */
[----:B-1----:R-:W4:Y:S03]  /*d28b0*/  LDL.64 R12, [R1+0x20] ;  /* 0x00002000010c7983 */ /* 0x002f260000100a00 */
        /* <DEDUP_REMOVED lines=21> */
[----:B------:R-:W-:Y:S03]  /*d2a10*/  HMMA.1688.F32.TF32 R184, R188, R186, R80 ;  /* 0x000000babcb8723c */ /* 0x000fe60000081050 */
[----:B------:R-:W4:Y:S01]  /*d2a20*/  LDL.LU.64 R78, [R1+0xb6b0] ;  /* 0x00b6b000014e7983 */ /* 0x000f220000300a00 */
[----:B------:R-:W-:Y:S01]  /*d2a30*/  IMAD.MOV.U32 R206, RZ, RZ, R2 ;  /* 0x000000ffffce7224 */ /* 0x000fe200078e0002 */
[----:B------:R-:W-:-:S02]  /*d2a40*/  MOV R207, R0 ;  /* 0x0000000000cf7202 */ /* 0x000fc40000000f00 */
[----:B------:R-:W4:Y:S01]  /*d2a50*/  LDL.LU.64 R76, [R1+0xb6a8] ;  /* 0x00b6a800014c7983 */ /* 0x000f220000300a00 */
[C---:B------:R-:W-:Y:S01]  /*d2a60*/  HMMA.1688.F32.TF32 R192, R188.reuse, R194, R84 ;  /* 0x000000c2bcc0723c */ /* 0x040fe20000081054 */
[----:B------:R-:W-:Y:S02]  /*d2a70*/  IMAD.MOV.U32 R240, RZ, RZ, R91 ;  /* 0x000000fffff07224 */ /* 0x000fe400078e005b */
        /* <DEDUP_REMOVED lines=9> */
[----:B------:R1:W-:Y:S04]  /*d2b10*/  STL [R1+0xb5b8], R240 ;  /* 0x00b5b8f001007387 */ /* 0x0003e80000100800 */
[----:B------:R-:W4:Y:S04]  /*d2b20*/  LDL.LU.64 R10, [R1+0xb670] ;  /* 0x00b67000010a7983 */ /* 0x000f280000300a00 */
[----:B------:R-:W4:Y:S01]  /*d2b30*/  LDL.LU.64 R8, [R1+0xb668] ;  /* 0x00b6680001087983 */ /* 0x000f220000300a00 */
[----:B-1----:R-:W-:-:S03]  /*d2b40*/  IMAD.MOV.U32 R240, RZ, RZ, R95 ;  /* 0x000000fffff07224 */ /* 0x002fc600078e005f */
[----:B------:R-:W4:Y:S04]  /*d2b50*/  LDL.LU.64 R6, [R1+0xb660] ;  /* 0x00b6600001067983 */ /* 0x000f280000300a00 */
[----:B------:R-:W4:Y:S04]  /*d2b60*/  LDL.LU.64 R4, [R1+0xb658] ;  /* 0x00b6580001047983 */ /* 0x000f280000300a00 */
[----:B------:R-:W-:Y:S04]  /*d2b70*/  LDS R14, [R3+UR10+0x1a700] ;  /* 0x01a7000a030e7984 */ /* 0x000fe80008000800 */
[----:B------:R-:W-:Y:S01]  /*d2b80*/  LDS R15, [R243+UR10+0x1a700] ;  /* 0x01a7000af30f7984 */ /* 0x000fe20008000800 */
[C---:B---3--:R-:W-:Y:S03]  /*d2b90*/  HMMA.1688.F32.TF32 R208, R188.reuse, R94, R208 ;  /* 0x0000005ebcd0723c */ /* 0x048fe600000810d0 */
[----:B------:R-:W3:Y:S04]  /*d2ba0*/  LDL.LU.64 R94, [R1+0xb650] ;  /* 0x00b65000015e7983 */ /* 0x000ee80000300a00 */
[----:B------:R-:W3:Y:S01]  /*d2bb0*/  LDL.LU.64 R92, [R1+0xb648] ;  /* 0x00b64800015c7983 */ /* 0x000ee20000300a00 */
[C---:B--2---:R-:W-:Y:S03]  /*d2bc0*/  HMMA.1688.F32.TF32 R236, R188.reuse, R238, R212 ;  /* 0x000000eebcec723c */ /* 0x044fe600000810d4 */
[----:B------:R-:W-:Y:S04]  /*d2bd0*/  LDS R212, [R3+UR10+0x14700] ;  /* 0x0147000a03d47984 */ /* 0x000fe80008000800 */
[----:B------:R-:W-:Y:S01]  /*d2be0*/  LDS R214, [R3+UR10+0x16700] ;  /* 0x0167000a03d67984 */ /* 0x000fe20008000800 */
[----:B------:R-:W-:Y:S03]  /*d2bf0*/  HMMA.1688.F32.TF32 R188, R188, R250, R96 ;  /* 0x000000fabcbc723c */ /* 0x000fe60000081060 */
[----:B------:R-:W2:Y:S04]  /*d2c00*/  LDL.LU.64 R98, [R1+0xb640] ;  /* 0x00b6400001627983 */ /* 0x000ea80000300a00 */
[----:B------:R-:W3:Y:S04]  /*d2c10*/  LDL.LU.64 R96, [R1+0xb638] ;  /* 0x00b6380001607983 */ /* 0x000ee80000300a00 */
[----:B------:R-:W4:Y:S04]  /*d2c20*/  LDL.LU.64 R250, [R1+0xb630] ;  /* 0x00b6300001fa7983 */ /* 0x000f280000300a00 */
[----:B------:R-:W2:Y:S04]  /*d2c30*/  LDL.LU.64 R248, [R1+0xb628] ;  /* 0x00b6280001f87983 */ /* 0x000ea80000300a00 */
[----:B------:R-:W-:Y:S04]  /*d2c40*/  LDS R213, [R243+UR10+0x14700] ;  /* 0x0147000af3d57984 */ /* 0x000fe80008000800 */
[----:B------:R-:W1:Y:S01]  /*d2c50*/  LDS R215, [R243+UR10+0x16700] ;  /* 0x0167000af3d77984 */ /* 0x000e620008000800 */
[C---:B------:R-:W-:Y:S03]  /*d2c60*/  HMMA.1688.F32.TF32 R228, R216.reuse, R100, R228 ;  /* 0x00000064d8e4723c */ /* 0x040fe600000810e4 */
[----:B------:R-:W3:Y:S04]  /*d2c70*/  LDL.LU.64 R102, [R1+0xb620] ;  /* 0x00b6200001667983 */ /* 0x000ee80000300a00 */
[----:B------:R-:W3:Y:S01]  /*d2c80*/  LDL.LU.64 R100, [R1+0xb618] ;  /* 0x00b6180001647983 */ /* 0x000ee20000300a00 */
[C---:B------:R-:W-:Y:S06]  /*d2c90*/  HMMA.1688.F32.TF32 R224, R216.reuse, R164, R224 ;  /* 0x000000a4d8e0723c */ /* 0x040fec00000810e0 */
[----:B--2---:R-:W-:Y:S01]  /*d2ca0*/  HMMA.1688.F32.TF32 R220, R216, R248, R220 ;  /* 0x000000f8d8dc723c */ /* 0x004fe200000810dc */
[----:B----4-:R2:W-:Y:S05]  /*d2cb0*/  STL.64 [R1+0xb470], R250 ;  /* 0x00b470fa01007387 */ /* 0x0105ea0000100a00 */
[----:B------:R4:W-:-:S15]  /*d2cc0*/  STL.64 [R1+0xb468], R248 ;  /* 0x00b468f801007387 */ /* 0x0009de0000100a00 */
[----:B------:R-:W-:-:S03]  /*d2cd0*/  NOP ;  /* 0x0000000000007918 */ /* 0x000fc60000000000 */
[C---:B-1----:R-:W-:Y:S01]  /*d2ce0*/  HMMA.1688.F32.TF32 R220, R212.reuse, R250, R220 ;  /* 0x000000fad4dc723c */ /* 0x042fe200000810dc */
[----:B--2---:R-:W2:Y:S05]  /*d2cf0*/  LDL.64 R250, [R1+0x18] ;  /* 0x0000180001fa7983 */ /* 0x004eaa0000100a00 */
[----:B------:R-:W-:Y:S01]  /*d2d00*/  HMMA.1688.F32.TF32 R224, R212, R166, R224 ;  /* 0x000000a6d4e0723c */ /* 0x000fe200000810e0 */
[----:B------:R-:W2:Y:S04]  /*d2d10*/  LDL.LU.64 R166, [R1+0xb610] ;  /* 0x00b6100001a67983 */ /* 0x000ea80000300a00 */
[----:B------:R-:W2:Y:S01]  /*d2d20*/  LDL.LU.64 R164, [R1+0xb608] ;  /* 0x00b6080001a47983 */ /* 0x000ea20000300a00 */
[C---:B---3--:R-:W-:Y:S03]  /*d2d30*/  HMMA.1688.F32.TF32 R236, R216.reuse, R100, R236 ;  /* 0x00000064d8ec723c */ /* 0x048fe600000810ec */
[----:B----4-:R-:W3:Y:S04]  /*d2d40*/  LDL R248, [R1+0x30] ;  /* 0x0000300001f87983 */ /* 0x010ee80000100800 */
        /* <DEDUP_REMOVED lines=15> */
[----:B------:R-:W-:Y:S04]  /*d2e40*/  LDS R12, [R3+UR10+0x18700] ;  /* 0x0187000a030c7984 */ /* 0x000fe80008000800 */
[----:B------:R-:W-:Y:S01]  /*d2e50*/  IMAD.MOV.U32 R190, RZ, RZ, R242 ;  /* 0x000000ffffbe7224 */ /* 0x000fe200078e00f2 */
[C---:B------:R-:W-:Y:S01]  /*d2e60*/  HMMA.1688.F32.TF32 R236, R212.reuse, R102, R236 ;  /* 0x00000066d4ec723c */ /* 0x040fe200000810ec */
[----:B------:R-:W-:Y:S01]  /*d2e70*/  IMAD.MOV.U32 R191, RZ, RZ, R241 ;  /* 0x000000ffffbf7224 */ /* 0x000fe200078e00f1 */
[----:B------:R-:W1:Y:S04]  /*d2e80*/  LDS R13, [R243+UR10+0x18700] ;  /* 0x0187000af30d7984 */ /* 0x000e680008000800 */
[----:B------:R-:W-:Y:S04]  /*d2e90*/  LDS R188, [R3+UR10+0x1c700] ;  /* 0x01c7000a03bc7984 */ /* 0x000fe80008000800 */
[----:B------:R-:W-:Y:S01]  /*d2ea0*/  LDS R189, [R243+UR10+0x1c700] ;  /* 0x01c7000af3bd7984 */ /* 0x000fe20008000800 */
[C---:B--2---:R-:W-:Y:S06]  /*d2eb0*/  HMMA.1688.F32.TF32 R228, R212.reuse, R250, R228 ;  /* 0x000000fad4e4723c */ /* 0x044fec00000810e4 */
[----:B------:R-:W-:Y:S01]  /*d2ec0*/  IMAD.MOV.U32 R242, RZ, RZ, R250 ;  /* 0x000000fffff27224 */ /* 0x000fe200078e00fa */
[----:B------:R-:W-:Y:S01]  /*d2ed0*/  MOV R241, R251 ;  /* 0x000000fb00f17202 */ /* 0x000fe20000000f00 */
[----:B------:R-:W2:Y:S04]  /*d2ee0*/  LDL R250, [R1+0x38] ;  /* 0x0000380001fa7983 */ /* 0x000ea80000100800 */
[----:B------:R-:W2:Y:S04]  /*d2ef0*/  LDL R251, [R1+0x3c] ;  /* 0x00003c0001fb7983 */ /* 0x000ea80000100800 */
[----:B------:R4:W-:Y:S04]  /*d2f00*/  STL.64 [R1+0xb460], R102 ;  /* 0x00b4606601007387 */ /* 0x0009e80000100a00 */
[----:B------:R1:W-:Y:S04]  /*d2f10*/  STL.64 [R1+0xb458], R100 ;  /* 0x00b4586401007387 */ /* 0x0003e80000100a00 */
[----:B----4-:R-:W4:Y:S04]  /*d2f20*/  LDL.64 R102, [R1+0x48] ;  /* 0x0000480001667983 */ /* 0x010f280000100a00 */
[----:B-1----:R-:W2:Y:S04]  /*d2f30*/  LDL.64 R100, [R1+0x40] ;  /* 0x0000400001647983 */ /* 0x002ea80000100a00 */
[----:B------:R-:W-:Y:S04]  /*d2f40*/  STL.64 [R1+0xb480], R98 ;  /* 0x00b4806201007387 */ /* 0x000fe80000100a00 */
[----:B------:R1:W-:Y:S04]  /*d2f50*/  STL.64 [R1+0xb478], R96 ;  /* 0x00b4786001007387 */ /* 0x0003e80000100a00 */
[----:B-1----:R-:W4:Y:S04]  /*d2f60*/  LDL R96, [R1+0x50] ;  /* 0x0000500001607983 */ /* 0x002f280000100800 */
[----:B------:R-:W4:Y:S01]  /*d2f70*/  LDL R97, [R1+0x54] ;  /* 0x0000540001617983 */ /* 0x000f220000100800 */
[C---:B------:R-:W-:Y:S03]  /*d2f80*/  HMMA.1688.F32.TF32 R232, R212.reuse, R190, R232 ;  /* 0x000000bed4e8723c */ /* 0x040fe600000810e8 */
[----:B------:R-:W-:Y:S04]  /*d2f90*/  LDS R190, [R3+UR10+0x1e700] ;  /* 0x01e7000a03be7984 */ /* 0x000fe80008000800 */
[----:B------:R-:W1:Y:S01]  /*d2fa0*/  LDS R191, [R243+UR10+0x1e700] ;  /* 0x01e7000af3bf7984 */ /* 0x000e620008000800 */
[----:B------:R-:W-:Y:S03]  /*d2fb0*/  HMMA.1688.F32.TF32 R168, R212, R98, R168 ;  /* 0x00000062d4a8723c */ /* 0x000fe600000810a8 */
[----:B------:R-:W4:Y:S03]  /*d2fc0*/  LDL R98, [R1+0x58] ;  /* 0x0000580001627983 */ /* 0x000f260000100800 */
[----:B------:R-:W-:Y:S01]  /*d2fd0*/  HMMA.1688.F32.TF32 R228, R12, R156, R228 ;  /* 0x0000009c0ce4723c */ /* 0x000fe200000810e4 */
[----:B------:R-:W-:Y:S04]  /*d2fe0*/  STL.64 [R1+0xb490], R94 ;  /* 0x00b4905e01007387 */ /* 0x000fe80000100a00 */
[----:B------:R-:W-:Y:S04]  /*d2ff0*/  STL.64 [R1+0xb488], R92 ;  /* 0x00b4885c01007387 */ /* 0x000fe80000100a00 */
[----:B------:R-:W-:Y:S04]  /*d3000*/  STL.64 [R1+0xb4a0], R6 ;  /* 0x00b4a00601007387 */ /* 0x000fe80000100a00 */
[----:B------:R-:W-:Y:S01]  /*d3010*/  STL.64 [R1+0xb498], R4 ;  /* 0x00b4980401007387 */ /* 0x000fe20000100a00 */
[C---:B------:R-:W-:Y:S03]  /*d3020*/  HMMA.1688.F32.TF32 R172, R212.reuse, R94, R172 ;  /* 0x0000005ed4ac723c */ /* 0x040fe600000810ac */
[----:B------:R-:W-:Y:S04]  /*d3030*/  STL.64 [R1+0xb4b0], R10 ;  /* 0x00b4b00a01007387 */ /* 0x000fe80000100a00 */
[----:B------:R3:W-:Y:S01]  /*d3040*/  STL.64 [R1+0xb4a8], R8 ;  /* 0x00b4a80801007387 */ /* 0x0007e20000100a00 */
[C---:B------:R-:W-:Y:S03]  /*d3050*/  HMMA.1688.F32.TF32 R176, R212.reuse, R6, R176 ;  /* 0x00000006d4b0723c */ /* 0x040fe600000810b0 */
[----:B------:R-:W-:Y:S03]  /*d3060*/  STL.64 [R1+0xb4c0], R90 ;  /* 0x00b4c05a01007387 */ /* 0x000fe60000100a00 */
[C---:B------:R-:W-:Y:S01]  /*d3070*/  HMMA.1688.F32.TF32 R180, R212.reuse, R10, R180 ;  /* 0x0000000ad4b4723c */ /* 0x040fe200000810b4 */
[----:B------:R-:W-:Y:S04]  /*d3080*/  STL.64 [R1+0xb4b8], R88 ;  /* 0x00b4b85801007387 */ /* 0x000fe80000100a00 */
[----:B------:R-:W-:Y:S01]  /*d3090*/  STL.64 [R1+0xb4d0], R86 ;  /* 0x00b4d05601007387 */ /* 0x000fe20000100a00 */
[C---:B------:R-:W-:Y:S03]  /*d30a0*/  HMMA.1688.F32.TF32 R184, R212.reuse, R90, R184 ;  /* 0x0000005ad4b8723c */ /* 0x040fe600000810b8 */
[----:B------:R3:W-:Y:S03]  /*d30b0*/  STL.64 [R1+0xb4c8], R84 ;  /* 0x00b4c85401007387 */ /* 0x0007e60000100a00 */
[C---:B------:R-:W-:Y:S01]  /*d30c0*/  HMMA.1688.F32.TF32 R192, R212.reuse, R86, R192 ;  /* 0x00000056d4c0723c */ /* 0x040fe200000810c0 */
[----:B------:R-:W-:Y:S05]  /*d30d0*/  STL.64 [R1+0xb4e0], R82 ;  /* 0x00b4e05201007387 */ /* 0x000fea0000100a00 */
[C---:B------:R-:W-:Y:S01]  /*d30e0*/  HMMA.1688.F32.TF32 R196, R212.reuse, R82, R196 ;  /* 0x00000052d4c4723c */ /* 0x040fe200000810c4 */
[----:B------:R-:W-:Y:S05]  /*d30f0*/  STL.64 [R1+0xb4d8], R80 ;  /* 0x00b4d85001007387 */ /* 0x000fea0000100a00 */
[C---:B------:R-:W-:Y:S06]  /*d3100*/  HMMA.1688.F32.TF32 R200, R212.reuse, R78, R200 ;  /* 0x0000004ed4c8723c */ /* 0x040fec00000810c8 */
[----:B------:R-:W-:Y:S01]  /*d3110*/  STL.64 [R1+0xb4f0], R78 ;  /* 0x00b4f04e01007387 */ /* 0x000fe20000100a00 */
[C---:B------:R-:W-:Y:S06]  /*d3120*/  HMMA.1688.F32.TF32 R204, R212.reuse, R74, R204 ;  /* 0x0000004ad4cc723c */ /* 0x040fec00000810cc */
[C---:B------:R-:W-:Y:S01]  /*d3130*/  HMMA.1688.F32.TF32 R208, R212.reuse, R70, R208 ;  /* 0x00000046d4d0723c */ /* 0x040fe200000810d0 */
[----:B------:R-:W-:Y:S05]  /*d3140*/  STL.64 [R1+0xb4e8], R76 ;  /* 0x00b4e84c01007387 */ /* 0x000fea0000100a00 */
[----:B------:R-:W-:Y:S01]  /*d3150*/  HMMA.1688.F32.TF32 R212, R212, R66, R216 ;  /* 0x00000042d4d4723c */ /* 0x000fe200000810d8 */
[----:B------:R-:W-:Y:S04]  /*d3160*/  LDS R216, [R3+UR10+0x20700] ;  /* 0x0207000a03d87984 */ /* 0x000fe80008000800 */
[----:B------:R-:W-:Y:S04]  /*d3170*/  LDS R218, [R3+UR10+0x22700] ;  /* 0x0227000a03da7984 */ /* 0x000fe80008000800 */
[----:B------:R-:W-:Y:S04]  /*d3180*/  LDS R217, [R243+UR10+0x20700] ;  /* 0x0207000af3d97984 */ /* 0x000fe80008000800 */
[----:B------:R-:W3:Y:S04]  /*d3190*/  LDS R219, [R243+UR10+0x22700] ;  /* 0x0227000af3db7984 */ /* 0x000ee80008000800 */
        /* <DEDUP_REMOVED lines=10> */
[----:B------:R-:W-:Y:S01]  /*d3240*/  STL.64 [R1+0xb528], R160 ;  /* 0x00b528a001007387 */ /* 0x000fe20000100a00 */
[C---:B------:R-:W-:Y:S03]  /*d3250*/  HMMA.1688.F32.TF32 R224, R12.reuse, R160, R224 ;  /* 0x000000a00ce0723c */ /* 0x040fe600000810e0 */
        /* <DEDUP_REMOVED lines=15> */
[----:B---3--:R-:W-:-:S03]  /*d3350*/  IMAD.MOV.U32 R8, RZ, RZ, R50 ;  /* 0x000000ffff087224 */ /* 0x008fc600078e0032 */
[----:B------:R-:W-:Y:S01]  /*d3360*/  STL.64 [R1+0xb5b0], R138 ;  /* 0x00b5b08a01007387 */ /* 0x000fe20000100a00 */
[----:B------:R-:W-:-:S03]  /*d3370*/  MOV R9, R51 ;  /* 0x0000003300097202 */ /* 0x000fc60000000f00 */
[----:B------:R-:W-:Y:S01]  /*d3380*/  STL.64 [R1+0xb5a8], R136 ;  /* 0x00b5a88801007387 */ /* 0x000fe20000100a00 */
[----:B------:R-:W-:-:S03]  /*d3390*/  IMAD.MOV.U32 R84, RZ, RZ, R22 ;  /* 0x000000ffff547224 */ /* 0x000fc600078e0016 */
[----:B------:R-:W-:Y:S01]  /*d33a0*/  STL.64 [R1+0xb5c8], R134 ;  /* 0x00b5c88601007387 */ /* 0x000fe20000100a00 */
[----:B------:R-:W-:-:S03]  /*d33b0*/  IMAD.MOV.U32 R85, RZ, RZ, R23 ;  /* 0x000000ffff557224 */ /* 0x000fc600078e0017 */
[----:B------:R-:W-:Y:S04]  /*d33c0*/  STL.64 [R1+0xb5c0], R132 ;  /* 0x00b5c08401007387 */ /* 0x000fe80000100a00 */
[----:B------:R-:W3:Y:S01]  /*d33d0*/  LDL.LU R50, [R1+0xb604] ;  /* 0x00b6040001327983 */ /* 0x000ee20000300800 */
[----:B------:R-:W-:-:S03]  /*d33e0*/  IMAD.MOV.U32 R88, RZ, RZ, R18 ;  /* 0x000000ffff587224 */ /* 0x000fc600078e0012 */
[----:B------:R-:W3:Y:S01]  /*d33f0*/  LDL.LU R51, [R1+0xb600] ;  /* 0x00b6000001337983 */ /* 0x000ee20000300800 */
[----:B------:R-:W-:-:S03]  /*d3400*/  MOV R89, R54 ;  /* 0x0000003600597202 */ /* 0x000fc60000000f00 */
[----:B------:R-:W3:Y:S01]  /*d3410*/  LDL.LU R22, [R1+0xb5fc] ;  /* 0x00b5fc0001167983 */ /* 0x000ee20000300800 */
[----:B------:R-:W-:-:S03]  /*d3420*/  IMAD.MOV.U32 R4, RZ, RZ, R62 ;  /* 0x000000ffff047224 */ /* 0x000fc600078e003e */
[----:B------:R-:W3:Y:S01]  /*d3430*/  LDL.LU R23, [R1+0xb5f8] ;  /* 0x00b5f80001177983 */ /* 0x000ee20000300800 */
[----:B------:R-:W-:Y:S03]  /*d3440*/  HMMA.1688.F32.TF32 R228, R216, R248, R228 ;  /* 0x000000f8d8e4723c */ /* 0x000fe600000810e4 */
[----:B------:R-:W3:Y:S01]  /*d3450*/  LDL R80, [R1+0xac0] ;  /* 0x000ac00001507983 */ /* 0x000ee20000100800 */
[----:B------:R-:W-:-:S03]  /*d3460*/  IMAD.MOV.U32 R5, RZ, RZ, R246 ;  /* 0x000000ffff057224 */ /* 0x000fc600078e00f6 */
[----:B------:R-:W3:Y:S01]  /*d3470*/  LDL R81, [R1+0xac4] ;  /* 0x000ac40001517983 */ /* 0x000ee20000100800 */
[----:B------:R-:W-:Y:S03]  /*d3480*/  HMMA.1688.F32.TF32 R224, R188, R162, R224 ;  /* 0x000000a2bce0723c */ /* 0x000fe600000810e0 */
[----:B------:R-:W3:Y:S01]  /*d3490*/  LDL.LU R18, [R1+0xb5f4] ;  /* 0x00b5f40001127983 */ /* 0x000ee20000300800 */
[----:B------:R-:W-:-:S03]  /*d34a0*/  IMAD.MOV.U32 R248, RZ, RZ, R247 ;  /* 0x000000fffff87224 */ /* 0x000fc600078e00f7 */
[----:B------:R-:W3:Y:S01]  /*d34b0*/  LDL.LU R54, [R1+0xb5f0] ;  /* 0x00b5f00001367983 */ /* 0x000ee20000300800 */
[----:B------:R-:W-:Y:S03]  /*d34c0*/  HMMA.1688.F32.TF32 R220, R188, R166, R220 ;  /* 0x000000a6bcdc723c */ /* 0x000fe600000810dc */
[----:B------:R-:W3:Y:S01]  /*d34d0*/  LDL.LU R62, [R1+0xb5ec] ;  /* 0x00b5ec00013e7983 */ /* 0x000ee20000300800 */
[----:B------:R-:W-:-:S03]  /*d34e0*/  MOV R249, R63 ;  /* 0x0000003f00f97202 */ /* 0x000fc60000000f00 */
[----:B------:R-:W3:Y:S04]  /*d34f0*/  LDL.LU R246, [R1+0xb5e8] ;  /* 0x00b5e80001f67983 */ /* 0x000ee80000300800 */
[----:B------:R-:W3:Y:S04]  /*d3500*/  LDL.LU R247, [R1+0xb5e4] ;  /* 0x00b5e40001f77983 */ /* 0x000ee80000300800 */
[----:B------:R-:W3:Y:S04]  /*d3510*/  LDL.LU R63, [R1+0xb5e0] ;  /* 0x00b5e000013f7983 */ /* 0x000ee80000300800 */
[----:B------:R-:W3:Y:S01]  /*d3520*/  LDL.64 R92, [R1+0xa20] ;  /* 0x000a2000015c7983 */ /* 0x000ee20000100a00 */
[----:B--2---:R-:W-:Y:S07]  /*d3530*/  HMMA.1688.F32.TF32 R224, R216, R100, R224 ;  /* 0x00000064d8e0723c */ /* 0x004fee00000810e0 */
[----:B------:R-:W-:-:S02]  /*d3540*/  IMAD.MOV.U32 R100, RZ, RZ, R55 ;  /* 0x000000ffff647224 */ /* 0x000fc400078e0037 */
[----:B------:R-:W2:Y:S01]  /*d3550*/  LDL.LU R55, [R1+0xb5dc] ;  /* 0x00b5dc0001377983 */ /* 0x000ea20000300800 */
[----:B------:R-:W-:-:S03]  /*d3560*/  IMAD.MOV.U32 R101, RZ, RZ, R58 ;  /* 0x000000ffff657224 */ /* 0x000fc600078e003a */
[----:B------:R-:W2:Y:S01]  /*d3570*/  LDL.LU R58, [R1+0xb5d8] ;  /* 0x00b5d800013a7983 */ /* 0x000ea20000300800 */
[----:B----4-:R-:W-:Y:S07]  /*d3580*/  HMMA.1688.F32.TF32 R220, R216, R96, R220 ;  /* 0x00000060d8dc723c */ /* 0x010fee00000810dc */
[----:B------:R-:W-:Y:S02]  /*d3590*/  IMAD.MOV.U32 R96, RZ, RZ, R59 ;  /* 0x000000ffff607224 */ /* 0x000fe400078e003b */
[----:B------:R-:W2:Y:S01]  /*d35a0*/  LDL.LU R59, [R1+0xb5d4] ;  /* 0x00b5d400013b7983 */ /* 0x000ea20000300800 */
[----:B------:R-:W-:-:S03]  /*d35b0*/  MOV R97, R19 ;  /* 0x0000001300617202 */ /* 0x000fc60000000f00 */
        /* <DEDUP_REMOVED lines=36> */
[----:B------:R-:W3:Y:S01]  /*d3800*/  LDS R15, [R243+UR10+0x2a700] ;  /* 0x02a7000af30f7984 */ /* 0x000ee20008000800 */
[----:B------:R-:W-:Y:S01]  /*d3810*/  IMAD.MOV.U32 R99, RZ, RZ, R252 ;  /* 0x000000ffff637224 */ /* 0x000fe200078e00fc */
[C---:B-1----:R-:W-:Y:S06]  /*d3820*/  HMMA.1688.F32.TF32 R224, R212.reuse, R102, R224 ;  /* 0x00000066d4e0723c */ /* 0x042fec00000810e0 */
[C---:B------:R-:W-:Y:S06]  /*d3830*/  HMMA.1688.F32.TF32 R220, R212.reuse, R98, R220 ;  /* 0x00000062d4dc723c */ /* 0x040fec00000810dc */
[----:B------:R-:W-:Y:S06]  /*d3840*/  HMMA.1688.F32.TF32 R228, R212, R250, R228 ;  /* 0x000000fad4e4723c */ /* 0x000fec00000810e4 */
[C---:B------:R-:W-:Y:S06]  /*d3850*/  HMMA.1688.F32.TF32 R168, R216.reuse, R56, R168 ;  /* 0x00000038d8a8723c */ /* 0x040fec00000810a8 */
[C---:B------:R-:W-:Y:S06]  /*d3860*/  HMMA.1688.F32.TF32 R172, R216.reuse, R52, R172 ;  /* 0x00000034d8ac723c */ /* 0x040fec00000810ac */
[----:B------:R-:W-:Y:S06]  /*d3870*/  HMMA.1688.F32.TF32 R176, R216, R16, R176 ;  /* 0x00000010d8b0723c */ /* 0x000fec00000810b0 */
[C---:B---3--:R-:W-:Y:S06]  /*d3880*/  HMMA.1688.F32.TF32 R68, R12.reuse, R84, R224 ;  /* 0x000000540c44723c */ /* 0x048fec00000810e0 */
[----:B------:R-:W-:Y:S06]  /*d3890*/  HMMA.1688.F32.TF32 R72, R12, R80, R220 ;  /* 0x000000500c48723c */ /* 0x000fec00000810dc */
[C---:B------:R-:W-:Y:S06]  /*d38a0*/  HMMA.1688.F32.TF32 R232, R212.reuse, R246, R232 ;  /* 0x000000f6d4e8723c */ /* 0x040fec00000810e8 */
[----:B------:R-:W-:Y:S06]  /*d38b0*/  HMMA.1688.F32.TF32 R236, R212, R62, R236 ;  /* 0x0000003ed4ec723c */ /* 0x000fec00000810ec */
[----:B------:R-:W-:Y:S06]  /*d38c0*/  HMMA.1688.F32.TF32 R64, R12, R88, R228 ;  /* 0x000000580c40723c */ /* 0x000fec00000810e4 */
[----:B------:R-:W-:Y:S01]  /*d38d0*/  HMMA.1688.F32.TF32 R180, R216, R20, R180 ;  /* 0x00000014d8b4723c */ /* 0x000fe200000810b4 */
[----:B------:R-:W-:Y:S05]  /*d38e0*/  STL [R1+0xb444], R62 ;  /* 0x00b4443e01007387 */ /* 0x000fea0000100800 */
[C---:B------:R-:W-:Y:S06]  /*d38f0*/  HMMA.1688.F32.TF32 R8, R12.reuse, R8, R232 ;  /* 0x000000080c08723c */ /* 0x040fec00000810e8 */
[----:B------:R-:W-:Y:S01]  /*d3900*/  HMMA.1688.F32.TF32 R4, R12, R4, R236 ;  /* 0x000000040c04723c */ /* 0x000fe200000810ec */
[----:B------:R-:W-:Y:S04]  /*d3910*/  STL [R1+0xb440], R63 ;  /* 0x00b4403f01007387 */ /* 0x000fe80000100800 */
[----:B------:R-:W-:Y:S04]  /*d3920*/  STL.64 [R1+0x640], R72 ;  /* 0x0006404801007387 */ /* 0x000fe80000100a00 */
[----:B------:R-:W-:Y:S01]  /*d3930*/  STL.64 [R1+0x648], R74 ;  /* 0x0006484a01007387 */ /* 0x000fe20000100a00 */
[C---:B--2---:R-:W-:Y:S03]  /*d3940*/  HMMA.1688.F32.TF32 R168, R212.reuse, R58, R168 ;  /* 0x0000003ad4a8723c */ /* 0x044fe600000810a8 */
[----:B------:R-:W-:Y:S04]  /*d3950*/  STL.64 [R1+0x630], R68 ;  /* 0x0006304401007387 */ /* 0x000fe80000100a00 */
[----:B------:R-:W-:Y:S01]  /*d3960*/  STL.64 [R1+0x638], R70 ;  /* 0x0006384601007387 */ /* 0x000fe20000100a00 */
[C---:B------:R-:W-:Y:S03]  /*d3970*/  HMMA.1688.F32.TF32 R172, R212.reuse, R54, R172 ;  /* 0x00000036d4ac723c */ /* 0x040fe600000810ac */
[----:B------:R-:W-:Y:S04]  /*d3980*/  STL.64 [R1+0x620], R64 ;  /* 0x0006204001007387 */ /* 0x000fe80000100a00 */
[----:B------:R-:W-:Y:S01]  /*d3990*/  STL.64 [R1+0x628], R66 ;  /* 0x0006284201007387 */ /* 0x000fe20000100a00 */
[C---:B----4-:R-:W-:Y:S03]  /*d39a0*/  HMMA.1688.F32.TF32 R176, R212.reuse, R18, R176 ;  /* 0x00000012d4b0723c */ /* 0x050fe600000810b0 */
[----:B------:R-:W-:Y:S04]  /*d39b0*/  STL.64 [R1+0x610], R8 ;  /* 0x0006100801007387 */ /* 0x000fe80000100a00 */
[----:B------:R-:W-:Y:S01]  /*d39c0*/  STL.64 [R1+0x618], R10 ;  /* 0x0006180a01007387 */ /* 0x000fe20000100a00 */
[----:B------:R-:W-:Y:S03]  /*d39d0*/  HMMA.1688.F32.TF32 R180, R212, R22, R180 ;  /* 0x00000016d4b4723c */ /* 0x000fe600000810b4 */
[----:B------:R-:W-:Y:S04]  /*d39e0*/  STL.64 [R1+0x6f0], R4 ;  /* 0x0006f00401007387 */ /* 0x000fe80000100a00 */
[----:B------:R1:W-:Y:S01]  /*d39f0*/  STL.64 [R1+0x6f8], R6 ;  /* 0x0006f80601007387 */ /* 0x0003e20000100a00 */
        /* <DEDUP_REMOVED lines=9> */
[----:B------:R-:W-:Y:S04]  /*d3a90*/  LDS R230, [R3+UR10+0x12780] ;  /* 0x0127800a03e67984 */ /* 0x000fe80008000800 */
[----:B------:R-:W-:Y:S01]  /*d3aa0*/  LDS R229, [R243+UR10+0x10780] ;  /* 0x0107800af3e57984 */ /* 0x000fe20008000800 */
[C---:B------:R-:W-:Y:S03]  /*d3ab0*/  HMMA.1688.F32.TF32 R64, R12.reuse, R96, R172 ;  /* 0x000000600c40723c */ /* 0x040fe600000810ac */
[----:B------:R-:W-:Y:S03]  /*d3ac0*/  LDS R231, [R243+UR10+0x12780] ;  /* 0x0127800af3e77984 */ /* 0x000fe60008000800 */
[C---:B------:R-:W-:Y:S11]  /*d3ad0*/  HMMA.1688.F32.TF32 R8, R12.reuse, R100, R176 ;  /* 0x000000640c08723c */ /* 0x040ff600000810b0 */
[----:B------:R-:W-:Y:S04]  /*d3ae0*/  STL.64 [R1+0x6e0], R4 ;  /* 0x0006e00401007387 */ /* 0x000fe80000100a00 */
[----:B------:R1:W-:Y:S02]  /*d3af0*/  STL.64 [R1+0x6e8], R6 ;  /* 0x0006e80601007387 */ /* 0x0003e40000100a00 */
[----:B-1----:R-:W-:Y:S02]  /*d3b00*/  HMMA.1688.F32.TF32 R4, R12, R248, R180 ;  /* 0x000000f80c04723c */ /* 0x002fe400000810b4 */
[----:B------:R-:W-:Y:S04]  /*d3b10*/  STL.64 [R1+0x6d0], R64 ;  /* 0x0006d04001007387 */ /* 0x000fe80000100a00 */
[----:B------:R-:W-:Y:S04]  /*d3b20*/  STL.64 [R1+0x6d8], R66 ;  /* 0x0006d84201007387 */ /* 0x000fe80000100a00 */
[----:B------:R-:W2:Y:S04]  /*d3b30*/  LDL R250, [R1+0x828] ;  /* 0x0008280001fa7983 */ /* 0x000ea80000100800 */
[----:B------:R-:W-:Y:S04]  /*d3b40*/  STL.64 [R1+0x6c0], R8 ;  /* 0x0006c00801007387 */ /* 0x000fe80000100a00 */
[----:B------:R-:W-:Y:S05]  /*d3b50*/  STL.64 [R1+0x6c8], R10 ;  /* 0x0006c80a01007387 */ /* 0x000fea0000100a00 */
[----:B------:R1:W-:Y:S04]  /*d3b60*/  STL.64 [R1+0x6b0], R4 ;  /* 0x0006b00401007387 */ /* 0x0003e80000100a00 */
[----:B------:R3:W-:Y:S04]  /*d3b70*/  STL.64 [R1+0x6b8], R6 ;  /* 0x0006b80601007387 */ /* 0x0007e80000100a00 */
[----:B------:R-:W2:Y:S01]  /*d3b80*/  LDL R251, [R1+0x82c] ;  /* 0x00082c0001fb7983 */ /* 0x000ea20000100800 */
[----:B------:R-:W-:-:S03]  /*d3b90*/  IMAD.MOV.U32 R62, RZ, RZ, R92 ;  /* 0x000000ffff3e7224 */ /* 0x000fc600078e005c */
[----:B------:R-:W2:Y:S01]  /*d3ba0*/  LDL.LU R96, [R1+0x19b0] ;  /* 0x0019b00001607983 */ /* 0x000ea20000300800 */
[----:B------:R-:W-:-:S03]  /*d3bb0*/  IMAD.MOV.U32 R63, RZ, RZ, R93 ;  /* 0x000000ffff3f7224 */ /* 0x000fc600078e005d */
[----:B------:R-:W2:Y:S04]  /*d3bc0*/  LDL.LU R97, [R1+0x19b4] ;  /* 0x0019b40001617983 */ /* 0x000ea80000300800 */
[----:B------:R-:W2:Y:S04]  /*d3bd0*/  LDL.LU R98, [R1+0x19b8] ;  /* 0x0019b80001627983 */ /* 0x000ea80000300800 */
[----:B------:R-:W2:Y:S04]  /*d3be0*/  LDL.LU R99, [R1+0x19bc] ;  /* 0x0019bc0001637983 */ /* 0x000ea80000300800 */
[----:B------:R-:W4:Y:S04]  /*d3bf0*/  LDL.LU R92, [R1+0x1ac0] ;  /* 0x001ac000015c7983 */ /* 0x000f280000300800 */
[----:B------:R-:W4:Y:S04]  /*d3c00*/  LDL.LU R93, [R1+0x1ac4] ;  /* 0x001ac400015d7983 */ /* 0x000f280000300800 */
[----:B------:R-:W4:Y:S04]  /*d3c10*/  LDL.LU R94, [R1+0x1ac8] ;  /* 0x001ac800015e7983 */ /* 0x000f280000300800 */
[----:B------:R-:W4:Y:S04]  /*d3c20*/  LDL.LU R95, [R1+0x1acc] ;  /* 0x001acc00015f7983 */ /* 0x000f280000300800 */
[----:B------:R-:W2:Y:S04]  /*d3c30*/  LDL R234, [R1+0x808] ;  /* 0x0008080001ea7983 */ /* 0x000ea80000100800 */
[----:B------:R-:W2:Y:S01]  /*d3c40*/  LDL R235, [R1+0x80c] ;  /* 0x00080c0001eb7983 */ /* 0x000ea20000100800 */
[----:B------:R-:W-:Y:S03]  /*d3c50*/  HMMA.1688.F32.TF32 R216, R216, R24, R188 ;  /* 0x00000018d8d8723c */ /* 0x000fe600000810bc */
[----:B-1----:R-:W2:Y:S04]  /*d3c60*/  LDL.LU R4, [R1+0x1ad0] ;  /* 0x001ad00001047983 */ /* 0x002ea80000300800 */
[----:B------:R-:W2:Y:S04]  /*d3c70*/  LDL.LU R5, [R1+0x1ad4] ;  /* 0x001ad40001057983 */ /* 0x000ea80000300800 */
[----:B---3--:R-:W2:Y:S04]  /*d3c80*/  LDL.LU R6, [R1+0x1ad8] ;  /* 0x001ad80001067983 */ /* 0x008ea80000300800 */
[----:B------:R-:W2:Y:S04]  /*d3c90*/  LDL.LU R7, [R1+0x1adc] ;  /* 0x001adc0001077983 */ /* 0x000ea80000300800 */
[----:B------:R-:W3:Y:S04]  /*d3ca0*/  LDL R238, [R1+0x7f8] ;  /* 0x0007f80001ee7983 */ /* 0x000ee80000100800 */
[----:B------:R-:W3:Y:S04]  /*d3cb0*/  LDL R239, [R1+0x7fc] ;  /* 0x0007fc0001ef7983 */ /* 0x000ee80000100800 */
        /* <DEDUP_REMOVED lines=8> */
[----:B------:R-:W2:Y:S04]  /*d3d40*/  LDL R226, [R1+0x7d8] ;  /* 0x0007d80001e27983 */ /* 0x000ea80000100800 */
[----:B------:R-:W2:Y:S04]  /*d3d50*/  LDL R227, [R1+0x7dc] ;  /* 0x0007dc0001e37983 */ /* 0x000ea80000100800 */
        /* <DEDUP_REMOVED lines=12> */
[----:B------:R-:W2:Y:S04]  /*d3e20*/  LDL R222, [R1+0x7a8] ;  /* 0x0007a80001de7983 */ /* 0x000ea80000100800 */
[----:B------:R-:W2:Y:S01]  /*d3e30*/  LDL R223, [R1+0x7ac] ;  /* 0x0007ac0001df7983 */ /* 0x000ea20000100800 */
[C---:B------:R-:W-:Y:S03]  /*d3e40*/  HMMA.1688.F32.TF32 R184, R212.reuse, R50, R184 ;  /* 0x00000032d4b8723c */ /* 0x040fe600000810b8 */
[----:B------:R-:W2:Y:S04]  /*d3e50*/  LDL.LU R72, [R1+0x1b30] ;  /* 0x001b300001487983 */ /* 0x000ea80000300800 */
[----:B------:R-:W2:Y:S01]  /*d3e60*/  LDL.LU R73, [R1+0x1b34] ;  /* 0x001b340001497983 */ /* 0x000ea20000300800 */
[C---:B------:R-:W-:Y:S03]  /*d3e70*/  HMMA.1688.F32.TF32 R192, R212.reuse, R46, R192 ;  /* 0x0000002ed4c0723c */ /* 0x040fe600000810c0 */
[----:B------:R-:W2:Y:S03]  /*d3e80*/  LDL.LU R74, [R1+0x1b38] ;  /* 0x001b3800014a7983 */ /* 0x000ea60000300800 */
[C---:B------:R-:W-:Y:S01]  /*d3e90*/  HMMA.1688.F32.TF32 R196, R212.reuse, R42, R196 ;  /* 0x0000002ad4c4723c */ /* 0x040fe200000810c4 */
[----:B------:R-:W2:Y:S04]  /*d3ea0*/  LDL.LU R75, [R1+0x1b3c] ;  /* 0x001b3c00014b7983 */ /* 0x000ea80000300800 */
[----:B------:R-:W3:Y:S01]  /*d3eb0*/  LDL R174, [R1+0x798] ;  /* 0x0007980001ae7983 */ /* 0x000ee20000100800 */
[C---:B------:R-:W-:Y:S03]  /*d3ec0*/  HMMA.1688.F32.TF32 R200, R212.reuse, R38, R200 ;  /* 0x00000026d4c8723c */ /* 0x040fe600000810c8 */
[----:B------:R-:W3:Y:S03]  /*d3ed0*/  LDL R175, [R1+0x79c] ;  /* 0x00079c0001af7983 */ /* 0x000ee60000100800 */
[C---:B------:R-:W-:Y:S01]  /*d3ee0*/  HMMA.1688.F32.TF32 R204, R212.reuse, R34, R204 ;  /* 0x00000022d4cc723c */ /* 0x040fe200000810cc */
[----:B------:R-:W4:Y:S04]  /*d3ef0*/  LDL R170, [R1+0x778] ;  /* 0x0007780001aa7983 */ /* 0x000f280000100800 */
[----:B------:R-:W4:Y:S01]  /*d3f00*/  LDL R171, [R1+0x77c] ;  /* 0x00077c0001ab7983 */ /* 0x000f220000100800 */
[C---:B------:R-:W-:Y:S03]  /*d3f10*/  HMMA.1688.F32.TF32 R208, R212.reuse, R30, R208 ;  /* 0x0000001ed4d0723c */ /* 0x040fe600000810d0 */
[----:B------:R-:W-:Y:S03]  /*d3f20*/  LDS R188, [R3+UR10+0xc780] ;  /* 0x00c7800a03bc7984 */ /* 0x000fe60008000800 */
[----:B------:R-:W-:Y:S01]  /*d3f30*/  HMMA.1688.F32.TF32 R216, R212, R26, R216 ;  /* 0x0000001ad4d8723c */ /* 0x000fe200000810d8 */
[----:B------:R-:W2:Y:S04]  /*d3f40*/  LDL R214, [R1+0x788] ;  /* 0x0007880001d67983 */ /* 0x000ea80000100800 */
        /* <DEDUP_REMOVED lines=13> */
[----:B------:R-:W4:Y:S04]  /*d4020*/  LDL R132, [R1+0x9a0] ;  /* 0x0009a00001847983 */ /* 0x000f280000100800 */
[----:B------:R-:W4:Y:S04]  /*d4030*/  LDL R133, [R1+0x9a4] ;  /* 0x0009a40001857983 */ /* 0x000f280000100800 */
        /* <DEDUP_REMOVED lines=8> */
[----:B------:R-:W3:Y:S04]  /*d40c0*/  LDL R108, [R1+0x940] ;  /* 0x00094000016c7983 */ /* 0x000ee80000100800 */
[----:B------:R-:W3:Y:S04]  /*d40d0*/  LDL R109, [R1+0x944] ;  /* 0x00094400016d7983 */ /* 0x000ee80000100800 */
[----:B------:R-:W3:Y:S04]  /*d40e0*/  LDL R104, [R1+0x920] ;  /* 0x0009200001687983 */ /* 0x000ee80000100800 */
[----:B------:R-:W3:Y:S04]  /*d40f0*/  LDL R105, [R1+0x924] ;  /* 0x0009240001697983 */ /* 0x000ee80000100800 */
        /* <DEDUP_REMOVED lines=16> */
[----:B------:R-:W3:Y:S04]  /*d4200*/  LDL.64 R164, [R1] ;  /* 0x0000000001a47983 */ /* 0x000ee80000100a00 */
[----:B------:R-:W3:Y:S04]  /*d4210*/  LDL.64 R166, [R1+0x8] ;  /* 0x0000080001a67983 */ /* 0x000ee80000100a00 */
[----:B------:R-:W3:Y:S04]  /*d4220*/  LDL.LU.64 R134, [R1+0xb5c8] ;  /* 0x00b5c80001867983 */ /* 0x000ee80000300a00 */
[----:B------:R-:W-:Y:S04]  /*d4230*/  LDS R190, [R3+UR10+0xe780] ;  /* 0x00e7800a03be7984 */ /* 0x000fe80008000800 */
[----:B------:R-:W-:Y:S04]  /*d4240*/  LDS R189, [R243+UR10+0xc780] ;  /* 0x00c7800af3bd7984 */ /* 0x000fe80008000800 */
[----:B------:R-:W1:Y:S04]  /*d4250*/  LDS R191, [R243+UR10+0xe780] ;  /* 0x00e7800af3bf7984 */ /* 0x000e680008000800 */
[----:B------:R-:W-:Y:S04]  /*d4260*/  LDS R212, [R3+UR10+0x14780] ;  /* 0x0147800a03d47984 */ /* 0x000fe80008000800 */
[----:B------:R-:W-:Y:S01]  /*d4270*/  LDS R213, [R243+UR10+0x14780] ;  /* 0x0147800af3d57984 */ /* 0x000fe20008000800 */
[C---:B----4-:R-:W-:Y:S03]  /*d4280*/  HMMA.1688.F32.TF32 R184, R12.reuse, R132, R184 ;  /* 0x000000840cb8723c */ /* 0x050fe600000810b8 */
[----:B------:R-:W4:Y:S03]  /*d4290*/  LDL.LU.64 R132, [R1+0xb5c0] ;  /* 0x00b5c00001847983 */ /* 0x000f260000300a00 */
[C---:B--2---:R-:W-:Y:S06]  /*d42a0*/  HMMA.1688.F32.TF32 R192, R12.reuse, R136, R192 ;  /* 0x000000880cc0723c */ /* 0x044fec00000810c0 */
[C---:B---3--:R-:W-:Y:S11]  /*d42b0*/  HMMA.1688.F32.TF32 R100, R12.reuse, R100, R196 ;  /* 0x000000640c64723c */ /* 0x048ff600000810c4 */
[----:B------:R-:W-:Y:S04]  /*d42c0*/  STL.64 [R1+0x6a0], R184 ;  /* 0x0006a0b801007387 */ /* 0x000fe80000100a00 */
[----:B------:R2:W-:Y:S04]  /*d42d0*/  STL.64 [R1+0x6a8], R186 ;  /* 0x0006a8ba01007387 */ /* 0x0005e80000100a00 */
[----:B--2---:R-:W2:Y:S01]  /*d42e0*/  LDL R186, [R1+0x818] ;  /* 0x0008180001ba7983 */ /* 0x004ea20000100800 */
[----:B------:R-:W-:Y:S01]  /*d42f0*/  HMMA.1688.F32.TF32 R200, R12, R108, R200 ;  /* 0x0000006c0cc8723c */ /* 0x000fe200000810c8 */
[----:B------:R-:W-:-:S02]  /*d4300*/  IMAD.MOV.U32 R187, RZ, RZ, R240 ;  /* 0x000000ffffbb7224 */ /* 0x000fc400078e00f0 */
[----:B------:R-:W3:Y:S04]  /*d4310*/  LDL.LU R240, [R1+0xb5b8] ;  /* 0x00b5b80001f07983 */ /* 0x000ee80000300800 */
[----:B------:R-:W4:Y:S01]  /*d4320*/  LDL.LU.64 R138, [R1+0xb5b0] ;  /* 0x00b5b000018a7983 */ /* 0x000f220000300a00 */
[C---:B------:R-:W-:Y:S03]  /*d4330*/  HMMA.1688.F32.TF32 R204, R12.reuse, R104, R204 ;  /* 0x000000680ccc723c */ /* 0x040fe600000810cc */
[----:B------:R-:W4:Y:S03]  /*d4340*/  LDL.LU.64 R136, [R1+0xb5a8] ;  /* 0x00b5a80001887983 */ /* 0x000f260000300a00 */
[C---:B------:R-:W-:Y:S01]  /*d4350*/  HMMA.1688.F32.TF32 R208, R12.reuse, R140, R208 ;  /* 0x0000008c0cd0723c */ /* 0x040fe200000810d0 */
[----:B------:R-:W-:Y:S04]  /*d4360*/  STL.64 [R1+0x690], R192 ;  /* 0x000690c001007387 */ /* 0x000fe80000100a00 */
[----:B------:R1:W-:Y:S04]  /*d4370*/  STL.64 [R1+0x698], R194 ;  /* 0x000698c201007387 */ /* 0x0003e80000100a00 */
[----:B------:R-:W4:Y:S04]  /*d4380*/  LDL R198, [R1+0x748] ;  /* 0x0007480001c67983 */ /* 0x000f280000100800 */
[----:B-1----:R-:W4:Y:S04]  /*d4390*/  LDL R194, [R1+0x738] ;  /* 0x0007380001c27983 */ /* 0x002f280000100800 */
[----:B------:R-:W4:Y:S04]  /*d43a0*/  LDL R195, [R1+0x73c] ;  /* 0x00073c0001c37983 */ /* 0x000f280000100800 */
[----:B------:R1:W-:Y:S04]  /*d43b0*/  STL.64 [R1+0x680], R100 ;  /* 0x0006806401007387 */ /* 0x0003e80000100a00 */
[----:B------:R-:W-:Y:S04]  /*d43c0*/  STL.64 [R1+0x688], R102 ;  /* 0x0006886601007387 */ /* 0x000fe80000100a00 */
[----:B------:R-:W4:Y:S04]  /*d43d0*/  LDL R199, [R1+0x74c] ;  /* 0x00074c0001c77983 */ /* 0x000f280000100800 */
[----:B-1----:R-:W4:Y:S04]  /*d43e0*/  LDL.64 R100, [R1+0x10] ;  /* 0x0000100001647983 */ /* 0x002f280000100a00 */
[----:B------:R-:W4:Y:S04]  /*d43f0*/  LDL.LU.64 R110, [R1+0xb5a0] ;  /* 0x00b5a000016e7983 */ /* 0x000f280000300a00 */
[----:B------:R-:W4:Y:S04]  /*d4400*/  LDL.LU.64 R108, [R1+0xb598] ;  /* 0x00b59800016c7983 */ /* 0x000f280000300a00 */
[----:B------:R-:W-:Y:S04]  /*d4410*/  STL.64 [R1+0x670], R200 ;  /* 0x000670c801007387 */ /* 0x000fe80000100a00 */
[----:B------:R1:W-:Y:S04]  /*d4420*/  STL.64 [R1+0x678], R202 ;  /* 0x000678ca01007387 */ /* 0x0003e80000100a00 */
[----:B-1----:R-:W4:Y:S04]  /*d4430*/  LDL R202, [R1+0x758] ;  /* 0x0007580001ca7983 */ /* 0x002f280000100800 */
[----:B------:R-:W4:Y:S04]  /*d4440*/  LDL R203, [R1+0x75c] ;  /* 0x00075c0001cb7983 */ /* 0x000f280000100800 */
        /* <DEDUP_REMOVED lines=8> */
[----:B------:R1:W-:Y:S04]  /*d44d0*/  STL.64 [R1+0x650], R208 ;  /* 0x000650d001007387 */ /* 0x0003e80000100a00 */
[----:B------:R1:W-:Y:S01]  /*d44e0*/  STL.64 [R1+0x658], R210 ;  /* 0x000658d201007387 */ /* 0x0003e20000100a00 */
[----:B------:R-:W-:Y:S03]  /*d44f0*/  HMMA.1688.F32.TF32 R12, R12, R144, R216 ;  /* 0x000000900c0c723c */ /* 0x000fe600000810d8 */
[----:B-1----:R-:W4:Y:S04]  /*d4500*/  LDL.LU R208, [R1+0x19c0] ;  /* 0x0019c00001d07983 */ /* 0x002f280000300800 */
[----:B------:R-:W4:Y:S04]  /*d4510*/  LDL.LU R209, [R1+0x19c4] ;  /* 0x0019c40001d17983 */ /* 0x000f280000300800 */
[----:B------:R-:W4:Y:S04]  /*d4520*/  LDL.LU R210, [R1+0x19c8] ;  /* 0x0019c80001d27983 */ /* 0x000f280000300800 */
[----:B------:R-:W4:Y:S04]  /*d4530*/  LDL.LU R211, [R1+0x19cc] ;  /* 0x0019cc0001d37983 */ /* 0x000f280000300800 */
[----:B------:R-:W4:Y:S04]  /*d4540*/  LDL.LU.64 R146, [R1+0xb570] ;  /* 0x00b5700001927983 */ /* 0x000f280000300a00 */
[----:B------:R-:W4:Y:S04]  /*d4550*/  LDL.LU.64 R144, [R1+0xb568] ;  /* 0x00b5680001907983 */ /* 0x000f280000300a00 */
[----:B------:R-:W4:Y:S04]  /*d4560*/  LDL R218, [R1+0x7e8] ;  /* 0x0007e80001da7983 */ /* 0x000f280000100800 */
[----:B------:R1:W-:Y:S04]  /*d4570*/  STL.64 [R1+0x600], R12 ;  /* 0x0006000c01007387 */ /* 0x0003e80000100a00 */
[----:B------:R-:W-:Y:S01]  /*d4580*/  STL.64 [R1+0x608], R14 ;  /* 0x0006080e01007387 */ /* 0x000fe20000100a00 */
        /* <DEDUP_REMOVED lines=8> */
[----:B------:R-:W-:Y:S01]  /*d4610*/  HMMA.1688.F32.TF32 R232, R188, R234, R4 ;  /* 0x000000eabce8723c */ /* 0x000fe20000081004 */
[----:B-1----:R-:W-:Y:S01]  /*d4620*/  IMAD.MOV.U32 R12, RZ, RZ, R2 ;  /* 0x000000ffff0c7224 */ /* 0x002fe200078e0002 */
[----:B------:R-:W-:Y:S01]  /*d4630*/  LDS R15, [R243+UR10+0x1a780] ;  /* 0x01a7800af30f7984 */ /* 0x000fe20008000800 */
[----:B------:R-:W-:Y:S01]  /*d4640*/  IMAD.MOV.U32 R13, RZ, RZ, R0 ;  /* 0x000000ffff0d7224 */ /* 0x000fe200078e0000 */
[----:B---3--:R-:W-:-:S02]  /*d4650*/  MOV R219, R240 ;  /* 0x000000f000db7202 */ /* 0x008fc40000000f00 */
[C---:B--2---:R-:W-:Y:S06]  /*d4660*/  HMMA.1688.F32.TF32 R184, R188.reuse, R186, R92 ;  /* 0x000000babcb8723c */ /* 0x044fec000008105c */
[C---:B----4-:R-:W-:Y:S01]  /*d4670*/  HMMA.1688.F32.TF32 R192, R188.reuse, R194, R148 ;  /* 0x000000c2bcc0723c */ /* 0x050fe20000081094 */
[----:B------:R-:W2:Y:S04]  /*d4680*/  LDL.LU.64 R150, [R1+0xb560] ;  /* 0x00b5600001967983 */ /* 0x000ea80000300a00 */
[----:B------:R-:W3:Y:S01]  /*d4690*/  LDL.LU.64 R148, [R1+0xb558] ;  /* 0x00b5580001947983 */ /* 0x000ee20000300a00 */
[C---:B------:R-:W-:Y:S03]  /*d46a0*/  HMMA.1688.F32.TF32 R196, R188.reuse, R198, R152 ;  /* 0x000000c6bcc4723c */ /* 0x040fe60000081098 */
[----:B------:R-:W4:Y:S04]  /*d46b0*/  LDL.LU.64 R154, [R1+0xb550] ;  /* 0x00b55000019a7983 */ /* 0x000f280000300a00 */
[----:B------:R-:W2:Y:S01]  /*d46c0*/  LDL.LU.64 R152, [R1+0xb548] ;  /* 0x00b5480001987983 */ /* 0x000ea20000300a00 */
[----:B------:R-:W-:Y:S01]  /*d46d0*/  IMAD.MOV.U32 R240, RZ, RZ, R101 ;  /* 0x000000fffff07224 */ /* 0x000fe200078e0065 */
[C---:B------:R-:W-:Y:S02]  /*d46e0*/  HMMA.1688.F32.TF32 R200, R188.reuse, R202, R156 ;  /* 0x000000cabcc8723c */ /* 0x040fe4000008109c */
[----:B------:R-:W3:Y:S04]  /*d46f0*/  LDL.LU.64 R158, [R1+0xb540] ;  /* 0x00b54000019e7983 */ /* 0x000ee80000300a00 */
[----:B------:R-:W4:Y:S01]  /*d4700*/  LDL.LU.64 R156, [R1+0xb538] ;  /* 0x00b53800019c7983 */ /* 0x000f220000300a00 */
[C---:B------:R-:W-:Y:S03]  /*d4710*/  HMMA.1688.F32.TF32 R204, R188.reuse, R206, R160 ;  /* 0x000000cebccc723c */ /* 0x040fe600000810a0 */
[----:B------:R-:W2:Y:S04]  /*d4720*/  LDL.LU.64 R162, [R1+0xb530] ;  /* 0x00b5300001a27983 */ /* 0x000ea80000300a00 */
[----:B------:R-:W3:Y:S04]  /*d4730*/  LDL.LU.64 R160, [R1+0xb528] ;  /* 0x00b5280001a07983 */ /* 0x000ee80000300a00 */
[----:B------:R-:W4:Y:S04]  /*d4740*/  LDL.LU.64 R66, [R1+0xb520] ;  /* 0x00b5200001427983 */ /* 0x000f280000300a00 */
[----:B------:R-:W2:Y:S04]  /*d4750*/  LDL.LU.64 R64, [R1+0xb518] ;  /* 0x00b5180001407983 */ /* 0x000ea80000300a00 */
[----:B------:R-:W3:Y:S04]  /*d4760*/  LDL.LU.64 R70, [R1+0xb510] ;  /* 0x00b5100001467983 */ /* 0x000ee80000300a00 */
[----:B------:R-:W4:Y:S04]  /*d4770*/  LDL.LU.64 R68, [R1+0xb508] ;  /* 0x00b5080001447983 */ /* 0x000f280000300a00 */
[----:B------:R-:W3:Y:S04]  /*d4780*/  LDL.LU.64 R74, [R1+0xb500] ;  /* 0x00b50000014a7983 */ /* 0x000ee80000300a00 */
[----:B------:R-:W3:Y:S04]  /*d4790*/  LDL.LU.64 R72, [R1+0xb4f8] ;  /* 0x00b4f80001487983 */ /* 0x000ee80000300a00 */
[----:B------:R-:W3:Y:S04]  /*d47a0*/  LDL.LU.64 R78, [R1+0xb4f0] ;  /* 0x00b4f000014e7983 */ /* 0x000ee80000300a00 */
[----:B------:R-:W3:Y:S04]  /*d47b0*/  LDL.LU.64 R76, [R1+0xb4e8] ;  /* 0x00b4e800014c7983 */ /* 0x000ee80000300a00 */
[----:B------:R-:W3:Y:S04]  /*d47c0*/  LDL.LU.64 R82, [R1+0xb4e0] ;  /* 0x00b4e00001527983 */ /* 0x000ee80000300a00 */
[----:B------:R-:W3:Y:S01]  /*d47d0*/  LDL.LU.64 R80, [R1+0xb4d8] ;  /* 0x00b4d80001507983 */ /* 0x000ee20000300a00 */
[C---:B------:R-:W-:Y:S03]  /*d47e0*/  HMMA.1688.F32.TF32 R216, R188.reuse, R218, R88 ;  /* 0x000000dabcd8723c */ /* 0x040fe60000081058 */
[----:B------:R-:W3:Y:S04]  /*d47f0*/  LDL.LU.64 R86, [R1+0xb4d0] ;  /* 0x00b4d00001567983 */ /* 0x000ee80000300a00 */
[----:B------:R-:W3:Y:S04]  /*d4800*/  LDL.LU.64 R84, [R1+0xb4c8] ;  /* 0x00b4c80001547983 */ /* 0x000ee80000300a00 */
[----:B------:R-:W3:Y:S04]  /*d4810*/  LDL.LU.64 R90, [R1+0xb4c0] ;  /* 0x00b4c000015a7983 */ /* 0x000ee80000300a00 */
[----:B------:R-:W3:Y:S04]  /*d4820*/  LDL.LU.64 R88, [R1+0xb4b8] ;  /* 0x00b4b80001587983 */ /* 0x000ee80000300a00 */
[----:B------:R-:W3:Y:S01]  /*d4830*/  LDL.LU.64 R10, [R1+0xb4b0] ;  /* 0x00b4b000010a7983 */ /* 0x000ee20000300a00 */
[C---:B------:R-:W-:Y:S03]  /*d4840*/  HMMA.1688.F32.TF32 R208, R188.reuse, R214, R208 ;  /* 0x000000d6bcd0723c */ /* 0x040fe600000810d0 */
[----:B------:R-:W3:Y:S04]  /*d4850*/  LDL.LU.64 R8, [R1+0xb4a8] ;  /* 0x00b4a80001087983 */ /* 0x000ee80000300a00 */
[----:B------:R-:W3:Y:S01]  /*d4860*/  LDL.LU.64 R6, [R1+0xb4a0] ;  /* 0x00b4a00001067983 */ /* 0x000ee20000300a00 */
[----:B------:R-:W-:Y:S03]  /*d4870*/  HMMA.1688.F32.TF32 R188, R188, R250, R96 ;  /* 0x000000fabcbc723c */ /* 0x000fe60000081060 */
        /* <DEDUP_REMOVED lines=8> */
[----:B------:R-:W3:Y:S04]  /*d4900*/  LDL R0, [R1+0x2c88] ;  /* 0x002c880001007983 */ /* 0x000ee80000100800 */
[----:B------:R-:W3:Y:S04]  /*d4910*/  LDL R2, [R1+0x2c8c] ;  /* 0x002c8c0001027983 */ /* 0x000ee80000100800 */
[----:B------:R-:W3:Y:S04]  /*d4920*/  LDL.LU.64 R102, [R1+0xb460] ;  /* 0x00b4600001667983 */ /* 0x000ee80000300a00 */
[----:B------:R-:W3:Y:S01]  /*d4930*/  LDL.LU.64 R100, [R1+0xb458] ;  /* 0x00b4580001647983 */ /* 0x000ee20000300a00 */
[C---:B------:R-:W-:Y:S03]  /*d4940*/  HMMA.1688.F32.TF32 R196, R228.reuse, R164, R196 ;  /* 0x000000a4e4c4723c */ /* 0x040fe600000810c4 */
[----:B------:R-:W-:Y:S03]  /*d4950*/  LDS R214, [R3+UR10+0x16780] ;  /* 0x0167800a03d67984 */ /* 0x000fe60008000800 */
[C---:B------:R-:W-:Y:S01]  /*d4960*/  HMMA.1688.F32.TF32 R204, R228.reuse, R12, R204 ;  /* 0x0000000ce4cc723c */ /* 0x040fe200000810cc */
[----:B------:R-:W1:Y:S04]  /*d4970*/  LDS R215, [R243+UR10+0x16780] ;  /* 0x0167800af3d77984 */ /* 0x000e680008000800 */
[----:B------:R-:W-:Y:S04]  /*d4980*/  LDS R12, [R3+UR10+0x18780] ;  /* 0x0187800a030c7984 */ /* 0x000fe80008000800 */
[----:B------:R-:W1:Y:S01]  /*d4990*/  LDS R13, [R243+UR10+0x18780] ;  /* 0x0187800af30d7984 */ /* 0x000e620008000800 */
        /* <DEDUP_REMOVED lines=13> */
[----:B------:R-:W2:Y:S04]  /*d4a70*/  LDL.64 R230, [R1+0x28] ;  /* 0x0000280001e67983 */ /* 0x000ea80000100a00 */
[----:B------:R-:W-:Y:S01]  /*d4a80*/  STL.64 [R1+0xb400], R250 ;  /* 0x00b400fa01007387 */ /* 0x000fe20000100a00 */
[----:B-1----:R-:W-:Y:S03]  /*d4a90*/  HMMA.1688.F32.TF32 R196, R212, R166, R196 ;  /* 0x000000a6d4c4723c */ /* 0x002fe600000810c4 */
[----:B------:R1:W-:Y:S03]  /*d4aa0*/  STL.64 [R1+0xb3f8], R248 ;  /* 0x00b3f8f801007387 */ /* 0x0003e60000100a00 */
[----:B-1----:R-:W-:Y:S01]  /*d4ab0*/  MOV R249, R166 ;  /* 0x000000a600f97202 */ /* 0x002fe20000000f00 */
[----:B------:R-:W-:-:S02]  /*d4ac0*/  IMAD.MOV.U32 R248, RZ, RZ, R167 ;  /* 0x000000fffff87224 */ /* 0x000fc400078e00a7 */
[----:B------:R-:W3:Y:S04]  /*d4ad0*/  LDL.LU.64 R166, [R1+0xb450] ;  /* 0x00b4500001a67983 */ /* 0x000ee80000300a00 */
[----:B------:R-:W4:Y:S01]  /*d4ae0*/  LDL.LU.64 R164, [R1+0xb448] ;  /* 0x00b4480001a47983 */ /* 0x000f220000300a00 */
[----:B------:R-:W-:Y:S07]  /*d4af0*/  HMMA.1688.F32.TF32 R192, R212, R250, R192 ;  /* 0x000000fad4c0723c */ /* 0x000fee00000810c0 */
[----:B------:R-:W-:-:S02]  /*d4b00*/  IMAD.MOV.U32 R250, RZ, RZ, R242 ;  /* 0x000000fffffa7224 */ /* 0x000fc400078e00f2 */
[----:B------:R-:W-:Y:S01]  /*d4b10*/  IMAD.MOV.U32 R251, RZ, RZ, R241 ;  /* 0x000000fffffb7224 */ /* 0x000fe200078e00f1 */
[----:B------:R1:W-:Y:S06]  /*d4b20*/  STL.64 [R1+0xb428], R248 ;  /* 0x00b428f801007387 */ /* 0x0003ec0000100a00 */
[C---:B------:R-:W-:Y:S01]  /*d4b30*/  HMMA.1688.F32.TF32 R200, R212.reuse, R250, R200 ;  /* 0x000000fad4c8723c */ /* 0x040fe200000810c8 */
[----:B------:R-:W3:Y:S04]  /*d4b40*/  LDL R250, [R1+0x38] ;  /* 0x0000380001fa7983 */ /* 0x000ee80000100800 */
[----:B------:R-:W3:Y:S04]  /*d4b50*/  LDL R251, [R1+0x3c] ;  /* 0x00003c0001fb7983 */ /* 0x000ee80000100800 */
[----:B-1----:R-:W3:Y:S04]  /*d4b60*/  LDL R248, [R1+0x30] ;  /* 0x0000300001f87983 */ /* 0x002ee80000100800 */
[----:B------:R-:W3:Y:S04]  /*d4b70*/  LDL R249, [R1+0x34] ;  /* 0x0000340001f97983 */ /* 0x000ee80000100800 */
[----:B------:R-:W-:Y:S04]  /*d4b80*/  STL.64 [R1+0xb3f0], R102 ;  /* 0x00b3f06601007387 */ /* 0x000fe80000100a00 */
[----:B------:R1:W-:Y:S04]  /*d4b90*/  STL.64 [R1+0xb3e8], R100 ;  /* 0x00b3e86401007387 */ /* 0x0003e80000100a00 */
[----:B-1----:R-:W3:Y:S04]  /*d4ba0*/  LDL R100, [R1+0x40] ;  /* 0x0000400001647983 */ /* 0x002ee80000100800 */
[----:B------:R-:W3:Y:S01]  /*d4bb0*/  LDL R101, [R1+0x44] ;  /* 0x0000440001657983 */ /* 0x000ee20000100800 */
[----:B--2---:R-:W-:Y:S06]  /*d4bc0*/  HMMA.1688.F32.TF32 R204, R212, R230, R204 ;  /* 0x000000e6d4cc723c */ /* 0x004fec00000810cc */
[----:B------:R-:W-:Y:S01]  /*d4bd0*/  MOV R242, R230 ;  /* 0x000000e600f27202 */ /* 0x000fe20000000f00 */
[----:B------:R-:W-:-:S02]  /*d4be0*/  IMAD.MOV.U32 R241, RZ, RZ, R231 ;  /* 0x000000fffff17224 */ /* 0x000fc400078e00e7 */
[----:B------:R-:W-:Y:S01]  /*d4bf0*/  HMMA.1688.F32.TF32 R228, R212, R102, R208 ;  /* 0x00000066d4e4723c */ /* 0x000fe200000810d0 */
[----:B------:R-:W2:Y:S04]  /*d4c00*/  LDL R102, [R1+0x48] ;  /* 0x0000480001667983 */ /* 0x000ea80000100800 */
[----:B------:R-:W-:Y:S04]  /*d4c10*/  STL.64 [R1+0xb410], R98 ;  /* 0x00b4106201007387 */ /* 0x000fe80000100a00 */
[----:B------:R1:W-:Y:S04]  /*d4c20*/  STL.64 [R1+0xb408], R96 ;  /* 0x00b4086001007387 */ /* 0x0003e80000100a00 */
[----:B------:R-:W-:Y:S04]  /*d4c30*/  LDS R208, [R3+UR10+0x1c780] ;  /* 0x01c7800a03d07984 */ /* 0x000fe80008000800 */
[----:B------:R-:W-:Y:S04]  /*d4c40*/  LDS R210, [R3+UR10+0x1e780] ;  /* 0x01e7800a03d27984 */ /* 0x000fe80008000800 */
[----:B-1----:R-:W2:Y:S04]  /*d4c50*/  LDL.64 R96, [R1+0x50] ;  /* 0x0000500001607983 */ /* 0x002ea80000100a00 */
[----:B------:R-:W-:Y:S04]  /*d4c60*/  LDS R209, [R243+UR10+0x1c780] ;  /* 0x01c7800af3d17984 */ /* 0x000fe80008000800 */
[----:B------:R-:W3:Y:S01]  /*d4c70*/  LDS R211, [R243+UR10+0x1e780] ;  /* 0x01e7800af3d37984 */ /* 0x000ee20008000800 */
[----:B----4-:R-:W-:Y:S06]  /*d4c80*/  HMMA.1688.F32.TF32 R192, R12, R164, R192 ;  /* 0x000000a40cc0723c */ /* 0x010fec00000810c0 */
        /* <DEDUP_REMOVED lines=16> */
[----:B---3--:R-:W-:Y:S06]  /*d4d90*/  HMMA.1688.F32.TF32 R192, R208, R166, R192 ;  /* 0x000000a6d0c0723c */ /* 0x008fec00000810c0 */
[C---:B------:R-:W-:Y:S06]  /*d4da0*/  HMMA.1688.F32.TF32 R196, R12.reuse, R160, R196 ;  /* 0x000000a00cc4723c */ /* 0x040fec00000810c4 */
[----:B------:R-:W-:Y:S01]  /*d4db0*/  HMMA.1688.F32.TF32 R200, R12, R156, R200 ;  /* 0x0000009c0cc8723c */ /* 0x000fe200000810c8 */
[----:B------:R-:W-:Y:S04]  /*d4dc0*/  STL.64 [R1+0xb420], R94 ;  /* 0x00b4205e01007387 */ /* 0x000fe80000100a00 */
[----:B------:R-:W-:Y:S04]  /*d4dd0*/  STL.64 [R1+0xb418], R92 ;  /* 0x00b4185c01007387 */ /* 0x000fe80000100a00 */
[----:B------:R-:W-:Y:S04]  /*d4de0*/  STL.64 [R1+0xb438], R6 ;  /* 0x00b4380601007387 */ /* 0x000fe80000100a00 */
[----:B------:R-:W-:Y:S04]  /*d4df0*/  STL.64 [R1+0xb430], R4 ;  /* 0x00b4300401007387 */ /* 0x000fe80000100a00 */
[----:B------:R-:W-:Y:S01]  /*d4e00*/  STL.64 [R1+0xb3e0], R166 ;  /* 0x00b3e0a601007387 */ /* 0x000fe20000100a00 */
[----:B------:R-:W-:-:S03]  /*d4e10*/  IMAD.MOV.U32 R103, RZ, RZ, R252 ;  /* 0x000000ffff677224 */ /* 0x000fc600078e00fc */
[----:B------:R3:W-:Y:S04]  /*d4e20*/  STL.64 [R1+0xb3d8], R164 ;  /* 0x00b3d8a401007387 */ /* 0x0007e80000100a00 */
[----:B------:R-:W-:Y:S01]  /*d4e30*/  STL [R1+0xa104], R3 ;  /* 0x00a1040301007387 */ /* 0x000fe20000100800 */
[----:B------:R-:W-:Y:S01]  /*d4e40*/  HMMA.1688.F32.TF32 R196, R208, R162, R196 ;  /* 0x000000a2d0c4723c */ /* 0x000fe200000810c4 */
[----:B---3--:R-:W-:Y:S02]  /*d4e50*/  IMAD.MOV.U32 R164, RZ, RZ, R62 ;  /* 0x000000ffffa47224 */ /* 0x008fe400078e003e */
[----:B------:R-:W3:Y:S01]  /*d4e60*/  LDL.LU R62, [R1+0xb444] ;  /* 0x00b44400013e7983 */ /* 0x000ee20000300800 */
[----:B------:R-:W-:-:S03]  /*d4e70*/  IMAD.MOV.U32 R165, RZ, RZ, R63 ;  /* 0x000000ffffa57224 */ /* 0x000fc600078e003f */
[----:B------:R-:W3:Y:S01]  /*d4e80*/  LDL.LU R63, [R1+0xb440] ;  /* 0x00b44000013f7983 */ /* 0x000ee20000300800 */
[----:B------:R-:W-:Y:S03]  /*d4e90*/  HMMA.1688.F32.TF32 R200, R208, R158, R200 ;  /* 0x0000009ed0c8723c */ /* 0x000fe600000810c8 */
[----:B------:R-:W3:-:S13]  /*d4ea0*/  LDL.64 R4, [R1+0xa80] ;  /* 0x000a800001047983 */ /* 0x000eda0000100a00 */
[C---:B-1----:R-:W-:Y:S01]  /*d4eb0*/  HMMA.1688.F32.TF32 R196, R212.reuse, R100, R196 ;  /* 0x00000064d4c4723c */ /* 0x042fe200000810c4 */
[----:B------:R-:W3:Y:S07]  /*d4ec0*/  LDL.64 R100, [R1+0xaa0] ;  /* 0x000aa00001647983 */ /* 0x000eee0000100a00 */
[C---:B------:R-:W-:Y:S01]  /*d4ed0*/  HMMA.1688.F32.TF32 R200, R212.reuse, R248, R200 ;  /* 0x000000f8d4c8723c */ /* 0x040fe200000810c8 */
[----:B------:R-:W3:Y:S05]  /*d4ee0*/  LDL.64 R248, [R1+0xa60] ;  /* 0x000a600001f87983 */ /* 0x000eea0000100a00 */
[----:B--2---:R-:W-:Y:S06]  /*d4ef0*/  HMMA.1688.F32.TF32 R192, R212, R96, R192 ;  /* 0x00000060d4c0723c */ /* 0x004fec00000810c0 */
[----:B------:R-:W-:Y:S01]  /*d4f00*/  IMAD.MOV.U32 R252, RZ, RZ, R97 ;  /* 0x000000fffffc7224 */ /* 0x000fe200078e0061 */
        /* <DEDUP_REMOVED lines=35> */
[----:B------:R1:W2:Y:S01]  /*d5140*/  LDS R211, [R243+UR10+0x2a780] ;  /* 0x02a7800af3d37984 */ /* 0x0002a20008000800 */
[----:B----4-:R-:W-:Y:S06]  /*d5150*/  HMMA.1688.F32.TF32 R192, R12, R98, R192 ;  /* 0x000000620cc0723c */ /* 0x010fec00000810c0 */
[C---:B------:R-:W-:Y:S01]  /*d5160*/  HMMA.1688.F32.TF32 R204, R212.reuse, R244, R204 ;  /* 0x000000f4d4cc723c */ /* 0x040fe200000810cc */
[----:B------:R-:W-:Y:S05]  /*d5170*/  STL [R1+0xb380], R246 ;  /* 0x00b380f601007387 */ /* 0x000fea0000100800 */
[C---:B------:R-:W-:Y:S01]  /*d5180*/  HMMA.1688.F32.TF32 R228, R212.reuse, R60, R228 ;  /* 0x0000003cd4e4723c */ /* 0x040fe200000810e4 */
[----:B------:R-:W-:Y:S05]  /*d5190*/  STL [R1+0xb37c], R247 ;  /* 0x00b37cf701007387 */ /* 0x000fea0000100800 */
[C---:B------:R-:W-:Y:S01]  /*d51a0*/  HMMA.1688.F32.TF32 R168, R212.reuse, R56, R168 ;  /* 0x00000038d4a8723c */ /* 0x040fe200000810a8 */
[----:B---3--:R-:W-:Y:S05]  /*d51b0*/  STL [R1+0xb384], R62 ;  /* 0x00b3843e01007387 */ /* 0x008fea0000100800 */
[C---:B------:R-:W-:Y:S01]  /*d51c0*/  HMMA.1688.F32.TF32 R172, R212.reuse, R52, R172 ;  /* 0x00000034d4ac723c */ /* 0x040fe200000810ac */
[----:B------:R-:W-:Y:S05]  /*d51d0*/  STL [R1+0xb378], R63 ;  /* 0x00b3783f01007387 */ /* 0x000fea0000100800 */
[----:B------:R-:W-:Y:S01]  /*d51e0*/  HMMA.1688.F32.TF32 R220, R212, R16, R220 ;  /* 0x00000010d4dc723c */ /* 0x000fe200000810dc */
[----:B-1----:R-:W-:-:S05]  /*d51f0*/  MOV R243, R98 ;  /* 0x0000006200f37202 */ /* 0x002fca0000000f00 */
[----:B------:R-:W-:Y:S01]  /*d5200*/  HMMA.1688.F32.TF32 R176, R212, R20, R176 ;  /* 0x00000014d4b0723c */ /* 0x000fe200000810b0 */
[----:B------:R-:W-:-:S05]  /*d5210*/  IMAD.MOV.U32 R3, RZ, RZ, R99 ;  /* 0x000000ffff037224 */ /* 0x000fca00078e0063 */
[C---:B------:R-:W-:Y:S01]  /*d5220*/  HMMA.1688.F32.TF32 R180, R212.reuse, R48, R180 ;  /* 0x00000030d4b4723c */ /* 0x040fe200000810b4 */
[----:B------:R-:W-:Y:S05]  /*d5230*/  STL [R1+0xb374], R58 ;  /* 0x00b3743a01007387 */ /* 0x000fea0000100800 */
[C---:B------:R-:W-:Y:S06]  /*d5240*/  HMMA.1688.F32.TF32 R224, R212.reuse, R44, R224 ;  /* 0x0000002cd4e0723c */ /* 0x040fec00000810e0 */
[C---:B------:R-:W-:Y:S06]  /*d5250*/  HMMA.1688.F32.TF32 R216, R212.reuse, R40, R216 ;  /* 0x00000028d4d8723c */ /* 0x040fec00000810d8 */
[C---:B------:R-:W-:Y:S06]  /*d5260*/  HMMA.1688.F32.TF32 R236, R212.reuse, R36, R236 ;  /* 0x00000024d4ec723c */ /* 0x040fec00000810ec */
[C---:B------:R-:W-:Y:S06]  /*d5270*/  HMMA.1688.F32.TF32 R232, R212.reuse, R32, R232 ;  /* 0x00000020d4e8723c */ /* 0x040fec00000810e8 */
[C---:B------:R-:W-:Y:S06]  /*d5280*/  HMMA.1688.F32.TF32 R184, R212.reuse, R28, R184 ;  /* 0x0000001cd4b8723c */ /* 0x040fec00000810b8 */
[----:B------:R-:W-:Y:S01]  /*d5290*/  HMMA.1688.F32.TF32 R188, R212, R24, R188 ;  /* 0x00000018d4bc723c */ /* 0x000fe200000810bc */
[----:B------:R-:W-:Y:S04]  /*d52a0*/  STL [R1+0xb370], R59 ;  /* 0x00b3703b01007387 */ /* 0x000fe80000100800 */
[----:B------:R-:W-:Y:S01]  /*d52b0*/  STL [R1+0xb38c], R54 ;  /* 0x00b38c3601007387 */ /* 0x000fe20000100800 */
[C---:B------:R-:W-:Y:S03]  /*d52c0*/  HMMA.1688.F32.TF32 R196, R12.reuse, R102, R196 ;  /* 0x000000660cc4723c */ /* 0x040fe600000810c4 */
[----:B------:R-:W-:Y:S03]  /*d52d0*/  STL [R1+0xb388], R55 ;  /* 0x00b3883701007387 */ /* 0x000fe60000100800 */
[C---:B------:R-:W-:Y:S01]  /*d52e0*/  HMMA.1688.F32.TF32 R200, R12.reuse, R250, R200 ;  /* 0x000000fa0cc8723c */ /* 0x040fe200000810c8 */
[----:B------:R-:W-:Y:S04]  /*d52f0*/  STL [R1+0xb394], R18 ;  /* 0x00b3941201007387 */ /* 0x000fe80000100800 */
[----:B------:R-:W-:Y:S04]  /*d5300*/  STL [R1+0xb390], R19 ;  /* 0x00b3901301007387 */ /* 0x000fe80000100800 */
[----:B------:R-:W-:Y:S01]  /*d5310*/  STL [R1+0xb39c], R22 ;  /* 0x00b39c1601007387 */ /* 0x000fe20000100800 */
[----:B------:R-:W-:Y:S03]  /*d5320*/  HMMA.1688.F32.TF32 R204, R12, R246, R204 ;  /* 0x000000f60ccc723c */ /* 0x000fe600000810cc */
[----:B------:R-:W-:Y:S04]  /*d5330*/  STL [R1+0xb398], R23 ;  /* 0x00b3981701007387 */ /* 0x000fe80000100800 */
[----:B------:R-:W-:Y:S04]  /*d5340*/  STL [R1+0xb3a4], R50 ;  /* 0x00b3a43201007387 */ /* 0x000fe80000100800 */
[----:B------:R-:W-:Y:S04]  /*d5350*/  STL [R1+0xb3a0], R51 ;  /* 0x00b3a03301007387 */ /* 0x000fe80000100800 */
[----:B------:R-:W-:Y:S01]  /*d5360*/  STL [R1+0xb3ac], R46 ;  /* 0x00b3ac2e01007387 */ /* 0x000fe20000100800 */
[----:B--2---:R-:W-:Y:S03]  /*d5370*/  HMMA.1688.F32.TF32 R96, R208, R96, R192 ;  /* 0x00000060d060723c */ /* 0x004fe600000810c0 */
[----:B------:R-:W-:Y:S04]  /*d5380*/  STL [R1+0xb3a8], R47 ;  /* 0x00b3a82f01007387 */ /* 0x000fe80000100800 */
[----:B------:R1:W-:Y:S04]  /*d5390*/  STL [R1+0xb3b4], R42 ;  /* 0x00b3b42a01007387 */ /* 0x0003e80000100800 */
[----:B------:R2:W-:Y:S04]  /*d53a0*/  STL [R1+0xb3b0], R43 ;  /* 0x00b3b02b01007387 */ /* 0x0005e80000100800 */
[----:B------:R3:W-:Y:S04]  /*d53b0*/  STL [R1+0xb3bc], R38 ;  /* 0x00b3bc2601007387 */ /* 0x0007e80000100800 */
[----:B------:R-:W-:Y:S01]  /*d53c0*/  STL [R1+0xb3b8], R39 ;  /* 0x00b3b82701007387 */ /* 0x000fe20000100800 */
[C---:B------:R-:W-:Y:S03]  /*d53d0*/  HMMA.1688.F32.TF32 R228, R12.reuse, R62, R228 ;  /* 0x0000003e0ce4723c */ /* 0x040fe600000810e4 */
[----:B------:R-:W-:Y:S04]  /*d53e0*/  STL [R1+0xb3c4], R34 ;  /* 0x00b3c42201007387 */ /* 0x000fe80000100800 */
[----:B------:R-:W-:Y:S01]  /*d53f0*/  STL [R1+0xb3c0], R35 ;  /* 0x00b3c02301007387 */ /* 0x000fe20000100800 */
[C---:B------:R-:W-:Y:S03]  /*d5400*/  HMMA.1688.F32.TF32 R168, R12.reuse, R58, R168 ;  /* 0x0000003a0ca8723c */ /* 0x040fe600000810a8 */
[----:B------:R-:W-:Y:S03]  /*d5410*/  STL [R1+0xb3cc], R30 ;  /* 0x00b3cc1e01007387 */ /* 0x000fe60000100800 */
[C---:B------:R-:W-:Y:S01]  /*d5420*/  HMMA.1688.F32.TF32 R172, R12.reuse, R54, R172 ;  /* 0x000000360cac723c */ /* 0x040fe200000810ac */
[----:B------:R-:W-:Y:S04]  /*d5430*/  STL [R1+0xb3c8], R31 ;  /* 0x00b3c81f01007387 */ /* 0x000fe80000100800 */
[----:B------:R-:W-:Y:S01]  /*d5440*/  LDS R212, [R0+UR10+0x10000] ;  /* 0x0100000a00d47984 */ /* 0x000fe20008000800 */
[C---:B------:R-:W-:Y:S03]  /*d5450*/  HMMA.1688.F32.TF32 R220, R12.reuse, R18, R220 ;  /* 0x000000120cdc723c */ /* 0x040fe600000810dc */
[----:B------:R-:W-:Y:S03]  /*d5460*/  LDS R214, [R0+UR10+0x12000] ;  /* 0x0120000a00d67984 */ /* 0x000fe60008000800 */
[C---:B------:R-:W-:Y:S01]  /*d5470*/  HMMA.1688.F32.TF32 R176, R12.reuse, R22, R176 ;  /* 0x000000160cb0723c */ /* 0x040fe200000810b0 */
        /* <DEDUP_REMOVED lines=8> */
[----:B------:R-:W-:Y:S01]  /*d5500*/  HMMA.1688.F32.TF32 R188, R12, R26, R188 ;  /* 0x0000001a0cbc723c */ /* 0x000fe200000810bc */
[----:B------:R-:W4:Y:S04]  /*d5510*/  LDL R12, [R1+0xa40] ;  /* 0x000a4000010c7983 */ /* 0x000f280000100800 */
[----:B------:R-:W4:Y:S04]  /*d5520*/  LDL R13, [R1+0xa44] ;  /* 0x000a4400010d7983 */ /* 0x000f280000100800 */
[----:B------:R-:W-:Y:S04]  /*d5530*/  STL [R1+0xb3d4], R26 ;  /* 0x00b3d41a01007387 */ /* 0x000fe80000100800 */
[----:B------:R-:W-:Y:S04]  /*d5540*/  STL [R1+0xb3d0], R27 ;  /* 0x00b3d01b01007387 */ /* 0x000fe80000100800 */
[----:B------:R-:W4:Y:S04]  /*d5550*/  LDL.64 R192, [R1+0x9c0] ;  /* 0x0009c00001c07983 */ /* 0x000f280000100a00 */
[----:B------:R-:W4:Y:S04]  /*d5560*/  LDL.64 R92, [R1+0x9a0] ;  /* 0x0009a000015c7983 */ /* 0x000f280000100a00 */
[----:B------:R-:W-:Y:S04]  /*d5570*/  STL.64 [R1+0x5c0], R96 ;  /* 0x0005c06001007387 */ /* 0x000fe80000100a00 */
[----:B------:R3:W-:Y:S01]  /*d5580*/  STL.64 [R1+0x5c8], R98 ;  /* 0x0005c86201007387 */ /* 0x0007e20000100a00 */
[C---:B------:R-:W-:Y:S06]  /*d5590*/  HMMA.1688.F32.TF32 R200, R208.reuse, R4, R200 ;  /* 0x00000004d0c8723c */ /* 0x040fec00000810c8 */
[----:B------:R-:W-:Y:S01]  /*d55a0*/  HMMA.1688.F32.TF32 R204, R208, R248, R204 ;  /* 0x000000f8d0cc723c */ /* 0x000fe200000810cc */
[----:B-1----:R-:W-:Y:S01]  /*d55b0*/  MOV R42, R100 ;  /* 0x00000064002a7202 */ /* 0x002fe20000000f00 */
[----:B--2---:R-:W-:-:S04]  /*d55c0*/  IMAD.MOV.U32 R43, RZ, RZ, R101 ;  /* 0x000000ffff2b7224 */ /* 0x004fc800078e0065 */
[----:B------:R-:W-:Y:S01]  /*d55d0*/  MOV R46, R248 ;  /* 0x000000f8002e7202 */ /* 0x000fe20000000f00 */
[----:B---3--:R-:W-:Y:S01]  /*d55e0*/  IMAD.MOV.U32 R38, RZ, RZ, R4 ;  /* 0x000000ffff267224 */ /* 0x008fe200078e0004 */
[----:B------:R-:W-:Y:S01]  /*d55f0*/  LDS R14, [R0+UR10+0x16000] ;  /* 0x0160000a000e7984 */ /* 0x000fe20008000800 */
[----:B------:R-:W-:Y:S01]  /*d5600*/  HMMA.1688.F32.TF32 R96, R208, R100, R196 ;  /* 0x00000064d060723c */ /* 0x000fe200000810c4 */
[----:B------:R-:W-:Y:S02]  /*d5610*/  IMAD.MOV.U32 R39, RZ, RZ, R5 ;  /* 0x000000ffff277224 */ /* 0x000fe400078e0005 */
[----:B------:R-:W-:Y:S01]  /*d5620*/  IMAD.MOV.U32 R47, RZ, RZ, R249 ;  /* 0x000000ffff2f7224 */ /* 0x000fe200078e00f9 */
[----:B------:R-:W-:-:S15]  /*d5630*/  LDS R15, [R2+UR10+0x16000] ;  /* 0x0160000a020f7984 */ /* 0x000fde0008000800 */
[----:B------:R-:W-:-:S04]  /*d5640*/  NOP ;  /* 0x0000000000007918 */ /* 0x000fc80000000000 */
[----:B------:R1:W-:Y:S04]  /*d5650*/  STL.64 [R1+0x5b0], R96 ;  /* 0x0005b06001007387 */ /* 0x0003e80000100a00 */
[----:B------:R-:W-:Y:S04]  /*d5660*/  STL.64 [R1+0x5b8], R98 ;  /* 0x0005b86201007387 */ /* 0x000fe80000100a00 */
[----:B------:R-:W2:Y:S04]  /*d5670*/  LDL.64 R196, [R1+0x9e0] ;  /* 0x0009e00001c47983 */ /* 0x000ea80000100a00 */
[----:B-1----:R-:W3:Y:S04]  /*d5680*/  LDL.64 R96, [R1+0x980] ;  /* 0x0009800001607983 */ /* 0x002ee80000100a00 */
[----:B------:R-:W3:Y:S04]  /*d5690*/  LDL.64 R100, [R1+0x960] ;  /* 0x0009600001647983 */ /* 0x000ee80000100a00 */
[----:B------:R1:W-:Y:S04]  /*d56a0*/  STL.64 [R1+0x5a0], R200 ;  /* 0x0005a0c801007387 */ /* 0x0003e80000100a00 */
[----:B------:R-:W-:Y:S04]  /*d56b0*/  STL.64 [R1+0x5a8], R202 ;  /* 0x0005a8ca01007387 */ /* 0x000fe80000100a00 */
[----:B------:R-:W3:Y:S04]  /*d56c0*/  LDL.LU.64 R6, [R1+0xb438] ;  /* 0x00b4380001067983 */ /* 0x000ee80000300a00 */
[----:B------:R-:W3:Y:S04]  /*d56d0*/  LDL.LU.64 R4, [R1+0xb430] ;  /* 0x00b4300001047983 */ /* 0x000ee80000300a00 */
[----:B-1----:R-:W2:Y:S04]  /*d56e0*/  LDL.64 R200, [R1+0xa00] ;  /* 0x000a000001c87983 */ /* 0x002ea80000100a00 */
[----:B------:R-:W-:Y:S04]  /*d56f0*/  STL.64 [R1+0x590], R204 ;  /* 0x000590cc01007387 */ /* 0x000fe80000100a00 */
[----:B------:R4:W-:Y:S04]  /*d5700*/  STL.64 [R1+0x598], R206 ;  /* 0x000598ce01007387 */ /* 0x0009e80000100a00 */
[----:B------:R-:W3:Y:S01]  /*d5710*/  LDL.LU.64 R248, [R1+0xb428] ;  /* 0x00b4280001f87983 */ /* 0x000ee20000300a00 */
[C---:B------:R-:W-:Y:S06]  /*d5720*/  HMMA.1688.F32.TF32 R168, R208.reuse, R164, R168 ;  /* 0x000000a4d0a8723c */ /* 0x040fec00000810a8 */
[----:B----4-:R-:W-:Y:S01]  /*d5730*/  HMMA.1688.F32.TF32 R204, R208, R12, R228 ;  /* 0x0000000cd0cc723c */ /* 0x010fe200000810e4 */
[----:B------:R-:W-:Y:S04]  /*d5740*/  LDS R12, [R0+UR10+0x14000] ;  /* 0x0140000a000c7984 */ /* 0x000fe80008000800 */
[----:B------:R-:W1:-:S15]  /*d5750*/  LDS R13, [R2+UR10+0x14000] ;  /* 0x0140000a020d7984 */ /* 0x000e5e0008000800 */
[----:B------:R-:W-:-:S03]  /*d5760*/  NOP ;  /* 0x0000000000007918 */ /* 0x000fc60000000000 */
[----:B------:R-:W-:Y:S04]  /*d5770*/  STL.64 [R1+0x5f0], R204 ;  /* 0x0005f0cc01007387 */ /* 0x000fe80000100a00 */
[----:B------:R-:W-:Y:S04]  /*d5780*/  STL.64 [R1+0x5f8], R206 ;  /* 0x0005f8ce01007387 */ /* 0x000fe80000100a00 */
[----:B------:R-:W4:Y:S04]  /*d5790*/  LDL R164, [R1] ;  /* 0x0000000001a47983 */ /* 0x000f280000100800 */
[----:B------:R-:W-:Y:S04]  /*d57a0*/  STL.64 [R1+0x5e0], R168 ;  /* 0x0005e0a801007387 */ /* 0x000fe80000100a00 */
[----:B------:R2:W-:Y:S04]  /*d57b0*/  STL.64 [R1+0x5e8], R170 ;  /* 0x0005e8aa01007387 */ /* 0x0005e80000100a00 */
[----:B------:R-:W4:Y:S01]  /*d57c0*/  LDL R165, [R1+0x4] ;  /* 0x0000040001a57983 */ /* 0x000f220000100800 */
[----:B---3--:R-:W-:-:S02]  /*d57d0*/  IMAD.MOV.U32 R166, RZ, RZ, R249 ;  /* 0x000000ffffa67224 */ /* 0x008fc400078e00f9 */
[----:B------:R-:W-:Y:S02]  /*d57e0*/  IMAD.MOV.U32 R167, RZ, RZ, R248 ;  /* 0x000000ffffa77224 */ /* 0x000fe400078e00f8 */
[----:B------:R-:W3:Y:S01]  /*d57f0*/  LDL.64 R248, [R1+0x940] ;  /* 0x0009400001f87983 */ /* 0x000ee20000100a00 */
[----:B--2---:R-:W-:-:S15]  /*d5800*/  HMMA.1688.F32.TF32 R168, R208, R200, R172 ;  /* 0x000000c8d0a8723c */ /* 0x004fde00000810ac */
[----:B------:R-:W-:-:S08]  /*d5810*/  NOP ;  /* 0x0000000000007918 */ /* 0x000fd00000000000 */
[----:B------:R-:W-:Y:S04]  /*d5820*/  STL.64 [R1+0x5d0], R168 ;  /* 0x0005d0a801007387 */ /* 0x000fe80000100a00 */
[----:B------:R2:W-:Y:S02]  /*d5830*/  STL.64 [R1+0x5d8], R170 ;  /* 0x0005d8aa01007387 */ /* 0x0005e40000100a00 */
[----:B--2---:R-:W-:-:S15]  /*d5840*/  HMMA.1688.F32.TF32 R168, R208, R196, R220 ;  /* 0x000000c4d0a8723c */ /* 0x004fde00000810dc */
[----:B------:R-:W-:-:S08]  /*d5850*/  NOP ;  /* 0x0000000000007918 */ /* 0x000fd00000000000 */
[----:B------:R-:W-:Y:S04]  /*d5860*/  STL.64 [R1+0x1310], R168 ;  /* 0x001310a801007387 */ /* 0x000fe80000100a00 */
[----:B------:R2:W-:Y:S02]  /*d5870*/  STL.64 [R1+0x1318], R170 ;  /* 0x001318aa01007387 */ /* 0x0005e40000100a00 */
[----:B--2---:R-:W-:Y:S01]  /*d5880*/  HMMA.1688.F32.TF32 R168, R208, R192, R176 ;  /* 0x000000c0d0a8723c */ /* 0x004fe200000810b0 */
[----:B------:R-:W-:Y:S02]  /*d5890*/  IMAD.MOV.U32 R62, RZ, RZ, R92 ;  /* 0x000000ffff3e7224 */ /* 0x000fe400078e005c */
[----:B------:R-:W-:-:S15]  /*d58a0*/  IMAD.MOV.U32 R246, RZ, RZ, R93 ;  /* 0x000000fffff67224 */ /* 0x000fde00078e005d */
[----:B------:R-:W-:-:S05]  /*d58b0*/  NOP ;  /* 0x0000000000007918 */ /* 0x000fca0000000000 */
[----:B------:R-:W-:Y:S04]  /*d58c0*/  STL.64 [R1+0x1300], R168 ;  /* 0x001300a801007387 */ /* 0x000fe80000100a00 */
[----:B------:R2:W-:Y:S02]  /*d58d0*/  STL.64 [R1+0x1308], R170 ;  /* 0x001308aa01007387 */ /* 0x0005e40000100a00 */
[C---:B--2---:R-:W-:Y:S06]  /*d58e0*/  HMMA.1688.F32.TF32 R168, R208.reuse, R92, R180 ;  /* 0x0000005cd0a8723c */ /* 0x044fec00000810b4 */
[----:B------:R-:W-:-:S15]  /*d58f0*/  HMMA.1688.F32.TF32 R92, R208, R96, R224 ;  /* 0x00000060d05c723c */ /* 0x000fde00000810e0 */
[----:B------:R-:W-:-:S02]  /*d5900*/  NOP ;  /* 0x0000000000007918 */ /* 0x000fc40000000000 */
[----:B------:R-:W-:Y:S04]  /*d5910*/  STL.64 [R1+0x12f0], R168 ;  /* 0x0012f0a801007387 */ /* 0x000fe80000100a00 */
[----:B------:R-:W-:Y:S04]  /*d5920*/  STL.64 [R1+0x12f8], R170 ;  /* 0x0012f8aa01007387 */ /* 0x000fe80000100a00 */
[----:B------:R-:W-:Y:S04]  /*d5930*/  STL.64 [R1+0x12d0], R92 ;  /* 0x0012d05c01007387 */ /* 0x000fe80000100a00 */
[----:B------:R2:W-:Y:S02]  /*d5940*/  STL.64 [R1+0x12d8], R94 ;  /* 0x0012d85e01007387 */ /* 0x0005e40000100a00 */
[----:B--2---:R-:W-:Y:S01]  /*d5950*/  HMMA.1688.F32.TF32 R92, R208, R100, R216 ;  /* 0x00000064d05c723c */ /* 0x004fe200000810d8 */
[----:B------:R-:W-:-:S02]  /*d5960*/  IMAD.MOV.U32 R58, RZ, RZ, R196 ;  /* 0x000000ffff3a7224 */ /* 0x000fc400078e00c4 */
[----:B------:R-:W-:-:S15]  /*d5970*/  IMAD.MOV.U32 R59, RZ, RZ, R197 ;  /* 0x000000ffff3b7224 */ /* 0x000fde00078e00c5 */
[----:B------:R-:W-:-:S05]  /*d5980*/  NOP ;  /* 0x0000000000007918 */ /* 0x000fca0000000000 */
[----:B------:R-:W-:Y:S04]  /*d5990*/  STL.64 [R1+0x12c0], R92 ;  /* 0x0012c05c01007387 */ /* 0x000fe80000100a00 */
[----:B------:R3:W-:Y:S04]  /*d59a0*/  STL.64 [R1+0x12c8], R94 ;  /* 0x0012c85e01007387 */ /* 0x0007e80000100a00 */
        /* <DEDUP_REMOVED lines=12> */
[----:B------:R-:W2:Y:S04]  /*d5a70*/  LDL.LU R194, [R1+0x1558] ;  /* 0x0015580001c27983 */ /* 0x000ea80000300800 */
[----:B------:R-:W2:Y:S01]  /*d5a80*/  LDL.LU R195, [R1+0x155c] ;  /* 0x00155c0001c37983 */ /* 0x000ea20000300800 */
[----:B------:R-:W-:Y:S01]  /*d5a90*/  MOV R54, R96 ;  /* 0x0000006000367202 */ /* 0x000fe20000000f00 */
[----:B------:R-:W-:Y:S01]  /*d5aa0*/  IMAD.MOV.U32 R55, RZ, RZ, R97 ;  /* 0x000000ffff377224 */ /* 0x000fe200078e0061 */
[----:B------:R-:W-:Y:S01]  /*d5ab0*/  MOV R50, R200 ;  /* 0x000000c800327202 */ /* 0x000fe20000000f00 */
[----:B------:R-:W-:Y:S01]  /*d5ac0*/  IMAD.MOV.U32 R51, RZ, RZ, R201 ;  /* 0x000000ffff337224 */ /* 0x000fe200078e00c9 */
[----:B---3--:R-:W-:-:S15]  /*d5ad0*/  HMMA.1688.F32.TF32 R92, R208, R248, R236 ;  /* 0x000000f8d05c723c */ /* 0x008fde00000810ec */
[----:B------:R-:W-:-:S08]  /*d5ae0*/  NOP ;  /* 0x0000000000007918 */ /* 0x000fd00000000000 */
        /* <DEDUP_REMOVED lines=10> */
[----:B---3--:R-:W3:Y:S04]  /*d5b90*/  LDL.64 R92, [R1+0x920] ;  /* 0x00092000015c7983 */ /* 0x008ee80000100a00 */
        /* <DEDUP_REMOVED lines=8> */
[----:B------:R-:W4:Y:S04]  /*d5c20*/  LDL.64 R96, [R1+0x900] ;  /* 0x0009000001607983 */ /* 0x000f280000100a00 */
[----:B------:R-:W2:Y:S01]  /*d5c30*/  LDL.64 R236, [R1+0x20] ;  /* 0x0000200001ec7983 */ /* 0x000ea20000100a00 */
[----:B------:R-:W-:-:S03]  /*d5c40*/  MOV R22, R248 ;  /* 0x000000f800167202 */ /* 0x000fc60000000f00 */
[----:B------:R-:W2:Y:S01]  /*d5c50*/  LDL.LU R200, [R1+0x1460] ;  /* 0x0014600001c87983 */ /* 0x000ea20000300800 */
[----:B------:R-:W-:-:S03]  /*d5c60*/  IMAD.MOV.U32 R23, RZ, RZ, R249 ;  /* 0x000000ffff177224 */ /* 0x000fc600078e00f9 */
[----:B------:R-:W2:Y:S04]  /*d5c70*/  LDL.LU R201, [R1+0x1464] ;  /* 0x0014640001c97983 */ /* 0x000ea80000300800 */
[----:B------:R-:W2:Y:S04]  /*d5c80*/  LDL.LU R202, [R1+0x1468] ;  /* 0x0014680001ca7983 */ /* 0x000ea80000300800 */
[----:B------:R-:W2:Y:S04]  /*d5c90*/  LDL.LU R203, [R1+0x146c] ;  /* 0x00146c0001cb7983 */ /* 0x000ea80000300800 */
[----:B------:R-:W2:Y:S01]  /*d5ca0*/  LDL.64 R248, [R1+0x8e0] ;  /* 0x0008e00001f87983 */ /* 0x000ea20000100a00 */
[----:B------:R-:W-:-:S02]  /*d5cb0*/  IMAD.MOV.U32 R18, RZ, RZ, R100 ;  /* 0x000000ffff127224 */ /* 0x000fc400078e0064 */
[----:B------:R-:W-:Y:S01]  /*d5cc0*/  IMAD.MOV.U32 R19, RZ, RZ, R101 ;  /* 0x000000ffff137224 */ /* 0x000fe200078e0065 */
        /* <DEDUP_REMOVED lines=18> */
[----:B------:R-:W-:Y:S01]  /*d5df0*/  IMAD.MOV.U32 R34, RZ, RZ, R92 ;  /* 0x000000ffff227224 */ /* 0x000fe200078e005c */
[----:B------:R-:W-:Y:S01]  /*d5e00*/  MOV R35, R93 ;  /* 0x0000005d00237202 */ /* 0x000fe20000000f00 */
[----:B----4-:R-:W-:-:S15]  /*d5e10*/  HMMA.1688.F32.TF32 R184, R208, R96, R184 ;  /* 0x00000060d0b8723c */ /* 0x010fde00000810b8 */
[----:B------:R3:W-:Y:S04]  /*d5e20*/  STL.64 [R1+0x1290], R232 ;  /* 0x001290e801007387 */ /* 0x0007e80000100a00 */
[----:B------:R4:W-:Y:S04]  /*d5e30*/  STL.64 [R1+0x1298], R234 ;  /* 0x001298ea01007387 */ /* 0x0009e80000100a00 */
[----:B-1----:R-:W4:Y:S04]  /*d5e40*/  LDL.LU.64 R94, [R1+0xb420] ;  /* 0x00b42000015e7983 */ /* 0x002f280000300a00 */
[----:B------:R-:W4:Y:S04]  /*d5e50*/  LDL.LU.64 R92, [R1+0xb418] ;  /* 0x00b41800015c7983 */ /* 0x000f280000300a00 */
[----:B---3--:R-:W3:Y:S04]  /*d5e60*/  LDL.LU R232, [R1+0x1470] ;  /* 0x0014700001e87983 */ /* 0x008ee80000300800 */
[----:B------:R-:W3:Y:S01]  /*d5e70*/  LDL.LU R233, [R1+0x1474] ;  /* 0x0014740001e97983 */ /* 0x000ee20000300800 */
[----:B--2---:R-:W-:Y:S03]  /*d5e80*/  HMMA.1688.F32.TF32 R188, R208, R248, R188 ;  /* 0x000000f8d0bc723c */ /* 0x004fe600000810bc */
[----:B----4-:R-:W3:Y:S01]  /*d5e90*/  LDL.LU R234, [R1+0x1478] ;  /* 0x0014780001ea7983 */ /* 0x010ee20000300800 */
[----:B------:R-:W-:-:S03]  /*d5ea0*/  IMAD.MOV.U32 R30, RZ, RZ, R96 ;  /* 0x000000ffff1e7224 */ /* 0x000fc600078e0060 */
[----:B------:R-:W3:Y:S01]  /*d5eb0*/  LDL.LU R235, [R1+0x147c] ;  /* 0x00147c0001eb7983 */ /* 0x000ee20000300800 */
[----:B------:R-:W-:-:S03]  /*d5ec0*/  IMAD.MOV.U32 R31, RZ, RZ, R97 ;  /* 0x000000ffff1f7224 */ /* 0x000fc600078e0061 */
[----:B------:R1:W-:Y:S04]  /*d5ed0*/  STL.64 [R1+0x1270], R184 ;  /* 0x001270b801007387 */ /* 0x0003e80000100a00 */
[----:B------:R2:W-:Y:S04]  /*d5ee0*/  STL.64 [R1+0x1278], R186 ;  /* 0x001278ba01007387 */ /* 0x0005e80000100a00 */
[----:B------:R-:W4:Y:S04]  /*d5ef0*/  LDL.LU.64 R98, [R1+0xb410] ;  /* 0x00b4100001627983 */ /* 0x000f280000300a00 */
[----:B------:R-:W4:Y:S04]  /*d5f00*/  LDL.LU.64 R96, [R1+0xb408] ;  /* 0x00b4080001607983 */ /* 0x000f280000300a00 */
[----:B-1----:R-:W4:Y:S04]  /*d5f10*/  LDL.LU R184, [R1+0x1570] ;  /* 0x0015700001b87983 */ /* 0x002f280000300800 */
[----:B------:R-:W4:Y:S04]  /*d5f20*/  LDL.LU R185, [R1+0x1574] ;  /* 0x0015740001b97983 */ /* 0x000f280000300800 */
[----:B--2---:R-:W2:Y:S01]  /*d5f30*/  LDL.LU R186, [R1+0x1578] ;  /* 0x0015780001ba7983 */ /* 0x004ea20000300800 */
[----:B------:R-:W-:-:S03]  /*d5f40*/  IMAD.MOV.U32 R26, RZ, RZ, R248 ;  /* 0x000000ffff1a7224 */ /* 0x000fc600078e00f8 */
[----:B------:R-:W2:Y:S01]  /*d5f50*/  LDL.LU R187, [R1+0x157c] ;  /* 0x00157c0001bb7983 */ /* 0x000ea20000300800 */
[----:B------:R-:W-:-:S03]  /*d5f60*/  MOV R27, R249 ;  /* 0x000000f9001b7202 */ /* 0x000fc60000000f00 */
[----:B------:R1:W-:Y:S04]  /*d5f70*/  STL.64 [R1+0x1240], R188 ;  /* 0x001240bc01007387 */ /* 0x0003e80000100a00 */
[----:B------:R1:W-:Y:S04]  /*d5f80*/  STL.64 [R1+0x1248], R190 ;  /* 0x001248be01007387 */ /* 0x0003e80000100a00 */
[----:B------:R-:W3:Y:S04]  /*d5f90*/  LDL.LU.64 R250, [R1+0xb400] ;  /* 0x00b4000001fa7983 */ /* 0x000ee80000300a00 */
[----:B------:R-:W4:Y:S01]  /*d5fa0*/  LDL.LU.64 R248, [R1+0xb3f8] ;  /* 0x00b3f80001f87983 */ /* 0x000f220000300a00 */
[----:B------:R-:W-:-:S03]  /*d5fb0*/  IMAD.MOV.U32 R229, RZ, RZ, R240 ;  /* 0x000000ffffe57224 */ /* 0x000fc600078e00f0 */
[----:B------:R-:W2:Y:S04]  /*d5fc0*/  LDL.LU R208, [R1+0x1610] ;  /* 0x0016100001d07983 */ /* 0x000ea80000300800 */
[----:B------:R-:W2:Y:S04]  /*d5fd0*/  LDL.LU R209, [R1+0x1614] ;  /* 0x0016140001d17983 */ /* 0x000ea80000300800 */
[----:B------:R-:W2:Y:S04]  /*d5fe0*/  LDL.LU R210, [R1+0x1618] ;  /* 0x0016180001d27983 */ /* 0x000ea80000300800 */
[----:B------:R-:W2:Y:S01]  /*d5ff0*/  LDL.LU R211, [R1+0x161c] ;  /* 0x00161c0001d37983 */ /* 0x000ea20000300800 */
[C---:B------:R-:W-:Y:S03]  /*d6000*/  HMMA.1688.F32.TF32 R228, R212.reuse, R228, R100 ;  /* 0x000000e4d4e4723c */ /* 0x040fe60000081064 */
[----:B-1----:R-:W2:Y:S04]  /*d6010*/  LDL.LU R188, [R1+0x1560] ;  /* 0x0015600001bc7983 */ /* 0x002ea80000300800 */
[----:B------:R-:W2:Y:S04]  /*d6020*/  LDL.LU R189, [R1+0x1564] ;  /* 0x0015640001bd7983 */ /* 0x000ea80000300800 */
[----:B------:R-:W2:Y:S04]  /*d6030*/  LDL.LU R190, [R1+0x1568] ;  /* 0x0015680001be7983 */ /* 0x000ea80000300800 */
[----:B------:R-:W2:Y:S04]  /*d6040*/  LDL.LU R191, [R1+0x156c] ;  /* 0x00156c0001bf7983 */ /* 0x000ea80000300800 */
[----:B------:R-:W2:Y:S04]  /*d6050*/  LDL.LU.64 R102, [R1+0xb3f0] ;  /* 0x00b3f00001667983 */ /* 0x000ea80000300a00 */
[----:B------:R-:W2:Y:S01]  /*d6060*/  LDL.LU.64 R100, [R1+0xb3e8] ;  /* 0x00b3e80001647983 */ /* 0x000ea20000300a00 */
[C---:B------:R-:W-:Y:S06]  /*d6070*/  HMMA.1688.F32.TF32 R224, R212.reuse, R164, R224 ;  /* 0x000000a4d4e0723c */ /* 0x040fec00000810e0 */
[----:B----4-:R-:W-:Y:S01]  /*d6080*/  HMMA.1688.F32.TF32 R220, R212, R248, R220 ;  /* 0x000000f8d4dc723c */ /* 0x010fe200000810dc */
[----:B---3--:R1:W-:Y:S05]  /*d6090*/  STL.64 [R1+0xb298], R250 ;  /* 0x00b298fa01007387 */ /* 0x0083ea0000100a00 */
[----:B------:R3:W-:-:S15]  /*d60a0*/  STL.64 [R1+0xb290], R248 ;  /* 0x00b290f801007387 */ /* 0x0007de0000100a00 */
[----:B------:R-:W-:-:S03]  /*d60b0*/  NOP ;  /* 0x0000000000007918 */ /* 0x000fc60000000000 */
[C---:B------:R-:W-:Y:S01]  /*d60c0*/  HMMA.1688.F32.TF32 R220, R12.reuse, R250, R220 ;  /* 0x000000fa0cdc723c */ /* 0x040fe200000810dc */
[----:B-1----:R-:W4:Y:S05]  /*d60d0*/  LDL.64 R250, [R1+0x18] ;  /* 0x0000180001fa7983 */ /* 0x002f2a0000100a00 */
[----:B------:R-:W-:Y:S01]  /*d60e0*/  HMMA.1688.F32.TF32 R224, R12, R166, R224 ;  /* 0x000000a60ce0723c */ /* 0x000fe200000810e0 */
[----:B------:R-:W4:Y:S04]  /*d60f0*/  LDL.LU.64 R166, [R1+0xb3e0] ;  /* 0x00b3e00001a67983 */ /* 0x000f280000300a00 */
[----:B------:R-:W4:Y:S01]  /*d6100*/  LDL.LU.64 R164, [R1+0xb3d8] ;  /* 0x00b3d80001a47983 */ /* 0x000f220000300a00 */
[C---:B------:R-:W-:Y:S06]  /*d6110*/  HMMA.1688.F32.TF32 R232, R212.reuse, R236, R232 ;  /* 0x000000ecd4e8723c */ /* 0x040fec00000810e8 */
[----:B------:R-:W-:Y:S01]  /*d6120*/  IMAD.MOV.U32 R240, RZ, RZ, R237 ;  /* 0x000000fffff07224 */ /* 0x000fe200078e00ed */
[----:B---3--:R-:W3:Y:S01]  /*d6130*/  LDL R248, [R1+0x30] ;  /* 0x0000300001f87983 */ /* 0x008ee20000100800 */
[C---:B--2---:R-:W-:Y:S03]  /*d6140*/  HMMA.1688.F32.TF32 R236, R212.reuse, R100, R200 ;  /* 0x00000064d4ec723c */ /* 0x044fe600000810c8 */
[----:B------:R-:W3:Y:S04]  /*d6150*/  LDL R249, [R1+0x34] ;  /* 0x0000340001f97983 */ /* 0x000ee80000100800 */
[----:B------:R-:W-:Y:S01]  /*d6160*/  LDS R200, [R0+UR10+0x18000] ;  /* 0x0180000a00c87984 */ /* 0x000fe20008000800 */
[C---:B------:R-:W-:Y:S03]  /*d6170*/  HMMA.1688.F32.TF32 R208, R212.reuse, R96, R208 ;  /* 0x00000060d4d0723c */ /* 0x040fe600000810d0 */
[----:B------:R-:W-:Y:S03]  /*d6180*/  LDS R202, [R0+UR10+0x1a000] ;  /* 0x01a0000a00ca7984 */ /* 0x000fe60008000800 */
        /* <DEDUP_REMOVED lines=13> */
[----:B------:R-:W-:Y:S02]  /*d6260*/  LDS R213, [R2+UR10+0x1c000] ;  /* 0x01c0000a02d57984 */ /* 0x000fe40008000800 */
[----:B------:R-:W-:-:S02]  /*d6270*/  IMAD.MOV.U32 R214, RZ, RZ, R242 ;  /* 0x000000ffffd67224 */ /* 0x000fc400078e00f2 */
[----:B------:R-:W-:Y:S01]  /*d6280*/  IMAD.MOV.U32 R215, RZ, RZ, R241 ;  /* 0x000000ffffd77224 */ /* 0x000fe200078e00f1 */
[C---:B------:R-:W-:Y:S06]  /*d6290*/  HMMA.1688.F32.TF32 R236, R12.reuse, R102, R236 ;  /* 0x000000660cec723c */ /* 0x040fec00000810ec */
[C---:B----4-:R-:W-:Y:S06]  /*d62a0*/  HMMA.1688.F32.TF32 R228, R12.reuse, R250, R228 ;  /* 0x000000fa0ce4723c */ /* 0x050fec00000810e4 */
[----:B------:R-:W-:Y:S01]  /*d62b0*/  MOV R242, R250 ;  /* 0x000000fa00f27202 */ /* 0x000fe20000000f00 */
[----:B------:R-:W-:Y:S01]  /*d62c0*/  IMAD.MOV.U32 R241, RZ, RZ, R251 ;  /* 0x000000fffff17224 */ /* 0x000fe200078e00fb */
        /* <DEDUP_REMOVED lines=8> */
[----:B-1----:R-:W4:Y:S01]  /*d6350*/  LDL R96, [R1+0x50] ;  /* 0x0000500001607983 */ /* 0x002f220000100800 */
[----:B------:R-:W-:Y:S03]  /*d6360*/  HMMA.1688.F32.TF32 R232, R12, R214, R232 ;  /* 0x000000d60ce8723c */ /* 0x000fe600000810e8 */
[----:B------:R-:W-:Y:S04]  /*d6370*/  LDS R214, [R0+UR10+0x1e000] ;  /* 0x01e0000a00d67984 */ /* 0x000fe80008000800 */
[----:B------:R-:W1:Y:S01]  /*d6380*/  LDS R215, [R2+UR10+0x1e000] ;  /* 0x01e0000a02d77984 */ /* 0x000e620008000800 */
        /* <DEDUP_REMOVED lines=18> */
[C---:B-1----:R-:W-:Y:S06]  /*d64b0*/  HMMA.1688.F32.TF32 R228, R212.reuse, R158, R228 ;  /* 0x0000009ed4e4723c */ /* 0x042fec00000810e4 */
        /* <DEDUP_REMOVED lines=19> */
[----:B------:R-:W-:-:S03]  /*d65f0*/  IMAD.MOV.U32 R97, RZ, RZ, R252 ;  /* 0x000000ffff617224 */ /* 0x000fc600078e00fc */
[----:B------:R-:W-:Y:S01]  /*d6600*/  STL.64 [R1+0xb2b8], R94 ;  /* 0x00b2b85e01007387 */ /* 0x000fe20000100a00 */
[C---:B---3--:R-:W-:Y:S03]  /*d6610*/  HMMA.1688.F32.TF32 R228, R12.reuse, R248, R228 ;  /* 0x000000f80ce4723c */ /* 0x048fe600000810e4 */
        /* <DEDUP_REMOVED lines=15> */
[----:B------:R-:W-:Y:S01]  /*d6710*/  STL.64 [R1+0xb338], R70 ;  /* 0x00b3384601007387 */ /* 0x000fe20000100a00 */
[C---:B--2---:R-:W-:Y:S03]  /*d6720*/  HMMA.1688.F32.TF32 R224, R12.reuse, R100, R224 ;  /* 0x000000640ce0723c */ /* 0x044fe600000810e0 */
[----:B------:R2:W-:Y:S04]  /*d6730*/  STL.64 [R1+0xb330], R68 ;  /* 0x00b3304401007387 */ /* 0x0005e80000100a00 */
[----:B------:R-:W-:Y:S01]  /*d6740*/  STL.64 [R1+0xb348], R66 ;  /* 0x00b3484201007387 */ /* 0x000fe20000100a00 */
[----:B----4-:R-:W-:Y:S03]  /*d6750*/  HMMA.1688.F32.TF32 R220, R12, R96, R220 ;  /* 0x000000600cdc723c */ /* 0x010fe600000810dc */
[----:B------:R4:W-:Y:S01]  /*d6760*/  STL.64 [R1+0xb340], R64 ;  /* 0x00b3404001007387 */ /* 0x0009e20000100a00 */
[----:B------:R-:W-:-:S03]  /*d6770*/  IMAD.MOV.U32 R98, RZ, RZ, R243 ;  /* 0x000000ffff627224 */ /* 0x000fc600078e00f3 */
[----:B------:R-:W-:Y:S01]  /*d6780*/  STL.64 [R1+0xb278], R166 ;  /* 0x00b278a601007387 */ /* 0x000fe20000100a00 */
[----:B------:R-:W-:-:S03]  /*d6790*/  MOV R99, R3 ;  /* 0x0000000300637202 */ /* 0x000fc60000000f00 */
[----:B------:R-:W-:Y:S01]  /*d67a0*/  STL.64 [R1+0xb270], R164 ;  /* 0x00b270a401007387 */ /* 0x000fe20000100a00 */
[----:B------:R-:W-:-:S03]  /*d67b0*/  MOV R248, R26 ;  /* 0x0000001a00f87202 */ /* 0x000fc60000000f00 */
[----:B------:R-:W-:Y:S01]  /*d67c0*/  STL.64 [R1+0xb358], R162 ;  /* 0x00b358a201007387 */ /* 0x000fe20000100a00 */
[----:B------:R-:W-:-:S03]  /*d67d0*/  IMAD.MOV.U32 R249, RZ, RZ, R27 ;  /* 0x000000fffff97224 */ /* 0x000fc600078e001b */
[----:B------:R4:W-:Y:S01]  /*d67e0*/  STL.64 [R1+0xb350], R160 ;  /* 0x00b350a001007387 */ /* 0x0009e20000100a00 */
[----:B-1----:R-:W-:Y:S03]  /*d67f0*/  HMMA.1688.F32.TF32 R228, R200, R250, R228 ;  /* 0x000000fac8e4723c */ /* 0x002fe600000810e4 */
[----:B------:R-:W-:Y:S01]  /*d6800*/  STL.64 [R1+0xb368], R158 ;  /* 0x00b3689e01007387 */ /* 0x000fe20000100a00 */
[----:B------:R-:W-:-:S03]  /*d6810*/  IMAD.MOV.U32 R96, RZ, RZ, R30 ;  /* 0x000000ffff607224 */ /* 0x000fc600078e001e */
[----:B------:R1:W-:Y:S01]  /*d6820*/  STL.64 [R1+0xb360], R156 ;  /* 0x00b3609c01007387 */ /* 0x0003e20000100a00 */
[----:B------:R-:W-:-:S03]  /*d6830*/  IMAD.MOV.U32 R97, RZ, RZ, R31 ;  /* 0x000000ffff617224 */ /* 0x000fc600078e001f */
[----:B------:R-:W4:Y:S01]  /*d6840*/  LDL.LU R26, [R1+0xb3d4] ;  /* 0x00b3d400011a7983 */ /* 0x000f220000300800 */
[----:B------:R-:W-:Y:S03]  /*d6850*/  HMMA.1688.F32.TF32 R220, R200, R98, R220 ;  /* 0x00000062c8dc723c */ /* 0x000fe600000810dc */
[----:B------:R-:W4:Y:S01]  /*d6860*/  LDL.LU R27, [R1+0xb3d0] ;  /* 0x00b3d000011b7983 */ /* 0x000f220000300800 */
[----:B------:R-:W-:-:S03]  /*d6870*/  IMAD.MOV.U32 R252, RZ, RZ, R101 ;  /* 0x000000fffffc7224 */ /* 0x000fc600078e0065 */
[----:B------:R-:W4:Y:S01]  /*d6880*/  LDL R250, [R1+0x8e8] ;  /* 0x0008e80001fa7983 */ /* 0x000f220000100800 */
[----:B------:R-:W-:-:S03]  /*d6890*/  MOV R100, R34 ;  /* 0x0000002200647202 */ /* 0x000fc60000000f00 */
[----:B------:R-:W4:Y:S01]  /*d68a0*/  LDL R251, [R1+0x8ec] ;  /* 0x0008ec0001fb7983 */ /* 0x000f220000100800 */
[----:B------:R-:W-:-:S03]  /*d68b0*/  IMAD.MOV.U32 R101, RZ, RZ, R35 ;  /* 0x000000ffff657224 */ /* 0x000fc600078e0023 */
[----:B------:R-:W4:Y:S01]  /*d68c0*/  LDL.LU R30, [R1+0xb3cc] ;  /* 0x00b3cc00011e7983 */ /* 0x000f220000300800 */
[----:B------:R-:W-:Y:S03]  /*d68d0*/  HMMA.1688.F32.TF32 R224, R200, R102, R224 ;  /* 0x00000066c8e0723c */ /* 0x000fe600000810e0 */
[----:B------:R-:W4:Y:S03]  /*d68e0*/  LDL.LU R31, [R1+0xb3c8] ;  /* 0x00b3c800011f7983 */ /* 0x000f260000300800 */
[----:B------:R-:W-:Y:S01]  /*d68f0*/  IMAD.MOV.U32 R243, RZ, RZ, R102 ;  /* 0x000000fffff37224 */ /* 0x000fe200078e0066 */
[----:B------:R-:W4:Y:S01]  /*d6900*/  LDL R98, [R1+0x908] ;  /* 0x0009080001627983 */ /* 0x000f220000100800 */
[----:B------:R-:W-:-:S03]  /*d6910*/  IMAD.MOV.U32 R3, RZ, RZ, R103 ;  /* 0x000000ffff037224 */ /* 0x000fc600078e0067 */
[----:B------:R-:W4:Y:S01]  /*d6920*/  LDL R99, [R1+0x90c] ;  /* 0x00090c0001637983 */ /* 0x000f220000100800 */
[----:B---3--:R-:W-:-:S03]  /*d6930*/  IMAD.MOV.U32 R88, RZ, RZ, R38 ;  /* 0x000000ffff587224 */ /* 0x008fc600078e0026 */
[----:B------:R-:W3:Y:S01]  /*d6940*/  LDL.LU R34, [R1+0xb3c4] ;  /* 0x00b3c40001227983 */ /* 0x000ee20000300800 */
[----:B------:R-:W-:-:S03]  /*d6950*/  IMAD.MOV.U32 R89, RZ, RZ, R39 ;  /* 0x000000ffff597224 */ /* 0x000fc600078e0027 */
[----:B------:R-:W3:Y:S01]  /*d6960*/  LDL.LU R35, [R1+0xb3c0] ;  /* 0x00b3c00001237983 */ /* 0x000ee20000300800 */
[----:B------:R-:W-:-:S03]  /*d6970*/  MOV R84, R42 ;  /* 0x0000002a00547202 */ /* 0x000fc60000000f00 */
        /* <DEDUP_REMOVED lines=8> */
[----:B------:R-:W-:-:S03]  /*d6a00*/  IMAD.MOV.U32 R9, RZ, RZ, R47 ;  /* 0x000000ffff097224 */ /* 0x000fc600078e002f */
[----:B------:R-:W3:Y:S04]  /*d6a10*/  LDL.LU R42, [R1+0xb3b4] ;  /* 0x00b3b400012a7983 */ /* 0x000ee80000300800 */
[----:B------:R-:W3:Y:S01]  /*d6a20*/  LDL.LU R43, [R1+0xb3b0] ;  /* 0x00b3b000012b7983 */ /* 0x000ee20000300800 */
[----:B------:R-:W-:-:S03]  /*d6a30*/  MOV R92, R50 ;  /* 0x00000032005c7202 */ /* 0x000fc60000000f00 */
[----:B------:R-:W3:Y:S04]  /*d6a40*/  LDL R86, [R1+0xaa8] ;  /* 0x000aa80001567983 */ /* 0x000ee80000100800 */
[----:B------:R-:W3:Y:S04]  /*d6a50*/  LDL R87, [R1+0xaac] ;  /* 0x000aac0001577983 */ /* 0x000ee80000100800 */
        /* <DEDUP_REMOVED lines=11> */
[----:B------:R-:W3:Y:S01]  /*d6b10*/  LDL.LU R50, [R1+0xb3a4] ;  /* 0x00b3a40001327983 */ /* 0x000ee20000300800 */
[----:B------:R-:W-:-:S03]  /*d6b20*/  MOV R72, R18 ;  /* 0x0000001200487202 */ /* 0x000fc60000000f00 */
[----:B------:R-:W3:Y:S01]  /*d6b30*/  LDL.LU R51, [R1+0xb3a0] ;  /* 0x00b3a00001337983 */ /* 0x000ee20000300800 */
[----:B------:R-:W-:-:S03]  /*d6b40*/  IMAD.MOV.U32 R73, RZ, RZ, R19 ;  /* 0x000000ffff497224 */ /* 0x000fc600078e0013 */
[----:B------:R-:W3:Y:S04]  /*d6b50*/  LDL R94, [R1+0xa08] ;  /* 0x000a0800015e7983 */ /* 0x000ee80000100800 */
[----:B------:R-:W3:Y:S01]  /*d6b60*/  LDL R95, [R1+0xa0c] ;  /* 0x000a0c00015f7983 */ /* 0x000ee20000100800 */
[----:B--2---:R-:W-:-:S03]  /*d6b70*/  IMAD.MOV.U32 R68, RZ, RZ, R54 ;  /* 0x000000ffff447224 */ /* 0x004fc600078e0036 */
[----:B------:R-:W2:Y:S01]  /*d6b80*/  LDL.LU R22, [R1+0xb39c] ;  /* 0x00b39c0001167983 */ /* 0x000ea20000300800 */
[----:B------:R-:W-:-:S03]  /*d6b90*/  IMAD.MOV.U32 R69, RZ, RZ, R55 ;  /* 0x000000ffff457224 */ /* 0x000fc600078e0037 */
[----:B------:R-:W2:Y:S01]  /*d6ba0*/  LDL.LU R23, [R1+0xb398] ;  /* 0x00b3980001177983 */ /* 0x000ea20000300800 */
[----:B----4-:R-:W-:-:S03]  /*d6bb0*/  MOV R64, R62 ;  /* 0x0000003e00407202 */ /* 0x010fc60000000f00 */
[----:B------:R-:W4:Y:S01]  /*d6bc0*/  LDL.LU R18, [R1+0xb394] ;  /* 0x00b3940001127983 */ /* 0x000f220000300800 */
[----:B------:R-:W-:-:S03]  /*d6bd0*/  IMAD.MOV.U32 R65, RZ, RZ, R246 ;  /* 0x000000ffff417224 */ /* 0x000fc600078e00f6 */
[----:B------:R-:W4:Y:S01]  /*d6be0*/  LDL.LU R19, [R1+0xb390] ;  /* 0x00b3900001137983 */ /* 0x000f220000300800 */
[----:B------:R-:W-:-:S03]  /*d6bf0*/  IMAD.MOV.U32 R160, RZ, RZ, R247 ;  /* 0x000000ffffa07224 */ /* 0x000fc600078e00f7 */
[----:B------:R-:W3:Y:S01]  /*d6c00*/  LDL.LU R54, [R1+0xb38c] ;  /* 0x00b38c0001367983 */ /* 0x000ee20000300800 */
[----:B------:R-:W-:-:S03]  /*d6c10*/  IMAD.MOV.U32 R161, RZ, RZ, R63 ;  /* 0x000000ffffa17224 */ /* 0x000fc600078e003f */
[----:B------:R-:W3:Y:S01]  /*d6c20*/  LDL.LU R55, [R1+0xb388] ;  /* 0x00b3880001377983 */ /* 0x000ee20000300800 */
[----:B-1----:R-:W-:-:S03]  /*d6c30*/  MOV R156, R58 ;  /* 0x0000003a009c7202 */ /* 0x002fc60000000f00 */
[----:B------:R-:W2:Y:S01]  /*d6c40*/  LDL.LU R62, [R1+0xb384] ;  /* 0x00b38400013e7983 */ /* 0x000ea20000300800 */
[----:B------:R-:W-:-:S03]  /*d6c50*/  IMAD.MOV.U32 R157, RZ, RZ, R59 ;  /* 0x000000ffff9d7224 */ /* 0x000fc600078e003b */
[----:B------:R-:W4:Y:S04]  /*d6c60*/  LDL.LU R246, [R1+0xb380] ;  /* 0x00b3800001f67983 */ /* 0x000f280000300800 */
[----:B------:R-:W2:Y:S04]  /*d6c70*/  LDL.LU R247, [R1+0xb37c] ;  /* 0x00b37c0001f77983 */ /* 0x000ea80000300800 */
[----:B------:R-:W2:Y:S04]  /*d6c80*/  LDL.LU R63, [R1+0xb378] ;  /* 0x00b37800013f7983 */ /* 0x000ea80000300800 */
[----:B------:R-:W2:Y:S04]  /*d6c90*/  LDL.LU R58, [R1+0xb374] ;  /* 0x00b37400013a7983 */ /* 0x000ea80000300800 */
[----:B------:R-:W2:Y:S01]  /*d6ca0*/  LDL.LU R59, [R1+0xb370] ;  /* 0x00b37000013b7983 */ /* 0x000ea20000300800 */
[C---:B------:R-:W-:Y:S03]  /*d6cb0*/  HMMA.1688.F32.TF32 R232, R212.reuse, R154, R232 ;  /* 0x0000009ad4e8723c */ /* 0x040fe600000810e8 */
[----:B------:R-:W2:Y:S03]  /*d6cc0*/  LDL.64 R4, [R1+0xa20] ;  /* 0x000a200001047983 */ /* 0x000ea60000100a00 */
[C---:B------:R-:W-:Y:S01]  /*d6cd0*/  HMMA.1688.F32.TF32 R236, R212.reuse, R150, R236 ;  /* 0x00000096d4ec723c */ /* 0x040fe200000810ec */
[----:B------:R-:W2:Y:S04]  /*d6ce0*/  LDL.64 R6, [R1+0xa28] ;  /* 0x000a280001067983 */ /* 0x000ea80000100a00 */
[----:B------:R-:W2:Y:S01]  /*d6cf0*/  LDL.64 R164, [R1] ;  /* 0x0000000001a47983 */ /* 0x000ea20000100a00 */
        /* <DEDUP_REMOVED lines=31> */
[----:B----4-:R4:W-:Y:S01]  /*d6ef0*/  STL [R1+0xb26c], R246 ;  /* 0x00b26cf601007387 */ /* 0x0109e20000100800 */
[C---:B---3--:R-:W-:Y:S03]  /*d6f00*/  HMMA.1688.F32.TF32 R172, R200.reuse, R54, R172 ;  /* 0x00000036c8ac723c */ /* 0x048fe600000810ac */
[----:B--2---:R2:W-:Y:S03]  /*d6f10*/  STL [R1+0xb268], R247 ;  /* 0x00b268f701007387 */ /* 0x0045e60000100800 */
[C---:B------:R-:W-:Y:S01]  /*d6f20*/  HMMA.1688.F32.TF32 R232, R200.reuse, R246, R232 ;  /* 0x000000f6c8e8723c */ /* 0x040fe200000810e8 */
[----:B------:R-:W-:Y:S04]  /*d6f30*/  LDS R13, [R2+UR10+0x2c000] ;  /* 0x02c0000a020d7984 */ /* 0x000fe80008000800 */
[----:B------:R-:W3:Y:S01]  /*d6f40*/  LDS R15, [R2+UR10+0x2e000] ;  /* 0x02e0000a020f7984 */ /* 0x000ee20008000800 */
        /* <DEDUP_REMOVED lines=11> */
[----:B------:R-:W3:Y:S04]  /*d7000*/  LDL R200, [R1+0xa40] ;  /* 0x000a400001c87983 */ /* 0x000ee80000100800 */
[----:B------:R-:W3:Y:S01]  /*d7010*/  LDL R201, [R1+0xa44] ;  /* 0x000a440001c97983 */ /* 0x000ee20000100800 */
[C---:B-1----:R-:W-:Y:S03]  /*d7020*/  HMMA.1688.F32.TF32 R168, R212.reuse, R156, R168 ;  /* 0x0000009cd4a8723c */ /* 0x042fe600000810a8 */
        /* <DEDUP_REMOVED lines=14> */
[----:B------:R-:W3:Y:S03]  /*d7110*/  LDL.LU.64 R72, [R1+0xb320] ;  /* 0x00b3200001487983 */ /* 0x000ee60000300a00 */
[C---:B------:R-:W-:Y:S01]  /*d7120*/  HMMA.1688.F32.TF32 R220, R212.reuse, R80, R220 ;  /* 0x00000050d4dc723c */ /* 0x040fe200000810dc */
[----:B------:R-:W3:Y:S04]  /*d7130*/  LDL.LU.64 R78, [R1+0xb318] ;  /* 0x00b31800014e7983 */ /* 0x000ee80000300a00 */
[----:B------:R-:W3:Y:S01]  /*d7140*/  LDL.LU.64 R76, [R1+0xb310] ;  /* 0x00b31000014c7983 */ /* 0x000ee20000300a00 */
[C---:B------:R-:W-:Y:S06]  /*d7150*/  HMMA.1688.F32.TF32 R224, R212.reuse, R84, R224 ;  /* 0x00000054d4e0723c */ /* 0x040fec00000810e0 */
[C---:B------:R-:W-:Y:S06]  /*d7160*/  HMMA.1688.F32.TF32 R228, R212.reuse, R88, R228 ;  /* 0x00000058d4e4723c */ /* 0x040fec00000810e4 */
[C---:B------:R-:W-:Y:S01]  /*d7170*/  HMMA.1688.F32.TF32 R172, R212.reuse, R92, R172 ;  /* 0x0000005cd4ac723c */ /* 0x040fe200000810ac */
[----:B----4-:R-:W-:Y:S01]  /*d7180*/  IMAD.MOV.U32 R246, RZ, RZ, R6 ;  /* 0x000000fffff67224 */ /* 0x010fe200078e0006 */
[----:B------:R-:W-:Y:S04]  /*d7190*/  LDS R202, [R0+UR10+0x12080] ;  /* 0x0120800a00ca7984 */ /* 0x000fe80008000800 */
[C---:B------:R-:W-:Y:S01]  /*d71a0*/  HMMA.1688.F32.TF32 R232, R212.reuse, R8, R232 ;  /* 0x00000008d4e8723c */ /* 0x040fe200000810e8 */
[----:B--2---:R-:W-:Y:S01]  /*d71b0*/  IMAD.MOV.U32 R247, RZ, RZ, R7 ;  /* 0x000000fffff77224 */ /* 0x004fe200078e0007 */
[----:B------:R-:W-:Y:S04]  /*d71c0*/  LDS R203, [R2+UR10+0x12080] ;  /* 0x0120800a02cb7984 */ /* 0x000fe80008000800 */
[C---:B------:R-:W-:Y:S06]  /*d71d0*/  HMMA.1688.F32.TF32 R208, R212.reuse, R4, R208 ;  /* 0x00000004d4d0723c */ /* 0x040fec00000810d0 */
[C---:B------:R-:W-:Y:S06]  /*d71e0*/  HMMA.1688.F32.TF32 R192, R212.reuse, R100, R192 ;  /* 0x00000064d4c0723c */ /* 0x040fec00000810c0 */
[C---:B------:R-:W-:Y:S06]  /*d71f0*/  HMMA.1688.F32.TF32 R196, R212.reuse, R96, R196 ;  /* 0x00000060d4c4723c */ /* 0x040fec00000810c4 */
[C---:B------:R-:W-:Y:S06]  /*d7200*/  HMMA.1688.F32.TF32 R216, R212.reuse, R248, R216 ;  /* 0x000000f8d4d8723c */ /* 0x040fec00000810d8 */
[----:B---3--:R-:W-:Y:S01]  /*d7210*/  HMMA.1688.F32.TF32 R236, R212, R200, R236 ;  /* 0x000000c8d4ec723c */ /* 0x008fe200000810ec */
[----:B------:R-:W2:Y:S04]  /*d7220*/  LDL R214, [R1+0xa48] ;  /* 0x000a480001d67983 */ /* 0x000ea80000100800 */
[----:B------:R-:W2:Y:S01]  /*d7230*/  LDL R215, [R1+0xa4c] ;  /* 0x000a4c0001d77983 */ /* 0x000ea20000100800 */
[C---:B------:R-:W-:Y:S03]  /*d7240*/  HMMA.1688.F32.TF32 R220, R12.reuse, R82, R220 ;  /* 0x000000520cdc723c */ /* 0x040fe600000810dc */
[----:B------:R-:W3:Y:S03]  /*d7250*/  LDL.LU.64 R82, [R1+0xb308] ;  /* 0x00b3080001527983 */ /* 0x000ee60000300a00 */
[C---:B------:R-:W-:Y:S01]  /*d7260*/  HMMA.1688.F32.TF32 R224, R12.reuse, R86, R224 ;  /* 0x000000560ce0723c */ /* 0x040fe200000810e0 */
[----:B------:R-:W4:Y:S04]  /*d7270*/  LDL.LU.64 R80, [R1+0xb300] ;  /* 0x00b3000001507983 */ /* 0x000f280000300a00 */
[----:B------:R-:W-:Y:S01]  /*d7280*/  LDS R200, [R0+UR10+0x10080] ;  /* 0x0100800a00c87984 */ /* 0x000fe20008000800 */
[C---:B------:R-:W-:Y:S03]  /*d7290*/  HMMA.1688.F32.TF32 R228, R12.reuse, R90, R228 ;  /* 0x0000005a0ce4723c */ /* 0x040fe600000810e4 */
[----:B------:R-:W1:Y:S03]  /*d72a0*/  LDS R201, [R2+UR10+0x10080] ;  /* 0x0100800a02c97984 */ /* 0x000e660008000800 */
[C---:B------:R-:W-:Y:S06]  /*d72b0*/  HMMA.1688.F32.TF32 R232, R12.reuse, R10, R232 ;  /* 0x0000000a0ce8723c */ /* 0x040fec00000810e8 */
[C---:B------:R-:W-:Y:S01]  /*d72c0*/  HMMA.1688.F32.TF32 R208, R12.reuse, R6, R208 ;  /* 0x000000060cd0723c */ /* 0x040fe200000810d0 */
        /* <DEDUP_REMOVED lines=32> */
[----:B-1----:R-:W3:Y:S04]  /*d74d0*/  LDL R210, [R1+0x9e8] ;  /* 0x0009e80001d27983 */ /* 0x002ee80000100800 */
[----:B------:R-:W3:Y:S01]  /*d74e0*/  LDL R211, [R1+0x9ec] ;  /* 0x0009ec0001d37983 */ /* 0x000ee20000100800 */
[C---:B------:R-:W-:Y:S03]  /*d74f0*/  HMMA.1688.F32.TF32 R172, R12.reuse, R94, R172 ;  /* 0x0000005e0cac723c */ /* 0x040fe600000810ac */
[----:B------:R-:W4:Y:S04]  /*d7500*/  LDL.LU.64 R94, [R1+0xb2b8] ;  /* 0x00b2b800015e7983 */ /* 0x000f280000300a00 */
[----:B------:R-:W4:Y:S01]  /*d7510*/  LDL.LU.64 R92, [R1+0xb2b0] ;  /* 0x00b2b000015c7983 */ /* 0x000f220000300a00 */
[C---:B------:R-:W-:Y:S06]  /*d7520*/  HMMA.1688.F32.TF32 R100, R12.reuse, R102, R192 ;  /* 0x000000660c64723c */ /* 0x040fec00000810c0 */
[C---:B------:R-:W-:Y:S06]  /*d7530*/  HMMA.1688.F32.TF32 R196, R12.reuse, R98, R196 ;  /* 0x000000620cc4723c */ /* 0x040fec00000810c4 */
[C---:B------:R-:W-:Y:S01]  /*d7540*/  HMMA.1688.F32.TF32 R216, R12.reuse, R250, R216 ;  /* 0x000000fa0cd8723c */ /* 0x040fe200000810d8 */
[----:B------:R-:W-:Y:S01]  /*d7550*/  MOV R233, R240 ;  /* 0x000000f000e97202 */ /* 0x000fe20000000f00 */
[----:B------:R-:W-:Y:S04]  /*d7560*/  LDS R212, [R0+UR10+0x14080] ;  /* 0x0140800a00d47984 */ /* 0x000fe80008000800 */
[----:B------:R-:W-:Y:S04]  /*d7570*/  STL.64 [R1+0x11e0], R172 ;  /* 0x0011e0ac01007387 */ /* 0x000fe80000100a00 */
[----:B------:R2:W-:Y:S04]  /*d7580*/  STL.64 [R1+0x11e8], R174 ;  /* 0x0011e8ae01007387 */ /* 0x0005e80000100a00 */
[----:B------:R-:W-:Y:S04]  /*d7590*/  LDS R214, [R0+UR10+0x16080] ;  /* 0x0160800a00d67984 */ /* 0x000fe80008000800 */
[----:B------:R-:W-:Y:S04]  /*d75a0*/  LDS R213, [R2+UR10+0x14080] ;  /* 0x0140800a02d57984 */ /* 0x000fe80008000800 */
[----:B------:R-:W1:Y:S01]  /*d75b0*/  LDS R215, [R2+UR10+0x16080] ;  /* 0x0160800a02d77984 */ /* 0x000e620008000800 */
[C---:B--2---:R-:W-:Y:S06]  /*d75c0*/  HMMA.1688.F32.TF32 R172, R12.reuse, R238, R180 ;  /* 0x000000ee0cac723c */ /* 0x044fec00000810b4 */
[C---:B---3--:R-:W-:Y:S06]  /*d75d0*/  HMMA.1688.F32.TF32 R208, R12.reuse, R210, R168 ;  /* 0x000000d20cd0723c */ /* 0x048fec00000810a8 */
[C---:B------:R-:W-:Y:S06]  /*d75e0*/  HMMA.1688.F32.TF32 R168, R12.reuse, R234, R176 ;  /* 0x000000ea0ca8723c */ /* 0x040fec00000810b0 */
[C---:B------:R-:W-:Y:S11]  /*d75f0*/  HMMA.1688.F32.TF32 R176, R12.reuse, R230, R204 ;  /* 0x000000e60cb0723c */ /* 0x040ff600000810cc */
[----:B------:R-:W-:Y:S04]  /*d7600*/  STL.64 [R1+0x1050], R208 ;  /* 0x001050d001007387 */ /* 0x000fe80000100a00 */
[----:B------:R-:W-:Y:S04]  /*d7610*/  STL.64 [R1+0x1058], R210 ;  /* 0x001058d201007387 */ /* 0x000fe80000100a00 */
[----:B------:R-:W-:Y:S04]  /*d7620*/  STL.64 [R1+0x1040], R172 ;  /* 0x001040ac01007387 */ /* 0x000fe80000100a00 */
[----:B------:R2:W-:Y:S04]  /*d7630*/  STL.64 [R1+0x1048], R174 ;  /* 0x001048ae01007387 */ /* 0x0005e80000100a00 */
[----:B------:R-:W-:Y:S04]  /*d7640*/  STL.64 [R1+0x1030], R168 ;  /* 0x001030a801007387 */ /* 0x000fe80000100a00 */
[----:B------:R3:W-:Y:S01]  /*d7650*/  STL.64 [R1+0x1038], R170 ;  /* 0x001038aa01007387 */ /* 0x0007e20000100a00 */
[C---:B--2---:R-:W-:Y:S06]  /*d7660*/  HMMA.1688.F32.TF32 R172, R12.reuse, R226, R184 ;  /* 0x000000e20cac723c */ /* 0x044fec00000810b8 */
[----:B---3--:R-:W-:Y:S01]  /*d7670*/  HMMA.1688.F32.TF32 R168, R12, R222, R188 ;  /* 0x000000de0ca8723c */ /* 0x008fe200000810bc */
[----:B------:R-:W-:Y:S04]  /*d7680*/  STL.64 [R1+0x1020], R176 ;  /* 0x001020b001007387 */ /* 0x000fe80000100a00 */
[----:B------:R-:W-:-:S12]  /*d7690*/  STL.64 [R1+0x1028], R178 ;  /* 0x001028b201007387 */ /* 0x000fd80000100a00 */
[----:B------:R2:W-:Y:S04]  /*d76a0*/  STL.64 [R1+0x1010], R172 ;  /* 0x001010ac01007387 */ /* 0x0005e80000100a00 */
[----:B------:R3:W-:Y:S04]  /*d76b0*/  STL.64 [R1+0x1018], R174 ;  /* 0x001018ae01007387 */ /* 0x0007e80000100a00 */
[----:B------:R-:W4:Y:S04]  /*d76c0*/  LDL.LU R184, [R1+0x1380] ;  /* 0x0013800001b87983 */ /* 0x000f280000300800 */
[----:B------:R-:W-:Y:S04]  /*d76d0*/  STL.64 [R1+0x1000], R168 ;  /* 0x001000a801007387 */ /* 0x000fe80000100a00 */
[----:B------:R-:W-:Y:S04]  /*d76e0*/  STL.64 [R1+0x1008], R170 ;  /* 0x001008aa01007387 */ /* 0x000fe80000100a00 */
[----:B------:R1:W-:Y:S04]  /*d76f0*/  STL.64 [R1+0xff0], R100 ;  /* 0x000ff06401007387 */ /* 0x0003e80000100a00 */
[----:B------:R-:W-:Y:S04]  /*d7700*/  STL.64 [R1+0xff8], R102 ;  /* 0x000ff86601007387 */ /* 0x000fe80000100a00 */
        /* <DEDUP_REMOVED lines=36> */
[----:B-1----:R-:W4:Y:S04]  /*d7950*/  LDL.64 R100, [R1+0x10] ;  /* 0x0000100001647983 */ /* 0x002f280000100a00 */
        /* <DEDUP_REMOVED lines=16> */
[----:B------:R-:W2:Y:S04]  /*d7a60*/  LDL.LU.64 R98, [R1+0xb2a8] ;  /* 0x00b2a80001627983 */ /* 0x000ea80000300a00 */
[----:B------:R-:W2:Y:S04]  /*d7a70*/  LDL.LU.64 R96, [R1+0xb2a0] ;  /* 0x00b2a00001607983 */ /* 0x000ea80000300a00 */
[----:B------:R1:W-:Y:S04]  /*d7a80*/  STL.64 [R1+0xfd0], R196 ;  /* 0x000fd0c401007387 */ /* 0x0003e80000100a00 */
[----:B------:R1:W-:Y:S04]  /*d7a90*/  STL.64 [R1+0xfd8], R198 ;  /* 0x000fd8c601007387 */ /* 0x0003e80000100a00 */
[----:B-1----:R-:W2:Y:S04]  /*d7aa0*/  LDL.LU R196, [R1+0x13f0] ;  /* 0x0013f00001c47983 */ /* 0x002ea80000300800 */
[----:B------:R-:W2:Y:S04]  /*d7ab0*/  LDL.LU R197, [R1+0x13f4] ;  /* 0x0013f40001c57983 */ /* 0x000ea80000300800 */
[----:B------:R-:W2:Y:S04]  /*d7ac0*/  LDL.LU R198, [R1+0x13f8] ;  /* 0x0013f80001c67983 */ /* 0x000ea80000300800 */
[----:B------:R-:W2:Y:S04]  /*d7ad0*/  LDL.LU R199, [R1+0x13fc] ;  /* 0x0013fc0001c77983 */ /* 0x000ea80000300800 */
[----:B------:R-:W2:Y:S04]  /*d7ae0*/  LDL.LU.64 R250, [R1+0xb298] ;  /* 0x00b2980001fa7983 */ /* 0x000ea80000300a00 */
[----:B------:R-:W2:Y:S04]  /*d7af0*/  LDL.LU.64 R248, [R1+0xb290] ;  /* 0x00b2900001f87983 */ /* 0x000ea80000300a00 */
[----:B------:R-:W2:Y:S04]  /*d7b00*/  LDL.LU R12, [R1+0x1480] ;  /* 0x00148000010c7983 */ /* 0x000ea80000300800 */
        /* <DEDUP_REMOVED lines=8> */
[----:B------:R-:W2:Y:S04]  /*d7b90*/  LDL.LU R219, [R1+0x12ec] ;  /* 0x0012ec0001db7983 */ /* 0x000ea80000300800 */
[----:B------:R-:W2:Y:S01]  /*d7ba0*/  LDL.LU.64 R102, [R1+0xb288] ;  /* 0x00b2880001667983 */ /* 0x000ea20000300a00 */
[----:B----4-:R-:W-:Y:S06]  /*d7bb0*/  HMMA.1688.F32.TF32 R228, R200, R100, R228 ;  /* 0x00000064c8e4723c */ /* 0x010fec00000810e4 */
[----:B------:R-:W-:-:S02]  /*d7bc0*/  IMAD.MOV.U32 R240, RZ, RZ, R101 ;  /* 0x000000fffff07224 */ /* 0x000fc400078e0065 */
[----:B------:R-:W4:Y:S01]  /*d7bd0*/  LDL.LU.64 R100, [R1+0xb280] ;  /* 0x00b2800001647983 */ /* 0x000f220000300a00 */
[C---:B---3--:R-:W-:Y:S03]  /*d7be0*/  HMMA.1688.F32.TF32 R224, R200.reuse, R164, R224 ;  /* 0x000000a4c8e0723c */ /* 0x048fe600000810e0 */
[----:B------:R1:W-:Y:S04]  /*d7bf0*/  STL [R1+0xb1f0], R240 ;  /* 0x00b1f0f001007387 */ /* 0x0003e80000100800 */
[----:B------:R3:W-:Y:S01]  /*d7c00*/  STL [R1+0xb1f4], R85 ;  /* 0x00b1f45501007387 */ /* 0x0007e20000100800 */
[C---:B------:R-:W-:Y:S06]  /*d7c10*/  HMMA.1688.F32.TF32 R176, R200.reuse, R8, R176 ;  /* 0x00000008c8b0723c */ /* 0x040fec00000810b0 */
[----:B--2---:R-:W-:Y:S01]  /*d7c20*/  HMMA.1688.F32.TF32 R172, R200, R88, R172 ;  /* 0x00000058c8ac723c */ /* 0x004fe200000810ac */
[----:B-1----:R-:W-:-:S05]  /*d7c30*/  IMAD.MOV.U32 R240, RZ, RZ, R167 ;  /* 0x000000fffff07224 */ /* 0x002fca00078e00a7 */
[C---:B------:R-:W-:Y:S06]  /*d7c40*/  HMMA.1688.F32.TF32 R204, R200.reuse, R84, R204 ;  /* 0x00000054c8cc723c */ /* 0x040fec00000810cc */
[----:B------:R-:W-:Y:S01]  /*d7c50*/  HMMA.1688.F32.TF32 R180, R200, R80, R180 ;  /* 0x00000050c8b4723c */ /* 0x000fe200000810b4 */
[----:B---3--:R-:W-:-:S05]  /*d7c60*/  MOV R85, R166 ;  /* 0x000000a600557202 */ /* 0x008fca0000000f00 */
        /* <DEDUP_REMOVED lines=9> */
[C---:B------:R-:W-:Y:S03]  /*d7d00*/  HMMA.1688.F32.TF32 R220, R200.reuse, R248, R220 ;  /* 0x000000f8c8dc723c */ /* 0x040fe600000810dc */
[----:B------:R-:W-:Y:S04]  /*d7d10*/  LDS R197, [R2+UR10+0x18080] ;  /* 0x0180800a02c57984 */ /* 0x000fe80008000800 */
[----:B------:R-:W1:Y:S01]  /*d7d20*/  LDS R199, [R2+UR10+0x1a080] ;  /* 0x01a0800a02c77984 */ /* 0x000e620008000800 */
[C---:B------:R-:W-:Y:S06]  /*d7d30*/  HMMA.1688.F32.TF32 R12, R200.reuse, R4, R12 ;  /* 0x00000004c80c723c */ /* 0x040fec000008100c */
[C---:B------:R-:W-:Y:S06]  /*d7d40*/  HMMA.1688.F32.TF32 R216, R200.reuse, R64, R216 ;  /* 0x00000040c8d8723c */ /* 0x040fec00000810d8 */
[----:B----4-:R-:W-:Y:S01]  /*d7d50*/  HMMA.1688.F32.TF32 R236, R200, R100, R236 ;  /* 0x00000064c8ec723c */ /* 0x010fe200000810ec */
[----:B------:R-:W2:Y:S04]  /*d7d60*/  LDL.64 R202, [R1+0x28] ;  /* 0x0000280001ca7983 */ /* 0x000ea80000100a00 */
[----:B------:R-:W-:Y:S04]  /*d7d70*/  STL.64 [R1+0xb198], R250 ;  /* 0x00b198fa01007387 */ /* 0x000fe80000100a00 */
[----:B------:R3:W-:Y:S04]  /*d7d80*/  STL.64 [R1+0xb190], R248 ;  /* 0x00b190f801007387 */ /* 0x0007e80000100a00 */
[----:B------:R-:W4:Y:S04]  /*d7d90*/  LDL.LU.64 R166, [R1+0xb278] ;  /* 0x00b2780001a67983 */ /* 0x000f280000300a00 */
[----:B------:R-:W2:Y:S01]  /*d7da0*/  LDL.LU.64 R164, [R1+0xb270] ;  /* 0x00b2700001a47983 */ /* 0x000ea20000300a00 */
[C---:B------:R-:W-:Y:S03]  /*d7db0*/  HMMA.1688.F32.TF32 R220, R212.reuse, R250, R220 ;  /* 0x000000fad4dc723c */ /* 0x040fe600000810dc */
[----:B---3--:R-:W3:Y:S04]  /*d7dc0*/  LDL R248, [R1+0x30] ;  /* 0x0000300001f87983 */ /* 0x008ee80000100800 */
[----:B------:R-:W-:Y:S01]  /*d7dd0*/  IMAD.MOV.U32 R250, RZ, RZ, R242 ;  /* 0x000000fffffa7224 */ /* 0x000fe200078e00f2 */
[----:B------:R-:W3:Y:S01]  /*d7de0*/  LDL R249, [R1+0x34] ;  /* 0x0000340001f97983 */ /* 0x000ee20000100800 */
[----:B------:R-:W-:Y:S01]  /*d7df0*/  IMAD.MOV.U32 R251, RZ, RZ, R241 ;  /* 0x000000fffffb7224 */ /* 0x000fe200078e00f1 */
[C---:B------:R-:W-:Y:S02]  /*d7e00*/  HMMA.1688.F32.TF32 R208, R212.reuse, R98, R208 ;  /* 0x00000062d4d0723c */ /* 0x040fe400000810d0 */
[----:B------:R-:W-:Y:S04]  /*d7e10*/  LDS R200, [R0+UR10+0x1c080] ;  /* 0x01c0800a00c87984 */ /* 0x000fe80008000800 */
[C---:B------:R-:W-:Y:S01]  /*d7e20*/  HMMA.1688.F32.TF32 R228, R212.reuse, R250, R228 ;  /* 0x000000fad4e4723c */ /* 0x040fe200000810e4 */
[----:B------:R-:W3:Y:S04]  /*d7e30*/  LDL R250, [R1+0x38] ;  /* 0x0000380001fa7983 */ /* 0x000ee80000100800 */
[----:B------:R-:W3:Y:S04]  /*d7e40*/  LDL R251, [R1+0x3c] ;  /* 0x00003c0001fb7983 */ /* 0x000ee80000100800 */
[----:B------:R-:W-:Y:S04]  /*d7e50*/  STL.64 [R1+0xb188], R102 ;  /* 0x00b1886601007387 */ /* 0x000fe80000100a00 */
[----:B------:R1:W-:Y:S01]  /*d7e60*/  STL.64 [R1+0xb180], R100 ;  /* 0x00b1806401007387 */ /* 0x0003e20000100a00 */
[----:B------:R-:W-:Y:S03]  /*d7e70*/  HMMA.1688.F32.TF32 R12, R212, R6, R12 ;  /* 0x00000006d40c723c */ /* 0x000fe6000008100c */
[----:B------:R-:W-:Y:S04]  /*d7e80*/  LDS R201, [R2+UR10+0x1c080] ;  /* 0x01c0800a02c97984 */ /* 0x000fe80008000800 */
[----:B-1----:R-:W3:Y:S04]  /*d7e90*/  LDL R100, [R1+0x40] ;  /* 0x0000400001647983 */ /* 0x002ee80000100800 */
[----:B------:R1:W-:Y:S04]  /*d7ea0*/  STL.64 [R1+0xb1a8], R98 ;  /* 0x00b1a86201007387 */ /* 0x0003e80000100a00 */
[----:B------:R1:W-:Y:S04]  /*d7eb0*/  STL.64 [R1+0xb1a0], R96 ;  /* 0x00b1a06001007387 */ /* 0x0003e80000100a00 */
[----:B-1----:R-:W3:Y:S04]  /*d7ec0*/  LDL.64 R98, [R1+0x58] ;  /* 0x0000580001627983 */ /* 0x002ee80000100a00 */
[----:B------:R-:W3:Y:S04]  /*d7ed0*/  LDL.64 R96, [R1+0x50] ;  /* 0x0000500001607983 */ /* 0x000ee80000100a00 */
[----:B------:R-:W-:Y:S04]  /*d7ee0*/  STL.64 [R1+0xb1b8], R94 ;  /* 0x00b1b85e01007387 */ /* 0x000fe80000100a00 */
        /* <DEDUP_REMOVED lines=19> */
[----:B-1----:R-:W-:-:S02]  /*d8020*/  IMAD.MOV.U32 R6, RZ, RZ, R246 ;  /* 0x000000ffff067224 */ /* 0x002fc400078e00f6 */
[----:B------:R-:W-:Y:S01]  /*d8030*/  IMAD.MOV.U32 R7, RZ, RZ, R247 ;  /* 0x000000ffff077224 */ /* 0x000fe200078e00f7 */
[----:B----4-:R-:W-:Y:S04]  /*d8040*/  STL.64 [R1+0xb178], R166 ;  /* 0x00b178a601007387 */ /* 0x010fe80000100a00 */
[----:B--2---:R-:W-:Y:S04]  /*d8050*/  STL.64 [R1+0xb170], R164 ;  /* 0x00b170a401007387 */ /* 0x004fe80000100a00 */
[----:B------:R-:W-:Y:S04]  /*d8060*/  STL.64 [R1+0xb260], R162 ;  /* 0x00b260a201007387 */ /* 0x000fe80000100a00 */
[----:B------:R1:W-:Y:S04]  /*d8070*/  STL.64 [R1+0xb258], R160 ;  /* 0x00b258a001007387 */ /* 0x0003e80000100a00 */
[----:B------:R-:W2:Y:S04]  /*d8080*/  LDL R4, [R1+0xa20] ;  /* 0x000a200001047983 */ /* 0x000ea80000100800 */
[----:B------:R-:W2:Y:S04]  /*d8090*/  LDL R5, [R1+0xa24] ;  /* 0x000a240001057983 */ /* 0x000ea80000100800 */
[----:B------:R-:W4:Y:S04]  /*d80a0*/  LDL.LU R246, [R1+0xb26c] ;  /* 0x00b26c0001f67983 */ /* 0x000f280000300800 */
[----:B------:R-:W2:Y:S01]  /*d80b0*/  LDL.LU R247, [R1+0xb268] ;  /* 0x00b2680001f77983 */ /* 0x000ea20000300800 */
[----:B------:R-:W-:Y:S06]  /*d80c0*/  HMMA.1688.F32.TF32 R232, R212, R202, R232 ;  /* 0x000000cad4e8723c */ /* 0x000fec00000810e8 */
[----:B------:R-:W-:-:S02]  /*d80d0*/  IMAD.MOV.U32 R242, RZ, RZ, R202 ;  /* 0x000000fffff27224 */ /* 0x000fc400078e00ca */
[----:B------:R-:W-:Y:S01]  /*d80e0*/  IMAD.MOV.U32 R241, RZ, RZ, R203 ;  /* 0x000000fffff17224 */ /* 0x000fe200078e00cb */
        /* <DEDUP_REMOVED lines=17> */
[----:B------:R-:W3:Y:S05]  /*d8200*/  LDS R215, [R2+UR10+0x22080] ;  /* 0x0220800a02d77984 */ /* 0x000eea0008000800 */
[C---:B------:R-:W-:Y:S06]  /*d8210*/  HMMA.1688.F32.TF32 R228, R196.reuse, R156, R228 ;  /* 0x0000009cc4e4723c */ /* 0x040fec00000810e4 */
[C---:B------:R-:W-:Y:S01]  /*d8220*/  HMMA.1688.F32.TF32 R208, R196.reuse, R144, R208 ;  /* 0x00000090c4d0723c */ /* 0x040fe200000810d0 */
[----:B------:R-:W-:Y:S01]  /*d8230*/  MOV R101, R252 ;  /* 0x000000fc00657202 */ /* 0x000fe20000000f00 */
[----:B------:R-:W2:Y:S04]  /*d8240*/  LDL R84, [R1+0xac0] ;  /* 0x000ac00001547983 */ /* 0x000ea80000100800 */
[C---:B------:R-:W-:Y:S06]  /*d8250*/  HMMA.1688.F32.TF32 R232, R196.reuse, R152, R232 ;  /* 0x00000098c4e8723c */ /* 0x040fec00000810e8 */
[C---:B------:R-:W-:Y:S01]  /*d8260*/  HMMA.1688.F32.TF32 R12, R196.reuse, R104, R12 ;  /* 0x00000068c40c723c */ /* 0x040fe2000008100c */
[----:B------:R-:W-:Y:S01]  /*d8270*/  IMAD.MOV.U32 R102, RZ, RZ, R243 ;  /* 0x000000ffff667224 */ /* 0x000fe200078e00f3 */
[----:B------:R-:W2:Y:S04]  /*d8280*/  LDL R85, [R1+0xac4] ;  /* 0x000ac40001557983 */ /* 0x000ea80000100800 */
[C---:B------:R-:W-:Y:S01]  /*d8290*/  HMMA.1688.F32.TF32 R236, R196.reuse, R148, R236 ;  /* 0x00000094c4ec723c */ /* 0x040fe200000810ec */
[----:B------:R-:W-:Y:S01]  /*d82a0*/  IMAD.MOV.U32 R103, RZ, RZ, R3 ;  /* 0x000000ffff677224 */ /* 0x000fe200078e0003 */
[----:B------:R-:W2:Y:S04]  /*d82b0*/  LDL R86, [R1+0xac8] ;  /* 0x000ac80001567983 */ /* 0x000ea80000100800 */
[C---:B------:R-:W-:Y:S01]  /*d82c0*/  HMMA.1688.F32.TF32 R168, R196.reuse, R140, R168 ;  /* 0x0000008cc4a8723c */ /* 0x040fe200000810a8 */
        /* <DEDUP_REMOVED lines=18> */
[----:B-1----:R-:W2:Y:S03]  /*d83f0*/  LDL R160, [R1+0x9e0] ;  /* 0x0009e00001a07983 */ /* 0x002ea60000100800 */
[----:B------:R-:W-:Y:S01]  /*d8400*/  HMMA.1688.F32.TF32 R216, R196, R112, R216 ;  /* 0x00000070c4d8723c */ /* 0x000fe200000810d8 */
[----:B------:R-:W-:Y:S04]  /*d8410*/  LDS R196, [R0+UR10+0x24080] ;  /* 0x0240800a00c47984 */ /* 0x000fe80008000800 */
[----:B------:R-:W-:Y:S01]  /*d8420*/  LDS R198, [R0+UR10+0x26080] ;  /* 0x0260800a00c67984 */ /* 0x000fe20008000800 */
[C---:B---3--:R-:W-:Y:S03]  /*d8430*/  HMMA.1688.F32.TF32 R220, R200.reuse, R166, R220 ;  /* 0x000000a6c8dc723c */ /* 0x048fe600000810dc */
[----:B------:R-:W-:Y:S03]  /*d8440*/  LDS R197, [R2+UR10+0x24080] ;  /* 0x0240800a02c57984 */ /* 0x000fe60008000800 */
[C---:B------:R-:W-:Y:S01]  /*d8450*/  HMMA.1688.F32.TF32 R224, R200.reuse, R162, R224 ;  /* 0x000000a2c8e0723c */ /* 0x040fe200000810e0 */
[----:B------:R-:W1:Y:S04]  /*d8460*/  LDS R199, [R2+UR10+0x26080] ;  /* 0x0260800a02c77984 */ /* 0x000e680008000800 */
[----:B------:R-:W3:Y:S01]  /*d8470*/  LDL R161, [R1+0x9e4] ;  /* 0x0009e40001a17983 */ /* 0x000ee20000100800 */
[C---:B------:R-:W-:Y:S03]  /*d8480*/  HMMA.1688.F32.TF32 R228, R200.reuse, R158, R228 ;  /* 0x0000009ec8e4723c */ /* 0x040fe600000810e4 */
[----:B------:R-:W3:Y:S03]  /*d8490*/  LDL.64 R164, [R1+0xaa0] ;  /* 0x000aa00001a47983 */ /* 0x000ee60000100a00 */
[C---:B------:R-:W-:Y:S01]  /*d84a0*/  HMMA.1688.F32.TF32 R232, R200.reuse, R154, R232 ;  /* 0x0000009ac8e8723c */ /* 0x040fe200000810e8 */
[----:B------:R-:W3:Y:S04]  /*d84b0*/  LDL.64 R88, [R1+0xa80] ;  /* 0x000a800001587983 */ /* 0x000ee80000100a00 */
[----:B------:R-:W3:Y:S01]  /*d84c0*/  LDL.64 R90, [R1+0xa88] ;  /* 0x000a8800015a7983 */ /* 0x000ee20000100a00 */
        /* <DEDUP_REMOVED lines=8> */
[----:B------:R-:W-:Y:S01]  /*d8550*/  IMAD.MOV.U32 R252, RZ, RZ, R97 ;  /* 0x000000fffffc7224 */ /* 0x000fe200078e0061 */
[----:B------:R-:W-:Y:S01]  /*d8560*/  MOV R243, R98 ;  /* 0x0000006200f37202 */ /* 0x000fe20000000f00 */
[----:B------:R-:W-:Y:S01]  /*d8570*/  IMAD.MOV.U32 R3, RZ, RZ, R99 ;  /* 0x000000ffff037224 */ /* 0x000fe200078e0063 */
[----:B------:R-:W3:Y:S02]  /*d8580*/  LDL.64 R166, [R1+0xaa8] ;  /* 0x000aa80001a67983 */ /* 0x000ee40000100a00 */
        /* <DEDUP_REMOVED lines=11> */
[----:B------:R-:W3:Y:S03]  /*d8640*/  LDL.64 R96, [R1+0x900] ;  /* 0x0009000001607983 */ /* 0x000ee60000100a00 */
[C---:B------:R-:W-:Y:S01]  /*d8650*/  HMMA.1688.F32.TF32 R224, R212.reuse, R100, R224 ;  /* 0x00000064d4e0723c */ /* 0x040fe200000810e0 */
[----:B------:R-:W3:Y:S04]  /*d8660*/  LDL.64 R100, [R1+0x920] ;  /* 0x0009200001647983 */ /* 0x000ee80000100a00 */
[----:B------:R-:W-:Y:S01]  /*d8670*/  LDS R201, [R2+UR10+0x28080] ;  /* 0x0280800a02c97984 */ /* 0x000fe20008000800 */
[C---:B------:R-:W-:Y:S03]  /*d8680*/  HMMA.1688.F32.TF32 R228, R212.reuse, R248, R228 ;  /* 0x000000f8d4e4723c */ /* 0x040fe600000810e4 */
[----:B------:R-:W3:Y:S03]  /*d8690*/  LDL.64 R248, [R1+0x8e0] ;  /* 0x0008e00001f87983 */ /* 0x000ee60000100a00 */
        /* <DEDUP_REMOVED lines=17> */
[----:B------:R-:W3:Y:S03]  /*d87b0*/  LDL.64 R98, [R1+0x908] ;  /* 0x0009080001627983 */ /* 0x000ee60000100a00 */
[C---:B------:R-:W-:Y:S01]  /*d87c0*/  HMMA.1688.F32.TF32 R224, R196.reuse, R102, R224 ;  /* 0x00000066c4e0723c */ /* 0x040fe200000810e0 */
[----:B------:R-:W3:Y:S04]  /*d87d0*/  LDL.64 R102, [R1+0x928] ;  /* 0x0009280001667983 */ /* 0x000ee80000100a00 */
[----:B------:R-:W-:Y:S01]  /*d87e0*/  LDS R213, [R2+UR10+0x2c080] ;  /* 0x02c0800a02d57984 */ /* 0x000fe20008000800 */
[C---:B------:R-:W-:Y:S03]  /*d87f0*/  HMMA.1688.F32.TF32 R228, R196.reuse, R250, R228 ;  /* 0x000000fac4e4723c */ /* 0x040fe600000810e4 */
[----:B------:R-:W3:Y:S04]  /*d8800*/  LDL.64 R250, [R1+0x8e8] ;  /* 0x0008e80001fa7983 */ /* 0x000ee80000100a00 */
[----:B----4-:R-:W-:Y:S04]  /*d8810*/  STL [R1+0xb13c], R246 ;  /* 0x00b13cf601007387 */ /* 0x010fe80000100800 */
[----:B--2---:R-:W-:Y:S04]  /*d8820*/  STL [R1+0xb138], R247 ;  /* 0x00b138f701007387 */ /* 0x004fe80000100800 */
[----:B------:R-:W-:Y:S04]  /*d8830*/  STL [R1+0xb144], R62 ;  /* 0x00b1443e01007387 */ /* 0x000fe80000100800 */
[----:B------:R-:W-:Y:S04]  /*d8840*/  STL [R1+0xb140], R63 ;  /* 0x00b1403f01007387 */ /* 0x000fe80000100800 */
[----:B------:R1:W-:Y:S04]  /*d8850*/  STL [R1+0xb14c], R58 ;  /* 0x00b14c3a01007387 */ /* 0x0003e80000100800 */
[----:B------:R2:W-:Y:S04]  /*d8860*/  STL [R1+0xb148], R59 ;  /* 0x00b1483b01007387 */ /* 0x0005e80000100800 */
[----:B------:R4:W-:Y:S04]  /*d8870*/  STL [R1+0xb154], R54 ;  /* 0x00b1543601007387 */ /* 0x0009e80000100800 */
[----:B------:R4:W-:Y:S04]  /*d8880*/  STL [R1+0xb150], R55 ;  /* 0x00b1503701007387 */ /* 0x0009e80000100800 */
[----:B------:R-:W-:Y:S04]  /*d8890*/  STL [R1+0xb15c], R18 ;  /* 0x00b15c1201007387 */ /* 0x000fe80000100800 */
        /* <DEDUP_REMOVED lines=20> */
[----:B------:R-:W4:Y:S01]  /*d89e0*/  LDL R197, [R1+0xa44] ;  /* 0x000a440001c57983 */ /* 0x000f220000100800 */
[C---:B------:R-:W-:Y:S03]  /*d89f0*/  HMMA.1688.F32.TF32 R220, R200.reuse, R84, R220 ;  /* 0x00000054c8dc723c */ /* 0x040fe600000810dc */
[----:B------:R-:W4:Y:S03]  /*d8a00*/  LDL.LU.64 R162, [R1+0xb260] ;  /* 0x00b2600001a27983 */ /* 0x000f260000300a00 */
[C---:B---3--:R-:W-:Y:S01]  /*d8a10*/  HMMA.1688.F32.TF32 R12, R200.reuse, R160, R12 ;  /* 0x000000a0c80c723c */ /* 0x048fe2000008100c */
        /* <DEDUP_REMOVED lines=20> */
[----:B-1----:R-:W-:Y:S01]  /*d8b60*/  MOV R58, R166 ;  /* 0x000000a6003a7202 */ /* 0x002fe20000000f00 */
[----:B--2---:R-:W-:Y:S01]  /*d8b70*/  IMAD.MOV.U32 R59, RZ, RZ, R167 ;  /* 0x000000ffff3b7224 */ /* 0x004fe200078e00a7 */
[----:B----4-:R-:W-:Y:S01]  /*d8b80*/  MOV R54, R90 ;  /* 0x0000005a00367202 */ /* 0x010fe20000000f00 */
[----:B------:R-:W-:Y:S01]  /*d8b90*/  IMAD.MOV.U32 R55, RZ, RZ, R91 ;  /* 0x000000ffff377224 */ /* 0x000fe200078e005b */
[----:B------:R-:W-:Y:S01]  /*d8ba0*/  MOV R246, R94 ;  /* 0x0000005e00f67202 */ /* 0x000fe20000000f00 */
[C---:B------:R-:W-:Y:S01]  /*d8bb0*/  HMMA.1688.F32.TF32 R168, R200.reuse, R92, R168 ;  /* 0x0000005cc8a8723c */ /* 0x040fe200000810a8 */
[----:B------:R-:W-:Y:S01]  /*d8bc0*/  IMAD.MOV.U32 R62, RZ, RZ, R10 ;  /* 0x000000ffff3e7224 */ /* 0x000fe200078e000a */
[----:B------:R-:W-:Y:S04]  /*d8bd0*/  LDS R198, [R0+UR10+0x12100] ;  /* 0x0121000a00c67984 */ /* 0x000fe80008000800 */
[C---:B------:R-:W-:Y:S01]  /*d8be0*/  HMMA.1688.F32.TF32 R192, R200.reuse, R96, R192 ;  /* 0x00000060c8c0723c */ /* 0x040fe200000810c0 */
[----:B------:R-:W-:Y:S01]  /*d8bf0*/  IMAD.MOV.U32 R63, RZ, RZ, R11 ;  /* 0x000000ffff3f7224 */ /* 0x000fe200078e000b */
[----:B------:R-:W-:Y:S04]  /*d8c00*/  LDS R199, [R2+UR10+0x12100] ;  /* 0x0121000a02c77984 */ /* 0x000fe80008000800 */
[C---:B------:R-:W-:Y:S06]  /*d8c10*/  HMMA.1688.F32.TF32 R188, R200.reuse, R100, R188 ;  /* 0x00000064c8bc723c */ /* 0x040fec00000810bc */
[----:B------:R-:W-:Y:S06]  /*d8c20*/  HMMA.1688.F32.TF32 R216, R200, R248, R216 ;  /* 0x000000f8c8d8723c */ /* 0x000fec00000810d8 */
[----:B------:R-:W-:Y:S06]  /*d8c30*/  HMMA.1688.F32.TF32 R220, R212, R86, R220 ;  /* 0x00000056d4dc723c */ /* 0x000fec00000810dc */
[----:B------:R-:W-:Y:S01]  /*d8c40*/  HMMA.1688.F32.TF32 R236, R200, R196, R236 ;  /* 0x000000c4c8ec723c */ /* 0x000fe200000810ec */
[----:B------:R-:W2:Y:S04]  /*d8c50*/  LDL R202, [R1+0xa48] ;  /* 0x000a480001ca7983 */ /* 0x000ea80000100800 */
[----:B------:R-:W2:Y:S04]  /*d8c60*/  LDL R203, [R1+0xa4c] ;  /* 0x000a4c0001cb7983 */ /* 0x000ea80000100800 */
[----:B------:R-:W4:Y:S04]  /*d8c70*/  LDL.LU.64 R86, [R1+0xb200] ;  /* 0x00b2000001567983 */ /* 0x000f280000300a00 */
[----:B------:R-:W3:Y:S01]  /*d8c80*/  LDL.LU.64 R84, [R1+0xb1f8] ;  /* 0x00b1f80001547983 */ /* 0x000ee20000300a00 */
[C---:B------:R-:W-:Y:S06]  /*d8c90*/  HMMA.1688.F32.TF32 R224, R212.reuse, R166, R224 ;  /* 0x000000a6d4e0723c */ /* 0x040fec00000810e0 */
[C---:B------:R-:W-:Y:S06]  /*d8ca0*/  HMMA.1688.F32.TF32 R228, R212.reuse, R90, R228 ;  /* 0x0000005ad4e4723c */ /* 0x040fec00000810e4 */
[C---:B------:R-:W-:Y:S01]  /*d8cb0*/  HMMA.1688.F32.TF32 R232, R212.reuse, R10, R232 ;  /* 0x0000000ad4e8723c */ /* 0x040fe200000810e8 */
[----:B------:R-:W-:Y:S04]  /*d8cc0*/  STL.64 [R1+0xcd0], R220 ;  /* 0x000cd0dc01007387 */ /* 0x000fe80000100a00 */
[----:B------:R1:W-:Y:S01]  /*d8cd0*/  STL.64 [R1+0xcd8], R222 ;  /* 0x000cd8de01007387 */ /* 0x0003e20000100a00 */
[----:B------:R-:W-:Y:S01]  /*d8ce0*/  HMMA.1688.F32.TF32 R208, R212, R6, R208 ;  /* 0x00000006d4d0723c */ /* 0x000fe200000810d0 */
[----:B------:R-:W-:-:S02]  /*d8cf0*/  IMAD.MOV.U32 R167, RZ, RZ, R240 ;  /* 0x000000ffffa77224 */ /* 0x000fc400078e00f0 */
[----:B------:R-:W-:Y:S02]  /*d8d00*/  IMAD.MOV.U32 R247, RZ, RZ, R95 ;  /* 0x000000fffff77224 */ /* 0x000fe400078e005f */
[----:B------:R-:W-:Y:S01]  /*d8d10*/  IMAD.MOV.U32 R18, RZ, RZ, R102 ;  /* 0x000000ffff127224 */ /* 0x000fe200078e0066 */
[C---:B------:R-:W-:Y:S01]  /*d8d20*/  HMMA.1688.F32.TF32 R168, R212.reuse, R94, R168 ;  /* 0x0000005ed4a8723c */ /* 0x040fe200000810a8 */
[----:B------:R-:W-:Y:S02]  /*d8d30*/  IMAD.MOV.U32 R19, RZ, RZ, R103 ;  /* 0x000000ffff137224 */ /* 0x000fe400078e0067 */
[----:B------:R-:W-:Y:S02]  /*d8d40*/  IMAD.MOV.U32 R22, RZ, RZ, R98 ;  /* 0x000000ffff167224 */ /* 0x000fe400078e0062 */
[----:B------:R-:W-:Y:S01]  /*d8d50*/  IMAD.MOV.U32 R23, RZ, RZ, R99 ;  /* 0x000000ffff177224 */ /* 0x000fe200078e0063 */
[----:B-1----:R-:W4:Y:S04]  /*d8d60*/  LDL R222, [R1+0x948] ;  /* 0x0009480001de7983 */ /* 0x002f280000100800 */
[----:B------:R-:W4:Y:S04]  /*d8d70*/  LDL R223, [R1+0x94c] ;  /* 0x00094c0001df7983 */ /* 0x000f280000100800 */
[----:B------:R-:W-:Y:S04]  /*d8d80*/  STL.64 [R1+0xcc0], R224 ;  /* 0x000cc0e001007387 */ /* 0x000fe80000100a00 */
[----:B------:R1:W-:Y:S04]  /*d8d90*/  STL.64 [R1+0xcc8], R226 ;  /* 0x000cc8e201007387 */ /* 0x0003e80000100a00 */
[----:B------:R-:W4:Y:S04]  /*d8da0*/  LDL R164, [R1] ;  /* 0x0000000001a47983 */ /* 0x000f280000100800 */
[----:B------:R-:W4:Y:S04]  /*d8db0*/  LDL R165, [R1+0x4] ;  /* 0x0000040001a57983 */ /* 0x000f280000100800 */
[----:B-1----:R-:W4:Y:S04]  /*d8dc0*/  LDL R226, [R1+0x968] ;  /* 0x0009680001e27983 */ /* 0x002f280000100800 */
[----:B------:R-:W4:Y:S01]  /*d8dd0*/  LDL R227, [R1+0x96c] ;  /* 0x00096c0001e37983 */ /* 0x000f220000100800 */
[C---:B------:R-:W-:Y:S01]  /*d8de0*/  HMMA.1688.F32.TF32 R192, R212.reuse, R98, R192 ;  /* 0x00000062d4c0723c */ /* 0x040fe200000810c0 */
[----:B------:R-:W-:Y:S01]  /*d8df0*/  IMAD.MOV.U32 R50, RZ, RZ, R250 ;  /* 0x000000ffff327224 */ /* 0x000fe200078e00fa */
[----:B------:R-:W-:Y:S01]  /*d8e00*/  MOV R51, R251 ;  /* 0x000000fb00337202 */ /* 0x000fe20000000f00 */
[----:B------:R-:W-:Y:S04]  /*d8e10*/  LDS R196, [R0+UR10+0x10100] ;  /* 0x0101000a00c47984 */ /* 0x000fe80008000800 */
[----:B------:R-:W1:Y:S01]  /*d8e20*/  LDS R197, [R2+UR10+0x10100] ;  /* 0x0101000a02c57984 */ /* 0x000e620008000800 */
[----:B--2---:R-:W-:Y:S01]  /*d8e30*/  HMMA.1688.F32.TF32 R200, R212, R202, R236 ;  /* 0x000000cad4c8723c */ /* 0x004fe200000810ec */
[----:B---3--:R-:W-:-:S02]  /*d8e40*/  IMAD.MOV.U32 R166, RZ, RZ, R85 ;  /* 0x000000ffffa67224 */ /* 0x008fc400078e0055 */
[----:B------:R-:W2:Y:S04]  /*d8e50*/  LDL.LU R85, [R1+0xb1f4] ;  /* 0x00b1f40001557983 */ /* 0x000ea80000300800 */
[----:B------:R-:W3:Y:S04]  /*d8e60*/  LDL.LU R240, [R1+0xb1f0] ;  /* 0x00b1f00001f07983 */ /* 0x000ee80000300800 */
        /* <DEDUP_REMOVED lines=11> */
[----:B------:R-:W3:Y:S04]  /*d8f20*/  LDL R235, [R1+0x9ac] ;  /* 0x0009ac0001eb7983 */ /* 0x000ee80000100800 */
[----:B------:R-:W4:Y:S04]  /*d8f30*/  LDL R238, [R1+0x9c8] ;  /* 0x0009c80001ee7983 */ /* 0x000f280000100800 */
[----:B------:R-:W-:Y:S04]  /*d8f40*/  STL.64 [R1+0xf20], R200 ;  /* 0x000f20c801007387 */ /* 0x000fe80000100a00 */
[----:B------:R-:W-:Y:S04]  /*d8f50*/  STL.64 [R1+0xf28], R202 ;  /* 0x000f28ca01007387 */ /* 0x000fe80000100a00 */
[----:B------:R-:W4:Y:S04]  /*d8f60*/  LDL R239, [R1+0x9cc] ;  /* 0x0009cc0001ef7983 */ /* 0x000f280000100800 */
[----:B------:R-:W2:Y:S04]  /*d8f70*/  LDL.LU.64 R6, [R1+0xb1c8] ;  /* 0x00b1c80001067983 */ /* 0x000ea80000300a00 */
[----:B------:R-:W2:Y:S04]  /*d8f80*/  LDL.LU.64 R4, [R1+0xb1c0] ;  /* 0x00b1c00001047983 */ /* 0x000ea80000300a00 */
[----:B------:R-:W-:Y:S04]  /*d8f90*/  STL.64 [R1+0xf00], R208 ;  /* 0x000f00d001007387 */ /* 0x000fe80000100a00 */
[----:B------:R1:W-:Y:S04]  /*d8fa0*/  STL.64 [R1+0xf08], R210 ;  /* 0x000f08d201007387 */ /* 0x0003e80000100a00 */
[----:B------:R-:W-:Y:S04]  /*d8fb0*/  LDS R200, [R0+UR10+0x14100] ;  /* 0x0141000a00c87984 */ /* 0x000fe80008000800 */
[----:B------:R-:W-:Y:S04]  /*d8fc0*/  LDS R202, [R0+UR10+0x16100] ;  /* 0x0161000a00ca7984 */ /* 0x000fe80008000800 */
[----:B-1----:R-:W2:Y:S04]  /*d8fd0*/  LDL R210, [R1+0x9e8] ;  /* 0x0009e80001d27983 */ /* 0x002ea80000100800 */
[----:B------:R-:W2:Y:S04]  /*d8fe0*/  LDL R211, [R1+0x9ec] ;  /* 0x0009ec0001d37983 */ /* 0x000ea80000100800 */
[----:B------:R-:W-:Y:S04]  /*d8ff0*/  STL.64 [R1+0xee0], R168 ;  /* 0x000ee0a801007387 */ /* 0x000fe80000100a00 */
[----:B------:R3:W-:Y:S04]  /*d9000*/  STL.64 [R1+0xee8], R170 ;  /* 0x000ee8aa01007387 */ /* 0x0007e80000100a00 */
[----:B------:R-:W2:Y:S04]  /*d9010*/  LDL.LU.64 R94, [R1+0xb1b8] ;  /* 0x00b1b800015e7983 */ /* 0x000ea80000300a00 */
[----:B------:R-:W2:Y:S04]  /*d9020*/  LDL.LU.64 R92, [R1+0xb1b0] ;  /* 0x00b1b000015c7983 */ /* 0x000ea80000300a00 */
[----:B------:R-:W-:Y:S04]  /*d9030*/  LDS R201, [R2+UR10+0x14100] ;  /* 0x0141000a02c97984 */ /* 0x000fe80008000800 */
[----:B------:R-:W1:Y:S01]  /*d9040*/  LDS R203, [R2+UR10+0x16100] ;  /* 0x0161000a02cb7984 */ /* 0x000e620008000800 */
[C---:B---3--:R-:W-:Y:S06]  /*d9050*/  HMMA.1688.F32.TF32 R168, R212.reuse, R234, R172 ;  /* 0x000000ead4a8723c */ /* 0x048fec00000810ac */
[C---:B----4-:R-:W-:Y:S06]  /*d9060*/  HMMA.1688.F32.TF32 R176, R212.reuse, R238, R176 ;  /* 0x000000eed4b0723c */ /* 0x050fec00000810b0 */
[----:B--2---:R-:W-:-:S15]  /*d9070*/  HMMA.1688.F32.TF32 R12, R212, R210, R12 ;  /* 0x000000d2d40c723c */ /* 0x004fde000008100c */
[----:B------:R-:W-:-:S08]  /*d9080*/  NOP ;  /* 0x0000000000007918 */ /* 0x000fd00000000000 */
[----:B------:R-:W-:Y:S04]  /*d9090*/  STL.64 [R1+0xd50], R12 ;  /* 0x000d500c01007387 */ /* 0x000fe80000100a00 */
[----:B------:R2:W-:Y:S02]  /*d90a0*/  STL.64 [R1+0xd58], R14 ;  /* 0x000d580e01007387 */ /* 0x0005e40000100a00 */
[C---:B--2---:R-:W-:Y:S02]  /*d90b0*/  HMMA.1688.F32.TF32 R12, R212.reuse, R230, R204 ;  /* 0x000000e6d40c723c */ /* 0x044fe400000810cc */
[----:B------:R-:W-:Y:S04]  /*d90c0*/  STL.64 [R1+0xd40], R176 ;  /* 0x000d40b001007387 */ /* 0x000fe80000100a00 */
[----:B------:R-:W-:Y:S01]  /*d90d0*/  STL.64 [R1+0xd48], R178 ;  /* 0x000d48b201007387 */ /* 0x000fe20000100a00 */
[----:B------:R-:W-:Y:S03]  /*d90e0*/  HMMA.1688.F32.TF32 R172, R212, R226, R180 ;  /* 0x000000e2d4ac723c */ /* 0x000fe600000810b4 */
[----:B------:R-:W-:Y:S04]  /*d90f0*/  STL.64 [R1+0xd30], R168 ;  /* 0x000d30a801007387 */ /* 0x000fe80000100a00 */
[----:B------:R2:W-:Y:S01]  /*d9100*/  STL.64 [R1+0xd38], R170 ;  /* 0x000d38aa01007387 */ /* 0x0005e20000100a00 */
[----:B------:R-:W-:-:S03]  /*d9110*/  MOV R229, R240 ;  /* 0x000000f000e57202 */ /* 0x000fc60000000f00 */
[----:B------:R-:W-:Y:S04]  /*d9120*/  LDS R206, [R0+UR10+0x1a100] ;  /* 0x01a1000a00ce7984 */ /* 0x000fe80008000800 */
[----:B------:R-:W-:Y:S01]  /*d9130*/  LDS R207, [R2+UR10+0x1a100] ;  /* 0x01a1000a02cf7984 */ /* 0x000fe20008000800 */
[C---:B--2---:R-:W-:Y:S03]  /*d9140*/  HMMA.1688.F32.TF32 R168, R212.reuse, R222, R184 ;  /* 0x000000ded4a8723c */ /* 0x044fe600000810b8 */
[----:B------:R-:W-:Y:S04]  /*d9150*/  STL.64 [R1+0xd20], R12 ;  /* 0x000d200c01007387 */ /* 0x000fe80000100a00 */
[----:B------:R2:W-:Y:S02]  /*d9160*/  STL.64 [R1+0xd28], R14 ;  /* 0x000d280e01007387 */ /* 0x0005e40000100a00 */
[C---:B--2---:R-:W-:Y:S02]  /*d9170*/  HMMA.1688.F32.TF32 R12, R212.reuse, R102, R188 ;  /* 0x00000066d40c723c */ /* 0x044fe400000810bc */
[----:B------:R2:W-:Y:S04]  /*d9180*/  STL.64 [R1+0xd10], R172 ;  /* 0x000d10ac01007387 */ /* 0x0005e80000100a00 */
[----:B------:R3:W-:Y:S08]  /*d9190*/  STL.64 [R1+0xd18], R174 ;  /* 0x000d18ae01007387 */ /* 0x0007f00000100a00 */
[----:B------:R4:W-:Y:S04]  /*d91a0*/  STL.64 [R1+0xd00], R168 ;  /* 0x000d00a801007387 */ /* 0x0009e80000100a00 */
[----:B------:R1:W-:Y:S05]  /*d91b0*/  STL.64 [R1+0xd08], R170 ;  /* 0x000d08aa01007387 */ /* 0x0003ea0000100a00 */
        /* <DEDUP_REMOVED lines=30> */
[----:B------:R-:W3:Y:S04]  /*d93a0*/  LDL R228, [R1+0x10] ;  /* 0x0000100001e47983 */ /* 0x000ee80000100800 */
[----:B------:R-:W3:Y:S04]  /*d93b0*/  LDL.LU R100, [R1+0x1120] ;  /* 0x0011200001647983 */ /* 0x000ee80000300800 */
[----:B------:R-:W3:Y:S04]  /*d93c0*/  LDL.LU R101, [R1+0x1124] ;  /* 0x0011240001657983 */ /* 0x000ee80000300800 */
[----:B------:R-:W3:Y:S04]  /*d93d0*/  LDL.LU R102, [R1+0x1128] ;  /* 0x0011280001667983 */ /* 0x000ee80000300800 */
[----:B------:R-:W3:Y:S04]  /*d93e0*/  LDL.LU R103, [R1+0x112c] ;  /* 0x00112c0001677983 */ /* 0x000ee80000300800 */
[----:B------:R-:W4:Y:S04]  /*d93f0*/  LDL.LU R224, [R1+0x1140] ;  /* 0x0011400001e07983 */ /* 0x000f280000300800 */
[----:B------:R-:W4:Y:S04]  /*d9400*/  LDL.LU R225, [R1+0x1144] ;  /* 0x0011440001e17983 */ /* 0x000f280000300800 */
[----:B------:R-:W4:Y:S01]  /*d9410*/  LDL.LU R226, [R1+0x1148] ;  /* 0x0011480001e27983 */ /* 0x000f220000300800 */
[----:B------:R-:W-:Y:S03]  /*d9420*/  HMMA.1688.F32.TF32 R212, R212, R250, R216 ;  /* 0x000000fad4d4723c */ /* 0x000fe600000810d8 */
        /* <DEDUP_REMOVED lines=20> */
[----:B------:R-:W4:Y:S04]  /*d9570*/  LDL.LU.64 R98, [R1+0xb1a8] ;  /* 0x00b1a80001627983 */ /* 0x000f280000300a00 */
[----:B------:R-:W4:Y:S04]  /*d9580*/  LDL.LU.64 R96, [R1+0xb1a0] ;  /* 0x00b1a00001607983 */ /* 0x000f280000300a00 */
[----:B-1----:R-:W4:Y:S04]  /*d9590*/  LDL.LU R192, [R1+0x1070] ;  /* 0x0010700001c07983 */ /* 0x002f280000300800 */
[----:B------:R-:W4:Y:S04]  /*d95a0*/  LDL.LU R193, [R1+0x1074] ;  /* 0x0010740001c17983 */ /* 0x000f280000300800 */
[----:B------:R-:W4:Y:S04]  /*d95b0*/  LDL.LU R194, [R1+0x1078] ;  /* 0x0010780001c27983 */ /* 0x000f280000300800 */
[----:B------:R-:W4:Y:S04]  /*d95c0*/  LDL.LU R195, [R1+0x107c] ;  /* 0x00107c0001c37983 */ /* 0x000f280000300800 */
[----:B------:R1:W-:Y:S04]  /*d95d0*/  STL.64 [R1+0xc90], R212 ;  /* 0x000c90d401007387 */ /* 0x0003e80000100a00 */
[----:B------:R1:W-:Y:S04]  /*d95e0*/  STL.64 [R1+0xc98], R214 ;  /* 0x000c98d601007387 */ /* 0x0003e80000100a00 */
[----:B------:R-:W4:Y:S04]  /*d95f0*/  LDL.LU.64 R250, [R1+0xb198] ;  /* 0x00b1980001fa7983 */ /* 0x000f280000300a00 */
[----:B------:R-:W2:Y:S04]  /*d9600*/  LDL.LU.64 R248, [R1+0xb190] ;  /* 0x00b1900001f87983 */ /* 0x000ea80000300a00 */
[----:B-1----:R-:W4:Y:S04]  /*d9610*/  LDL.LU R212, [R1+0x14d0] ;  /* 0x0014d00001d47983 */ /* 0x002f280000300800 */
[----:B------:R-:W4:Y:S04]  /*d9620*/  LDL.LU R213, [R1+0x14d4] ;  /* 0x0014d40001d57983 */ /* 0x000f280000300800 */
[----:B------:R-:W4:Y:S04]  /*d9630*/  LDL.LU R214, [R1+0x14d8] ;  /* 0x0014d80001d67983 */ /* 0x000f280000300800 */
[----:B------:R-:W4:Y:S04]  /*d9640*/  LDL.LU R215, [R1+0x14dc] ;  /* 0x0014dc0001d77983 */ /* 0x000f280000300800 */
[----:B------:R-:W4:Y:S04]  /*d9650*/  LDL.LU R216, [R1+0x1060] ;  /* 0x0010600001d87983 */ /* 0x000f280000300800 */
[----:B------:R-:W4:Y:S04]  /*d9660*/  LDL.LU R217, [R1+0x1064] ;  /* 0x0010640001d97983 */ /* 0x000f280000300800 */
[----:B------:R-:W4:Y:S04]  /*d9670*/  LDL.LU R218, [R1+0x1068] ;  /* 0x0010680001da7983 */ /* 0x000f280000300800 */
[----:B------:R-:W4:Y:S01]  /*d9680*/  LDL.LU R219, [R1+0x106c] ;  /* 0x00106c0001db7983 */ /* 0x000f220000300800 */
[C---:B---3--:R-:W-:Y:S03]  /*d9690*/  HMMA.1688.F32.TF32 R228, R196.reuse, R228, R100 ;  /* 0x000000e4c4e4723c */ /* 0x048fe60000081064 */
[----:B------:R-:W3:Y:S04]  /*d96a0*/  LDL.LU.64 R102, [R1+0xb188] ;  /* 0x00b1880001667983 */ /* 0x000ee80000300a00 */
[----:B------:R-:W3:Y:S01]  /*d96b0*/  LDL.LU.64 R100, [R1+0xb180] ;  /* 0x00b1800001647983 */ /* 0x000ee20000300a00 */
[----:B--2---:R-:W-:Y:S03]  /*d96c0*/  HMMA.1688.F32.TF32 R220, R196, R248, R220 ;  /* 0x000000f8c4dc723c */ /* 0x004fe600000810dc */
[----:B----4-:R1:W-:Y:S04]  /*d96d0*/  STL.64 [R1+0xb060], R250 ;  /* 0x00b060fa01007387 */ /* 0x0103e80000100a00 */
[----:B------:R2:W-:-:S15]  /*d96e0*/  STL.64 [R1+0xb058], R248 ;  /* 0x00b058f801007387 */ /* 0x0005de0000100a00 */
[----:B------:R-:W-:-:S02]  /*d96f0*/  NOP ;  /* 0x0000000000007918 */ /* 0x000fc40000000000 */
[----:B------:R-:W-:Y:S01]  /*d9700*/  HMMA.1688.F32.TF32 R220, R200, R250, R220 ;  /* 0x000000fac8dc723c */ /* 0x000fe200000810dc */
[----:B-1----:R-:W4:Y:S05]  /*d9710*/  LDL.64 R250, [R1+0x18] ;  /* 0x0000180001fa7983 */ /* 0x002f2a0000100a00 */
[----:B------:R-:W-:-:S15]  /*d9720*/  HMMA.1688.F32.TF32 R224, R196, R164, R224 ;  /* 0x000000a4c4e0723c */ /* 0x000fde00000810e0 */
[----:B------:R-:W-:-:S09]  /*d9730*/  NOP ;  /* 0x0000000000007918 */ /* 0x000fd20000000000 */
[----:B------:R-:W-:Y:S01]  /*d9740*/  HMMA.1688.F32.TF32 R224, R200, R166, R224 ;  /* 0x000000a6c8e0723c */ /* 0x000fe200000810e0 */
[----:B------:R-:W4:Y:S04]  /*d9750*/  LDL.LU.64 R166, [R1+0xb178] ;  /* 0x00b1780001a67983 */ /* 0x000f280000300a00 */
[----:B------:R-:W4:Y:S01]  /*d9760*/  LDL.LU.64 R164, [R1+0xb170] ;  /* 0x00b1700001a47983 */ /* 0x000f220000300a00 */
[C---:B------:R-:W-:Y:S03]  /*d9770*/  HMMA.1688.F32.TF32 R232, R196.reuse, R204, R232 ;  /* 0x000000ccc4e8723c */ /* 0x040fe600000810e8 */
[----:B--2---:R-:W2:Y:S03]  /*d9780*/  LDL R248, [R1+0x30] ;  /* 0x0000300001f87983 */ /* 0x004ea60000100800 */
[C---:B------:R-:W-:Y:S01]  /*d9790*/  HMMA.1688.F32.TF32 R212, R196.reuse, R96, R212 ;  /* 0x00000060c4d4723c */ /* 0x040fe200000810d4 */
[----:B------:R-:W2:Y:S05]  /*d97a0*/  LDL R249, [R1+0x34] ;  /* 0x0000340001f97983 */ /* 0x000eaa0000100800 */
[C---:B------:R-:W-:Y:S06]  /*d97b0*/  HMMA.1688.F32.TF32 R168, R196.reuse, R92, R168 ;  /* 0x0000005cc4a8723c */ /* 0x040fec00000810a8 */
[C---:B------:R-:W-:Y:S06]  /*d97c0*/  HMMA.1688.F32.TF32 R176, R196.reuse, R8, R176 ;  /* 0x00000008c4b0723c */ /* 0x040fec00000810b0 */
[C---:B------:R-:W-:Y:S06]  /*d97d0*/  HMMA.1688.F32.TF32 R172, R196.reuse, R88, R172 ;  /* 0x00000058c4ac723c */ /* 0x040fec00000810ac */
[C---:B------:R-:W-:Y:S06]  /*d97e0*/  HMMA.1688.F32.TF32 R208, R196.reuse, R84, R208 ;  /* 0x00000054c4d0723c */ /* 0x040fec00000810d0 */
[C---:B------:R-:W-:Y:S06]  /*d97f0*/  HMMA.1688.F32.TF32 R184, R196.reuse, R76, R184 ;  /* 0x0000004cc4b8723c */ /* 0x040fec00000810b8 */
[C---:B------:R-:W-:Y:S01]  /*d9800*/  HMMA.1688.F32.TF32 R188, R196.reuse, R72, R188 ;  /* 0x00000048c4bc723c */ /* 0x040fe200000810bc */
[----:B------:R-:W-:Y:S01]  /*d9810*/  IMAD.MOV.U32 R240, RZ, RZ, R205 ;  /* 0x000000fffff07224 */ /* 0x000fe200078e00cd */
[----:B------:R-:W-:Y:S04]  /*d9820*/  LDS R204, [R0+UR10+0x18100] ;  /* 0x0181000a00cc7984 */ /* 0x000fe80008000800 */
[C---:B------:R-:W-:Y:S01]  /*d9830*/  HMMA.1688.F32.TF32 R12, R196.reuse, R4, R12 ;  /* 0x00000004c40c723c */ /* 0x040fe2000008100c */
[----:B------:R-:W1:Y:S05]  /*d9840*/  LDS R205, [R2+UR10+0x18100] ;  /* 0x0181000a02cd7984 */ /* 0x000e6a0008000800 */
[C---:B------:R-:W-:Y:S06]  /*d9850*/  HMMA.1688.F32.TF32 R180, R196.reuse, R80, R180 ;  /* 0x00000050c4b4723c */ /* 0x040fec00000810b4 */
[C---:B------:R-:W-:Y:S06]  /*d9860*/  HMMA.1688.F32.TF32 R192, R196.reuse, R68, R192 ;  /* 0x00000044c4c0723c */ /* 0x040fec00000810c0 */
[C---:B------:R-:W-:Y:S06]  /*d9870*/  HMMA.1688.F32.TF32 R216, R196.reuse, R64, R216 ;  /* 0x00000040c4d8723c */ /* 0x040fec00000810d8 */
[----:B---3--:R-:W-:Y:S01]  /*d9880*/  HMMA.1688.F32.TF32 R236, R196, R100, R236 ;  /* 0x00000064c4ec723c */ /* 0x008fe200000810ec */
[----:B------:R-:W-:Y:S04]  /*d9890*/  LDS R196, [R0+UR10+0x1c100] ;  /* 0x01c1000a00c47984 */ /* 0x000fe80008000800 */
[----:B------:R-:W-:Y:S02]  /*d98a0*/  LDS R197, [R2+UR10+0x1c100] ;  /* 0x01c1000a02c57984 */ /* 0x000fe40008000800 */
[----:B------:R-:W-:-:S02]  /*d98b0*/  IMAD.MOV.U32 R198, RZ, RZ, R242 ;  /* 0x000000ffffc67224 */ /* 0x000fc400078e00f2 */
[----:B------:R-:W-:-:S15]  /*d98c0*/  IMAD.MOV.U32 R199, RZ, RZ, R241 ;  /* 0x000000ffffc77224 */ /* 0x000fde00078e00f1 */
[C---:B------:R-:W-:Y:S06]  /*d98d0*/  HMMA.1688.F32.TF32 R236, R200.reuse, R102, R236 ;  /* 0x00000066c8ec723c */ /* 0x040fec00000810ec */
[C---:B----4-:R-:W-:Y:S06]  /*d98e0*/  HMMA.1688.F32.TF32 R228, R200.reuse, R250, R228 ;  /* 0x000000fac8e4723c */ /* 0x050fec00000810e4 */
[----:B------:R-:W-:Y:S01]  /*d98f0*/  MOV R242, R250 ;  /* 0x000000fa00f27202 */ /* 0x000fe20000000f00 */
[----:B------:R-:W-:Y:S01]  /*d9900*/  IMAD.MOV.U32 R241, RZ, RZ, R251 ;  /* 0x000000fffff17224 */ /* 0x000fe200078e00fb */
[----:B------:R-:W3:Y:S04]  /*d9910*/  LDL R250, [R1+0x38] ;  /* 0x0000380001fa7983 */ /* 0x000ee80000100800 */
[----:B------:R-:W3:Y:S04]  /*d9920*/  LDL R251, [R1+0x3c] ;  /* 0x00003c0001fb7983 */ /* 0x000ee80000100800 */
[----:B------:R4:W-:Y:S04]  /*d9930*/  STL.64 [R1+0xb050], R102 ;  /* 0x00b0506601007387 */ /* 0x0009e80000100a00 */
[----:B------:R1:W-:Y:S04]  /*d9940*/  STL.64 [R1+0xb048], R100 ;  /* 0x00b0486401007387 */ /* 0x0003e80000100a00 */
[----:B----4-:R-:W4:Y:S04]  /*d9950*/  LDL.64 R102, [R1+0x48] ;  /* 0x0000480001667983 */ /* 0x010f280000100a00 */
[----:B-1----:R-:W3:Y:S04]  /*d9960*/  LDL.64 R100, [R1+0x40] ;  /* 0x0000400001647983 */ /* 0x002ee80000100a00 */
        /* <DEDUP_REMOVED lines=44> */
[----:B------:R-:W-:Y:S01]  /*d9c30*/  IMAD.MOV.U32 R97, RZ, RZ, R252 ;  /* 0x000000ffff617224 */ /* 0x000fe200078e00fc */
[C---:B--2---:R-:W-:Y:S02]  /*d9c40*/  HMMA.1688.F32.TF32 R228, R200.reuse, R248, R228 ;  /* 0x000000f8c8e4723c */ /* 0x044fe400000810e4 */
        /* <DEDUP_REMOVED lines=15> */
[----:B------:R-:W-:Y:S01]  /*d9d40*/  STL.64 [R1+0xb0e8], R72 ;  /* 0x00b0e84801007387 */ /* 0x000fe20000100a00 */
[C---:B---3--:R-:W-:Y:S03]  /*d9d50*/  HMMA.1688.F32.TF32 R224, R200.reuse, R100, R224 ;  /* 0x00000064c8e0723c */ /* 0x048fe600000810e0 */
[----:B------:R-:W-:Y:S04]  /*d9d60*/  STL.64 [R1+0xb100], R70 ;  /* 0x00b1004601007387 */ /* 0x000fe80000100a00 */
[----:B------:R-:W-:Y:S01]  /*d9d70*/  STL.64 [R1+0xb0f8], R68 ;  /* 0x00b0f84401007387 */ /* 0x000fe20000100a00 */
[----:B----4-:R-:W-:Y:S03]  /*d9d80*/  HMMA.1688.F32.TF32 R220, R200, R96, R220 ;  /* 0x00000060c8dc723c */ /* 0x010fe600000810dc */
[----:B------:R-:W-:Y:S01]  /*d9d90*/  STL.64 [R1+0xb110], R66 ;  /* 0x00b1104201007387 */ /* 0x000fe20000100a00 */
[----:B------:R-:W-:Y:S01]  /*d9da0*/  IMAD.MOV.U32 R98, RZ, RZ, R243 ;  /* 0x000000ffff627224 */ /* 0x000fe200078e00f3 */
[----:B------:R-:W-:-:S02]  /*d9db0*/  MOV R99, R3 ;  /* 0x0000000300637202 */ /* 0x000fc40000000f00 */
[----:B------:R-:W-:Y:S04]  /*d9dc0*/  STL.64 [R1+0xb108], R64 ;  /* 0x00b1084001007387 */ /* 0x000fe80000100a00 */
[----:B------:R-:W-:Y:S04]  /*d9dd0*/  STL.64 [R1+0xb040], R166 ;  /* 0x00b040a601007387 */ /* 0x000fe80000100a00 */
[----:B------:R-:W-:Y:S01]  /*d9de0*/  STL.64 [R1+0xb038], R164 ;  /* 0x00b038a401007387 */ /* 0x000fe20000100a00 */
[----:B-1----:R-:W-:Y:S03]  /*d9df0*/  HMMA.1688.F32.TF32 R228, R204, R250, R228 ;  /* 0x000000facce4723c */ /* 0x002fe600000810e4 */
[----:B------:R-:W-:Y:S04]  /*d9e00*/  STL.64 [R1+0xb120], R162 ;  /* 0x00b120a201007387 */ /* 0x000fe80000100a00 */
[----:B------:R-:W-:Y:S01]  /*d9e10*/  STL.64 [R1+0xb118], R160 ;  /* 0x00b118a001007387 */ /* 0x000fe20000100a00 */
[----:B------:R-:W-:-:S03]  /*d9e20*/  MOV R250, R50 ;  /* 0x0000003200fa7202 */ /* 0x000fc60000000f00 */
[----:B------:R-:W-:Y:S01]  /*d9e30*/  STL.64 [R1+0xb130], R158 ;  /* 0x00b1309e01007387 */ /* 0x000fe20000100a00 */
[----:B------:R-:W-:-:S03]  /*d9e40*/  IMAD.MOV.U32 R251, RZ, RZ, R51 ;  /* 0x000000fffffb7224 */ /* 0x000fc600078e0033 */
[----:B------:R1:W-:Y:S01]  /*d9e50*/  STL.64 [R1+0xb128], R156 ;  /* 0x00b1289c01007387 */ /* 0x0003e20000100a00 */
[----:B------:R-:W-:Y:S03]  /*d9e60*/  HMMA.1688.F32.TF32 R220, R204, R98, R220 ;  /* 0x00000062ccdc723c */ /* 0x000fe600000810dc */
[----:B------:R-:W3:Y:S04]  /*d9e70*/  LDL R248, [R1+0x8e0] ;  /* 0x0008e00001f87983 */ /* 0x000ee80000100800 */
[----:B------:R-:W3:Y:S01]  /*d9e80*/  LDL R249, [R1+0x8e4] ;  /* 0x0008e40001f97983 */ /* 0x000ee20000100800 */
[----:B------:R-:W-:-:S03]  /*d9e90*/  IMAD.MOV.U32 R98, RZ, RZ, R22 ;  /* 0x000000ffff627224 */ /* 0x000fc600078e0016 */
[----:B------:R-:W4:Y:S01]  /*d9ea0*/  LDL.LU R50, [R1+0xb16c] ;  /* 0x00b16c0001327983 */ /* 0x000f220000300800 */
[----:B------:R-:W-:-:S03]  /*d9eb0*/  IMAD.MOV.U32 R99, RZ, RZ, R23 ;  /* 0x000000ffff637224 */ /* 0x000fc600078e0017 */
[----:B------:R-:W4:Y:S01]  /*d9ec0*/  LDL.LU R51, [R1+0xb168] ;  /* 0x00b1680001337983 */ /* 0x000f220000300800 */
[----:B------:R-:W-:Y:S01]  /*d9ed0*/  IMAD.MOV.U32 R252, RZ, RZ, R101 ;  /* 0x000000fffffc7224 */ /* 0x000fe200078e0065 */
[----:B------:R-:W-:Y:S02]  /*d9ee0*/  HMMA.1688.F32.TF32 R224, R204, R102, R224 ;  /* 0x00000066cce0723c */ /* 0x000fe400000810e0 */
[----:B------:R-:W3:Y:S04]  /*d9ef0*/  LDL R96, [R1+0x900] ;  /* 0x0009000001607983 */ /* 0x000ee80000100800 */
[----:B------:R-:W-:Y:S01]  /*d9f00*/  IMAD.MOV.U32 R243, RZ, RZ, R102 ;  /* 0x000000fffff37224 */ /* 0x000fe200078e0066 */
[----:B------:R-:W3:Y:S01]  /*d9f10*/  LDL R97, [R1+0x904] ;  /* 0x0009040001617983 */ /* 0x000ee20000100800 */
[----:B------:R-:W-:Y:S01]  /*d9f20*/  IMAD.MOV.U32 R3, RZ, RZ, R103 ;  /* 0x000000ffff037224 */ /* 0x000fe200078e0067 */
[----:B------:R-:W-:-:S02]  /*d9f30*/  MOV R102, R18 ;  /* 0x0000001200667202 */ /* 0x000fc40000000f00 */
[----:B------:R-:W3:Y:S01]  /*d9f40*/  LDL.LU R22, [R1+0xb164] ;  /* 0x00b1640001167983 */ /* 0x000ee20000300800 */
[----:B------:R-:W-:-:S03]  /*d9f50*/  IMAD.MOV.U32 R103, RZ, RZ, R19 ;  /* 0x000000ffff677224 */ /* 0x000fc600078e0013 */
[----:B------:R-:W3:Y:S01]  /*d9f60*/  LDL.LU R23, [R1+0xb160] ;  /* 0x00b1600001177983 */ /* 0x000ee20000300800 */
[----:B--2---:R-:W-:-:S03]  /*d9f70*/  IMAD.MOV.U32 R90, RZ, RZ, R54 ;  /* 0x000000ffff5a7224 */ /* 0x004fc600078e0036 */
[----:B------:R-:W2:Y:S04]  /*d9f80*/  LDL R100, [R1+0x920] ;  /* 0x0009200001647983 */ /* 0x000ea80000100800 */
[----:B------:R-:W2:Y:S01]  /*d9f90*/  LDL R101, [R1+0x924] ;  /* 0x0009240001657983 */ /* 0x000ea20000100800 */
[----:B------:R-:W-:-:S03]  /*d9fa0*/  IMAD.MOV.U32 R91, RZ, RZ, R55 ;  /* 0x000000ffff5b7224 */ /* 0x000fc600078e0037 */
[----:B------:R-:W2:Y:S04]  /*d9fb0*/  LDL.LU R18, [R1+0xb15c] ;  /* 0x00b15c0001127983 */ /* 0x000ea80000300800 */
[----:B------:R-:W2:Y:S01]  /*d9fc0*/  LDL.LU R19, [R1+0xb158] ;  /* 0x00b1580001137983 */ /* 0x000ea20000300800 */
[----:B------:R-:W-:-:S03]  /*d9fd0*/  MOV R86, R58 ;  /* 0x0000003a00567202 */ /* 0x000fc60000000f00 */
[----:B------:R-:W2:Y:S04]  /*d9fe0*/  LDL R88, [R1+0xa80] ;  /* 0x000a800001587983 */ /* 0x000ea80000100800 */
[----:B------:R-:W2:Y:S01]  /*d9ff0*/  LDL R89, [R1+0xa84] ;  /* 0x000a840001597983 */ /* 0x000ea20000100800 */
[----:B------:R-:W-:-:S03]  /*da000*/  IMAD.MOV.U32 R87, RZ, RZ, R59 ;  /* 0x000000ffff577224 */ /* 0x000fc600078e003b */
[----:B------:R-:W2:Y:S04]  /*da010*/  LDL.LU R54, [R1+0xb154] ;  /* 0x00b1540001367983 */ /* 0x000ea80000300800 */
[----:B------:R-:W2:Y:S01]  /*da020*/  LDL.LU R55, [R1+0xb150] ;  /* 0x00b1500001377983 */ /* 0x000ea20000300800 */
[----:B------:R-:W-:-:S03]  /*da030*/  IMAD.MOV.U32 R10, RZ, RZ, R62 ;  /* 0x000000ffff0a7224 */ /* 0x000fc600078e003e */
[----:B------:R-:W2:Y:S04]  /*da040*/  LDL R84, [R1+0xaa0] ;  /* 0x000aa00001547983 */ /* 0x000ea80000100800 */
[----:B------:R-:W2:Y:S01]  /*da050*/  LDL R85, [R1+0xaa4] ;  /* 0x000aa40001557983 */ /* 0x000ea20000100800 */
[----:B------:R-:W-:-:S03]  /*da060*/  IMAD.MOV.U32 R11, RZ, RZ, R63 ;  /* 0x000000ffff0b7224 */ /* 0x000fc600078e003f */
[----:B------:R-:W2:Y:S04]  /*da070*/  LDL.LU R58, [R1+0xb14c] ;  /* 0x00b14c00013a7983 */ /* 0x000ea80000300800 */
[----:B------:R-:W2:Y:S01]  /*da080*/  LDL.LU R59, [R1+0xb148] ;  /* 0x00b14800013b7983 */ /* 0x000ea20000300800 */
[----:B------:R-:W-:-:S03]  /*da090*/  MOV R94, R246 ;  /* 0x000000f6005e7202 */ /* 0x000fc60000000f00 */
[----:B------:R-:W2:Y:S04]  /*da0a0*/  LDL R80, [R1+0xac0] ;  /* 0x000ac00001507983 */ /* 0x000ea80000100800 */
[----:B------:R-:W2:Y:S04]  /*da0b0*/  LDL R81, [R1+0xac4] ;  /* 0x000ac40001517983 */ /* 0x000ea80000100800 */
[----:B------:R-:W2:Y:S04]  /*da0c0*/  LDL R82, [R1+0xac8] ;  /* 0x000ac80001527983 */ /* 0x000ea80000100800 */
[----:B------:R-:W2:Y:S04]  /*da0d0*/  LDL R83, [R1+0xacc] ;  /* 0x000acc0001537983 */ /* 0x000ea80000100800 */
[----:B------:R-:W2:Y:S04]  /*da0e0*/  LDL R8, [R1+0xa60] ;  /* 0x000a600001087983 */ /* 0x000ea80000100800 */
[----:B------:R-:W2:Y:S01]  /*da0f0*/  LDL R9, [R1+0xa64] ;  /* 0x000a640001097983 */ /* 0x000ea20000100800 */
[----:B------:R-:W-:-:S03]  /*da100*/  IMAD.MOV.U32 R95, RZ, RZ, R247 ;  /* 0x000000ffff5f7224 */ /* 0x000fc600078e00f7 */
[----:B------:R-:W2:Y:S04]  /*da110*/  LDL.LU R62, [R1+0xb144] ;  /* 0x00b14400013e7983 */ /* 0x000ea80000300800 */
[----:B------:R-:W2:Y:S04]  /*da120*/  LDL.LU R63, [R1+0xb140] ;  /* 0x00b14000013f7983 */ /* 0x000ea80000300800 */
[----:B------:R-:W2:Y:S04]  /*da130*/  LDL R92, [R1+0xa00] ;  /* 0x000a0000015c7983 */ /* 0x000ea80000100800 */
[----:B------:R-:W2:Y:S04]  /*da140*/  LDL R93, [R1+0xa04] ;  /* 0x000a0400015d7983 */ /* 0x000ea80000100800 */
[----:B------:R-:W2:Y:S04]  /*da150*/  LDL.LU R246, [R1+0xb13c] ;  /* 0x00b13c0001f67983 */ /* 0x000ea80000300800 */
[----:B------:R-:W2:Y:S01]  /*da160*/  LDL.LU R247, [R1+0xb138] ;  /* 0x00b1380001f77983 */ /* 0x000ea20000300800 */
[C---:B------:R-:W-:Y:S03]  /*da170*/  HMMA.1688.F32.TF32 R232, R196.reuse, R154, R232 ;  /* 0x0000009ac4e8723c */ /* 0x040fe600000810e8 */
[----:B-1----:R-:W2:Y:S03]  /*da180*/  LDL R156, [R1+0x9e0] ;  /* 0x0009e000019c7983 */ /* 0x002ea60000100800 */
        /* <DEDUP_REMOVED lines=54> */
[C---:B----4-:R-:W-:Y:S06]  /*da4f0*/  HMMA.1688.F32.TF32 R172, R204.reuse, R50, R172 ;  /* 0x00000032ccac723c */ /* 0x050fec00000810ac */
[C---:B---3--:R-:W-:Y:S06]  /*da500*/  HMMA.1688.F32.TF32 R176, R204.reuse, R22, R176 ;  /* 0x00000016ccb0723c */ /* 0x048fec00000810b0 */
[C---:B--2---:R-:W-:Y:S06]  /*da510*/  HMMA.1688.F32.TF32 R12, R204.reuse, R18, R12 ;  /* 0x00000012cc0c723c */ /* 0x044fec000008100c */
[C---:B------:R-:W-:Y:S06]  /*da520*/  HMMA.1688.F32.TF32 R168, R204.reuse, R54, R168 ;  /* 0x00000036cca8723c */ /* 0x040fec00000810a8 */
[C---:B------:R-:W-:Y:S06]  /*da530*/  HMMA.1688.F32.TF32 R212, R204.reuse, R58, R212 ;  /* 0x0000003accd4723c */ /* 0x040fec00000810d4 */
[C---:B------:R-:W-:Y:S01]  /*da540*/  HMMA.1688.F32.TF32 R236, R204.reuse, R62, R236 ;  /* 0x0000003eccec723c */ /* 0x040fe200000810ec */
[----:B------:R2:W-:Y:S05]  /*da550*/  STL [R1+0xb034], R246 ;  /* 0x00b034f601007387 */ /* 0x0005ea0000100800 */
[----:B------:R-:W-:Y:S06]  /*da560*/  HMMA.1688.F32.TF32 R232, R204, R246, R232 ;  /* 0x000000f6cce8723c */ /* 0x000fec00000810e8 */
[----:B------:R3:W-:Y:S04]  /*da570*/  STL [R1+0xb030], R247 ;  /* 0x00b030f701007387 */ /* 0x0007e80000100800 */
[----:B------:R-:W4:Y:S04]  /*da580*/  LDL R204, [R1+0xa40] ;  /* 0x000a400001cc7983 */ /* 0x000f280000100800 */
[----:B------:R-:W4:Y:S01]  /*da590*/  LDL R205, [R1+0xa44] ;  /* 0x000a440001cd7983 */ /* 0x000f220000100800 */
        /* <DEDUP_REMOVED lines=20> */
[----:B------:R-:W-:Y:S04]  /*da6e0*/  LDS R206, [R0+UR10+0x12180] ;  /* 0x0121800a00ce7984 */ /* 0x000fe80008000800 */
[----:B------:R-:W-:Y:S01]  /*da6f0*/  LDS R207, [R2+UR10+0x12180] ;  /* 0x0121800a02cf7984 */ /* 0x000fe20008000800 */
[C---:B------:R-:W-:Y:S06]  /*da700*/  HMMA.1688.F32.TF32 R228, R196.reuse, R88, R228 ;  /* 0x00000058c4e4723c */ /* 0x040fec00000810e4 */
[C---:B------:R-:W-:Y:S06]  /*da710*/  HMMA.1688.F32.TF32 R232, R196.reuse, R8, R232 ;  /* 0x00000008c4e8723c */ /* 0x040fec00000810e8 */
[C---:B------:R-:W-:Y:S06]  /*da720*/  HMMA.1688.F32.TF32 R212, R196.reuse, R4, R212 ;  /* 0x00000004c4d4723c */ /* 0x040fec00000810d4 */
[C---:B------:R-:W-:Y:S06]  /*da730*/  HMMA.1688.F32.TF32 R168, R196.reuse, R92, R168 ;  /* 0x0000005cc4a8723c */ /* 0x040fec00000810a8 */
[C---:B------:R-:W-:Y:S06]  /*da740*/  HMMA.1688.F32.TF32 R188, R196.reuse, R100, R188 ;  /* 0x00000064c4bc723c */ /* 0x040fec00000810bc */
[C---:B------:R-:W-:Y:S06]  /*da750*/  HMMA.1688.F32.TF32 R192, R196.reuse, R96, R192 ;  /* 0x00000060c4c0723c */ /* 0x040fec00000810c0 */
[C---:B------:R-:W-:Y:S06]  /*da760*/  HMMA.1688.F32.TF32 R216, R196.reuse, R248, R216 ;  /* 0x000000f8c4d8723c */ /* 0x040fec00000810d8 */
[----:B----4-:R-:W-:Y:S01]  /*da770*/  HMMA.1688.F32.TF32 R236, R196, R204, R236 ;  /* 0x000000ccc4ec723c */ /* 0x010fe200000810ec */
[----:B------:R-:W4:Y:S04]  /*da780*/  LDL R198, [R1+0xa48] ;  /* 0x000a480001c67983 */ /* 0x000f280000100800 */
[----:B------:R-:W4:Y:S01]  /*da790*/  LDL R199, [R1+0xa4c] ;  /* 0x000a4c0001c77983 */ /* 0x000f220000100800 */
[C---:B------:R-:W-:Y:S03]  /*da7a0*/  HMMA.1688.F32.TF32 R220, R200.reuse, R82, R220 ;  /* 0x00000052c8dc723c */ /* 0x040fe600000810dc */
[----:B------:R-:W4:Y:S03]  /*da7b0*/  LDL.LU.64 R82, [R1+0xb0d0] ;  /* 0x00b0d00001527983 */ /* 0x000f260000300a00 */
[----:B------:R-:W-:Y:S01]  /*da7c0*/  HMMA.1688.F32.TF32 R224, R200, R86, R224 ;  /* 0x00000056c8e0723c */ /* 0x000fe200000810e0 */
[----:B------:R-:W4:Y:S01]  /*da7d0*/  LDL.LU.64 R80, [R1+0xb0c8] ;  /* 0x00b0c80001507983 */ /* 0x000f220000300a00 */
[----:B--2---:R-:W-:-:S02]  /*da7e0*/  IMAD.MOV.U32 R246, RZ, RZ, R6 ;  /* 0x000000fffff67224 */ /* 0x004fc400078e0006 */
[----:B---3--:R-:W-:Y:S01]  /*da7f0*/  IMAD.MOV.U32 R247, RZ, RZ, R7 ;  /* 0x000000fffff77224 */ /* 0x008fe200078e0007 */
[----:B------:R-:W-:Y:S01]  /*da800*/  LDS R204, [R0+UR10+0x10180] ;  /* 0x0101800a00cc7984 */ /* 0x000fe20008000800 */
[C---:B------:R-:W-:Y:S03]  /*da810*/  HMMA.1688.F32.TF32 R228, R200.reuse, R90, R228 ;  /* 0x0000005ac8e4723c */ /* 0x040fe600000810e4 */
[----:B------:R-:W1:Y:S03]  /*da820*/  LDS R205, [R2+UR10+0x10180] ;  /* 0x0101800a02cd7984 */ /* 0x000e660008000800 */
[C---:B------:R-:W-:Y:S06]  /*da830*/  HMMA.1688.F32.TF32 R232, R200.reuse, R10, R232 ;  /* 0x0000000ac8e8723c */ /* 0x040fec00000810e8 */
[C---:B------:R-:W-:Y:S01]  /*da840*/  HMMA.1688.F32.TF32 R212, R200.reuse, R6, R212 ;  /* 0x00000006c8d4723c */ /* 0x040fe200000810d4 */
[----:B------:R-:W-:Y:S04]  /*da850*/  STL.64 [R1+0xd70], R220 ;  /* 0x000d70dc01007387 */ /* 0x000fe80000100a00 */
[----:B------:R2:W-:Y:S04]  /*da860*/  STL.64 [R1+0xd78], R222 ;  /* 0x000d78de01007387 */ /* 0x0005e80000100a00 */
[----:B--2---:R-:W2:Y:S04]  /*da870*/  LDL R222, [R1+0x948] ;  /* 0x0009480001de7983 */ /* 0x004ea80000100800 */
[----:B------:R-:W2:Y:S04]  /*da880*/  LDL R223, [R1+0x94c] ;  /* 0x00094c0001df7983 */ /* 0x000ea80000100800 */
[----:B------:R-:W3:Y:S04]  /*da890*/  LDL.LU.64 R86, [R1+0xb0c0] ;  /* 0x00b0c00001567983 */ /* 0x000ee80000300a00 */
[----:B------:R-:W3:Y:S04]  /*da8a0*/  LDL.LU.64 R84, [R1+0xb0b8] ;  /* 0x00b0b80001547983 */ /* 0x000ee80000300a00 */
[----:B------:R-:W-:Y:S04]  /*da8b0*/  STL.64 [R1+0xd80], R224 ;  /* 0x000d80e001007387 */ /* 0x000fe80000100a00 */
[----:B------:R1:W-:Y:S04]  /*da8c0*/  STL.64 [R1+0xd88], R226 ;  /* 0x000d88e201007387 */ /* 0x0003e80000100a00 */
[----:B-1----:R-:W2:Y:S04]  /*da8d0*/  LDL R226, [R1+0x968] ;  /* 0x0009680001e27983 */ /* 0x002ea80000100800 */
[----:B------:R-:W2:Y:S04]  /*da8e0*/  LDL R227, [R1+0x96c] ;  /* 0x00096c0001e37983 */ /* 0x000ea80000100800 */
        /* <DEDUP_REMOVED lines=10> */
[----:B-1----:R-:W2:Y:S04]  /*da990*/  LDL R234, [R1+0x9a8] ;  /* 0x0009a80001ea7983 */ /* 0x002ea80000100800 */
[----:B------:R-:W2:Y:S01]  /*da9a0*/  LDL R235, [R1+0x9ac] ;  /* 0x0009ac0001eb7983 */ /* 0x000ea20000100800 */
[----:B----4-:R-:W-:Y:S03]  /*da9b0*/  HMMA.1688.F32.TF32 R196, R200, R198, R236 ;  /* 0x000000c6c8c4723c */ /* 0x010fe600000810ec */
[----:B------:R-:W4:-:S15]  /*da9c0*/  LDL R238, [R1+0x9c8] ;  /* 0x0009c80001ee7983 */ /* 0x000f1e0000100800 */
[----:B------:R-:W-:-:S05]  /*da9d0*/  NOP ;  /* 0x0000000000007918 */ /* 0x000fca0000000000 */
[----:B------:R-:W-:Y:S04]  /*da9e0*/  STL.64 [R1+0xdc0], R196 ;  /* 0x000dc0c401007387 */ /* 0x000fe80000100a00 */
[----:B------:R-:W-:Y:S04]  /*da9f0*/  STL.64 [R1+0xdc8], R198 ;  /* 0x000dc8c601007387 */ /* 0x000fe80000100a00 */
[----:B------:R-:W4:Y:S04]  /*daa00*/  LDL R239, [R1+0x9cc] ;  /* 0x0009cc0001ef7983 */ /* 0x000f280000100800 */
[----:B------:R-:W-:Y:S04]  /*daa10*/  STL.64 [R1+0xdd0], R212 ;  /* 0x000dd0d401007387 */ /* 0x000fe80000100a00 */
[----:B------:R1:W-:Y:S04]  /*daa20*/  STL.64 [R1+0xdd8], R214 ;  /* 0x000dd8d601007387 */ /* 0x0003e80000100a00 */
[----:B------:R-:W3:Y:S04]  /*daa30*/  LDL.LU.64 R6, [R1+0xb090] ;  /* 0x00b0900001067983 */ /* 0x000ee80000300a00 */
[----:B------:R-:W3:Y:S04]  /*daa40*/  LDL.LU.64 R4, [R1+0xb088] ;  /* 0x00b0880001047983 */ /* 0x000ee80000300a00 */
[----:B-1----:R-:W3:Y:S04]  /*daa50*/  LDL R214, [R1+0x9e8] ;  /* 0x0009e80001d67983 */ /* 0x002ee80000100800 */
[----:B------:R-:W3:Y:S01]  /*daa60*/  LDL R215, [R1+0x9ec] ;  /* 0x0009ec0001d77983 */ /* 0x000ee20000100800 */
[C---:B------:R-:W-:Y:S03]  /*daa70*/  HMMA.1688.F32.TF32 R168, R200.reuse, R94, R168 ;  /* 0x0000005ec8a8723c */ /* 0x040fe600000810a8 */
[----:B------:R-:W3:Y:S04]  /*daa80*/  LDL.LU.64 R94, [R1+0xb080] ;  /* 0x00b08000015e7983 */ /* 0x000ee80000300a00 */
[----:B------:R-:W3:Y:S01]  /*daa90*/  LDL.LU.64 R92, [R1+0xb078] ;  /* 0x00b07800015c7983 */ /* 0x000ee20000300a00 */
[C---:B------:R-:W-:Y:S06]  /*daaa0*/  HMMA.1688.F32.TF32 R192, R200.reuse, R98, R192 ;  /* 0x00000062c8c0723c */ /* 0x040fec00000810c0 */
[C---:B------:R-:W-:Y:S01]  /*daab0*/  HMMA.1688.F32.TF32 R216, R200.reuse, R250, R216 ;  /* 0x000000fac8d8723c */ /* 0x040fe200000810d8 */
[----:B------:R-:W-:Y:S01]  /*daac0*/  MOV R233, R240 ;  /* 0x000000f000e97202 */ /* 0x000fe20000000f00 */
[----:B------:R-:W-:Y:S04]  /*daad0*/  LDS R196, [R0+UR10+0x14180] ;  /* 0x0141800a00c47984 */ /* 0x000fe80008000800 */
[----:B------:R-:W-:Y:S04]  /*daae0*/  LDS R198, [R0+UR10+0x16180] ;  /* 0x0161800a00c67984 */ /* 0x000fe80008000800 */
[----:B------:R-:W-:Y:S04]  /*daaf0*/  STL.64 [R1+0xe00], R168 ;  /* 0x000e00a801007387 */ /* 0x000fe80000100a00 */
[----:B------:R2:W-:Y:S04]  /*dab00*/  STL.64 [R1+0xe08], R170 ;  /* 0x000e08aa01007387 */ /* 0x0005e80000100a00 */
[----:B------:R-:W-:Y:S04]  /*dab10*/  LDS R197, [R2+UR10+0x14180] ;  /* 0x0141800a02c57984 */ /* 0x000fe80008000800 */
[----:B------:R-:W1:Y:S01]  /*dab20*/  LDS R199, [R2+UR10+0x16180] ;  /* 0x0161800a02c77984 */ /* 0x000e620008000800 */
[C---:B--2---:R-:W-:Y:S06]  /*dab30*/  HMMA.1688.F32.TF32 R168, R200.reuse, R234, R172 ;  /* 0x000000eac8a8723c */ /* 0x044fec00000810ac */
[C---:B------:R-:W-:Y:S06]  /*dab40*/  HMMA.1688.F32.TF32 R172, R200.reuse, R226, R180 ;  /* 0x000000e2c8ac723c */ /* 0x040fec00000810b4 */
[C---:B----4-:R-:W-:Y:S06]  /*dab50*/  HMMA.1688.F32.TF32 R176, R200.reuse, R238, R176 ;  /* 0x000000eec8b0723c */ /* 0x050fec00000810b0 */
[----:B---3--:R-:W-:-:S15]  /*dab60*/  HMMA.1688.F32.TF32 R12, R200, R214, R12 ;  /* 0x000000d6c80c723c */ /* 0x008fde000008100c */
[----:B------:R-:W-:-:S08]  /*dab70*/  NOP ;  /* 0x0000000000007918 */ /* 0x000fd00000000000 */
[----:B------:R-:W-:Y:S04]  /*dab80*/  STL.64 [R1+0xe10], R12 ;  /* 0x000e100c01007387 */ /* 0x000fe80000100a00 */
[----:B------:R2:W-:Y:S02]  /*dab90*/  STL.64 [R1+0xe18], R14 ;  /* 0x000e180e01007387 */ /* 0x0005e40000100a00 */
[C---:B--2---:R-:W-:Y:S02]  /*daba0*/  HMMA.1688.F32.TF32 R12, R200.reuse, R230, R208 ;  /* 0x000000e6c80c723c */ /* 0x044fe400000810d0 */
[----:B------:R-:W-:Y:S04]  /*dabb0*/  STL.64 [R1+0xe20], R176 ;  /* 0x000e20b001007387 */ /* 0x000fe80000100a00 */
[----:B------:R-:W-:Y:S04]  /*dabc0*/  STL.64 [R1+0xe28], R178 ;  /* 0x000e28b201007387 */ /* 0x000fe80000100a00 */
[----:B------:R-:W-:Y:S04]  /*dabd0*/  STL.64 [R1+0xe50], R168 ;  /* 0x000e50a801007387 */ /* 0x000fe80000100a00 */
[----:B------:R2:W-:Y:S09]  /*dabe0*/  STL.64 [R1+0xe58], R170 ;  /* 0x000e58aa01007387 */ /* 0x0005f20000100a00 */
[----:B------:R-:W-:Y:S01]  /*dabf0*/  STL.64 [R1+0xe70], R12 ;  /* 0x000e700c01007387 */ /* 0x000fe20000100a00 */
[C---:B--2---:R-:W-:Y:S03]  /*dac00*/  HMMA.1688.F32.TF32 R168, R200.reuse, R222, R184 ;  /* 0x000000dec8a8723c */ /* 0x044fe600000810b8 */
[----:B------:R2:W-:Y:S03]  /*dac10*/  STL.64 [R1+0xe78], R14 ;  /* 0x000e780e01007387 */ /* 0x0005e60000100a00 */
[----:B--2---:R-:W-:Y:S01]  /*dac20*/  HMMA.1688.F32.TF32 R12, R200, R102, R188 ;  /* 0x00000066c80c723c */ /* 0x004fe200000810bc */
[----:B------:R2:W-:Y:S04]  /*dac30*/  STL.64 [R1+0xe80], R172 ;  /* 0x000e80ac01007387 */ /* 0x0005e80000100a00 */
[----:B------:R3:W-:Y:S04]  /*dac40*/  STL.64 [R1+0xe88], R174 ;  /* 0x000e88ae01007387 */ /* 0x0007e80000100a00 */
[----:B------:R-:W4:Y:S08]  /*dac50*/  LDL.LU R184, [R1+0x1640] ;  /* 0x0016400001b87983 */ /* 0x000f300000300800 */
[----:B------:R-:W-:Y:S04]  /*dac60*/  STL.64 [R1+0xea0], R168 ;  /* 0x000ea0a801007387 */ /* 0x000fe80000100a00 */
[----:B------:R-:W-:Y:S04]  /*dac70*/  STL.64 [R1+0xea8], R170 ;  /* 0x000ea8aa01007387 */ /* 0x000fe80000100a00 */
        /* <DEDUP_REMOVED lines=25> */
[----:B------:R-:W2:Y:S04]  /*dae10*/  LDL R232, [R1+0x20] ;  /* 0x0000200001e87983 */ /* 0x000ea80000100800 */
        /* <DEDUP_REMOVED lines=12> */
[----:B------:R-:W3:Y:S04]  /*daee0*/  LDL.64 R100, [R1+0x10] ;  /* 0x0000100001647983 */ /* 0x000ee80000100a00 */
        /* <DEDUP_REMOVED lines=37> */
[----:B---3--:R-:W-:Y:S06]  /*db140*/  HMMA.1688.F32.TF32 R228, R204, R100, R228 ;  /* 0x00000064cce4723c */ /* 0x008fec00000810e4 */
[----:B------:R-:W-:-:S02]  /*db150*/  IMAD.MOV.U32 R240, RZ, RZ, R101 ;  /* 0x000000fffff07224 */ /* 0x000fc400078e0065 */
[----:B------:R-:W3:Y:S01]  /*db160*/  LDL.LU.64 R100, [R1+0xb048] ;  /* 0x00b0480001647983 */ /* 0x000ee20000300a00 */
[C---:B----4-:R-:W-:Y:S03]  /*db170*/  HMMA.1688.F32.TF32 R224, R204.reuse, R164, R224 ;  /* 0x000000a4cce0723c */ /* 0x050fe600000810e0 */
[----:B------:R1:W-:Y:S04]  /*db180*/  STL [R1+0xafb8], R240 ;  /* 0x00afb8f001007387 */ /* 0x0003e80000100800 */
[----:B------:R4:W-:Y:S01]  /*db190*/  STL [R1+0xafbc], R85 ;  /* 0x00afbc5501007387 */ /* 0x0009e20000100800 */
[C---:B------:R-:W-:Y:S06]  /*db1a0*/  HMMA.1688.F32.TF32 R12, R204.reuse, R4, R12 ;  /* 0x00000004cc0c723c */ /* 0x040fec000008100c */
[----:B------:R-:W-:Y:S01]  /*db1b0*/  HMMA.1688.F32.TF32 R176, R204, R8, R176 ;  /* 0x00000008ccb0723c */ /* 0x000fe200000810b0 */
[----:B-1----:R-:W-:-:S05]  /*db1c0*/  IMAD.MOV.U32 R240, RZ, RZ, R167 ;  /* 0x000000fffff07224 */ /* 0x002fca00078e00a7 */
[C---:B--2---:R-:W-:Y:S06]  /*db1d0*/  HMMA.1688.F32.TF32 R172, R204.reuse, R88, R172 ;  /* 0x00000058ccac723c */ /* 0x044fec00000810ac */
[C---:B------:R-:W-:Y:S06]  /*db1e0*/  HMMA.1688.F32.TF32 R180, R204.reuse, R80, R180 ;  /* 0x00000050ccb4723c */ /* 0x040fec00000810b4 */
[C---:B------:R-:W-:Y:S06]  /*db1f0*/  HMMA.1688.F32.TF32 R168, R204.reuse, R92, R168 ;  /* 0x0000005ccca8723c */ /* 0x040fec00000810a8 */
[C---:B------:R-:W-:Y:S06]  /*db200*/  HMMA.1688.F32.TF32 R184, R204.reuse, R76, R184 ;  /* 0x0000004cccb8723c */ /* 0x040fec00000810b8 */
[----:B------:R-:W-:Y:S06]  /*db210*/  HMMA.1688.F32.TF32 R208, R204, R84, R208 ;  /* 0x00000054ccd0723c */ /* 0x000fec00000810d0 */
[----:B------:R-:W-:Y:S06]  /*db220*/  HMMA.1688.F32.TF32 R224, R196, R166, R224 ;  /* 0x000000a6c4e0723c */ /* 0x000fec00000810e0 */
[----:B----4-:R-:W-:Y:S01]  /*db230*/  MOV R85, R166 ;  /* 0x000000a600557202 */ /* 0x010fe20000000f00 */
[C---:B------:R-:W-:Y:S06]  /*db240*/  HMMA.1688.F32.TF32 R188, R204.reuse, R72, R188 ;  /* 0x00000048ccbc723c */ /* 0x040fec00000810bc */
[C---:B------:R-:W-:Y:S06]  /*db250*/  HMMA.1688.F32.TF32 R212, R204.reuse, R96, R212 ;  /* 0x00000060ccd4723c */ /* 0x040fec00000810d4 */
        /* <DEDUP_REMOVED lines=8> */
[----:B---3--:R-:W-:Y:S03]  /*db2e0*/  HMMA.1688.F32.TF32 R236, R204, R100, R236 ;  /* 0x00000064ccec723c */ /* 0x008fe600000810ec */
        /* <DEDUP_REMOVED lines=319> */
[----:B------:R2:W-:Y:S04]  /*dc6e0*/  STL.64 [R1+0x1180], R172 ;  /* 0x001180ac01007387 */ /* 0x0005e80000100a00 */
[----:B------:R3:W-:-:S12]  /*dc6f0*/  STL.64 [R1+0x1188], R174 ;  /* 0x001188ae01007387 */ /* 0x0007d80000100a00 */
        /* <DEDUP_REMOVED lines=42> */
[----:B------:R-:W2:Y:S01]  /*dc9a0*/  LDL.LU R221, [R1+0x1714] ;  /* 0x0017140001dd7983 */ /* 0x000ea20000300800 */
[----:B------:R-:W-:Y:S03]  /*dc9b0*/  HMMA.1688.F32.TF32 R196, R196, R250, R216 ;  /* 0x000000fac4c4723c */ /* 0x000fe600000810d8 */
        /* <DEDUP_REMOVED lines=27> */
[----:B------:R-:W-:Y:S04]  /*dcb70*/  STL.64 [R1+0x11c8], R198 ;  /* 0x0011c8c601007387 */ /* 0x000fe80000100a00 */
[----:B------:R-:W4:Y:S04]  /*dcb80*/  LDL.LU.64 R250, [R1+0xaf60] ;  /* 0x00af600001fa7983 */ /* 0x000f280000300a00 */
[----:B------:R-:W2:Y:S01]  /*dcb90*/  LDL.LU.64 R248, [R1+0xaf58] ;  /* 0x00af580001f87983 */ /* 0x000ea20000300a00 */
[----:B------:R-:W-:-:S03]  /*dcba0*/  MOV R229, R240 ;  /* 0x000000f000e57202 */ /* 0x000fc60000000f00 */
[----:B-1----:R-:W4:Y:S04]  /*dcbb0*/  LDL.64 R196, [R1+0x20] ;  /* 0x0000200001c47983 */ /* 0x002f280000100a00 */
[----:B------:R-:W4:Y:S04]  /*dcbc0*/  LDL.LU R216, [R1+0x16c0] ;  /* 0x0016c00001d87983 */ /* 0x000f280000300800 */
[----:B------:R-:W4:Y:S04]  /*dcbd0*/  LDL.LU R217, [R1+0x16c4] ;  /* 0x0016c40001d97983 */ /* 0x000f280000300800 */
[----:B------:R-:W4:Y:S04]  /*dcbe0*/  LDL.LU R218, [R1+0x16c8] ;  /* 0x0016c80001da7983 */ /* 0x000f280000300800 */
[----:B------:R-:W4:Y:S04]  /*dcbf0*/  LDL.LU R219, [R1+0x16cc] ;  /* 0x0016cc0001db7983 */ /* 0x000f280000300800 */
[----:B------:R-:W-:Y:S04]  /*dcc00*/  LDS R198, [R0+UR10+0x1a200] ;  /* 0x01a2000a00c67984 */ /* 0x000fe80008000800 */
[----:B------:R-:W-:Y:S01]  /*dcc10*/  LDS R199, [R2+UR10+0x1a200] ;  /* 0x01a2000a02c77984 */ /* 0x000fe20008000800 */
        /* <DEDUP_REMOVED lines=2144> */
[C---:B----4-:R-:W-:Y:S06]  /*e5220*/  HMMA.1688.F32.TF32 R224, R204.reuse, R164, R224 ;  /* 0x000000a4cce0723c */ /* 0x050fec00000810e0 */
[C---:B------:R-:W-:Y:S06]  /*e5230*/  HMMA.1688.F32.TF32 R168, R204.reuse, R92, R168 ;  /* 0x0000005ccca8723c */ /* 0x040fec00000810a8 */
[C---:B------:R-:W-:Y:S06]  /*e5240*/  HMMA.1688.F32.TF32 R176, R204.reuse, R8, R176 ;  /* 0x00000008ccb0723c */ /* 0x040fec00000810b0 */
[C---:B--2---:R-:W-:Y:S06]  /*e5250*/  HMMA.1688.F32.TF32 R172, R204.reuse, R88, R172 ;  /* 0x00000058ccac723c */ /* 0x044fec00000810ac */
        /* <DEDUP_REMOVED lines=12> */
[----:B------:R-:W-:Y:S03]  /*e5320*/  HMMA.1688.F32.TF32 R216, R204, R64, R216 ;  /* 0x00000040ccd8723c */ /* 0x000fe600000810d8 */
[----:B------:R-:W-:Y:S04]  /*e5330*/  LDS R201, [R2+UR10+0x18480] ;  /* 0x0184800a02c97984 */ /* 0x000fe80008000800 */
[----:B------:R-:W1:Y:S01]  /*e5340*/  LDS R203, [R2+UR10+0x1a480] ;  /* 0x01a4800a02cb7984 */ /* 0x000e620008000800 */
[----:B------:R-:W-:Y:S06]  /*e5350*/  HMMA.1688.F32.TF32 R220, R196, R250, R220 ;  /* 0x000000fac4dc723c */ /* 0x000fec00000810dc */
[----:B---3--:R-:W-:Y:S01]  /*e5360*/  HMMA.1688.F32.TF32 R236, R204, R100, R236 ;  /* 0x00000064ccec723c */ /* 0x008fe200000810ec */
[----:B------:R-:W2:Y:S04]  /*e5370*/  LDL R206, [R1+0x28] ;  /* 0x0000280001ce7983 */ /* 0x000ea80000100800 */
[----:B------:R-:W2:Y:S04]  /*e5380*/  LDL R207, [R1+0x2c] ;  /* 0x00002c0001cf7983 */ /* 0x000ea80000100800 */
[----:B------:R3:W-:Y:S04]  /*e5390*/  STL.64 [R1+0xa8c0], R250 ;  /* 0x00a8c0fa01007387 */ /* 0x0007e80000100a00 */
[----:B------:R4:W-:Y:S04]  /*e53a0*/  STL.64 [R1+0xa8b8], R248 ;  /* 0x00a8b8f801007387 */ /* 0x0009e80000100a00 */
[----:B------:R-:W-:Y:S01]  /*e53b0*/  LDS R204, [R0+UR10+0x1c480] ;  /* 0x01c4800a00cc7984 */ /* 0x000fe20008000800 */
[----:B---3--:R-:W-:Y:S01]  /*e53c0*/  IMAD.MOV.U32 R250, RZ, RZ, R242 ;  /* 0x000000fffffa7224 */ /* 0x008fe200078e00f2 */
[----:B------:R-:W-:Y:S01]  /*e53d0*/  MOV R242, R166 ;  /* 0x000000a600f27202 */ /* 0x000fe20000000f00 */
[----:B------:R-:W-:Y:S01]  /*e53e0*/  IMAD.MOV.U32 R251, RZ, RZ, R241 ;  /* 0x000000fffffb7224 */ /* 0x000fe200078e00f1 */
[----:B------:R-:W-:Y:S01]  /*e53f0*/  LDS R205, [R2+UR10+0x1c480] ;  /* 0x01c4800a02cd7984 */ /* 0x000fe20008000800 */
[----:B------:R-:W-:-:S03]  /*e5400*/  IMAD.MOV.U32 R241, RZ, RZ, R167 ;  /* 0x000000fffff17224 */ /* 0x000fc600078e00a7 */
[----:B------:R-:W3:Y:S04]  /*e5410*/  LDL.LU.64 R166, [R1+0xa998] ;  /* 0x00a9980001a67983 */ /* 0x000ee80000300a00 */
[----:B------:R-:W1:Y:S01]  /*e5420*/  LDL.LU.64 R164, [R1+0xa990] ;  /* 0x00a9900001a47983 */ /* 0x000e620000300a00 */
[C---:B------:R-:W-:Y:S03]  /*e5430*/  HMMA.1688.F32.TF32 R228, R196.reuse, R250, R228 ;  /* 0x000000fac4e4723c */ /* 0x040fe600000810e4 */
[----:B----4-:R-:W4:Y:S04]  /*e5440*/  LDL R248, [R1+0x30] ;  /* 0x0000300001f87983 */ /* 0x010f280000100800 */
[----:B------:R-:W4:Y:S04]  /*e5450*/  LDL R249, [R1+0x34] ;  /* 0x0000340001f97983 */ /* 0x000f280000100800 */
[----:B------:R-:W4:Y:S04]  /*e5460*/  LDL R250, [R1+0x38] ;  /* 0x0000380001fa7983 */ /* 0x000f280000100800 */
[----:B------:R-:W4:Y:S04]  /*e5470*/  LDL R251, [R1+0x3c] ;  /* 0x00003c0001fb7983 */ /* 0x000f280000100800 */
[----:B------:R-:W-:Y:S01]  /*e5480*/  STL.64 [R1+0xa8b0], R102 ;  /* 0x00a8b06601007387 */ /* 0x000fe20000100a00 */
[C---:B------:R-:W-:Y:S03]  /*e5490*/  HMMA.1688.F32.TF32 R212, R196.reuse, R98, R212 ;  /* 0x00000062c4d4723c */ /* 0x040fe600000810d4 */
[----:B------:R2:W-:Y:S04]  /*e54a0*/  STL.64 [R1+0xa8a8], R100 ;  /* 0x00a8a86401007387 */ /* 0x0005e80000100a00 */
[----:B--2---:R-:W2:Y:S04]  /*e54b0*/  LDL R100, [R1+0x40] ;  /* 0x0000400001647983 */ /* 0x004ea80000100800 */
[----:B------:R3:W-:Y:S04]  /*e54c0*/  STL.64 [R1+0xa8d0], R98 ;  /* 0x00a8d06201007387 */ /* 0x0007e80000100a00 */
[----:B------:R3:W-:Y:S04]  /*e54d0*/  STL.64 [R1+0xa8c8], R96 ;  /* 0x00a8c86001007387 */ /* 0x0007e80000100a00 */
[----:B---3--:R-:W3:Y:S04]  /*e54e0*/  LDL.64 R98, [R1+0x58] ;  /* 0x0000580001627983 */ /* 0x008ee80000100a00 */
[----:B------:R-:W4:Y:S04]  /*e54f0*/  LDL.64 R96, [R1+0x50] ;  /* 0x0000500001607983 */ /* 0x000f280000100a00 */
        /* <DEDUP_REMOVED lines=21> */
[----:B------:R-:W-:Y:S04]  /*e5650*/  LDS R206, [R0+UR10+0x1e480] ;  /* 0x01e4800a00ce7984 */ /* 0x000fe80008000800 */
[----:B------:R-:W2:Y:S01]  /*e5660*/  LDS R207, [R2+UR10+0x1e480] ;  /* 0x01e4800a02cf7984 */ /* 0x000ea20008000800 */
[----:B-1----:R-:W-:Y:S03]  /*e5670*/  HMMA.1688.F32.TF32 R220, R200, R164, R220 ;  /* 0x000000a4c8dc723c */ /* 0x002fe600000810dc */
[----:B------:R-:W-:Y:S04]  /*e5680*/  STL.64 [R1+0xa8a0], R166 ;  /* 0x00a8a0a601007387 */ /* 0x000fe80000100a00 */
[----:B------:R1:W-:Y:S04]  /*e5690*/  STL.64 [R1+0xa898], R164 ;  /* 0x00a898a401007387 */ /* 0x0003e80000100a00 */
[----:B------:R-:W-:Y:S04]  /*e56a0*/  STL.64 [R1+0xa980], R162 ;  /* 0x00a980a201007387 */ /* 0x000fe80000100a00 */
[----:B------:R3:W-:Y:S04]  /*e56b0*/  STL.64 [R1+0xa978], R160 ;  /* 0x00a978a001007387 */ /* 0x0007e80000100a00 */
[----:B-1----:R-:W4:Y:S04]  /*e56c0*/  LDL R164, [R1+0xa20] ;  /* 0x000a200001a47983 */ /* 0x002f280000100800 */
[----:B------:R-:W4:Y:S01]  /*e56d0*/  LDL R165, [R1+0xa24] ;  /* 0x000a240001a57983 */ /* 0x000f220000100800 */
[----:B--2---:R-:W-:Y:S07]  /*e56e0*/  HMMA.1688.F32.TF32 R220, R204, R166, R220 ;  /* 0x000000a6ccdc723c */ /* 0x004fee00000810dc */
[----:B------:R-:W-:Y:S01]  /*e56f0*/  MOV R166, R246 ;  /* 0x000000f600a67202 */ /* 0x000fe20000000f00 */
[----:B------:R-:W-:Y:S01]  /*e5700*/  IMAD.MOV.U32 R167, RZ, RZ, R247 ;  /* 0x000000ffffa77224 */ /* 0x000fe200078e00f7 */
[----:B------:R-:W2:Y:S04]  /*e5710*/  LDL.LU R246, [R1+0xa98c] ;  /* 0x00a98c0001f67983 */ /* 0x000ea80000300800 */
[----:B------:R-:W2:Y:S01]  /*e5720*/  LDL.LU R247, [R1+0xa988] ;  /* 0x00a9880001f77983 */ /* 0x000ea20000300800 */
        /* <DEDUP_REMOVED lines=17> */
[C---:B------:R-:W-:Y:S01]  /*e5840*/  HMMA.1688.F32.TF32 R212, R200.reuse, R144, R212 ;  /* 0x00000090c8d4723c */ /* 0x040fe200000810d4 */
[----:B------:R-:W-:Y:S01]  /*e5850*/  IMAD.MOV.U32 R101, RZ, RZ, R252 ;  /* 0x000000ffff657224 */ /* 0x000fe200078e00fc */
[----:B------:R-:W2:Y:S04]  /*e5860*/  LDL R4, [R1+0xac0] ;  /* 0x000ac00001047983 */ /* 0x000ea80000100800 */
[C---:B------:R-:W-:Y:S01]  /*e5870*/  HMMA.1688.F32.TF32 R232, R200.reuse, R152, R232 ;  /* 0x00000098c8e8723c */ /* 0x040fe200000810e8 */
[----:B------:R-:W2:Y:S04]  /*e5880*/  LDL R5, [R1+0xac4] ;  /* 0x000ac40001057983 */ /* 0x000ea80000100800 */
[----:B------:R-:W2:Y:S01]  /*e5890*/  LDL.64 R92, [R1+0xaa0] ;  /* 0x000aa000015c7983 */ /* 0x000ea20000100a00 */
[C---:B------:R-:W-:Y:S01]  /*e58a0*/  HMMA.1688.F32.TF32 R236, R200.reuse, R148, R236 ;  /* 0x00000094c8ec723c */ /* 0x040fe200000810ec */
[----:B------:R-:W-:Y:S01]  /*e58b0*/  IMAD.MOV.U32 R102, RZ, RZ, R243 ;  /* 0x000000ffff667224 */ /* 0x000fe200078e00f3 */
[----:B------:R-:W-:Y:S01]  /*e58c0*/  MOV R103, R3 ;  /* 0x0000000300677202 */ /* 0x000fe20000000f00 */
        /* <DEDUP_REMOVED lines=33> */
[----:B------:R-:W2:Y:S01]  /*e5ae0*/  LDL R64, [R1+0xa60] ;  /* 0x000a600001407983 */ /* 0x000ea20000100800 */
[C---:B------:R-:W-:Y:S03]  /*e5af0*/  HMMA.1688.F32.TF32 R236, R204.reuse, R150, R236 ;  /* 0x00000096ccec723c */ /* 0x040fe600000810ec */
[----:B------:R-:W2:Y:S03]  /*e5b00*/  LDL R65, [R1+0xa64] ;  /* 0x000a640001417983 */ /* 0x000ea60000100800 */
[C---:B------:R-:W-:Y:S01]  /*e5b10*/  HMMA.1688.F32.TF32 R212, R204.reuse, R146, R212 ;  /* 0x00000092ccd4723c */ /* 0x040fe200000810d4 */
[----:B---3--:R-:W3:Y:S04]  /*e5b20*/  LDL R160, [R1+0xa80] ;  /* 0x000a800001a07983 */ /* 0x008ee80000100800 */
[----:B------:R-:W3:Y:S01]  /*e5b30*/  LDL R161, [R1+0xa84] ;  /* 0x000a840001a17983 */ /* 0x000ee20000100800 */
[C---:B------:R-:W-:Y:S03]  /*e5b40*/  HMMA.1688.F32.TF32 R168, R204.reuse, R142, R168 ;  /* 0x0000008ecca8723c */ /* 0x040fe600000810a8 */
[----:B------:R-:W3:Y:S03]  /*e5b50*/  LDL.64 R94, [R1+0xaa8] ;  /* 0x000aa800015e7983 */ /* 0x000ee60000100a00 */
        /* <DEDUP_REMOVED lines=9> */
[C---:B----4-:R-:W-:Y:S06]  /*e5bf0*/  HMMA.1688.F32.TF32 R220, R196.reuse, R96, R220 ;  /* 0x00000060c4dc723c */ /* 0x050fec00000810dc */
[----:B------:R-:W-:Y:S01]  /*e5c00*/  IMAD.MOV.U32 R252, RZ, RZ, R97 ;  /* 0x000000fffffc7224 */ /* 0x000fe200078e0061 */
[----:B------:R-:W-:Y:S01]  /*e5c10*/  LDS R204, [R0+UR10+0x28480] ;  /* 0x0284800a00cc7984 */ /* 0x000fe20008000800 */
[----:B------:R-:W-:Y:S01]  /*e5c20*/  HMMA.1688.F32.TF32 R224, R196, R100, R224 ;  /* 0x00000064c4e0723c */ /* 0x000fe200000810e0 */
[----:B------:R-:W-:-:S02]  /*e5c30*/  IMAD.MOV.U32 R243, RZ, RZ, R98 ;  /* 0x000000fffff37224 */ /* 0x000fc400078e0062 */
[----:B------:R-:W4:Y:S03]  /*e5c40*/  LDL.64 R96, [R1+0xa00] ;  /* 0x000a000001607983 */ /* 0x000f260000100a00 */
[C---:B------:R-:W-:Y:S01]  /*e5c50*/  HMMA.1688.F32.TF32 R228, R196.reuse, R248, R228 ;  /* 0x000000f8c4e4723c */ /* 0x040fe200000810e4 */
[----:B------:R-:W-:Y:S01]  /*e5c60*/  IMAD.MOV.U32 R3, RZ, RZ, R99 ;  /* 0x000000ffff037224 */ /* 0x000fe200078e0063 */
[----:B------:R-:W4:Y:S04]  /*e5c70*/  LDL.64 R100, [R1+0x900] ;  /* 0x0009000001647983 */ /* 0x000f280000100a00 */
[C---:B------:R-:W-:Y:S01]  /*e5c80*/  HMMA.1688.F32.TF32 R232, R196.reuse, R244, R232 ;  /* 0x000000f4c4e8723c */ /* 0x040fe200000810e8 */
[----:B------:R-:W4:Y:S04]  /*e5c90*/  LDL.64 R248, [R1+0x8e0] ;  /* 0x0008e00001f87983 */ /* 0x000f280000100a00 */
        /* <DEDUP_REMOVED lines=18> */
[----:B------:R-:W4:Y:S03]  /*e5dc0*/  LDL.64 R98, [R1+0xa08] ;  /* 0x000a080001627983 */ /* 0x000f260000100a00 */
[C---:B------:R-:W-:Y:S01]  /*e5dd0*/  HMMA.1688.F32.TF32 R224, R200.reuse, R102, R224 ;  /* 0x00000066c8e0723c */ /* 0x040fe200000810e0 */
[----:B------:R-:W4:Y:S04]  /*e5de0*/  LDL.64 R102, [R1+0x908] ;  /* 0x0009080001667983 */ /* 0x000f280000100a00 */
[----:B------:R-:W-:Y:S01]  /*e5df0*/  LDS R197, [R2+UR10+0x2c480] ;  /* 0x02c4800a02c57984 */ /* 0x000fe20008000800 */
[C---:B------:R-:W-:Y:S03]  /*e5e00*/  HMMA.1688.F32.TF32 R228, R200.reuse, R250, R228 ;  /* 0x000000fac8e4723c */ /* 0x040fe600000810e4 */
[----:B------:R-:W4:Y:S04]  /*e5e10*/  LDL.64 R250, [R1+0x8e8] ;  /* 0x0008e80001fa7983 */ /* 0x000f280000100a00 */
[----:B--2---:R-:W-:Y:S04]  /*e5e20*/  STL [R1+0xa844], R246 ;  /* 0x00a844f601007387 */ /* 0x004fe80000100800 */
        /* <DEDUP_REMOVED lines=35> */
[----:B------:R-:W2:Y:S04]  /*e6060*/  LDL R200, [R1+0xa40] ;  /* 0x000a400001c87983 */ /* 0x000ea80000100800 */
[----:B------:R-:W2:Y:S01]  /*e6070*/  LDL R201, [R1+0xa44] ;  /* 0x000a440001c97983 */ /* 0x000ea20000100800 */
[C---:B------:R-:W-:Y:S03]  /*e6080*/  HMMA.1688.F32.TF32 R220, R204.reuse, R4, R220 ;  /* 0x00000004ccdc723c */ /* 0x040fe600000810dc */
[----:B------:R-:W2:Y:S03]  /*e6090*/  LDL.LU.64 R162, [R1+0xa980] ;  /* 0x00a9800001a27983 */ /* 0x000ea60000300a00 */
[C---:B------:R-:W-:Y:S06]  /*e60a0*/  HMMA.1688.F32.TF32 R224, R204.reuse, R92, R224 ;  /* 0x0000005ccce0723c */ /* 0x040fec00000810e0 */
[C---:B---3--:R-:W-:Y:S01]  /*e60b0*/  HMMA.1688.F32.TF32 R228, R204.reuse, R160, R228 ;  /* 0x000000a0cce4723c */ /* 0x048fe200000810e4 */
[----:B------:R-:W3:Y:S04]  /*e60c0*/  LDL.LU.64 R160, [R1+0xa978] ;  /* 0x00a9780001a07983 */ /* 0x000ee80000300a00 */
[----:B------:R-:W3:Y:S01]  /*e60d0*/  LDL.LU.64 R66, [R1+0xa970] ;  /* 0x00a9700001427983 */ /* 0x000ee20000300a00 */
[----:B------:R-:W-:Y:S03]  /*e60e0*/  HMMA.1688.F32.TF32 R232, R204, R64, R232 ;  /* 0x00000040cce8723c */ /* 0x000fe600000810e8 */
[----:B------:R-:W3:Y:S03]  /*e60f0*/  LDL.LU.64 R64, [R1+0xa968] ;  /* 0x00a9680001407983 */ /* 0x000ee60000300a00 */
[----:B-1----:R-:W-:Y:S01]  /*e6100*/  HMMA.1688.F32.TF32 R220, R196, R6, R220 ;  /* 0x00000006c4dc723c */ /* 0x002fe200000810dc */
[----:B------:R-:W3:Y:S01]  /*e6110*/  LDL.LU.64 R70, [R1+0xa960] ;  /* 0x00a9600001467983 */ /* 0x000ee20000300a00 */
[----:B------:R-:W-:-:S02]  /*e6120*/  IMAD.MOV.U32 R63, RZ, RZ, R94 ;  /* 0x000000ffff3f7224 */ /* 0x000fc400078e005e */
[----:B------:R-:W-:Y:S01]  /*e6130*/  IMAD.MOV.U32 R246, RZ, RZ, R95 ;  /* 0x000000fffff67224 */ /* 0x000fe200078e005f */
[----:B------:R-:W-:Y:S01]  /*e6140*/  LDS R202, [R0+UR10+0x12500] ;  /* 0x0125000a00ca7984 */ /* 0x000fe20008000800 */
[----:B------:R-:W-:Y:S03]  /*e6150*/  HMMA.1688.F32.TF32 R224, R196, R94, R224 ;  /* 0x0000005ec4e0723c */ /* 0x000fe600000810e0 */
[----:B------:R-:W-:Y:S03]  /*e6160*/  LDS R203, [R2+UR10+0x12500] ;  /* 0x0125000a02cb7984 */ /* 0x000fe60008000800 */
        /* <DEDUP_REMOVED lines=21> */
[C---:B----4-:R-:W-:Y:S06]  /*e62c0*/  HMMA.1688.F32.TF32 R168, R204.reuse, R96, R168 ;  /* 0x00000060cca8723c */ /* 0x050fec00000810a8 */
[C---:B------:R-:W-:Y:S06]  /*e62d0*/  HMMA.1688.F32.TF32 R192, R204.reuse, R100, R192 ;  /* 0x00000064ccc0723c */ /* 0x040fec00000810c0 */
[C---:B------:R-:W-:Y:S06]  /*e62e0*/  HMMA.1688.F32.TF32 R216, R204.reuse, R248, R216 ;  /* 0x000000f8ccd8723c */ /* 0x040fec00000810d8 */
[----:B--2---:R-:W-:Y:S01]  /*e62f0*/  HMMA.1688.F32.TF32 R236, R204, R200, R236 ;  /* 0x000000c8ccec723c */ /* 0x004fe200000810ec */
[----:B------:R-:W2:Y:S04]  /*e6300*/  LDL R206, [R1+0xa48] ;  /* 0x000a480001ce7983 */ /* 0x000ea80000100800 */
[----:B------:R-:W2:Y:S04]  /*e6310*/  LDL R207, [R1+0xa4c] ;  /* 0x000a4c0001cf7983 */ /* 0x000ea80000100800 */
[----:B------:R-:W4:Y:S04]  /*e6320*/  LDL.LU.64 R6, [R1+0xa8f0] ;  /* 0x00a8f00001067983 */ /* 0x000f280000300a00 */
[----:B------:R-:W3:Y:S04]  /*e6330*/  LDL.LU.64 R4, [R1+0xa8e8] ;  /* 0x00a8e80001047983 */ /* 0x000ee80000300a00 */
[----:B------:R-:W-:Y:S04]  /*e6340*/  STL.64 [R1+0x10f0], R220 ;  /* 0x0010f0dc01007387 */ /* 0x000fe80000100a00 */
[----:B------:R1:W-:Y:S01]  /*e6350*/  STL.64 [R1+0x10f8], R222 ;  /* 0x0010f8de01007387 */ /* 0x0003e20000100a00 */
[C---:B------:R-:W-:Y:S01]  /*e6360*/  HMMA.1688.F32.TF32 R164, R196.reuse, R166, R212 ;  /* 0x000000a6c4a4723c */ /* 0x040fe200000810d4 */
[----:B------:R-:W-:Y:S01]  /*e6370*/  MOV R247, R98 ;  /* 0x0000006200f77202 */ /* 0x000fe20000000f00 */
[----:B------:R-:W-:Y:S01]  /*e6380*/  IMAD.MOV.U32 R59, RZ, RZ, R99 ;  /* 0x000000ffff3b7224 */ /* 0x000fe200078e0063 */
[----:B------:R-:W-:Y:S01]  /*e6390*/  MOV R38, R102 ;  /* 0x0000006600267202 */ /* 0x000fe20000000f00 */
[----:B------:R-:W-:Y:S01]  /*e63a0*/  IMAD.MOV.U32 R39, RZ, RZ, R103 ;  /* 0x000000ffff277224 */ /* 0x000fe200078e0067 */
[----:B------:R-:W-:Y:S01]  /*e63b0*/  LDS R200, [R0+UR10+0x10500] ;  /* 0x0105000a00c87984 */ /* 0x000fe20008000800 */
[C---:B------:R-:W-:Y:S03]  /*e63c0*/  HMMA.1688.F32.TF32 R168, R196.reuse, R98, R168 ;  /* 0x00000062c4a8723c */ /* 0x040fe600000810a8 */
[----:B------:R-:W4:Y:S04]  /*e63d0*/  LDS R201, [R2+UR10+0x10500] ;  /* 0x0105000a02c97984 */ /* 0x000f280008000800 */
[----:B-1----:R-:W4:Y:S04]  /*e63e0*/  LDL.64 R222, [R1+0xa68] ;  /* 0x000a680001de7983 */ /* 0x002f280000100a00 */
[----:B------:R-:W-:Y:S04]  /*e63f0*/  STL.64 [R1+0x10e0], R224 ;  /* 0x0010e0e001007387 */ /* 0x000fe80000100a00 */
[----:B------:R1:W-:Y:S04]  /*e6400*/  STL.64 [R1+0x10e8], R226 ;  /* 0x0010e8e201007387 */ /* 0x0003e80000100a00 */
[----:B------:R-:W3:Y:S04]  /*e6410*/  LDL.LU.64 R94, [R1+0xa8e0] ;  /* 0x00a8e000015e7983 */ /* 0x000ee80000300a00 */
[----:B------:R-:W3:Y:S04]  /*e6420*/  LDL.LU.64 R92, [R1+0xa8d8] ;  /* 0x00a8d800015c7983 */ /* 0x000ee80000300a00 */
[----:B-1----:R-:W3:Y:S04]  /*e6430*/  LDL R226, [R1+0xa88] ;  /* 0x000a880001e27983 */ /* 0x002ee80000100800 */
[----:B------:R-:W3:Y:S01]  /*e6440*/  LDL R227, [R1+0xa8c] ;  /* 0x000a8c0001e37983 */ /* 0x000ee20000100800 */
[C---:B--2---:R-:W-:Y:S06]  /*e6450*/  HMMA.1688.F32.TF32 R204, R196.reuse, R206, R236 ;  /* 0x000000cec4cc723c */ /* 0x044fec00000810ec */
[C---:B----4-:R-:W-:Y:S06]  /*e6460*/  HMMA.1688.F32.TF32 R232, R196.reuse, R222, R232 ;  /* 0x000000dec4e8723c */ /* 0x050fec00000810e8 */
[----:B---3--:R-:W-:Y:S01]  /*e6470*/  HMMA.1688.F32.TF32 R224, R196, R226, R228 ;  /* 0x000000e2c4e0723c */ /* 0x008fe200000810e4 */
[----:B------:R-:W2:Y:S01]  /*e6480*/  LDL.64 R230, [R1+0x968] ;  /* 0x0009680001e67983 */ /* 0x000ea20000100a00 */
[----:B------:R-:W-:Y:S01]  /*e6490*/  MOV R58, R222 ;  /* 0x000000de003a7202 */ /* 0x000fe20000000f00 */
[----:B------:R-:W-:-:S15]  /*e64a0*/  IMAD.MOV.U32 R62, RZ, RZ, R223 ;  /* 0x000000ffff3e7224 */ /* 0x000fde00078e00df */
[----:B------:R-:W-:-:S05]  /*e64b0*/  NOP ;  /* 0x0000000000007918 */ /* 0x000fca0000000000 */
[----:B------:R-:W-:Y:S04]  /*e64c0*/  STL.64 [R1+0x10b0], R224 ;  /* 0x0010b0e001007387 */ /* 0x000fe80000100a00 */
[----:B------:R1:W-:Y:S04]  /*e64d0*/  STL.64 [R1+0x10b8], R226 ;  /* 0x0010b8e201007387 */ /* 0x0003e80000100a00 */
[----:B-1----:R-:W3:Y:S04]  /*e64e0*/  LDL.64 R226, [R1+0x948] ;  /* 0x0009480001e27983 */ /* 0x002ee80000100a00 */
[----:B------:R-:W-:Y:S04]  /*e64f0*/  STL.64 [R1+0x1070], R232 ;  /* 0x001070e801007387 */ /* 0x000fe80000100a00 */
[----:B------:R1:W-:Y:S04]  /*e6500*/  STL.64 [R1+0x1078], R234 ;  /* 0x001078ea01007387 */ /* 0x0003e80000100a00 */
[----:B------:R-:W4:Y:S04]  /*e6510*/  LDL.64 R238, [R1+0x9a8] ;  /* 0x0009a80001ee7983 */ /* 0x000f280000100a00 */
[----:B------:R-:W3:Y:S04]  /*e6520*/  LDL.64 R222, [R1+0x928] ;  /* 0x0009280001de7983 */ /* 0x000ee80000100a00 */
[----:B-1----:R-:W2:Y:S04]  /*e6530*/  LDL.64 R234, [R1+0x988] ;  /* 0x0009880001ea7983 */ /* 0x002ea80000100a00 */
[----:B------:R-:W-:Y:S04]  /*e6540*/  STL.64 [R1+0x12b0], R204 ;  /* 0x0012b0cc01007387 */ /* 0x000fe80000100a00 */
[----:B------:R-:W-:Y:S04]  /*e6550*/  STL.64 [R1+0x12b8], R206 ;  /* 0x0012b8ce01007387 */ /* 0x000fe80000100a00 */
[----:B------:R-:W4:Y:S04]  /*e6560*/  LDL.64 R214, [R1+0x9c8] ;  /* 0x0009c80001d67983 */ /* 0x000f280000100a00 */
[----:B------:R1:W-:Y:S04]  /*e6570*/  STL.64 [R1+0x1280], R164 ;  /* 0x001280a401007387 */ /* 0x0003e80000100a00 */
[----:B------:R-:W-:Y:S01]  /*e6580*/  STL.64 [R1+0x1288], R166 ;  /* 0x001288a601007387 */ /* 0x000fe20000100a00 */
[----:B------:R-:W-:Y:S01]  /*e6590*/  IMAD.MOV.U32 R34, RZ, RZ, R250 ;  /* 0x000000ffff227224 */ /* 0x000fe200078e00fa */
[----:B------:R-:W-:Y:S01]  /*e65a0*/  MOV R35, R251 ;  /* 0x000000fb00237202 */ /* 0x000fe20000000f00 */
[----:B------:R-:W-:Y:S01]  /*e65b0*/  IMAD.MOV.U32 R229, RZ, RZ, R240 ;  /* 0x000000ffffe57224 */ /* 0x000fe200078e00f0 */
[----:B------:R-:W-:Y:S04]  /*e65c0*/  LDS R204, [R0+UR10+0x14500] ;  /* 0x0145000a00cc7984 */ /* 0x000fe80008000800 */
[----:B-1----:R-:W3:Y:S04]  /*e65d0*/  LDL R164, [R1] ;  /* 0x0000000001a47983 */ /* 0x002ee80000100800 */
[----:B------:R-:W3:Y:S04]  /*e65e0*/  LDL R165, [R1+0x4] ;  /* 0x0000040001a57983 */ /* 0x000ee80000100800 */
[----:B------:R-:W-:Y:S04]  /*e65f0*/  STL.64 [R1+0x1260], R168 ;  /* 0x001260a801007387 */ /* 0x000fe80000100a00 */
[----:B------:R1:W-:Y:S04]  /*e6600*/  STL.64 [R1+0x1268], R170 ;  /* 0x001268aa01007387 */ /* 0x0003e80000100a00 */
[----:B------:R-:W3:Y:S04]  /*e6610*/  LDL.LU.64 R98, [R1+0xa8d0] ;  /* 0x00a8d00001627983 */ /* 0x000ee80000300a00 */
[----:B------:R-:W3:Y:S04]  /*e6620*/  LDL.LU.64 R96, [R1+0xa8c8] ;  /* 0x00a8c80001607983 */ /* 0x000ee80000300a00 */
[----:B-1----:R-:W2:Y:S01]  /*e6630*/  LDL.64 R170, [R1+0x9e8] ;  /* 0x0009e80001aa7983 */ /* 0x002ea20000100a00 */
[----:B------:R-:W-:-:S02]  /*e6640*/  IMAD.MOV.U32 R166, RZ, RZ, R242 ;  /* 0x000000ffffa67224 */ /* 0x000fc400078e00f2 */
[----:B------:R-:W-:Y:S01]  /*e6650*/  IMAD.MOV.U32 R167, RZ, RZ, R241 ;  /* 0x000000ffffa77224 */ /* 0x000fe200078e00f1 */
[----:B------:R-:W-:Y:S04]  /*e6660*/  LDS R206, [R0+UR10+0x16500] ;  /* 0x0165000a00ce7984 */ /* 0x000fe80008000800 */
[----:B------:R-:W-:Y:S04]  /*e6670*/  LDS R205, [R2+UR10+0x14500] ;  /* 0x0145000a02cd7984 */ /* 0x000fe80008000800 */
[----:B------:R-:W1:Y:S01]  /*e6680*/  LDS R207, [R2+UR10+0x16500] ;  /* 0x0165000a02cf7984 */ /* 0x000e620008000800 */
[----:B--2---:R-:W-:-:S15]  /*e6690*/  HMMA.1688.F32.TF32 R12, R196, R170, R12 ;  /* 0x000000aac40c723c */ /* 0x004fde000008100c */
[----:B------:R-:W-:-:S08]  /*e66a0*/  NOP ;  /* 0x0000000000007918 */ /* 0x000fd00000000000 */
[----:B------:R-:W-:Y:S04]  /*e66b0*/  STL.64 [R1+0x1250], R12 ;  /* 0x0012500c01007387 */ /* 0x000fe80000100a00 */
[----:B------:R4:W-:Y:S02]  /*e66c0*/  STL.64 [R1+0x1258], R14 ;  /* 0x0012580e01007387 */ /* 0x0009e40000100a00 */
[----:B----4-:R-:W-:-:S15]  /*e66d0*/  HMMA.1688.F32.TF32 R12, R196, R214, R176 ;  /* 0x000000d6c40c723c */ /* 0x010fde00000810b0 */
[----:B------:R-:W-:-:S08]  /*e66e0*/  NOP ;  /* 0x0000000000007918 */ /* 0x000fd00000000000 */
[----:B------:R-:W-:Y:S04]  /*e66f0*/  STL.64 [R1+0x1230], R12 ;  /* 0x0012300c01007387 */ /* 0x000fe80000100a00 */
[----:B------:R2:W-:Y:S02]  /*e6700*/  STL.64 [R1+0x1238], R14 ;  /* 0x0012380e01007387 */ /* 0x0005e40000100a00 */
        /* <DEDUP_REMOVED lines=12> */
[----:B---3--:R-:W-:-:S15]  /*e67d0*/  HMMA.1688.F32.TF32 R12, R196, R226, R184 ;  /* 0x000000e2c40c723c */ /* 0x008fde00000810b8 */
        /* <DEDUP_REMOVED lines=28> */
[----:B------:R-:W2:Y:S01]  /*e69a0*/  LDL.LU R13, [R1+0x2454] ;  /* 0x00245400010d7983 */ /* 0x000ea20000300800 */
[----:B------:R-:W-:-:S03]  /*e69b0*/  IMAD.MOV.U32 R242, RZ, RZ, R238 ;  /* 0x000000fffff27224 */ /* 0x000fc600078e00ee */
[----:B---3--:R-:W2:Y:S01]  /*e69c0*/  LDL.LU R14, [R1+0x2458] ;  /* 0x00245800010e7983 */ /* 0x008ea20000300800 */
[----:B------:R-:W-:-:S03]  /*e69d0*/  IMAD.MOV.U32 R241, RZ, RZ, R239 ;  /* 0x000000fffff17224 */ /* 0x000fc600078e00ef */
[----:B------:R-:W2:Y:S04]  /*e69e0*/  LDL.LU R15, [R1+0x245c] ;  /* 0x00245c00010f7983 */ /* 0x000ea80000300800 */
[----:B------:R-:W3:Y:S04]  /*e69f0*/  LDL.LU R236, [R1+0x2390] ;  /* 0x0023900001ec7983 */ /* 0x000ee80000300800 */
[----:B------:R-:W3:Y:S01]  /*e6a00*/  LDL.LU R237, [R1+0x2394] ;  /* 0x0023940001ed7983 */ /* 0x000ee20000300800 */
[----:B------:R-:W-:-:S03]  /*e6a10*/  MOV R22, R234 ;  /* 0x000000ea00167202 */ /* 0x000fc60000000f00 */
[----:B------:R-:W3:Y:S01]  /*e6a20*/  LDL.LU R238, [R1+0x2398] ;  /* 0x0023980001ee7983 */ /* 0x000ee20000300800 */
[----:B------:R-:W-:-:S03]  /*e6a30*/  IMAD.MOV.U32 R23, RZ, RZ, R235 ;  /* 0x000000ffff177224 */ /* 0x000fc600078e00eb */
[----:B------:R-:W3:Y:S04]  /*e6a40*/  LDL.LU R239, [R1+0x239c] ;  /* 0x00239c0001ef7983 */ /* 0x000ee80000300800 */
[----:B------:R-:W3:Y:S04]  /*e6a50*/  LDL.LU R232, [R1+0x23a0] ;  /* 0x0023a00001e87983 */ /* 0x000ee80000300800 */
[----:B------:R-:W3:Y:S04]  /*e6a60*/  LDL.LU R233, [R1+0x23a4] ;  /* 0x0023a40001e97983 */ /* 0x000ee80000300800 */
[----:B------:R-:W3:Y:S01]  /*e6a70*/  LDL.LU R234, [R1+0x23a8] ;  /* 0x0023a80001ea7983 */ /* 0x000ee20000300800 */
[----:B------:R-:W-:-:S03]  /*e6a80*/  MOV R46, R226 ;  /* 0x000000e2002e7202 */ /* 0x000fc60000000f00 */
[----:B------:R-:W3:Y:S01]  /*e6a90*/  LDL.LU R235, [R1+0x23ac] ;  /* 0x0023ac0001eb7983 */ /* 0x000ee20000300800 */
[----:B------:R-:W-:-:S03]  /*e6aa0*/  IMAD.MOV.U32 R47, RZ, RZ, R227 ;  /* 0x000000ffff2f7224 */ /* 0x000fc600078e00e3 */
[----:B------:R-:W4:Y:S04]  /*e6ab0*/  LDL R228, [R1+0x10] ;  /* 0x0000100001e47983 */ /* 0x000f280000100800 */
[----:B------:R-:W2:Y:S04]  /*e6ac0*/  LDL.LU R224, [R1+0x23c0] ;  /* 0x0023c00001e07983 */ /* 0x000ea80000300800 */
[----:B------:R-:W2:Y:S01]  /*e6ad0*/  LDL.LU R225, [R1+0x23c4] ;  /* 0x0023c40001e17983 */ /* 0x000ea20000300800 */
[----:B------:R-:W-:-:S03]  /*e6ae0*/  IMAD.MOV.U32 R42, RZ, RZ, R222 ;  /* 0x000000ffff2a7224 */ /* 0x000fc600078e00de */
[----:B------:R-:W2:Y:S01]  /*e6af0*/  LDL.LU R226, [R1+0x23c8] ;  /* 0x0023c80001e27983 */ /* 0x000ea20000300800 */
[----:B------:R-:W-:-:S03]  /*e6b00*/  IMAD.MOV.U32 R43, RZ, RZ, R223 ;  /* 0x000000ffff2b7224 */ /* 0x000fc600078e00df */
        /* <DEDUP_REMOVED lines=9> */
[----:B------:R-:W-:Y:S01]  /*e6ba0*/  HMMA.1688.F32.TF32 R196, R196, R250, R216 ;  /* 0x000000fac4c4723c */ /* 0x000fe200000810d8 */
[----:B------:R-:W-:-:S02]  /*e6bb0*/  IMAD.MOV.U32 R54, RZ, RZ, R170 ;  /* 0x000000ffff367224 */ /* 0x000fc400078e00aa */
[----:B------:R-:W3:Y:S01]  /*e6bc0*/  LDL.LU R168, [R1+0x2460] ;  /* 0x0024600001a87983 */ /* 0x000ee20000300800 */
[----:B------:R-:W-:-:S03]  /*e6bd0*/  IMAD.MOV.U32 R55, RZ, RZ, R171 ;  /* 0x000000ffff377224 */ /* 0x000fc600078e00ab */
[----:B------:R-:W3:Y:S01]  /*e6be0*/  LDL.LU R169, [R1+0x2464] ;  /* 0x0024640001a97983 */ /* 0x000ee20000300800 */
[----:B------:R-:W-:-:S03]  /*e6bf0*/  MOV R18, R214 ;  /* 0x000000d600127202 */ /* 0x000fc60000000f00 */
        /* <DEDUP_REMOVED lines=19> */
[----:B------:R1:W-:Y:S04]  /*e6d30*/  STL.64 [R1+0xfe0], R196 ;  /* 0x000fe0c401007387 */ /* 0x0003e80000100a00 */
[----:B------:R-:W-:Y:S04]  /*e6d40*/  STL.64 [R1+0xfe8], R198 ;  /* 0x000fe8c601007387 */ /* 0x000fe80000100a00 */
[----:B------:R-:W3:Y:S04]  /*e6d50*/  LDL.LU.64 R250, [R1+0xa8c0] ;  /* 0x00a8c00001fa7983 */ /* 0x000ee80000300a00 */
[----:B------:R-:W3:Y:S01]  /*e6d60*/  LDL.LU.64 R248, [R1+0xa8b8] ;  /* 0x00a8b80001f87983 */ /* 0x000ee20000300a00 */
[----:B------:R-:W-:-:S03]  /*e6d70*/  IMAD.MOV.U32 R50, RZ, RZ, R230 ;  /* 0x000000ffff327224 */ /* 0x000fc600078e00e6 */
[----:B-1----:R-:W3:Y:S01]  /*e6d80*/  LDL.64 R196, [R1+0x20] ;  /* 0x0000200001c47983 */ /* 0x002ee20000100a00 */
[----:B------:R-:W-:-:S03]  /*e6d90*/  IMAD.MOV.U32 R51, RZ, RZ, R231 ;  /* 0x000000ffff337224 */ /* 0x000fc600078e00e7 */
[----:B------:R-:W3:Y:S04]  /*e6da0*/  LDL.LU R216, [R1+0x2380] ;  /* 0x0023800001d87983 */ /* 0x000ee80000300800 */
[----:B------:R-:W3:Y:S04]  /*e6db0*/  LDL.LU R217, [R1+0x2384] ;  /* 0x0023840001d97983 */ /* 0x000ee80000300800 */
[----:B------:R-:W3:Y:S04]  /*e6dc0*/  LDL.LU R218, [R1+0x2388] ;  /* 0x0023880001da7983 */ /* 0x000ee80000300800 */
[----:B------:R-:W3:Y:S04]  /*e6dd0*/  LDL.LU R219, [R1+0x238c] ;  /* 0x00238c0001db7983 */ /* 0x000ee80000300800 */
[----:B------:R-:W-:Y:S04]  /*e6de0*/  LDS R198, [R0+UR10+0x1a500] ;  /* 0x01a5000a00c67984 */ /* 0x000fe80008000800 */
[----:B------:R-:W-:Y:S01]  /*e6df0*/  LDS R199, [R2+UR10+0x1a500] ;  /* 0x01a5000a02c77984 */ /* 0x000fe20008000800 */
[C---:B----4-:R-:W-:Y:S03]  /*e6e00*/  HMMA.1688.F32.TF32 R228, R200.reuse, R228, R100 ;  /* 0x000000e4c8e4723c */ /* 0x050fe60000081064 */
[----:B------:R-:W4:Y:S04]  /*e6e10*/  LDL.LU.64 R102, [R1+0xa8b0] ;  /* 0x00a8b00001667983 */ /* 0x000f280000300a00 */
[----:B------:R-:W4:Y:S01]  /*e6e20*/  LDL.LU.64 R100, [R1+0xa8a8] ;  /* 0x00a8a80001647983 */ /* 0x000f220000300a00 */
[C---:B--2---:R-:W-:Y:S06]  /*e6e30*/  HMMA.1688.F32.TF32 R224, R200.reuse, R164, R224 ;  /* 0x000000a4c8e0723c */ /* 0x044fec00000810e0 */
        /* <DEDUP_REMOVED lines=11> */
[C---:B------:R-:W-:Y:S01]  /*e6ef0*/  HMMA.1688.F32.TF32 R232, R200.reuse, R196, R232 ;  /* 0x000000c4c8e8723c */ /* 0x040fe200000810e8 */
[----:B------:R-:W-:Y:S04]  /*e6f00*/  LDS R196, [R0+UR10+0x18500] ;  /* 0x0185000a00c47984 */ /* 0x000fe80008000800 */
[----:B------:R-:W-:Y:S01]  /*e6f10*/  STL [R1+0xa838], R240 ;  /* 0x00a838f001007387 */ /* 0x000fe20000100800 */
[C---:B------:R-:W-:Y:S03]  /*e6f20*/  HMMA.1688.F32.TF32 R192, R200.reuse, R68, R192 ;  /* 0x00000044c8c0723c */ /* 0x040fe600000810c0 */
[----:B------:R-:W1:Y:S03]  /*e6f30*/  LDS R197, [R2+UR10+0x18500] ;  /* 0x0185000a02c57984 */ /* 0x000e660008000800 */
[----:B------:R-:W-:Y:S06]  /*e6f40*/  HMMA.1688.F32.TF32 R216, R200, R64, R216 ;  /* 0x00000040c8d8723c */ /* 0x000fec00000810d8 */
[----:B------:R-:W-:Y:S06]  /*e6f50*/  HMMA.1688.F32.TF32 R220, R204, R250, R220 ;  /* 0x000000faccdc723c */ /* 0x000fec00000810dc */
[----:B----4-:R-:W-:Y:S01]  /*e6f60*/  HMMA.1688.F32.TF32 R236, R200, R100, R236 ;  /* 0x00000064c8ec723c */ /* 0x010fe200000810ec */
[----:B------:R-:W2:Y:S04]  /*e6f70*/  LDL R202, [R1+0x28] ;  /* 0x0000280001ca7983 */ /* 0x000ea80000100800 */
[----:B------:R-:W2:Y:S04]  /*e6f80*/  LDL R203, [R1+0x2c] ;  /* 0x00002c0001cb7983 */ /* 0x000ea80000100800 */
[----:B------:R3:W-:Y:S04]  /*e6f90*/  STL.64 [R1+0xa700], R250 ;  /* 0x00a700fa01007387 */ /* 0x0007e80000100a00 */
[----:B------:R4:W-:Y:S01]  /*e6fa0*/  STL.64 [R1+0xa6f8], R248 ;  /* 0x00a6f8f801007387 */ /* 0x0009e20000100a00 */
[C---:B------:R-:W-:Y:S03]  /*e6fb0*/  HMMA.1688.F32.TF32 R224, R204.reuse, R166, R224 ;  /* 0x000000a6cce0723c */ /* 0x040fe600000810e0 */
[----:B------:R-:W-:Y:S04]  /*e6fc0*/  LDS R200, [R0+UR10+0x1c500] ;  /* 0x01c5000a00c87984 */ /* 0x000fe80008000800 */
[----:B---3--:R-:W3:Y:S04]  /*e6fd0*/  LDL.64 R250, [R1+0x18] ;  /* 0x0000180001fa7983 */ /* 0x008ee80000100a00 */
[----:B------:R-:W2:Y:S04]  /*e6fe0*/  LDL.LU.64 R166, [R1+0xa8a0] ;  /* 0x00a8a00001a67983 */ /* 0x000ea80000300a00 */
[----:B------:R-:W2:Y:S04]  /*e6ff0*/  LDL.LU.64 R164, [R1+0xa898] ;  /* 0x00a8980001a47983 */ /* 0x000ea80000300a00 */
[----:B----4-:R-:W4:Y:S04]  /*e7000*/  LDL R248, [R1+0x30] ;  /* 0x0000300001f87983 */ /* 0x010f280000100800 */
[----:B------:R-:W4:Y:S01]  /*e7010*/  LDL R249, [R1+0x34] ;  /* 0x0000340001f97983 */ /* 0x000f220000100800 */
[----:B------:R-:W-:Y:S03]  /*e7020*/  HMMA.1688.F32.TF32 R236, R204, R102, R236 ;  /* 0x00000066ccec723c */ /* 0x000fe600000810ec */
[----:B------:R-:W-:Y:S03]  /*e7030*/  LDS R201, [R2+UR10+0x1c500] ;  /* 0x01c5000a02c97984 */ /* 0x000fe60008000800 */
[----:B-1----:R-:W-:Y:S06]  /*e7040*/  HMMA.1688.F32.TF32 R224, R196, R160, R224 ;  /* 0x000000a0c4e0723c */ /* 0x002fec00000810e0 */
[C---:B------:R-:W-:Y:S06]  /*e7050*/  HMMA.1688.F32.TF32 R212, R204.reuse, R98, R212 ;  /* 0x00000062ccd4723c */ /* 0x040fec00000810d4 */
[C---:B------:R-:W-:Y:S06]  /*e7060*/  HMMA.1688.F32.TF32 R168, R204.reuse, R94, R168 ;  /* 0x0000005ecca8723c */ /* 0x040fec00000810a8 */
[C---:B---3--:R-:W-:Y:S06]  /*e7070*/  HMMA.1688.F32.TF32 R228, R204.reuse, R250, R228 ;  /* 0x000000facce4723c */ /* 0x048fec00000810e4 */
[----:B------:R-:W-:Y:S01]  /*e7080*/  IMAD.MOV.U32 R240, RZ, RZ, R251 ;  /* 0x000000fffff07224 */ /* 0x000fe200078e00fb */
[----:B------:R-:W3:Y:S04]  /*e7090*/  LDL R250, [R1+0x38] ;  /* 0x0000380001fa7983 */ /* 0x000ee80000100800 */
[----:B------:R-:W3:Y:S04]  /*e70a0*/  LDL R251, [R1+0x3c] ;  /* 0x00003c0001fb7983 */ /* 0x000ee80000100800 */
[----:B------:R1:W-:Y:S04]  /*e70b0*/  STL.64 [R1+0xa710], R102 ;  /* 0x00a7106601007387 */ /* 0x0003e80000100a00 */
[----:B------:R2:W-:Y:S04]  /*e70c0*/  STL.64 [R1+0xa708], R100 ;  /* 0x00a7086401007387 */ /* 0x0005e80000100a00 */
[----:B-1----:R-:W3:Y:S04]  /*e70d0*/  LDL.64 R102, [R1+0x48] ;  /* 0x0000480001667983 */ /* 0x002ee80000100a00 */
[----:B--2---:R-:W2:Y:S04]  /*e70e0*/  LDL.64 R100, [R1+0x40] ;  /* 0x0000400001647983 */ /* 0x004ea80000100a00 */
[----:B------:R-:W-:Y:S04]  /*e70f0*/  STL.64 [R1+0xa720], R98 ;  /* 0x00a7206201007387 */ /* 0x000fe80000100a00 */
[----:B------:R1:W-:Y:S04]  /*e7100*/  STL.64 [R1+0xa718], R96 ;  /* 0x00a7186001007387 */ /* 0x0003e80000100a00 */
[----:B-1----:R-:W3:Y:S01]  /*e7110*/  LDL R96, [R1+0x50] ;  /* 0x0000500001607983 */ /* 0x002ee20000100800 */
[----:B------:R-:W-:Y:S03]  /*e7120*/  HMMA.1688.F32.TF32 R232, R204, R202, R232 ;  /* 0x000000cacce8723c */ /* 0x000fe600000810e8 */
        /* <DEDUP_REMOVED lines=16> */
[----:B------:R-:W-:Y:S03]  /*e7230*/  HMMA.1688.F32.TF32 R220, R196, R164, R220 ;  /* 0x000000a4c4dc723c */ /* 0x000fe600000810dc */
[----:B------:R-:W-:Y:S04]  /*e7240*/  STL.64 [R1+0xa730], R94 ;  /* 0x00a7305e01007387 */ /* 0x000fe80000100a00 */
[----:B------:R-:W-:Y:S04]  /*e7250*/  STL.64 [R1+0xa728], R92 ;  /* 0x00a7285c01007387 */ /* 0x000fe80000100a00 */
[----:B------:R-:W-:Y:S04]  /*e7260*/  STL.64 [R1+0xa740], R6 ;  /* 0x00a7400601007387 */ /* 0x000fe80000100a00 */
[----:B------:R-:W-:Y:S01]  /*e7270*/  STL.64 [R1+0xa738], R4 ;  /* 0x00a7380401007387 */ /* 0x000fe20000100a00 */
[C---:B-1----:R-:W-:Y:S03]  /*e7280*/  HMMA.1688.F32.TF32 R228, R200.reuse, R158, R228 ;  /* 0x0000009ec8e4723c */ /* 0x042fe600000810e4 */
[----:B------:R-:W-:Y:S04]  /*e7290*/  STL.64 [R1+0xa750], R10 ;  /* 0x00a7500a01007387 */ /* 0x000fe80000100a00 */
[----:B------:R-:W-:Y:S04]  /*e72a0*/  STL.64 [R1+0xa748], R8 ;  /* 0x00a7480801007387 */ /* 0x000fe80000100a00 */
[----:B------:R-:W-:Y:S01]  /*e72b0*/  STL.64 [R1+0xa760], R90 ;  /* 0x00a7605a01007387 */ /* 0x000fe20000100a00 */
[----:B------:R-:W-:Y:S03]  /*e72c0*/  HMMA.1688.F32.TF32 R224, R200, R162, R224 ;  /* 0x000000a2c8e0723c */ /* 0x000fe600000810e0 */
[----:B------:R-:W-:Y:S04]  /*e72d0*/  STL.64 [R1+0xa758], R88 ;  /* 0x00a7585801007387 */ /* 0x000fe80000100a00 */
        /* <DEDUP_REMOVED lines=38> */
[----:B----4-:R-:W-:Y:S03]  /*e7540*/  HMMA.1688.F32.TF32 R228, R204, R248, R228 ;  /* 0x000000f8cce4723c */ /* 0x010fe600000810e4 */
[----:B------:R4:W-:Y:S04]  /*e7550*/  STL.64 [R1+0xa7f0], R150 ;  /* 0x00a7f09601007387 */ /* 0x0009e80000100a00 */
[----:B------:R1:W-:Y:S04]  /*e7560*/  STL.64 [R1+0xa7e8], R148 ;  /* 0x00a7e89401007387 */ /* 0x0003e80000100a00 */
[----:B------:R1:W-:Y:S04]  /*e7570*/  STL.64 [R1+0xa800], R146 ;  /* 0x00a8009201007387 */ /* 0x0003e80000100a00 */
[----:B------:R1:W-:Y:S04]  /*e7580*/  STL.64 [R1+0xa7f8], R144 ;  /* 0x00a7f89001007387 */ /* 0x0003e80000100a00 */
[----:B------:R1:W-:Y:S04]  /*e7590*/  STL.64 [R1+0xa810], R142 ;  /* 0x00a8108e01007387 */ /* 0x0003e80000100a00 */
[----:B------:R3:W-:Y:S01]  /*e75a0*/  STL.64 [R1+0xa808], R140 ;  /* 0x00a8088c01007387 */ /* 0x0007e20000100a00 */
[----:B------:R-:W-:Y:S03]  /*e75b0*/  HMMA.1688.F32.TF32 R236, R200, R150, R236 ;  /* 0x00000096c8ec723c */ /* 0x000fe600000810ec */
[----:B------:R3:W-:Y:S01]  /*e75c0*/  STL.64 [R1+0xa820], R106 ;  /* 0x00a8206a01007387 */ /* 0x0007e20000100a00 */
[----:B------:R-:W-:-:S03]  /*e75d0*/  IMAD.MOV.U32 R97, RZ, RZ, R252 ;  /* 0x000000ffff617224 */ /* 0x000fc600078e00fc */
[----:B------:R3:W-:Y:S01]  /*e75e0*/  STL.64 [R1+0xa818], R104 ;  /* 0x00a8186801007387 */ /* 0x0007e20000100a00 */
[----:B----4-:R-:W-:-:S03]  /*e75f0*/  IMAD.MOV.U32 R150, RZ, RZ, R34 ;  /* 0x000000ffff967224 */ /* 0x010fc600078e0022 */
[----:B------:R4:W-:Y:S01]  /*e7600*/  STL.64 [R1+0xa830], R110 ;  /* 0x00a8306e01007387 */ /* 0x0009e20000100a00 */
[----:B------:R-:W-:-:S03]  /*e7610*/  IMAD.MOV.U32 R151, RZ, RZ, R35 ;  /* 0x000000ffff977224 */ /* 0x000fc600078e0023 */
[----:B------:R4:W-:Y:S01]  /*e7620*/  STL.64 [R1+0xa828], R108 ;  /* 0x00a8286c01007387 */ /* 0x0009e20000100a00 */
[----:B--2---:R-:W-:Y:S03]  /*e7630*/  HMMA.1688.F32.TF32 R224, R204, R100, R224 ;  /* 0x00000064cce0723c */ /* 0x004fe600000810e0 */
[----:B-1----:R-:W2:Y:S04]  /*e7640*/  LDL R148, [R1+0x8e0] ;  /* 0x0008e00001947983 */ /* 0x002ea80000100800 */
[----:B------:R-:W2:Y:S01]  /*e7650*/  LDL R149, [R1+0x8e4] ;  /* 0x0008e40001957983 */ /* 0x000ea20000100800 */
[----:B------:R-:W-:Y:S03]  /*e7660*/  HMMA.1688.F32.TF32 R212, R200, R146, R212 ;  /* 0x00000092c8d4723c */ /* 0x000fe600000810d4 */
[----:B------:R-:W2:Y:S04]  /*e7670*/  LDL.LU R34, [R1+0xa890] ;  /* 0x00a8900001227983 */ /* 0x000ea80000300800 */
[----:B------:R-:W2:Y:S01]  /*e7680*/  LDL.LU R35, [R1+0xa88c] ;  /* 0x00a88c0001237983 */ /* 0x000ea20000300800 */
[----:B------:R-:W-:Y:S01]  /*e7690*/  IMAD.MOV.U32 R146, RZ, RZ, R38 ;  /* 0x000000ffff927224 */ /* 0x000fe200078e0026 */
[----:B------:R-:W-:-:S02]  /*e76a0*/  MOV R147, R39 ;  /* 0x0000002700937202 */ /* 0x000fc40000000f00 */
[----:B------:R-:W2:Y:S01]  /*e76b0*/  LDL R144, [R1+0x900] ;  /* 0x0009000001907983 */ /* 0x000ea20000100800 */
[----:B------:R-:W-:Y:S03]  /*e76c0*/  HMMA.1688.F32.TF32 R168, R200, R142, R168 ;  /* 0x0000008ec8a8723c */ /* 0x000fe600000810a8 */
[----:B------:R-:W2:Y:S04]  /*e76d0*/  LDL R145, [R1+0x904] ;  /* 0x0009040001917983 */ /* 0x000ea80000100800 */
[----:B------:R-:W2:Y:S01]  /*e76e0*/  LDL.LU R38, [R1+0xa888] ;  /* 0x00a8880001267983 */ /* 0x000ea20000300800 */
[----:B------:R-:W-:Y:S01]  /*e76f0*/  IMAD.MOV.U32 R142, RZ, RZ, R42 ;  /* 0x000000ffff8e7224 */ /* 0x000fe200078e002a */
[----:B---3--:R-:W-:Y:S02]  /*e7700*/  HMMA.1688.F32.TF32 R220, R204, R96, R220 ;  /* 0x00000060ccdc723c */ /* 0x008fe400000810dc */
[----:B------:R-:W2:Y:S01]  /*e7710*/  LDL.LU R39, [R1+0xa884] ;  /* 0x00a8840001277983 */ /* 0x000ea20000300800 */
[----:B------:R-:W-:-:S03]  /*e7720*/  IMAD.MOV.U32 R143, RZ, RZ, R43 ;  /* 0x000000ffff8f7224 */ /* 0x000fc600078e002b */
[----:B------:R-:W3:Y:S01]  /*e7730*/  LDL R140, [R1+0x920] ;  /* 0x00092000018c7983 */ /* 0x000ee20000100800 */
[----:B------:R-:W-:Y:S03]  /*e7740*/  HMMA.1688.F32.TF32 R12, R200, R106, R12 ;  /* 0x0000006ac80c723c */ /* 0x000fe6000008100c */
[----:B------:R-:W3:Y:S04]  /*e7750*/  LDL R141, [R1+0x924] ;  /* 0x00092400018d7983 */ /* 0x000ee80000100800 */
[----:B------:R-:W2:Y:S01]  /*e7760*/  LDL.LU R42, [R1+0xa880] ;  /* 0x00a88000012a7983 */ /* 0x000ea20000300800 */
[----:B------:R-:W-:Y:S01]  /*e7770*/  IMAD.MOV.U32 R106, RZ, RZ, R46 ;  /* 0x000000ffff6a7224 */ /* 0x000fe200078e002e */
[----:B------:R-:W-:-:S02]  /*e7780*/  MOV R107, R47 ;  /* 0x0000002f006b7202 */ /* 0x000fc40000000f00 */
[----:B------:R-:W2:Y:S01]  /*e7790*/  LDL.LU R43, [R1+0xa87c] ;  /* 0x00a87c00012b7983 */ /* 0x000ea20000300800 */
[----:B------:R-:W-:Y:S03]  /*e77a0*/  HMMA.1688.F32.TF32 R176, R200, R110, R176 ;  /* 0x0000006ec8b0723c */ /* 0x000fe600000810b0 */
[----:B------:R-:W3:Y:S04]  /*e77b0*/  LDL R104, [R1+0x940] ;  /* 0x0009400001687983 */ /* 0x000ee80000100800 */
[----:B------:R-:W3:Y:S01]  /*e77c0*/  LDL R105, [R1+0x944] ;  /* 0x0009440001697983 */ /* 0x000ee20000100800 */
[----:B----4-:R-:W-:-:S03]  /*e77d0*/  IMAD.MOV.U32 R110, RZ, RZ, R50 ;  /* 0x000000ffff6e7224 */ /* 0x010fc600078e0032 */
[----:B------:R-:W4:Y:S01]  /*e77e0*/  LDL.LU R46, [R1+0xa878] ;  /* 0x00a87800012e7983 */ /* 0x000f220000300800 */
[----:B------:R-:W-:-:S03]  /*e77f0*/  IMAD.MOV.U32 R111, RZ, RZ, R51 ;  /* 0x000000ffff6f7224 */ /* 0x000fc600078e0033 */
[----:B------:R-:W4:Y:S01]  /*e7800*/  LDL.LU R47, [R1+0xa874] ;  /* 0x00a87400012f7983 */ /* 0x000f220000300800 */
[----:B------:R-:W-:-:S03]  /*e7810*/  IMAD.MOV.U32 R6, RZ, RZ, R22 ;  /* 0x000000ffff067224 */ /* 0x000fc600078e0016 */
[----:B------:R-:W3:Y:S04]  /*e7820*/  LDL R108, [R1+0x960] ;  /* 0x00096000016c7983 */ /* 0x000ee80000100800 */
[----:B------:R-:W3:Y:S01]  /*e7830*/  LDL R109, [R1+0x964] ;  /* 0x00096400016d7983 */ /* 0x000ee20000100800 */
[----:B------:R-:W-:-:S03]  /*e7840*/  MOV R7, R23 ;  /* 0x0000001700077202 */ /* 0x000fc60000000f00 */
[----:B------:R-:W3:Y:S01]  /*e7850*/  LDL.LU R50, [R1+0xa870] ;  /* 0x00a8700001327983 */ /* 0x000ee20000300800 */
[----:B------:R-:W-:Y:S03]  /*e7860*/  HMMA.1688.F32.TF32 R228, R196, R250, R228 ;  /* 0x000000fac4e4723c */ /* 0x000fe600000810e4 */
[----:B------:R-:W3:Y:S04]  /*e7870*/  LDL.LU R51, [R1+0xa86c] ;  /* 0x00a86c0001337983 */ /* 0x000ee80000300800 */
[----:B------:R-:W3:Y:S01]  /*e7880*/  LDL R4, [R1+0x980] ;  /* 0x0009800001047983 */ /* 0x000ee20000100800 */
[----:B------:R-:W-:-:S03]  /*e7890*/  IMAD.MOV.U32 R250, RZ, RZ, R18 ;  /* 0x000000fffffa7224 */ /* 0x000fc600078e0012 */
[----:B------:R-:W3:Y:S01]  /*e78a0*/  LDL R5, [R1+0x984] ;  /* 0x0009840001057983 */ /* 0x000ee20000100800 */
[----:B------:R-:W-:-:S03]  /*e78b0*/  MOV R98, R243 ;  /* 0x000000f300627202 */ /* 0x000fc60000000f00 */
[----:B------:R-:W3:Y:S01]  /*e78c0*/  LDL.LU R22, [R1+0xa868] ;  /* 0x00a8680001167983 */ /* 0x000ee20000300800 */
[----:B------:R-:W-:-:S03]  /*e78d0*/  IMAD.MOV.U32 R251, RZ, RZ, R19 ;  /* 0x000000fffffb7224 */ /* 0x000fc600078e0013 */
[----:B------:R-:W3:Y:S01]  /*e78e0*/  LDL.LU R23, [R1+0xa864] ;  /* 0x00a8640001177983 */ /* 0x000ee20000300800 */
[----:B------:R-:W-:Y:S01]  /*e78f0*/  IMAD.MOV.U32 R99, RZ, RZ, R3 ;  /* 0x000000ffff637224 */ /* 0x000fe200078e0003 */
[----:B------:R-:W-:Y:S02]  /*e7900*/  HMMA.1688.F32.TF32 R224, R196, R102, R224 ;  /* 0x00000066c4e0723c */ /* 0x000fe400000810e0 */
[----:B------:R-:W3:Y:S01]  /*e7910*/  LDL R248, [R1+0x9c0] ;  /* 0x0009c00001f87983 */ /* 0x000ee20000100800 */
[----:B------:R-:W-:-:S03]  /*e7920*/  IMAD.MOV.U32 R252, RZ, RZ, R101 ;  /* 0x000000fffffc7224 */ /* 0x000fc600078e0065 */
[----:B------:R-:W3:Y:S01]  /*e7930*/  LDL R249, [R1+0x9c4] ;  /* 0x0009c40001f97983 */ /* 0x000ee20000100800 */
[----:B------:R-:W-:Y:S01]  /*e7940*/  IMAD.MOV.U32 R243, RZ, RZ, R102 ;  /* 0x000000fffff37224 */ /* 0x000fe200078e0066 */
[----:B------:R-:W-:Y:S02]  /*e7950*/  MOV R3, R103 ;  /* 0x0000006700037202 */ /* 0x000fe40000000f00 */
[----:B------:R-:W3:Y:S01]  /*e7960*/  LDL.LU R18, [R1+0xa860] ;  /* 0x00a8600001127983 */ /* 0x000ee20000300800 */
[----:B------:R-:W-:Y:S01]  /*e7970*/  IMAD.MOV.U32 R102, RZ, RZ, R54 ;  /* 0x000000ffff667224 */ /* 0x000fe200078e0036 */
[----:B------:R-:W-:Y:S02]  /*e7980*/  MOV R103, R55 ;  /* 0x0000003700677202 */ /* 0x000fe40000000f00 */
[----:B------:R-:W3:Y:S01]  /*e7990*/  LDL.LU R19, [R1+0xa85c] ;  /* 0x00a85c0001137983 */ /* 0x000ee20000300800 */
[----:B------:R-:W-:-:S03]  /*e79a0*/  IMAD.MOV.U32 R86, RZ, RZ, R58 ;  /* 0x000000ffff567224 */ /* 0x000fc600078e003a */
        /* <DEDUP_REMOVED lines=12> */
[----:B------:R-:W3:Y:S01]  /*e7a70*/  LDL R77, [R1+0xaa4] ;  /* 0x000aa400014d7983 */ /* 0x000ee20000100800 */
[----:B------:R-:W-:Y:S03]  /*e7a80*/  HMMA.1688.F32.TF32 R220, R196, R98, R220 ;  /* 0x00000062c4dc723c */ /* 0x000fe600000810dc */
[----:B------:R-:W3:Y:S04]  /*e7a90*/  LDL.LU R63, [R1+0xa848] ;  /* 0x00a84800013f7983 */ /* 0x000ee80000300800 */
[----:B------:R-:W3:Y:S01]  /*e7aa0*/  LDL.LU R246, [R1+0xa844] ;  /* 0x00a8440001f67983 */ /* 0x000ee20000300800 */
[----:B------:R-:W-:-:S03]  /*e7ab0*/  IMAD.MOV.U32 R98, RZ, RZ, R247 ;  /* 0x000000ffff627224 */ /* 0x000fc600078e00f7 */
[----:B------:R-:W3:Y:S04]  /*e7ac0*/  LDL R72, [R1+0xac0] ;  /* 0x000ac00001487983 */ /* 0x000ee80000100800 */
[----:B------:R-:W3:Y:S04]  /*e7ad0*/  LDL R73, [R1+0xac4] ;  /* 0x000ac40001497983 */ /* 0x000ee80000100800 */
[----:B------:R-:W3:Y:S04]  /*e7ae0*/  LDL R74, [R1+0xac8] ;  /* 0x000ac800014a7983 */ /* 0x000ee80000100800 */
[----:B------:R-:W3:Y:S04]  /*e7af0*/  LDL R75, [R1+0xacc] ;  /* 0x000acc00014b7983 */ /* 0x000ee80000100800 */
[----:B------:R-:W3:Y:S04]  /*e7b00*/  LDL.64 R80, [R1+0xa80] ;  /* 0x000a800001507983 */ /* 0x000ee80000100a00 */
[----:B------:R-:W3:Y:S04]  /*e7b10*/  LDL.64 R82, [R1+0xa88] ;  /* 0x000a880001527983 */ /* 0x000ee80000100a00 */
[----:B------:R-:W3:Y:S04]  /*e7b20*/  LDL.64 R88, [R1+0xa40] ;  /* 0x000a400001587983 */ /* 0x000ee80000100a00 */
[----:B------:R-:W3:Y:S04]  /*e7b30*/  LDL.64 R90, [R1+0xa48] ;  /* 0x000a4800015a7983 */ /* 0x000ee80000100a00 */
[----:B------:R-:W3:Y:S04]  /*e7b40*/  LDL R96, [R1+0xa00] ;  /* 0x000a000001607983 */ /* 0x000ee80000100800 */
[----:B------:R-:W3:Y:S04]  /*e7b50*/  LDL R97, [R1+0xa04] ;  /* 0x000a040001617983 */ /* 0x000ee80000100800 */
[----:B------:R-:W3:Y:S01]  /*e7b60*/  LDL.LU R247, [R1+0xa840] ;  /* 0x00a8400001f77983 */ /* 0x000ee20000300800 */
[----:B------:R-:W-:-:S03]  /*e7b70*/  IMAD.MOV.U32 R99, RZ, RZ, R59 ;  /* 0x000000ffff637224 */ /* 0x000fc600078e003b */
[----:B------:R-:W3:Y:S04]  /*e7b80*/  LDL.LU R59, [R1+0xa83c] ;  /* 0x00a83c00013b7983 */ /* 0x000ee80000300800 */
[----:B------:R-:W3:Y:S04]  /*e7b90*/  LDL.64 R8, [R1+0xa20] ;  /* 0x000a200001087983 */ /* 0x000ee80000100a00 */
[----:B------:R-:W3:Y:S04]  /*e7ba0*/  LDL.64 R10, [R1+0xa28] ;  /* 0x000a2800010a7983 */ /* 0x000ee80000100a00 */
        /* <DEDUP_REMOVED lines=31> */
[C---:B----4-:R-:W-:Y:S06]  /*e7da0*/  HMMA.1688.F32.TF32 R208, R196.reuse, R46, R208 ;  /* 0x0000002ec4d0723c */ /* 0x050fec00000810d0 */
[C---:B--2---:R-:W-:Y:S06]  /*e7db0*/  HMMA.1688.F32.TF32 R180, R196.reuse, R42, R180 ;  /* 0x0000002ac4b4723c */ /* 0x044fec00000810b4 */
[C---:B------:R-:W-:Y:S06]  /*e7dc0*/  HMMA.1688.F32.TF32 R184, R196.reuse, R38, R184 ;  /* 0x00000026c4b8723c */ /* 0x040fec00000810b8 */
[----:B---3--:R-:W-:Y:S06]  /*e7dd0*/  HMMA.1688.F32.TF32 R172, R196, R50, R172 ;  /* 0x00000032c4ac723c */ /* 0x008fec00000810ac */
[----:B-1----:R-:W-:Y:S06]  /*e7de0*/  HMMA.1688.F32.TF32 R224, R200, R76, R224 ;  /* 0x0000004cc8e0723c */ /* 0x002fec00000810e0 */
[----:B------:R-:W-:Y:S06]  /*e7df0*/  HMMA.1688.F32.TF32 R236, R196, R62, R236 ;  /* 0x0000003ec4ec723c */ /* 0x000fec00000810ec */
[C---:B------:R-:W-:Y:S06]  /*e7e00*/  HMMA.1688.F32.TF32 R220, R200.reuse, R72, R220 ;  /* 0x00000048c8dc723c */ /* 0x040fec00000810dc */
[----:B------:R-:W-:Y:S06]  /*e7e10*/  HMMA.1688.F32.TF32 R228, R200, R80, R228 ;  /* 0x00000050c8e4723c */ /* 0x000fec00000810e4 */
[----:B------:R-:W-:-:S12]  /*e7e20*/  HMMA.1688.F32.TF32 R232, R196, R246, R232 ;  /* 0x000000f6c4e8723c */ /* 0x000fd800000810e8 */
[C---:B------:R-:W-:Y:S06]  /*e7e30*/  HMMA.1688.F32.TF32 R72, R204.reuse, R74, R220 ;  /* 0x0000004acc48723c */ /* 0x040fec00000810dc */
[C---:B------:R-:W-:Y:S06]  /*e7e40*/  HMMA.1688.F32.TF32 R68, R204.reuse, R78, R224 ;  /* 0x0000004ecc44723c */ /* 0x040fec00000810e0 */
[----:B------:R-:W-:Y:S06]  /*e7e50*/  HMMA.1688.F32.TF32 R64, R204, R82, R228 ;  /* 0x00000052cc40723c */ /* 0x000fec00000810e4 */
[C---:B------:R-:W-:Y:S06]  /*e7e60*/  HMMA.1688.F32.TF32 R232, R200.reuse, R84, R232 ;  /* 0x00000054c8e8723c */ /* 0x040fec00000810e8 */
[----:B------:R-:W-:Y:S06]  /*e7e70*/  HMMA.1688.F32.TF32 R236, R200, R88, R236 ;  /* 0x00000058c8ec723c */ /* 0x000fec00000810ec */
[C---:B------:R-:W-:Y:S01]  /*e7e80*/  HMMA.1688.F32.TF32 R212, R196.reuse, R58, R212 ;  /* 0x0000003ac4d4723c */ /* 0x040fe200000810d4 */
[----:B------:R-:W-:Y:S04]  /*e7e90*/  STL.64 [R1+0xdf0], R72 ;  /* 0x000df04801007387 */ /* 0x000fe80000100a00 */
[----:B------:R-:W-:Y:S04]  /*e7ea0*/  STL.64 [R1+0xdf8], R74 ;  /* 0x000df84a01007387 */ /* 0x000fe80000100a00 */
[----:B------:R-:W-:Y:S04]  /*e7eb0*/  STL.64 [R1+0xde0], R68 ;  /* 0x000de04401007387 */ /* 0x000fe80000100a00 */
[----:B------:R1:W-:Y:S04]  /*e7ec0*/  STL.64 [R1+0xde8], R70 ;  /* 0x000de84601007387 */ /* 0x0003e80000100a00 */
[----:B------:R-:W-:Y:S01]  /*e7ed0*/  STL.64 [R1+0xdb0], R64 ;  /* 0x000db04001007387 */ /* 0x000fe20000100a00 */
[----:B------:R-:W-:Y:S03]  /*e7ee0*/  HMMA.1688.F32.TF32 R168, R196, R54, R168 ;  /* 0x00000036c4a8723c */ /* 0x000fe600000810a8 */
[----:B------:R2:W-:Y:S03]  /*e7ef0*/  STL.64 [R1+0xdb8], R66 ;  /* 0x000db84201007387 */ /* 0x0005e60000100a00 */
[----:B-1----:R-:W-:Y:S06]  /*e7f00*/  HMMA.1688.F32.TF32 R68, R204, R86, R232 ;  /* 0x00000056cc44723c */ /* 0x002fec00000810e8 */
[----:B------:R-:W-:Y:S06]  /*e7f10*/  HMMA.1688.F32.TF32 R212, R200, R8, R212 ;  /* 0x00000008c8d4723c */ /* 0x000fec00000810d4 */
[----:B--2---:R-:W-:Y:S06]  /*e7f20*/  HMMA.1688.F32.TF32 R64, R204, R90, R236 ;  /* 0x0000005acc40723c */ /* 0x004fec00000810ec */
[C---:B------:R-:W-:Y:S06]  /*e7f30*/  HMMA.1688.F32.TF32 R12, R196.reuse, R18, R12 ;  /* 0x00000012c40c723c */ /* 0x040fec000008100c */
[C---:B------:R-:W-:Y:S06]  /*e7f40*/  HMMA.1688.F32.TF32 R176, R196.reuse, R22, R176 ;  /* 0x00000016c4b0723c */ /* 0x040fec00000810b0 */
[C---:B------:R-:W-:Y:S06]  /*e7f50*/  HMMA.1688.F32.TF32 R188, R196.reuse, R34, R188 ;  /* 0x00000022c4bc723c */ /* 0x040fec00000810bc */
[C---:B------:R-:W-:Y:S06]  /*e7f60*/  HMMA.1688.F32.TF32 R192, R196.reuse, R30, R192 ;  /* 0x0000001ec4c0723c */ /* 0x040fec00000810c0 */
[----:B------:R-:W-:Y:S01]  /*e7f70*/  HMMA.1688.F32.TF32 R216, R196, R26, R216 ;  /* 0x0000001ac4d8723c */ /* 0x000fe200000810d8 */
[----:B------:R-:W-:Y:S04]  /*e7f80*/  LDS R196, [R0+UR10+0xc580] ;  /* 0x00c5800a00c47984 */ /* 0x000fe80008000800 */
[----:B------:R1:W-:Y:S04]  /*e7f90*/  LDS R198, [R0+UR10+0xe580] ;  /* 0x00e5800a00c67984 */ /* 0x0003e80008000800 */
[----:B------:R-:W-:Y:S04]  /*e7fa0*/  LDS R197, [R2+UR10+0xc580] ;  /* 0x00c5800a02c57984 */ /* 0x000fe80008000800 */
[----:B------:R2:W3:Y:S01]  /*e7fb0*/  LDS R199, [R2+UR10+0xe580] ;  /* 0x00e5800a02c77984 */ /* 0x0004e20008000800 */
[----:B-1----:R-:W-:-:S02]  /*e7fc0*/  IMAD.MOV.U32 R0, RZ, RZ, R83 ;  /* 0x000000ffff007224 */ /* 0x002fc400078e0053 */
[----:B--2---:R-:W-:-:S03]  /*e7fd0*/  IMAD.MOV.U32 R2, RZ, RZ, R82 ;  /* 0x000000ffff027224 */ /* 0x004fc600078e0052 */
[----:B------:R-:W-:Y:S04]  /*e7fe0*/  STL [R1+0xa098], R0 ;  /* 0x00a0980001007387 */ /* 0x000fe80000100800 */
[----:B------:R1:W-:Y:S01]  /*e7ff0*/  STL [R1+0xa094], R2 ;  /* 0x00a0940201007387 */ /* 0x0003e20000100800 */
[C---:B------:R-:W-:Y:S03]  /*e8000*/  HMMA.1688.F32.TF32 R168, R200.reuse, R96, R168 ;  /* 0x00000060c8a8723c */ /* 0x040fe600000810a8 */
[----:B-1----:R-:W2:Y:S04]  /*e8010*/  LDL R2, [R1+0x2c8c] ;  /* 0x002c8c0001027983 */ /* 0x002ea80000100800 */
[----:B------:R-:W-:Y:S04]  /*e8020*/  STL.64 [R1+0xd60], R68 ;  /* 0x000d604401007387 */ /* 0x000fe80000100a00 */
[----:B------:R-:W-:Y:S04]  /*e8030*/  STL.64 [R1+0xd68], R70 ;  /* 0x000d684601007387 */ /* 0x000fe80000100a00 */
[----:B------:R-:W-:Y:S04]  /*e8040*/  STL.64 [R1+0xfb0], R64 ;  /* 0x000fb04001007387 */ /* 0x000fe80000100a00 */
[----:B------:R1:W-:Y:S01]  /*e8050*/  STL.64 [R1+0xfb8], R66 ;  /* 0x000fb84201007387 */ /* 0x0003e20000100a00 */
[----:B------:R-:W-:Y:S06]  /*e8060*/  HMMA.1688.F32.TF32 R12, R200, R100, R12 ;  /* 0x00000064c80c723c */ /* 0x000fec000008100c */
[----:B-1----:R-:W-:Y:S06]  /*e8070*/  HMMA.1688.F32.TF32 R64, R204, R10, R212 ;  /* 0x0000000acc40723c */ /* 0x002fec00000810d4 */
[----:B------:R-:W-:Y:S01]  /*e8080*/  HMMA.1688.F32.TF32 R176, R200, R248, R176 ;  /* 0x000000f8c8b0723c */ /* 0x000fe200000810b0 */
[----:B------:R-:W-:Y:S01]  /*e8090*/  IMAD.MOV.U32 R94, RZ, RZ, R242 ;  /* 0x000000ffff5e7224 */ /* 0x000fe200078e00f2 */
[----:B------:R-:W-:-:S02]  /*e80a0*/  MOV R242, R91 ;  /* 0x0000005b00f27202 */ /* 0x000fc40000000f00 */
[----:B------:R-:W-:Y:S01]  /*e80b0*/  MOV R95, R241 ;  /* 0x000000f1005f7202 */ /* 0x000fe20000000f00 */
[----:B------:R-:W-:Y:S02]  /*e80c0*/  IMAD.MOV.U32 R241, RZ, RZ, R90 ;  /* 0x000000fffff17224 */ /* 0x000fe400078e005a */
[----:B------:R-:W-:Y:S01]  /*e80d0*/  IMAD.MOV.U32 R0, RZ, RZ, R11 ;  /* 0x000000ffff007224 */ /* 0x000fe200078e000b */
[----:B------:R1:W-:Y:S04]  /*e80e0*/  STL [R1+0xa0a0], R242 ;  /* 0x00a0a0f201007387 */ /* 0x0003e80000100800 */
[C---:B------:R-:W-:Y:S01]  /*e80f0*/  HMMA.1688.F32.TF32 R12, R204.reuse, R102, R12 ;  /* 0x00000066cc0c723c */ /* 0x040fe2000008100c */
[----:B-1----:R-:W4:Y:S04]  /*e8100*/  LDL R242, [R1+0x2c88] ;  /* 0x002c880001f27983 */ /* 0x002f280000100800 */
[----:B------:R-:W-:Y:S04]  /*e8110*/  STL [R1+0xa09c], R241 ;  /* 0x00a09cf101007387 */ /* 0x000fe80000100800 */
[----:B------:R-:W-:Y:S04]  /*e8120*/  STL [R1+0xa0a4], R0 ;  /* 0x00a0a40001007387 */ /* 0x000fe80000100800 */
[----:B------:R-:W-:Y:S04]  /*e8130*/  STL.64 [R1+0xf80], R64 ;  /* 0x000f804001007387 */ /* 0x000fe80000100a00 */
[----:B------:R1:W-:Y:S01]  /*e8140*/  STL.64 [R1+0xf88], R66 ;  /* 0x000f884201007387 */ /* 0x0003e20000100a00 */
[C---:B------:R-:W-:Y:S06]  /*e8150*/  HMMA.1688.F32.TF32 R8, R204.reuse, R250, R176 ;  /* 0x000000facc08723c */ /* 0x040fec00000810b0 */
[----:B-1----:R-:W-:Y:S06]  /*e8160*/  HMMA.1688.F32.TF32 R64, R204, R98, R168 ;  /* 0x00000062cc40723c */ /* 0x002fec00000810a8 */
[C---:B------:R-:W-:Y:S06]  /*e8170*/  HMMA.1688.F32.TF32 R172, R200.reuse, R92, R172 ;  /* 0x0000005cc8ac723c */ /* 0x040fec00000810ac */
[----:B------:R-:W-:Y:S11]  /*e8180*/  HMMA.1688.F32.TF32 R208, R200, R4, R208 ;  /* 0x00000004c8d0723c */ /* 0x000ff600000810d0 */
[----:B------:R-:W-:Y:S04]  /*e8190*/  STL.64 [R1+0xf60], R64 ;  /* 0x000f604001007387 */ /* 0x000fe80000100a00 */
[----:B------:R-:W-:Y:S04]  /*e81a0*/  STL.64 [R1+0xf68], R66 ;  /* 0x000f684201007387 */ /* 0x000fe80000100a00 */
[----:B------:R-:W3:Y:S04]  /*e81b0*/  LDL.LU R248, [R1+0x2b70] ;  /* 0x002b700001f87983 */ /* 0x000ee80000300800 */
[----:B------:R-:W-:Y:S04]  /*e81c0*/  STL.64 [R1+0xf50], R12 ;  /* 0x000f500c01007387 */ /* 0x000fe80000100a00 */
[----:B------:R-:W-:Y:S04]  /*e81d0*/  STL.64 [R1+0xf58], R14 ;  /* 0x000f580e01007387 */ /* 0x000fe80000100a00 */
[----:B------:R-:W-:Y:S04]  /*e81e0*/  STL.64 [R1+0xf30], R8 ;  /* 0x000f300801007387 */ /* 0x000fe80000100a00 */
[----:B------:R1:W-:Y:S01]  /*e81f0*/  STL.64 [R1+0xf38], R10 ;  /* 0x000f380a01007387 */ /* 0x0003e20000100a00 */
[C---:B------:R-:W-:Y:S03]  /*e8200*/  HMMA.1688.F32.TF32 R4, R204.reuse, R6, R208 ;  /* 0x00000006cc04723c */ /* 0x040fe600000810d0 */
[----:B------:R-:W3:Y:S04]  /*e8210*/  LDL.LU R249, [R1+0x2b74] ;  /* 0x002b740001f97983 */ /* 0x000ee80000300800 */
[----:B------:R-:W3:Y:S01]  /*e8220*/  LDL.LU R250, [R1+0x2b78] ;  /* 0x002b780001fa7983 */ /* 0x000ee20000300800 */
[----:B-1----:R-:W-:Y:S03]  /*e8230*/  HMMA.1688.F32.TF32 R8, R204, R94, R172 ;  /* 0x0000005ecc08723c */ /* 0x002fe600000810ac */
[----:B------:R-:W3:Y:S04]  /*e8240*/  LDL.LU R251, [R1+0x2b7c] ;  /* 0x002b7c0001fb7983 */ /* 0x000ee80000300800 */
[----:B------:R-:W3:Y:S01]  /*e8250*/  LDL.LU R100, [R1+0x2be0] ;  /* 0x002be00001647983 */ /* 0x000ee20000300800 */
[----:B------:R-:W-:-:S03]  /*e8260*/  IMAD.MOV.U32 R167, RZ, RZ, R240 ;  /* 0x000000ffffa77224 */ /* 0x000fc600078e00f0 */
[----:B------:R-:W3:Y:S04]  /*e8270*/  LDL.LU R101, [R1+0x2be4] ;  /* 0x002be40001657983 */ /* 0x000ee80000300800 */
[----:B------:R-:W3:Y:S04]  /*e8280*/  LDL.LU R102, [R1+0x2be8] ;  /* 0x002be80001667983 */ /* 0x000ee80000300800 */
[----:B------:R-:W3:Y:S04]  /*e8290*/  LDL.LU R103, [R1+0x2bec] ;  /* 0x002bec0001677983 */ /* 0x000ee80000300800 */
[----:B------:R-:W3:Y:S04]  /*e82a0*/  LDL.64 R160, [R1] ;  /* 0x0000000001a07983 */ /* 0x000ee80000100a00 */
[----:B------:R-:W3:Y:S04]  /*e82b0*/  LDL.64 R162, [R1+0x8] ;  /* 0x0000080001a27983 */ /* 0x000ee80000100a00 */
[----:B------:R-:W3:Y:S04]  /*e82c0*/  LDL R164, [R1+0x10] ;  /* 0x0000100001a47983 */ /* 0x000ee80000100800 */
        /* <DEDUP_REMOVED lines=13> */
[----:B------:R-:W3:Y:S04]  /*e83a0*/  LDL R210, [R1+0x7d8] ;  /* 0x0007d80001d27983 */ /* 0x000ee80000100800 */
[----:B------:R2:W-:Y:S04]  /*e83b0*/  STL.64 [R1+0xef0], R4 ;  /* 0x000ef00401007387 */ /* 0x0005e80000100a00 */
[----:B------:R2:W-:Y:S04]  /*e83c0*/  STL.64 [R1+0xef8], R6 ;  /* 0x000ef80601007387 */ /* 0x0005e80000100a00 */
[----:B------:R-:W3:Y:S04]  /*e83d0*/  LDL R211, [R1+0x7dc] ;  /* 0x0007dc0001d37983 */ /* 0x000ee80000100800 */
[----:B-1----:R-:W3:Y:S04]  /*e83e0*/  LDL.LU R8, [R1+0x2c20] ;  /* 0x002c200001087983 */ /* 0x002ee80000300800 */
[----:B------:R-:W3:Y:S04]  /*e83f0*/  LDL.LU R9, [R1+0x2c24] ;  /* 0x002c240001097983 */ /* 0x000ee80000300800 */
[----:B------:R-:W3:Y:S01]  /*e8400*/  LDL.LU R10, [R1+0x2c28] ;  /* 0x002c2800010a7983 */ /* 0x000ee20000300800 */
[C---:B------:R-:W-:Y:S03]  /*e8410*/  HMMA.1688.F32.TF32 R180, R200.reuse, R108, R180 ;  /* 0x0000006cc8b4723c */ /* 0x040fe600000810b4 */
[----:B------:R-:W3:Y:S04]  /*e8420*/  LDL.LU R11, [R1+0x2c2c] ;  /* 0x002c2c00010b7983 */ /* 0x000ee80000300800 */
[----:B------:R-:W3:Y:S04]  /*e8430*/  LDL R174, [R1+0x7c8] ;  /* 0x0007c80001ae7983 */ /* 0x000ee80000100800 */
[----:B------:R-:W3:Y:S04]  /*e8440*/  LDL R175, [R1+0x7cc] ;  /* 0x0007cc0001af7983 */ /* 0x000ee80000100800 */
[----:B------:R-:W3:Y:S04]  /*e8450*/  LDL.LU R88, [R1+0x2c30] ;  /* 0x002c300001587983 */ /* 0x000ee80000300800 */
        /* <DEDUP_REMOVED lines=26> */
[----:B------:R-:W3:Y:S04]  /*e8600*/  LDL.LU R74, [R1+0x2c78] ;  /* 0x002c7800014a7983 */ /* 0x000ee80000300800 */
[----:B------:R-:W3:Y:S01]  /*e8610*/  LDL.LU R75, [R1+0x2c7c] ;  /* 0x002c7c00014b7983 */ /* 0x000ee20000300800 */
[----:B------:R-:W-:Y:S03]  /*e8620*/  HMMA.1688.F32.TF32 R216, R200, R148, R216 ;  /* 0x00000094c8d8723c */ /* 0x000fe600000810d8 */
[----:B------:R-:W3:Y:S04]  /*e8630*/  LDL R234, [R1+0x768] ;  /* 0x0007680001ea7983 */ /* 0x000ee80000100800 */
[----:B------:R-:W3:Y:S04]  /*e8640*/  LDL R235, [R1+0x76c] ;  /* 0x00076c0001eb7983 */ /* 0x000ee80000100800 */
[----:B------:R-:W3:Y:S04]  /*e8650*/  LDL R230, [R1+0x758] ;  /* 0x0007580001e67983 */ /* 0x000ee80000100800 */
[----:B------:R-:W3:Y:S04]  /*e8660*/  LDL R231, [R1+0x75c] ;  /* 0x00075c0001e77983 */ /* 0x000ee80000100800 */
[----:B------:R-:W3:Y:S04]  /*e8670*/  LDL.LU R64, [R1+0x2ba0] ;  /* 0x002ba00001407983 */ /* 0x000ee80000300800 */
[----:B------:R-:W3:Y:S01]  /*e8680*/  LDL.LU R65, [R1+0x2ba4] ;  /* 0x002ba40001417983 */ /* 0x000ee20000300800 */
[C---:B------:R-:W-:Y:S03]  /*e8690*/  HMMA.1688.F32.TF32 R180, R204.reuse, R110, R180 ;  /* 0x0000006eccb4723c */ /* 0x040fe600000810b4 */
[----:B------:R-:W3:Y:S04]  /*e86a0*/  LDL.LU R66, [R1+0x2ba8] ;  /* 0x002ba80001427983 */ /* 0x000ee80000300800 */
[----:B------:R-:W3:Y:S04]  /*e86b0*/  LDL.LU R67, [R1+0x2bac] ;  /* 0x002bac0001437983 */ /* 0x000ee80000300800 */
        /* <DEDUP_REMOVED lines=14> */
[----:B------:R-:W3:Y:S04]  /*e87a0*/  LDL.LU R68, [R1+0x2b90] ;  /* 0x002b900001447983 */ /* 0x000ee80000300800 */
[----:B------:R-:W3:Y:S04]  /*e87b0*/  LDL.LU R69, [R1+0x2b94] ;  /* 0x002b940001457983 */ /* 0x000ee80000300800 */
[----:B------:R-:W3:Y:S01]  /*e87c0*/  LDL.LU R70, [R1+0x2b98] ;  /* 0x002b980001467983 */ /* 0x000ee20000300800 */
[C---:B------:R-:W-:Y:S03]  /*e87d0*/  HMMA.1688.F32.TF32 R192, R204.reuse, R146, R192 ;  /* 0x00000092ccc0723c */ /* 0x040fe600000810c0 */
[----:B------:R-:W3:Y:S04]  /*e87e0*/  LDL.LU R71, [R1+0x2b9c] ;  /* 0x002b9c0001477983 */ /* 0x000ee80000300800 */
[----:B------:R-:W3:Y:S04]  /*e87f0*/  LDL.LU R80, [R1+0x2c50] ;  /* 0x002c500001507983 */ /* 0x000ee80000300800 */
[----:B------:R-:W3:Y:S04]  /*e8800*/  LDL.LU R81, [R1+0x2c54] ;  /* 0x002c540001517983 */ /* 0x000ee80000300800 */
[----:B------:R-:W3:Y:S04]  /*e8810*/  LDL.LU R82, [R1+0x2c58] ;  /* 0x002c580001527983 */ /* 0x000ee80000300800 */
[----:B------:R-:W3:Y:S04]  /*e8820*/  LDL.LU R83, [R1+0x2c5c] ;  /* 0x002c5c0001537983 */ /* 0x000ee80000300800 */
[----:B--2---:R-:W2:Y:S01]  /*e8830*/  LDL.LU R4, [R1+0x2c10] ;  /* 0x002c100001047983 */ /* 0x004ea20000300800 */
[----:B------:R-:W-:Y:S03]  /*e8840*/  HMMA.1688.F32.TF32 R216, R204, R150, R216 ;  /* 0x00000096ccd8723c */ /* 0x000fe600000810d8 */
[----:B------:R-:W2:Y:S04]  /*e8850*/  LDL.LU R5, [R1+0x2c14] ;  /* 0x002c140001057983 */ /* 0x000ea80000300800 */
[----:B------:R-:W2:Y:S04]  /*e8860*/  LDL.LU R6, [R1+0x2c18] ;  /* 0x002c180001067983 */ /* 0x000ea80000300800 */
[----:B------:R-:W2:Y:S04]  /*e8870*/  LDL.LU R7, [R1+0x2c1c] ;  /* 0x002c1c0001077983 */ /* 0x000ea80000300800 */
[----:B------:R-:W2:Y:S04]  /*e8880*/  LDL.LU.64 R110, [R1+0xa830] ;  /* 0x00a83000016e7983 */ /* 0x000ea80000300a00 */
[----:B------:R-:W2:Y:S04]  /*e8890*/  LDL.LU.64 R108, [R1+0xa828] ;  /* 0x00a82800016c7983 */ /* 0x000ea80000300a00 */
[----:B------:R-:W-:Y:S04]  /*e88a0*/  STL.64 [R1+0xe90], R180 ;  /* 0x000e90b401007387 */ /* 0x000fe80000100a00 */
[----:B------:R1:W-:Y:S04]  /*e88b0*/  STL.64 [R1+0xe98], R182 ;  /* 0x000e98b601007387 */ /* 0x0003e80000100a00 */
[----:B----4-:R-:W-:Y:S04]  /*e88c0*/  LDS R200, [R242+UR10+0x10580] ;  /* 0x0105800af2c87984 */ /* 0x010fe80008000800 */
[----:B------:R-:W-:Y:S04]  /*e88d0*/  LDS R202, [R242+UR10+0x12580] ;  /* 0x0125800af2ca7984 */ /* 0x000fe80008000800 */
[----:B-1----:R-:W2:Y:S04]  /*e88e0*/  LDL R182, [R1+0x7e8] ;  /* 0x0007e80001b67983 */ /* 0x002ea80000100800 */
[----:B------:R-:W2:Y:S04]  /*e88f0*/  LDL R183, [R1+0x7ec] ;  /* 0x0007ec0001b77983 */ /* 0x000ea80000100800 */
[----:B------:R-:W4:Y:S04]  /*e8900*/  LDL.LU.64 R106, [R1+0xa820] ;  /* 0x00a82000016a7983 */ /* 0x000f280000300a00 */
[----:B------:R-:W4:Y:S04]  /*e8910*/  LDL.LU.64 R104, [R1+0xa818] ;  /* 0x00a8180001687983 */ /* 0x000f280000300a00 */
[----:B------:R-:W-:Y:S04]  /*e8920*/  STL.64 [R1+0xe60], R184 ;  /* 0x000e60b801007387 */ /* 0x000fe80000100a00 */
[----:B------:R1:W-:Y:S04]  /*e8930*/  STL.64 [R1+0xe68], R186 ;  /* 0x000e68ba01007387 */ /* 0x0003e80000100a00 */
[----:B------:R-:W-:Y:S04]  /*e8940*/  LDS R201, [R2+UR10+0x10580] ;  /* 0x0105800a02c97984 */ /* 0x000fe80008000800 */
[----:B------:R-:W2:Y:S04]  /*e8950*/  LDS R203, [R2+UR10+0x12580] ;  /* 0x0125800a02cb7984 */ /* 0x000ea80008000800 */
        /* <DEDUP_REMOVED lines=16> */
[----:B------:R-:W4:Y:S04]  /*e8a60*/  LDL.LU R204, [R1+0x2b80] ;  /* 0x002b800001cc7983 */ /* 0x000f280000300800 */
[----:B------:R-:W-:Y:S04]  /*e8a70*/  STL.64 [R1+0xc80], R216 ;  /* 0x000c80d801007387 */ /* 0x000fe80000100a00 */
[----:B------:R1:W-:Y:S04]  /*e8a80*/  STL.64 [R1+0xc88], R218 ;  /* 0x000c88da01007387 */ /* 0x0003e80000100a00 */
[----:B------:R-:W4:Y:S04]  /*e8a90*/  LDL.LU R205, [R1+0x2b84] ;  /* 0x002b840001cd7983 */ /* 0x000f280000300800 */
[----:B------:R-:W4:Y:S04]  /*e8aa0*/  LDL.LU R206, [R1+0x2b88] ;  /* 0x002b880001ce7983 */ /* 0x000f280000300800 */
[----:B------:R-:W4:Y:S04]  /*e8ab0*/  LDL.LU R207, [R1+0x2b8c] ;  /* 0x002b8c0001cf7983 */ /* 0x000f280000300800 */
[----:B-1----:R-:W4:Y:S04]  /*e8ac0*/  LDL R218, [R1+0x828] ;  /* 0x0008280001da7983 */ /* 0x002f280000100800 */
[----:B------:R-:W4:Y:S01]  /*e8ad0*/  LDL R219, [R1+0x82c] ;  /* 0x00082c0001db7983 */ /* 0x000f220000100800 */
[C---:B---3--:R-:W-:Y:S06]  /*e8ae0*/  HMMA.1688.F32.TF32 R168, R196.reuse, R170, R76 ;  /* 0x000000aac4a8723c */ /* 0x048fec000008104c */
[C---:B------:R-:W-:Y:S06]  /*e8af0*/  HMMA.1688.F32.TF32 R212, R196.reuse, R214, R72 ;  /* 0x000000d6c4d4723c */ /* 0x040fec0000081048 */
[C---:B------:R-:W-:Y:S06]  /*e8b00*/  HMMA.1688.F32.TF32 R176, R196.reuse, R178, R84 ;  /* 0x000000b2c4b0723c */ /* 0x040fec0000081054 */
[C---:B------:R-:W-:Y:S06]  /*e8b10*/  HMMA.1688.F32.TF32 R172, R196.reuse, R174, R88 ;  /* 0x000000aec4ac723c */ /* 0x040fec0000081058 */
[C---:B------:R-:W-:Y:S06]  /*e8b20*/  HMMA.1688.F32.TF32 R228, R196.reuse, R230, R64 ;  /* 0x000000e6c4e4723c */ /* 0x040fec0000081040 */
[C---:B------:R-:W-:Y:S06]  /*e8b30*/  HMMA.1688.F32.TF32 R208, R196.reuse, R210, R8 ;  /* 0x000000d2c4d0723c */ /* 0x040fec0000081008 */
[C---:B------:R-:W-:Y:S06]  /*e8b40*/  HMMA.1688.F32.TF32 R224, R196.reuse, R226, R156 ;  /* 0x000000e2c4e0723c */ /* 0x040fec000008109c */
[C---:B------:R-:W-:Y:S01]  /*e8b50*/  HMMA.1688.F32.TF32 R220, R196.reuse, R222, R152 ;  /* 0x000000dec4dc723c */ /* 0x040fe20000081098 */
        /* <DEDUP_REMOVED lines=22> */
[C---:B--2---:R-:W-:Y:S03]  /*e8cc0*/  HMMA.1688.F32.TF32 R180, R196.reuse, R182, R4 ;  /* 0x000000b6c4b4723c */ /* 0x044fe60000081004 */
[----:B------:R-:W2:Y:S04]  /*e8cd0*/  LDL.LU.64 R6, [R1+0xa740] ;  /* 0x00a7400001067983 */ /* 0x000ea80000300a00 */
[----:B------:R-:W2:Y:S01]  /*e8ce0*/  LDL.LU.64 R4, [R1+0xa738] ;  /* 0x00a7380001047983 */ /* 0x000ea20000300a00 */
[C---:B----4-:R-:W-:Y:S03]  /*e8cf0*/  HMMA.1688.F32.TF32 R184, R196.reuse, R186, R92 ;  /* 0x000000bac4b8723c */ /* 0x050fe6000008105c */
        /* <DEDUP_REMOVED lines=12> */
[----:B------:R-:W4:Y:S04]  /*e8dc0*/  LDL R196, [R1+0x20] ;  /* 0x0000200001c47983 */ /* 0x000f280000100800 */
[----:B------:R-:W-:Y:S04]  /*e8dd0*/  LDS R204, [R242+UR10+0x14580] ;  /* 0x0145800af2cc7984 */ /* 0x000fe80008000800 */
[----:B------:R-:W-:Y:S04]  /*e8de0*/  LDS R206, [R242+UR10+0x16580] ;  /* 0x0165800af2ce7984 */ /* 0x000fe80008000800 */
[----:B------:R-:W-:Y:S04]  /*e8df0*/  LDS R205, [R2+UR10+0x14580] ;  /* 0x0145800a02cd7984 */ /* 0x000fe80008000800 */
[----:B------:R-:W1:Y:S01]  /*e8e00*/  LDS R207, [R2+UR10+0x16580] ;  /* 0x0165800a02cf7984 */ /* 0x000e620008000800 */
[C---:B------:R-:W-:Y:S06]  /*e8e10*/  HMMA.1688.F32.TF32 R224, R200.reuse, R160, R224 ;  /* 0x000000a0c8e0723c */ /* 0x040fec00000810e0 */
[----:B------:R-:W-:Y:S01]  /*e8e20*/  HMMA.1688.F32.TF32 R228, R200, R164, R228 ;  /* 0x000000a4c8e4723c */ /* 0x000fe200000810e4 */
[----:B------:R-:W-:Y:S01]  /*e8e30*/  IMAD.MOV.U32 R197, RZ, RZ, R240 ;  /* 0x000000ffffc57224 */ /* 0x000fe200078e00f0 */
[----:B------:R-:W-:Y:S04]  /*e8e40*/  LDS R198, [R242+UR10+0x1a580] ;  /* 0x01a5800af2c67984 */ /* 0x000fe80008000800 */
[----:B------:R-:W4:Y:S04]  /*e8e50*/  LDL.LU.64 R240, [R1+0xaa0] ;  /* 0x000aa00001f07983 */ /* 0x000f280000300a00 */
[----:B------:R-:W-:Y:S08]  /*e8e60*/  LDS R199, [R2+UR10+0x1a580] ;  /* 0x01a5800a02c77984 */ /* 0x000ff00008000800 */
[C---:B-1----:R-:W-:Y:S06]  /*e8e70*/  HMMA.1688.F32.TF32 R224, R204.reuse, R162, R224 ;  /* 0x000000a2cce0723c */ /* 0x042fec00000810e0 */
        /* <DEDUP_REMOVED lines=14> */
[----:B------:R-:W-:Y:S01]  /*e8f60*/  HMMA.1688.F32.TF32 R232, R200, R196, R232 ;  /* 0x000000c4c8e8723c */ /* 0x000fe200000810e8 */
[----:B------:R-:W2:Y:S04]  /*e8f70*/  LDL R202, [R1+0x28] ;  /* 0x0000280001ca7983 */ /* 0x000ea80000100800 */
[----:B------:R-:W2:Y:S04]  /*e8f80*/  LDL R203, [R1+0x2c] ;  /* 0x00002c0001cb7983 */ /* 0x000ea80000100800 */
[----:B------:R1:W-:Y:S04]  /*e8f90*/  STL.64 [R1+0xa5a0], R250 ;  /* 0x00a5a0fa01007387 */ /* 0x0003e80000100a00 */
[----:B------:R-:W-:Y:S01]  /*e8fa0*/  STL.64 [R1+0xa598], R248 ;  /* 0x00a598f801007387 */ /* 0x000fe20000100a00 */
[C---:B------:R-:W-:Y:S03]  /*e8fb0*/  HMMA.1688.F32.TF32 R236, R204.reuse, R102, R236 ;  /* 0x00000066ccec723c */ /* 0x040fe600000810ec */
[----:B------:R-:W-:Y:S03]  /*e8fc0*/  LDS R196, [R242+UR10+0x18580] ;  /* 0x0185800af2c47984 */ /* 0x000fe60008000800 */
[----:B------:R-:W-:Y:S01]  /*e8fd0*/  HMMA.1688.F32.TF32 R220, R204, R250, R220 ;  /* 0x000000faccdc723c */ /* 0x000fe200000810dc */
[----:B------:R-:W3:Y:S06]  /*e8fe0*/  LDS R197, [R2+UR10+0x18580] ;  /* 0x0185800a02c57984 */ /* 0x000eec0008000800 */
[----:B-1----:R-:W-:Y:S01]  /*e8ff0*/  MOV R251, R162 ;  /* 0x000000a200fb7202 */ /* 0x002fe20000000f00 */
[----:B------:R-:W-:-:S02]  /*e9000*/  IMAD.MOV.U32 R250, RZ, RZ, R163 ;  /* 0x000000fffffa7224 */ /* 0x000fc400078e00a3 */
[----:B------:R-:W4:Y:S04]  /*e9010*/  LDL.LU.64 R162, [R1+0xa6f0] ;  /* 0x00a6f00001a27983 */ /* 0x000f280000300a00 */
[----:B------:R-:W2:Y:S04]  /*e9020*/  LDL.LU.64 R160, [R1+0xa6e8] ;  /* 0x00a6e80001a07983 */ /* 0x000ea80000300a00 */
[----:B------:R-:W4:Y:S04]  /*e9030*/  LDL.LU.64 R166, [R1+0xa6e0] ;  /* 0x00a6e00001a67983 */ /* 0x000f280000300a00 */
[----:B------:R-:W2:Y:S04]  /*e9040*/  LDL.LU.64 R164, [R1+0xa6d8] ;  /* 0x00a6d80001a47983 */ /* 0x000ea80000300a00 */
[----:B------:R1:W-:Y:S04]  /*e9050*/  STL.64 [R1+0xa580], R102 ;  /* 0x00a5806601007387 */ /* 0x0003e80000100a00 */
[----:B-1----:R-:W2:Y:S04]  /*e9060*/  LDL R102, [R1+0x2c88] ;  /* 0x002c880001667983 */ /* 0x002ea80000100800 */
[----:B------:R-:W2:Y:S01]  /*e9070*/  LDL R103, [R1+0x2c8c] ;  /* 0x002c8c0001677983 */ /* 0x000ea20000100800 */
[C---:B------:R-:W-:Y:S03]  /*e9080*/  HMMA.1688.F32.TF32 R212, R204.reuse, R98, R212 ;  /* 0x00000062ccd4723c */ /* 0x040fe600000810d4 */
[----:B------:R-:W-:Y:S04]  /*e9090*/  STL.64 [R1+0xa578], R100 ;  /* 0x00a5786401007387 */ /* 0x000fe80000100a00 */
[----:B------:R1:W-:Y:S04]  /*e90a0*/  STL.64 [R1+0xa590], R98 ;  /* 0x00a5906201007387 */ /* 0x0003e80000100a00 */
[----:B------:R3:W-:Y:S04]  /*e90b0*/  STL.64 [R1+0xa588], R96 ;  /* 0x00a5886001007387 */ /* 0x0007e80000100a00 */
[----:B-1----:R-:W2:Y:S04]  /*e90c0*/  LDL R98, [R1+0x38] ;  /* 0x0000380001627983 */ /* 0x002ea80000100800 */
[----:B---3--:R-:W3:Y:S04]  /*e90d0*/  LDL R96, [R1+0x30] ;  /* 0x0000300001607983 */ /* 0x008ee80000100800 */
[----:B------:R-:W3:Y:S04]  /*e90e0*/  LDL R97, [R1+0x34] ;  /* 0x0000340001617983 */ /* 0x000ee80000100800 */
[----:B------:R-:W3:Y:S04]  /*e90f0*/  LDL R99, [R1+0x3c] ;  /* 0x00003c0001637983 */ /* 0x000ee80000100800 */
[----:B------:R-:W-:Y:S04]  /*e9100*/  STL.64 [R1+0xa5b0], R94 ;  /* 0x00a5b05e01007387 */ /* 0x000fe80000100a00 */
[----:B------:R1:W-:Y:S04]  /*e9110*/  STL.64 [R1+0xa5a8], R92 ;  /* 0x00a5a85c01007387 */ /* 0x0003e80000100a00 */
[----:B-1----:R-:W3:Y:S04]  /*e9120*/  LDL R92, [R1+0x40] ;  /* 0x00004000015c7983 */ /* 0x002ee80000100800 */
[----:B------:R-:W-:Y:S04]  /*e9130*/  STL.64 [R1+0xa5c0], R6 ;  /* 0x00a5c00601007387 */ /* 0x000fe80000100a00 */
[----:B------:R1:W-:Y:S04]  /*e9140*/  STL.64 [R1+0xa5b8], R4 ;  /* 0x00a5b80401007387 */ /* 0x0003e80000100a00 */
[----:B-1----:R-:W3:Y:S01]  /*e9150*/  LDL.64 R4, [R1+0x50] ;  /* 0x0000500001047983 */ /* 0x002ee20000100a00 */
[C---:B------:R-:W-:Y:S03]  /*e9160*/  HMMA.1688.F32.TF32 R12, R204.reuse, R6, R12 ;  /* 0x00000006cc0c723c */ /* 0x040fe6000008100c */
        /* <DEDUP_REMOVED lines=27> */
[----:B----4-:R-:W-:Y:S04]  /*e9320*/  STL.64 [R1+0xa570], R166 ;  /* 0x00a570a601007387 */ /* 0x010fe80000100a00 */
[----:B--2---:R-:W-:Y:S04]  /*e9330*/  STL.64 [R1+0xa568], R164 ;  /* 0x00a568a401007387 */ /* 0x004fe80000100a00 */
        /* <DEDUP_REMOVED lines=18> */
[----:B-1----:R-:W2:Y:S01]  /*e9460*/  LDL.64 R72, [R1+0xac0] ;  /* 0x000ac00001487983 */ /* 0x002ea20000100a00 */
[----:B------:R-:W-:Y:S03]  /*e9470*/  HMMA.1688.F32.TF32 R232, R204, R202, R232 ;  /* 0x000000cacce8723c */ /* 0x000fe600000810e8 */
[----:B------:R-:W-:Y:S04]  /*e9480*/  LDS R200, [R102+UR10+0x1c580] ;  /* 0x01c5800a66c87984 */ /* 0x000fe80008000800 */
[----:B------:R-:W-:Y:S04]  /*e9490*/  LDS R202, [R102+UR10+0x1e580] ;  /* 0x01e5800a66ca7984 */ /* 0x000fe80008000800 */
[----:B------:R-:W-:Y:S04]  /*e94a0*/  LDS R201, [R103+UR10+0x1c580] ;  /* 0x01c5800a67c97984 */ /* 0x000fe80008000800 */
[----:B------:R-:W1:Y:S01]  /*e94b0*/  LDS R203, [R103+UR10+0x1e580] ;  /* 0x01e5800a67cb7984 */ /* 0x000e620008000800 */
[C---:B------:R-:W-:Y:S03]  /*e94c0*/  HMMA.1688.F32.TF32 R220, R196.reuse, R164, R220 ;  /* 0x000000a4c4dc723c */ /* 0x040fe600000810dc */
[----:B------:R-:W-:Y:S04]  /*e94d0*/  LDS R204, [R102+UR10+0x20580] ;  /* 0x0205800a66cc7984 */ /* 0x000fe80008000800 */
[----:B------:R-:W-:Y:S04]  /*e94e0*/  LDS R206, [R102+UR10+0x22580] ;  /* 0x0225800a66ce7984 */ /* 0x000fe80008000800 */
[----:B------:R-:W-:Y:S04]  /*e94f0*/  LDS R205, [R103+UR10+0x20580] ;  /* 0x0205800a67cd7984 */ /* 0x000fe80008000800 */
[----:B------:R-:W4:Y:S04]  /*e9500*/  LDS R207, [R103+UR10+0x22580] ;  /* 0x0225800a67cf7984 */ /* 0x000f280008000800 */
[----:B------:R-:W2:Y:S04]  /*e9510*/  LDL R76, [R1+0xa80] ;  /* 0x000a8000014c7983 */ /* 0x000ea80000100800 */
[----:B------:R-:W2:Y:S04]  /*e9520*/  LDL R77, [R1+0xa84] ;  /* 0x000a8400014d7983 */ /* 0x000ea80000100800 */
[----:B------:R-:W2:Y:S04]  /*e9530*/  LDL R80, [R1+0xa60] ;  /* 0x000a600001507983 */ /* 0x000ea80000100800 */
[----:B------:R-:W2:Y:S01]  /*e9540*/  LDL R81, [R1+0xa64] ;  /* 0x000a640001517983 */ /* 0x000ea20000100800 */
[----:B------:R-:W-:Y:S03]  /*e9550*/  HMMA.1688.F32.TF32 R224, R196, R160, R224 ;  /* 0x000000a0c4e0723c */ /* 0x000fe600000810e0 */
[----:B------:R-:W2:Y:S04]  /*e9560*/  LDL R84, [R1+0xa40] ;  /* 0x000a400001547983 */ /* 0x000ea80000100800 */
[----:B------:R-:W2:Y:S01]  /*e9570*/  LDL R85, [R1+0xa44] ;  /* 0x000a440001557983 */ /* 0x000ea20000100800 */
[C---:B-1----:R-:W-:Y:S03]  /*e9580*/  HMMA.1688.F32.TF32 R220, R200.reuse, R166, R220 ;  /* 0x000000a6c8dc723c */ /* 0x042fe600000810dc */
[----:B------:R-:W2:Y:S04]  /*e9590*/  LDL R88, [R1+0xa20] ;  /* 0x000a200001587983 */ /* 0x000ea80000100800 */
[----:B------:R-:W2:Y:S01]  /*e95a0*/  LDL R89, [R1+0xa24] ;  /* 0x000a240001597983 */ /* 0x000ea20000100800 */
[----:B------:R-:W-:Y:S01]  /*e95b0*/  IMAD.MOV.U32 R93, RZ, RZ, R252 ;  /* 0x000000ffff5d7224 */ /* 0x000fe200078e00fc */
[----:B------:R-:W-:Y:S01]  /*e95c0*/  HMMA.1688.F32.TF32 R228, R200, R158, R228 ;  /* 0x0000009ec8e4723c */ /* 0x000fe200000810e4 */
[----:B------:R-:W-:Y:S01]  /*e95d0*/  IMAD.MOV.U32 R94, RZ, RZ, R243 ;  /* 0x000000ffff5e7224 */ /* 0x000fe200078e00f3 */
[----:B------:R-:W2:Y:S01]  /*e95e0*/  LDL R8, [R1+0xa00] ;  /* 0x000a000001087983 */ /* 0x000ea20000100800 */
[----:B---3--:R-:W-:-:S03]  /*e95f0*/  IMAD.MOV.U32 R252, RZ, RZ, R4 ;  /* 0x000000fffffc7224 */ /* 0x008fc600078e0004 */
[----:B------:R-:W3:Y:S01]  /*e9600*/  LDL R9, [R1+0xa04] ;  /* 0x000a040001097983 */ /* 0x000ee20000100800 */
[----:B------:R-:W-:Y:S01]  /*e9610*/  HMMA.1688.F32.TF32 R224, R200, R162, R224 ;  /* 0x000000a2c8e0723c */ /* 0x000fe200000810e0 */
[----:B------:R-:W-:Y:S02]  /*e9620*/  IMAD.MOV.U32 R243, RZ, RZ, R5 ;  /* 0x000000fffff37224 */ /* 0x000fe400078e0005 */
[----:B------:R-:W3:Y:S04]  /*e9630*/  LDL R248, [R1+0x980] ;  /* 0x0009800001f87983 */ /* 0x000ee80000100800 */
[----:B------:R-:W3:Y:S01]  /*e9640*/  LDL R249, [R1+0x984] ;  /* 0x0009840001f97983 */ /* 0x000ee20000100800 */
[C---:B----4-:R-:W-:Y:S03]  /*e9650*/  HMMA.1688.F32.TF32 R220, R204.reuse, R4, R220 ;  /* 0x00000004ccdc723c */ /* 0x050fe600000810dc */
[----:B------:R-:W4:Y:S04]  /*e9660*/  LDL R4, [R1+0x9e0] ;  /* 0x0009e00001047983 */ /* 0x000f280000100800 */
[----:B------:R-:W4:Y:S02]  /*e9670*/  LDL R5, [R1+0x9e4] ;  /* 0x0009e40001057983 */ /* 0x000f240000100800 */
[C---:B------:R-:W-:Y:S02]  /*e9680*/  HMMA.1688.F32.TF32 R228, R204.reuse, R96, R228 ;  /* 0x00000060cce4723c */ /* 0x040fe400000810e4 */
[----:B------:R-:W4:Y:S04]  /*e9690*/  LDL R96, [R1+0x9a0] ;  /* 0x0009a00001607983 */ /* 0x000f280000100800 */
[----:B------:R-:W4:Y:S01]  /*e96a0*/  LDL R97, [R1+0x9a4] ;  /* 0x0009a40001617983 */ /* 0x000f220000100800 */
[----:B------:R-:W-:Y:S03]  /*e96b0*/  HMMA.1688.F32.TF32 R224, R204, R92, R224 ;  /* 0x0000005ccce0723c */ /* 0x000fe600000810e0 */
        /* <DEDUP_REMOVED lines=36> */
[----:B-1----:R-:W-:Y:S01]  /*e9900*/  HMMA.1688.F32.TF32 R220, R196, R6, R220 ;  /* 0x00000006c4dc723c */ /* 0x002fe200000810dc */
[----:B------:R-:W-:-:S05]  /*e9910*/  MOV R95, R3 ;  /* 0x00000003005f7202 */ /* 0x000fca0000000f00 */
[----:B------:R-:W-:Y:S06]  /*e9920*/  HMMA.1688.F32.TF32 R232, R204, R244, R232 ;  /* 0x000000f4cce8723c */ /* 0x000fec00000810e8 */
[----:B------:R-:W-:Y:S06]  /*e9930*/  HMMA.1688.F32.TF32 R224, R196, R94, R224 ;  /* 0x0000005ec4e0723c */ /* 0x000fec00000810e0 */
[----:B------:R-:W-:Y:S06]  /*e9940*/  HMMA.1688.F32.TF32 R236, R204, R60, R236 ;  /* 0x0000003cccec723c */ /* 0x000fec00000810ec */
[----:B--2---:R-:W-:Y:S06]  /*e9950*/  HMMA.1688.F32.TF32 R64, R200, R72, R220 ;  /* 0x00000048c840723c */ /* 0x004fec00000810dc */
[C---:B------:R-:W-:Y:S06]  /*e9960*/  HMMA.1688.F32.TF32 R228, R196.reuse, R98, R228 ;  /* 0x00000062c4e4723c */ /* 0x040fec00000810e4 */
[C---:B------:R-:W-:Y:S06]  /*e9970*/  HMMA.1688.F32.TF32 R232, R196.reuse, R246, R232 ;  /* 0x000000f6c4e8723c */ /* 0x040fec00000810e8 */
[----:B------:R-:W-:Y:S05]  /*e9980*/  HMMA.1688.F32.TF32 R236, R196, R62, R236 ;  /* 0x0000003ec4ec723c */ /* 0x000fea00000810ec */
[----:B------:R-:W-:Y:S01]  /*e9990*/  STL.64 [R1+0xa0], R64 ;  /* 0x0000a04001007387 */ /* 0x000fe20000100a00 */
[C---:B------:R-:W-:Y:S03]  /*e99a0*/  HMMA.1688.F32.TF32 R212, R204.reuse, R56, R212 ;  /* 0x00000038ccd4723c */ /* 0x040fe600000810d4 */
[----:B------:R1:W-:Y:S03]  /*e99b0*/  STL.64 [R1+0xa8], R66 ;  /* 0x0000a84201007387 */ /* 0x0003e60000100a00 */
[----:B------:R-:W-:Y:S06]  /*e99c0*/  HMMA.1688.F32.TF32 R168, R204, R52, R168 ;  /* 0x00000034cca8723c */ /* 0x000fec00000810a8 */
[----:B-1----:R-:W-:Y:S06]  /*e99d0*/  HMMA.1688.F32.TF32 R64, R200, R240, R224 ;  /* 0x000000f0c840723c */ /* 0x002fec00000810e0 */
[----:B------:R-:W-:Y:S01]  /*e99e0*/  HMMA.1688.F32.TF32 R12, R204, R16, R12 ;  /* 0x00000010cc0c723c */ /* 0x000fe2000008100c */
[----:B------:R-:W-:-:S02]  /*e99f0*/  IMAD.MOV.U32 R2, RZ, RZ, R72 ;  /* 0x000000ffff027224 */ /* 0x000fc400078e0048 */
[----:B------:R-:W-:-:S03]  /*e9a00*/  IMAD.MOV.U32 R0, RZ, RZ, R73 ;  /* 0x000000ffff007224 */ /* 0x000fc600078e0049 */
[C---:B------:R-:W-:Y:S06]  /*e9a10*/  HMMA.1688.F32.TF32 R72, R200.reuse, R76, R228 ;  /* 0x0000004cc848723c */ /* 0x040fec00000810e4 */
[----:B------:R-:W-:Y:S05]  /*e9a20*/  HMMA.1688.F32.TF32 R68, R200, R80, R232 ;  /* 0x00000050c844723c */ /* 0x000fea00000810e8 */
[----:B------:R-:W-:Y:S01]  /*e9a30*/  STL.64 [R1+0x90], R64 ;  /* 0x0000904001007387 */ /* 0x000fe20000100a00 */
[----:B------:R-:W-:Y:S03]  /*e9a40*/  HMMA.1688.F32.TF32 R212, R196, R58, R212 ;  /* 0x0000003ac4d4723c */ /* 0x000fe600000810d4 */
[----:B------:R1:W-:Y:S03]  /*e9a50*/  STL.64 [R1+0x98], R66 ;  /* 0x0000984201007387 */ /* 0x0003e60000100a00 */
[----:B------:R-:W-:Y:S06]  /*e9a60*/  HMMA.1688.F32.TF32 R176, R204, R20, R176 ;  /* 0x00000014ccb0723c */ /* 0x000fec00000810b0 */
[----:B-1----:R-:W-:Y:S06]  /*e9a70*/  HMMA.1688.F32.TF32 R64, R200, R84, R236 ;  /* 0x00000054c840723c */ /* 0x002fec00000810ec */
        /* <DEDUP_REMOVED lines=8> */
[----:B------:R-:W-:Y:S01]  /*e9b00*/  STL.64 [R1+0x190], R64 ;  /* 0x0001904001007387 */ /* 0x000fe20000100a00 */
[----:B------:R-:W-:Y:S03]  /*e9b10*/  HMMA.1688.F32.TF32 R176, R196, R22, R176 ;  /* 0x00000016c4b0723c */ /* 0x000fe600000810b0 */
[----:B------:R1:W-:Y:S01]  /*e9b20*/  STL.64 [R1+0x198], R66 ;  /* 0x0001984201007387 */ /* 0x0003e20000100a00 */
[----:B------:R-:W-:-:S02]  /*e9b30*/  IMAD.MOV.U32 R242, RZ, RZ, R6 ;  /* 0x000000fffff27224 */ /* 0x000fc400078e0006 */
[----:B---3--:R-:W-:Y:S01]  /*e9b40*/  HMMA.1688.F32.TF32 R8, R200, R8, R168 ;  /* 0x00000008c808723c */ /* 0x008fe200000810a8 */
[----:B------:R-:W-:-:S05]  /*e9b50*/  MOV R3, R7 ;  /* 0x0000000700037202 */ /* 0x000fca0000000f00 */
[----:B-1----:R-:W-:Y:S06]  /*e9b60*/  HMMA.1688.F32.TF32 R64, R200, R88, R212 ;  /* 0x00000058c840723c */ /* 0x002fec00000810d4 */
[----:B------:R-:W-:Y:S06]  /*e9b70*/  HMMA.1688.F32.TF32 R172, R196, R50, R172 ;  /* 0x00000032c4ac723c */ /* 0x000fec00000810ac */
[----:B----4-:R-:W-:Y:S06]  /*e9b80*/  HMMA.1688.F32.TF32 R4, R200, R4, R12 ;  /* 0x00000004c804723c */ /* 0x010fec000008100c */
[----:B------:R-:W-:Y:S05]  /*e9b90*/  HMMA.1688.F32.TF32 R208, R196, R46, R208 ;  /* 0x0000002ec4d0723c */ /* 0x000fea00000810d0 */
[----:B------:R-:W-:Y:S01]  /*e9ba0*/  STL.64 [R1+0x180], R64 ;  /* 0x0001804001007387 */ /* 0x000fe20000100a00 */
[C---:B------:R-:W-:Y:S03]  /*e9bb0*/  HMMA.1688.F32.TF32 R12, R200.reuse, R92, R176 ;  /* 0x0000005cc80c723c */ /* 0x040fe600000810b0 */
[----:B------:R-:W-:Y:S04]  /*e9bc0*/  STL.64 [R1+0x188], R66 ;  /* 0x0001884201007387 */ /* 0x000fe80000100a00 */
[----:B------:R-:W2:Y:S04]  /*e9bd0*/  LDL R164, [R1] ;  /* 0x0000000001a47983 */ /* 0x000ea80000100800 */
[----:B------:R-:W-:Y:S04]  /*e9be0*/  STL.64 [R1+0x130], R8 ;  /* 0x0001300801007387 */ /* 0x000fe80000100a00 */
[----:B------:R1:W-:Y:S04]  /*e9bf0*/  STL.64 [R1+0x138], R10 ;  /* 0x0001380a01007387 */ /* 0x0003e80000100a00 */
[----:B------:R-:W2:Y:S04]  /*e9c00*/  LDL R165, [R1+0x4] ;  /* 0x0000040001a57983 */ /* 0x000ea80000100800 */
[----:B------:R-:W-:Y:S01]  /*e9c10*/  STL.64 [R1+0x120], R4 ;  /* 0x0001200401007387 */ /* 0x000fe20000100a00 */
[C---:B-1----:R-:W-:Y:S03]  /*e9c20*/  HMMA.1688.F32.TF32 R8, R200.reuse, R96, R172 ;  /* 0x00000060c808723c */ /* 0x042fe600000810ac */
[----:B------:R1:W-:Y:S03]  /*e9c30*/  STL.64 [R1+0x128], R6 ;  /* 0x0001280601007387 */ /* 0x0003e60000100a00 */
[----:B-1----:R-:W-:Y:S01]  /*e9c40*/  HMMA.1688.F32.TF32 R4, R200, R248, R208 ;  /* 0x000000f8c804723c */ /* 0x002fe200000810d0 */
[----:B------:R-:W-:Y:S04]  /*e9c50*/  STL.64 [R1+0x110], R12 ;  /* 0x0001100c01007387 */ /* 0x000fe80000100a00 */
[----:B------:R-:W-:Y:S04]  /*e9c60*/  STL.64 [R1+0x118], R14 ;  /* 0x0001180e01007387 */ /* 0x000fe80000100a00 */
[----:B------:R-:W3:Y:S08]  /*e9c70*/  LDL.LU R248, [R1+0x2b60] ;  /* 0x002b600001f87983 */ /* 0x000ef00000300800 */
[----:B------:R-:W-:Y:S01]  /*e9c80*/  STL.64 [R1+0x100], R8 ;  /* 0x0001000801007387 */ /* 0x000fe20000100a00 */
[----:B------:R-:W-:-:S03]  /*e9c90*/  MOV R167, R250 ;  /* 0x000000fa00a77202 */ /* 0x000fc60000000f00 */
[----:B------:R-:W-:Y:S01]  /*e9ca0*/  STL.64 [R1+0x108], R10 ;  /* 0x0001080a01007387 */ /* 0x000fe20000100a00 */
[----:B------:R-:W-:-:S03]  /*e9cb0*/  IMAD.MOV.U32 R166, RZ, RZ, R251 ;  /* 0x000000ffffa67224 */ /* 0x000fc600078e00fb */
        /* <DEDUP_REMOVED lines=9> */
[----:B------:R-:W3:Y:S04]  /*e9d50*/  LDL R96, [R1+0x10] ;  /* 0x0000100001607983 */ /* 0x000ee80000100800 */
[----:B------:R-:W3:Y:S04]  /*e9d60*/  LDL R97, [R1+0x14] ;  /* 0x0000140001617983 */ /* 0x000ee80000100800 */
        /* <DEDUP_REMOVED lines=52> */
[----:B------:R-:W2:Y:S04]  /*ea0b0*/  LDL R136, [R1+0x960] ;  /* 0x0009600001887983 */ /* 0x000ea80000100800 */
[----:B------:R-:W2:Y:S04]  /*ea0c0*/  LDL R137, [R1+0x964] ;  /* 0x0009640001897983 */ /* 0x000ea80000100800 */
[----:B------:R-:W4:Y:S04]  /*ea0d0*/  LDL R108, [R1+0x940] ;  /* 0x00094000016c7983 */ /* 0x000f280000100800 */
[----:B------:R-:W4:Y:S04]  /*ea0e0*/  LDL R109, [R1+0x944] ;  /* 0x00094400016d7983 */ /* 0x000f280000100800 */
        /* <DEDUP_REMOVED lines=11> */
[----:B------:R-:W3:Y:S01]  /*ea1a0*/  LDL R145, [R1+0x8e4] ;  /* 0x0008e40001917983 */ /* 0x000ee20000100800 */
[C---:B------:R-:W-:Y:S03]  /*ea1b0*/  HMMA.1688.F32.TF32 R180, R204.reuse, R40, R180 ;  /* 0x00000028ccb4723c */ /* 0x040fe600000810b4 */
[----:B------:R-:W3:Y:S03]  /*ea1c0*/  LDL R222, [R1+0x738] ;  /* 0x0007380001de7983 */ /* 0x000ee60000100800 */
[C---:B------:R-:W-:Y:S01]  /*ea1d0*/  HMMA.1688.F32.TF32 R184, R204.reuse, R36, R184 ;  /* 0x00000024ccb8723c */ /* 0x040fe200000810b8 */
[----:B------:R-:W3:Y:S04]  /*ea1e0*/  LDL R223, [R1+0x73c] ;  /* 0x00073c0001df7983 */ /* 0x000ee80000100800 */
[----:B------:R-:W3:Y:S01]  /*ea1f0*/  LDL.LU R148, [R1+0x2ce0] ;  /* 0x002ce00001947983 */ /* 0x000ee20000300800 */
[C---:B------:R-:W-:Y:S03]  /*ea200*/  HMMA.1688.F32.TF32 R188, R204.reuse, R32, R188 ;  /* 0x00000020ccbc723c */ /* 0x040fe600000810bc */
[----:B------:R-:W3:Y:S03]  /*ea210*/  LDL.LU R149, [R1+0x2ce4] ;  /* 0x002ce40001957983 */ /* 0x000ee60000300800 */
[C---:B------:R-:W-:Y:S01]  /*ea220*/  HMMA.1688.F32.TF32 R192, R204.reuse, R28, R192 ;  /* 0x0000001cccc0723c */ /* 0x040fe200000810c0 */
[----:B------:R-:W3:Y:S04]  /*ea230*/  LDL.LU R150, [R1+0x2ce8] ;  /* 0x002ce80001967983 */ /* 0x000ee80000300800 */
[----:B------:R-:W3:Y:S01]  /*ea240*/  LDL.LU R151, [R1+0x2cec] ;  /* 0x002cec0001977983 */ /* 0x000ee20000300800 */
[----:B------:R-:W-:Y:S03]  /*ea250*/  HMMA.1688.F32.TF32 R216, R204, R24, R216 ;  /* 0x00000018ccd8723c */ /* 0x000fe600000810d8 */
[----:B------:R-:W3:Y:S03]  /*ea260*/  LDL.LU R160, [R1+0x2cb0] ;  /* 0x002cb00001a07983 */ /* 0x000ee60000300800 */
[C---:B------:R-:W-:Y:S01]  /*ea270*/  HMMA.1688.F32.TF32 R180, R196.reuse, R42, R180 ;  /* 0x0000002ac4b4723c */ /* 0x040fe200000810b4 */
[----:B------:R-:W3:Y:S04]  /*ea280*/  LDL.LU R161, [R1+0x2cb4] ;  /* 0x002cb40001a17983 */ /* 0x000ee80000300800 */
[----:B------:R-:W3:Y:S01]  /*ea290*/  LDL.LU R162, [R1+0x2cb8] ;  /* 0x002cb80001a27983 */ /* 0x000ee20000300800 */
[C---:B------:R-:W-:Y:S03]  /*ea2a0*/  HMMA.1688.F32.TF32 R184, R196.reuse, R38, R184 ;  /* 0x00000026c4b8723c */ /* 0x040fe600000810b8 */
[----:B------:R-:W3:Y:S03]  /*ea2b0*/  LDL.LU R163, [R1+0x2cbc] ;  /* 0x002cbc0001a37983 */ /* 0x000ee60000300800 */
[C---:B------:R-:W-:Y:S01]  /*ea2c0*/  HMMA.1688.F32.TF32 R188, R196.reuse, R34, R188 ;  /* 0x00000022c4bc723c */ /* 0x040fe200000810bc */
        /* <DEDUP_REMOVED lines=8> */
[----:B------:R-:W3:Y:S04]  /*ea350*/  LDL.LU R90, [R1+0x2d28] ;  /* 0x002d2800015a7983 */ /* 0x000ee80000300800 */
[----:B------:R-:W3:Y:S04]  /*ea360*/  LDL.LU R91, [R1+0x2d2c] ;  /* 0x002d2c00015b7983 */ /* 0x000ee80000300800 */
[----:B------:R-:W3:Y:S04]  /*ea370*/  LDL.LU.64 R138, [R1+0xa6d0] ;  /* 0x00a6d000018a7983 */ /* 0x000ee80000300a00 */
[----:B------:R-:W-:Y:S04]  /*ea380*/  LDS R204, [R102+UR10+0xc600] ;  /* 0x00c6000a66cc7984 */ /* 0x000fe80008000800 */
[----:B------:R-:W-:Y:S04]  /*ea390*/  LDS R206, [R102+UR10+0xe600] ;  /* 0x00e6000a66ce7984 */ /* 0x000fe80008000800 */
[----:B------:R-:W-:Y:S04]  /*ea3a0*/  LDS R205, [R103+UR10+0xc600] ;  /* 0x00c6000a67cd7984 */ /* 0x000fe80008000800 */
[----:B------:R-:W1:Y:S04]  /*ea3b0*/  LDS R207, [R103+UR10+0xe600] ;  /* 0x00e6000a67cf7984 */ /* 0x000e680008000800 */
[----:B------:R-:W-:Y:S04]  /*ea3c0*/  LDS R196, [R102+UR10+0x10600] ;  /* 0x0106000a66c47984 */ /* 0x000fe80008000800 */
[----:B------:R-:W-:Y:S04]  /*ea3d0*/  LDS R198, [R102+UR10+0x12600] ;  /* 0x0126000a66c67984 */ /* 0x000fe80008000800 */
[----:B------:R-:W-:Y:S04]  /*ea3e0*/  LDS R197, [R103+UR10+0x10600] ;  /* 0x0106000a67c57984 */ /* 0x000fe80008000800 */
[----:B------:R-:W1:Y:S01]  /*ea3f0*/  LDS R199, [R103+UR10+0x12600] ;  /* 0x0126000a67c77984 */ /* 0x000e620008000800 */
[C---:B--2---:R-:W-:Y:S03]  /*ea400*/  HMMA.1688.F32.TF32 R180, R200.reuse, R136, R180 ;  /* 0x00000088c8b4723c */ /* 0x044fe600000810b4 */
[----:B------:R-:W2:Y:S03]  /*ea410*/  LDL.LU.64 R136, [R1+0xa6c8] ;  /* 0x00a6c80001887983 */ /* 0x000ea60000300a00 */
[C---:B----4-:R-:W-:Y:S06]  /*ea420*/  HMMA.1688.F32.TF32 R184, R200.reuse, R108, R184 ;  /* 0x0000006cc8b8723c */ /* 0x050fec00000810b8 */
[C---:B---3--:R-:W-:Y:S06]  /*ea430*/  HMMA.1688.F32.TF32 R188, R200.reuse, R104, R188 ;  /* 0x00000068c8bc723c */ /* 0x048fec00000810bc */
[C---:B------:R-:W-:Y:S05]  /*ea440*/  HMMA.1688.F32.TF32 R192, R200.reuse, R140, R192 ;  /* 0x0000008cc8c0723c */ /* 0x040fea00000810c0 */
[----:B------:R-:W-:Y:S04]  /*ea450*/  STL.64 [R1+0xe0], R180 ;  /* 0x0000e0b401007387 */ /* 0x000fe80000100a00 */
[----:B------:R3:W-:Y:S04]  /*ea460*/  STL.64 [R1+0xe8], R182 ;  /* 0x0000e8b601007387 */ /* 0x0007e80000100a00 */
[----:B---3--:R-:W3:Y:S04]  /*ea470*/  LDL R182, [R1+0x7e8] ;  /* 0x0007e80001b67983 */ /* 0x008ee80000100800 */
[----:B------:R-:W3:Y:S04]  /*ea480*/  LDL R183, [R1+0x7ec] ;  /* 0x0007ec0001b77983 */ /* 0x000ee80000100800 */
[----:B------:R-:W4:Y:S04]  /*ea490*/  LDL.LU.64 R110, [R1+0xa6c0] ;  /* 0x00a6c000016e7983 */ /* 0x000f280000300a00 */
[----:B------:R-:W2:Y:S01]  /*ea4a0*/  LDL.LU.64 R108, [R1+0xa6b8] ;  /* 0x00a6b800016c7983 */ /* 0x000ea20000300a00 */
[----:B------:R-:W-:Y:S03]  /*ea4b0*/  HMMA.1688.F32.TF32 R216, R200, R144, R216 ;  /* 0x00000090c8d8723c */ /* 0x000fe600000810d8 */
[----:B------:R-:W-:Y:S04]  /*ea4c0*/  STL.64 [R1+0xd0], R184 ;  /* 0x0000d0b801007387 */ /* 0x000fe80000100a00 */
[----:B------:R1:W-:Y:S04]  /*ea4d0*/  STL.64 [R1+0xd8], R186 ;  /* 0x0000d8ba01007387 */ /* 0x0003e80000100a00 */
[----:B-1----:R-:W4:Y:S04]  /*ea4e0*/  LDL R186, [R1+0x7f8] ;  /* 0x0007f80001ba7983 */ /* 0x002f280000100800 */
[----:B------:R-:W4:Y:S04]  /*ea4f0*/  LDL R187, [R1+0x7fc] ;  /* 0x0007fc0001bb7983 */ /* 0x000f280000100800 */
[----:B------:R-:W2:Y:S04]  /*ea500*/  LDL.LU.64 R106, [R1+0xa6b0] ;  /* 0x00a6b000016a7983 */ /* 0x000ea80000300a00 */
[----:B------:R-:W2:Y:S04]  /*ea510*/  LDL.LU.64 R104, [R1+0xa6a8] ;  /* 0x00a6a80001687983 */ /* 0x000ea80000300a00 */
[----:B------:R-:W-:Y:S04]  /*ea520*/  STL.64 [R1+0xc0], R188 ;  /* 0x0000c0bc01007387 */ /* 0x000fe80000100a00 */
[----:B------:R1:W-:Y:S04]  /*ea530*/  STL.64 [R1+0xc8], R190 ;  /* 0x0000c8be01007387 */ /* 0x0003e80000100a00 */
[----:B-1----:R-:W2:Y:S04]  /*ea540*/  LDL R190, [R1+0x808] ;  /* 0x0008080001be7983 */ /* 0x002ea80000100800 */
[----:B------:R-:W2:Y:S04]  /*ea550*/  LDL R191, [R1+0x80c] ;  /* 0x00080c0001bf7983 */ /* 0x000ea80000100800 */
        /* <DEDUP_REMOVED lines=8> */
[----:B------:R-:W2:Y:S04]  /*ea5e0*/  LDL.LU R200, [R1+0x2bc0] ;  /* 0x002bc00001c87983 */ /* 0x000ea80000300800 */
[----:B------:R-:W-:Y:S04]  /*ea5f0*/  STL.64 [R1+0x60], R216 ;  /* 0x000060d801007387 */ /* 0x000fe80000100a00 */
[----:B------:R1:W-:Y:S04]  /*ea600*/  STL.64 [R1+0x68], R218 ;  /* 0x000068da01007387 */ /* 0x0003e80000100a00 */
[----:B------:R-:W2:Y:S04]  /*ea610*/  LDL.LU R201, [R1+0x2bc4] ;  /* 0x002bc40001c97983 */ /* 0x000ea80000300800 */
[----:B------:R-:W2:Y:S04]  /*ea620*/  LDL.LU R202, [R1+0x2bc8] ;  /* 0x002bc80001ca7983 */ /* 0x000ea80000300800 */
[----:B------:R-:W2:Y:S04]  /*ea630*/  LDL.LU R203, [R1+0x2bcc] ;  /* 0x002bcc0001cb7983 */ /* 0x000ea80000300800 */
[----:B-1----:R-:W2:Y:S04]  /*ea640*/  LDL R218, [R1+0x828] ;  /* 0x0008280001da7983 */ /* 0x002ea80000100800 */
[----:B------:R-:W2:Y:S01]  /*ea650*/  LDL R219, [R1+0x82c] ;  /* 0x00082c0001db7983 */ /* 0x000ea20000100800 */
[C---:B------:R-:W-:Y:S03]  /*ea660*/  HMMA.1688.F32.TF32 R220, R204.reuse, R222, R148 ;  /* 0x000000deccdc723c */ /* 0x040fe60000081094 */
[----:B------:R-:W2:Y:S03]  /*ea670*/  LDL.LU.64 R150, [R1+0xa680] ;  /* 0x00a6800001967983 */ /* 0x000ea60000300a00 */
[C---:B------:R-:W-:Y:S01]  /*ea680*/  HMMA.1688.F32.TF32 R224, R204.reuse, R226, R152 ;  /* 0x000000e2cce0723c */ /* 0x040fe20000081098 */
[----:B------:R-:W2:Y:S04]  /*ea690*/  LDL.LU.64 R148, [R1+0xa678] ;  /* 0x00a6780001947983 */ /* 0x000ea80000300a00 */
[----:B------:R-:W2:Y:S01]  /*ea6a0*/  LDL.LU.64 R154, [R1+0xa670] ;  /* 0x00a67000019a7983 */ /* 0x000ea20000300a00 */
[C---:B------:R-:W-:Y:S03]  /*ea6b0*/  HMMA.1688.F32.TF32 R228, R204.reuse, R230, R156 ;  /* 0x000000e6cce4723c */ /* 0x040fe6000008109c */
[----:B------:R-:W2:Y:S03]  /*ea6c0*/  LDL.LU.64 R152, [R1+0xa668] ;  /* 0x00a6680001987983 */ /* 0x000ea60000300a00 */
[C---:B------:R-:W-:Y:S01]  /*ea6d0*/  HMMA.1688.F32.TF32 R232, R204.reuse, R234, R160 ;  /* 0x000000eacce8723c */ /* 0x040fe200000810a0 */
[----:B------:R-:W2:Y:S04]  /*ea6e0*/  LDL.LU.64 R158, [R1+0xa660] ;  /* 0x00a66000019e7983 */ /* 0x000ea80000300a00 */
[----:B------:R-:W2:Y:S01]  /*ea6f0*/  LDL.LU.64 R156, [R1+0xa658] ;  /* 0x00a65800019c7983 */ /* 0x000ea20000300a00 */
[C---:B------:R-:W-:Y:S03]  /*ea700*/  HMMA.1688.F32.TF32 R212, R204.reuse, R214, R64 ;  /* 0x000000d6ccd4723c */ /* 0x040fe60000081040 */
        /* <DEDUP_REMOVED lines=14> */
[----:B------:R-:W-:Y:S03]  /*ea7f0*/  HMMA.1688.F32.TF32 R208, R204, R210, R84 ;  /* 0x000000d2ccd0723c */ /* 0x000fe60000081054 */
[----:B------:R-:W2:Y:S04]  /*ea800*/  LDL.LU.64 R82, [R1+0xa600] ;  /* 0x00a6000001527983 */ /* 0x000ea80000300a00 */
[----:B------:R-:W2:Y:S04]  /*ea810*/  LDL.LU.64 R80, [R1+0xa5f8] ;  /* 0x00a5f80001507983 */ /* 0x000ea80000300a00 */
[----:B------:R-:W2:Y:S04]  /*ea820*/  LDL.LU.64 R86, [R1+0xa5f0] ;  /* 0x00a5f00001567983 */ /* 0x000ea80000300a00 */
[----:B------:R-:W2:Y:S01]  /*ea830*/  LDL.LU.64 R84, [R1+0xa5e8] ;  /* 0x00a5e80001547983 */ /* 0x000ea20000300a00 */
[C---:B------:R-:W-:Y:S06]  /*ea840*/  HMMA.1688.F32.TF32 R228, R196.reuse, R96, R228 ;  /* 0x00000060c4e4723c */ /* 0x040fec00000810e4 */
[----:B------:R-:W-:Y:S06]  /*ea850*/  HMMA.1688.F32.TF32 R232, R196, R100, R232 ;  /* 0x00000064c4e8723c */ /* 0x000fec00000810e8 */
[C---:B---3--:R-:W-:Y:S01]  /*ea860*/  HMMA.1688.F32.TF32 R180, R204.reuse, R182, R88 ;  /* 0x000000b6ccb4723c */ /* 0x048fe20000081058 */
[----:B------:R-:W3:Y:S04]  /*ea870*/  LDL.LU.64 R90, [R1+0xa5e0] ;  /* 0x00a5e000015a7983 */ /* 0x000ee80000300a00 */
[----:B------:R-:W3:Y:S01]  /*ea880*/  LDL.LU.64 R88, [R1+0xa5d8] ;  /* 0x00a5d80001587983 */ /* 0x000ee20000300a00 */
[C---:B----4-:R-:W-:Y:S03]  /*ea890*/  HMMA.1688.F32.TF32 R184, R204.reuse, R186, R8 ;  /* 0x000000baccb8723c */ /* 0x050fe60000081008 */
[----:B------:R-:W4:Y:S04]  /*ea8a0*/  LDL.LU.64 R10, [R1+0xa5d0] ;  /* 0x00a5d000010a7983 */ /* 0x000f280000300a00 */
[----:B------:R-:W4:Y:S01]  /*ea8b0*/  LDL.LU.64 R8, [R1+0xa5c8] ;  /* 0x00a5c80001087983 */ /* 0x000f220000300a00 */
[C---:B--2---:R-:W-:Y:S03]  /*ea8c0*/  HMMA.1688.F32.TF32 R188, R204.reuse, R190, R4 ;  /* 0x000000beccbc723c */ /* 0x044fe60000081004 */
        /* <DEDUP_REMOVED lines=9> */
[----:B------:R-:W2:Y:S04]  /*ea960*/  LDL R206, [R1+0x2c88] ;  /* 0x002c880001ce7983 */ /* 0x000ea80000100800 */
[----:B------:R-:W2:Y:S04]  /*ea970*/  LDL R207, [R1+0x2c8c] ;  /* 0x002c8c0001cf7983 */ /* 0x000ea80000100800 */
[----:B------:R-:W2:Y:S04]  /*ea980*/  LDL.LU.64 R98, [R1+0xa590] ;  /* 0x00a5900001627983 */ /* 0x000ea80000300a00 */
[----:B------:R-:W-:Y:S04]  /*ea990*/  LDS R200, [R102+UR10+0x14600] ;  /* 0x0146000a66c87984 */ /* 0x000fe80008000800 */
[----:B------:R-:W-:Y:S04]  /*ea9a0*/  LDS R202, [R102+UR10+0x16600] ;  /* 0x0166000a66ca7984 */ /* 0x000fe80008000800 */
[----:B------:R-:W-:Y:S04]  /*ea9b0*/  LDS R201, [R103+UR10+0x14600] ;  /* 0x0146000a67c97984 */ /* 0x000fe80008000800 */
[----:B------:R1:W2:Y:S04]  /*ea9c0*/  LDS R203, [R103+UR10+0x16600] ;  /* 0x0166000a67cb7984 */ /* 0x0002a80008000800 */
[----:B------:R-:W2:Y:S04]  /*ea9d0*/  LDL.LU.64 R96, [R1+0xa588] ;  /* 0x00a5880001607983 */ /* 0x000ea80000300a00 */
[----:B-1----:R-:W2:Y:S04]  /*ea9e0*/  LDL.LU.64 R102, [R1+0xa580] ;  /* 0x00a5800001667983 */ /* 0x002ea80000300a00 */
[----:B------:R-:W2:Y:S01]  /*ea9f0*/  LDL.LU.64 R100, [R1+0xa578] ;  /* 0x00a5780001647983 */ /* 0x000ea20000300a00 */
        /* <DEDUP_REMOVED lines=8> */
[C---:B----4-:R-:W-:Y:S06]  /*eaa80*/  HMMA.1688.F32.TF32 R176, R196.reuse, R8, R176 ;  /* 0x00000008c4b0723c */ /* 0x050fec00000810b0 */
[C---:B--2---:R-:W-:Y:S06]  /*eaa90*/  HMMA.1688.F32.TF32 R12, R196.reuse, R4, R12 ;  /* 0x00000004c40c723c */ /* 0x044fec000008100c */
[C---:B------:R-:W-:Y:S06]  /*eaaa0*/  HMMA.1688.F32.TF32 R168, R196.reuse, R92, R168 ;  /* 0x0000005cc4a8723c */ /* 0x040fec00000810a8 */
[C---:B------:R-:W-:Y:S01]  /*eaab0*/  HMMA.1688.F32.TF32 R220, R196.reuse, R248, R220 ;  /* 0x000000f8c4dc723c */ /* 0x040fe200000810dc */
[----:B------:R-:W-:Y:S04]  /*eaac0*/  LDS R204, [R206+UR10+0x18600] ;  /* 0x0186000acecc7984 */ /* 0x000fe80008000800 */
[----:B------:R-:W-:Y:S01]  /*eaad0*/  LDS R205, [R207+UR10+0x18600] ;  /* 0x0186000acfcd7984 */ /* 0x000fe20008000800 */
[C---:B------:R-:W-:Y:S03]  /*eaae0*/  HMMA.1688.F32.TF32 R212, R196.reuse, R96, R212 ;  /* 0x00000060c4d4723c */ /* 0x040fe600000810d4 */
[----:B------:R-:W-:Y:S04]  /*eaaf0*/  LDS R206, [R206+UR10+0x1a600] ;  /* 0x01a6000acece7984 */ /* 0x000fe80008000800 */
[----:B------:R-:W1:Y:S01]  /*eab00*/  LDS R207, [R207+UR10+0x1a600] ;  /* 0x01a6000acfcf7984 */ /* 0x000e620008000800 */
[----:B------:R-:W-:Y:S03]  /*eab10*/  HMMA.1688.F32.TF32 R236, R196, R100, R236 ;  /* 0x00000064c4ec723c */ /* 0x000fe600000810ec */
[----:B------:R-:W2:Y:S04]  /*eab20*/  LDL R198, [R1+0x28] ;  /* 0x0000280001c67983 */ /* 0x000ea80000100800 */
[----:B------:R-:W2:Y:S03]  /*eab30*/  LDL R199, [R1+0x2c] ;  /* 0x00002c0001c77983 */ /* 0x000ea60000100800 */
[C---:B------:R-:W-:Y:S06]  /*eab40*/  HMMA.1688.F32.TF32 R220, R200.reuse, R250, R220 ;  /* 0x000000fac8dc723c */ /* 0x040fec00000810dc */
[----:B------:R3:W-:Y:S04]  /*eab50*/  STL.64 [R1+0xa430], R250 ;  /* 0x00a430fa01007387 */ /* 0x0007e80000100a00 */
[----:B------:R4:W-:Y:S04]  /*eab60*/  STL.64 [R1+0xa428], R248 ;  /* 0x00a428f801007387 */ /* 0x0009e80000100a00 */
[----:B---3--:R-:W3:Y:S04]  /*eab70*/  LDL R250, [R1+0x18] ;  /* 0x0000180001fa7983 */ /* 0x008ee80000100800 */
[----:B------:R-:W3:Y:S01]  /*eab80*/  LDL R251, [R1+0x1c] ;  /* 0x00001c0001fb7983 */ /* 0x000ee20000100800 */
[C---:B------:R-:W-:Y:S03]  /*eab90*/  HMMA.1688.F32.TF32 R224, R200.reuse, R166, R224 ;  /* 0x000000a6c8e0723c */ /* 0x040fe600000810e0 */
[----:B------:R-:W2:Y:S04]  /*eaba0*/  LDL.LU.64 R166, [R1+0xa570] ;  /* 0x00a5700001a67983 */ /* 0x000ea80000300a00 */
[----:B------:R-:W2:Y:S01]  /*eabb0*/  LDL.LU.64 R164, [R1+0xa568] ;  /* 0x00a5680001a47983 */ /* 0x000ea20000300a00 */
[C---:B------:R-:W-:Y:S03]  /*eabc0*/  HMMA.1688.F32.TF32 R236, R200.reuse, R102, R236 ;  /* 0x00000066c8ec723c */ /* 0x040fe600000810ec */
[----:B----4-:R-:W4:Y:S04]  /*eabd0*/  LDL R248, [R1+0x30] ;  /* 0x0000300001f87983 */ /* 0x010f280000100800 */
[----:B------:R-:W4:Y:S01]  /*eabe0*/  LDL R249, [R1+0x34] ;  /* 0x0000340001f97983 */ /* 0x000f220000100800 */
[C---:B------:R-:W-:Y:S06]  /*eabf0*/  HMMA.1688.F32.TF32 R212, R200.reuse, R98, R212 ;  /* 0x00000062c8d4723c */ /* 0x040fec00000810d4 */
[C---:B---3--:R-:W-:Y:S01]  /*eac00*/  HMMA.1688.F32.TF32 R228, R200.reuse, R250, R228 ;  /* 0x000000fac8e4723c */ /* 0x048fe200000810e4 */
[----:B------:R-:W3:Y:S04]  /*eac10*/  LDL R250, [R1+0x38] ;  /* 0x0000380001fa7983 */ /* 0x000ee80000100800 */
[----:B------:R-:W3:Y:S04]  /*eac20*/  LDL R251, [R1+0x3c] ;  /* 0x00003c0001fb7983 */ /* 0x000ee80000100800 */
[----:B------:R1:W-:Y:S04]  /*eac30*/  STL.64 [R1+0xa410], R102 ;  /* 0x00a4106601007387 */ /* 0x0003e80000100a00 */
[----:B-1----:R-:W4:Y:S04]  /*eac40*/  LDL R102, [R1+0x2c88] ;  /* 0x002c880001667983 */ /* 0x002f280000100800 */
[----:B------:R-:W3:Y:S04]  /*eac50*/  LDL R103, [R1+0x2c8c] ;  /* 0x002c8c0001677983 */ /* 0x000ee80000100800 */
[----:B------:R-:W-:Y:S04]  /*eac60*/  STL.64 [R1+0xa408], R100 ;  /* 0x00a4086401007387 */ /* 0x000fe80000100a00 */
[----:B------:R1:W-:Y:S04]  /*eac70*/  STL.64 [R1+0xa420], R98 ;  /* 0x00a4206201007387 */ /* 0x0003e80000100a00 */
        /* <DEDUP_REMOVED lines=43> */
[----:B-1----:R-:W2:Y:S04]  /*eaf30*/  LDL.64 R76, [R1+0xa80] ;  /* 0x000a8000014c7983 */ /* 0x002ea80000100a00 */
[----:B------:R-:W2:Y:S01]  /*eaf40*/  LDL.64 R80, [R1+0xa60] ;  /* 0x000a600001507983 */ /* 0x000ea20000100a00 */
[----:B------:R-:W-:Y:S03]  /*eaf50*/  HMMA.1688.F32.TF32 R232, R200, R198, R232 ;  /* 0x000000c6c8e8723c */ /* 0x000fe600000810e8 */
[----:B------:R-:W2:Y:S03]  /*eaf60*/  LDL.64 R84, [R1+0xa40] ;  /* 0x000a400001547983 */ /* 0x000ea60000100a00 */
[----:B------:R-:W-:Y:S01]  /*eaf70*/  HMMA.1688.F32.TF32 R220, R204, R164, R220 ;  /* 0x000000a4ccdc723c */ /* 0x000fe200000810dc */
[----:B------:R-:W2:Y:S05]  /*eaf80*/  LDL.64 R88, [R1+0xa20] ;  /* 0x000a200001587983 */ /* 0x000eaa0000100a00 */
        /* <DEDUP_REMOVED lines=10> */
[----:B----4-:R-:W-:Y:S04]  /*eb030*/  LDS R196, [R102+UR10+0x1c600] ;  /* 0x01c6000a66c47984 */ /* 0x010fe80008000800 */
[----:B------:R-:W-:Y:S04]  /*eb040*/  LDS R198, [R102+UR10+0x1e600] ;  /* 0x01e6000a66c67984 */ /* 0x000fe80008000800 */
[----:B---3--:R-:W-:Y:S04]  /*eb050*/  LDS R197, [R103+UR10+0x1c600] ;  /* 0x01c6000a67c57984 */ /* 0x008fe80008000800 */
[----:B------:R-:W1:Y:S04]  /*eb060*/  LDS R199, [R103+UR10+0x1e600] ;  /* 0x01e6000a67c77984 */ /* 0x000e680008000800 */
[----:B------:R-:W-:Y:S04]  /*eb070*/  LDS R200, [R102+UR10+0x20600] ;  /* 0x0206000a66c87984 */ /* 0x000fe80008000800 */
[----:B------:R-:W-:Y:S04]  /*eb080*/  LDS R202, [R102+UR10+0x22600] ;  /* 0x0226000a66ca7984 */ /* 0x000fe80008000800 */
[----:B------:R-:W-:Y:S04]  /*eb090*/  LDS R201, [R103+UR10+0x20600] ;  /* 0x0206000a67c97984 */ /* 0x000fe80008000800 */
[----:B------:R-:W3:Y:S01]  /*eb0a0*/  LDS R203, [R103+UR10+0x22600] ;  /* 0x0226000a67cb7984 */ /* 0x000ee20008000800 */
[C---:B------:R-:W-:Y:S06]  /*eb0b0*/  HMMA.1688.F32.TF32 R224, R204.reuse, R160, R224 ;  /* 0x000000a0cce0723c */ /* 0x040fec00000810e0 */
[C---:B------:R-:W-:Y:S06]  /*eb0c0*/  HMMA.1688.F32.TF32 R228, R204.reuse, R156, R228 ;  /* 0x0000009ccce4723c */ /* 0x040fec00000810e4 */
[C---:B------:R-:W-:Y:S06]  /*eb0d0*/  HMMA.1688.F32.TF32 R236, R204.reuse, R148, R236 ;  /* 0x00000094ccec723c */ /* 0x040fec00000810ec */
[----:B------:R-:W-:Y:S01]  /*eb0e0*/  HMMA.1688.F32.TF32 R212, R204, R144, R212 ;  /* 0x00000090ccd4723c */ /* 0x000fe200000810d4 */
[----:B------:R-:W-:Y:S01]  /*eb0f0*/  IMAD.MOV.U32 R92, RZ, RZ, R252 ;  /* 0x000000ffff5c7224 */ /* 0x000fe200078e00fc */
[----:B------:R-:W4:Y:S04]  /*eb100*/  LDL.64 R8, [R1+0xa00] ;  /* 0x000a000001087983 */ /* 0x000f280000100a00 */
[----:B-1----:R-:W-:Y:S01]  /*eb110*/  HMMA.1688.F32.TF32 R220, R196, R166, R220 ;  /* 0x000000a6c4dc723c */ /* 0x002fe200000810dc */
[----:B------:R-:W-:Y:S01]  /*eb120*/  IMAD.MOV.U32 R93, RZ, RZ, R243 ;  /* 0x000000ffff5d7224 */ /* 0x000fe200078e00f3 */
[----:B------:R-:W4:Y:S04]  /*eb130*/  LDL.64 R4, [R1+0x9e0] ;  /* 0x0009e00001047983 */ /* 0x000f280000100a00 */
        /* <DEDUP_REMOVED lines=15> */
[----:B---3--:R-:W-:Y:S03]  /*eb230*/  HMMA.1688.F32.TF32 R220, R200, R92, R220 ;  /* 0x0000005cc8dc723c */ /* 0x008fe600000810dc */
        /* <DEDUP_REMOVED lines=21> */
[----:B------:R-:W-:Y:S01]  /*eb390*/  MOV R95, R3 ;  /* 0x00000003005f7202 */ /* 0x000fe20000000f00 */
[----:B--2---:R-:W-:Y:S06]  /*eb3a0*/  HMMA.1688.F32.TF32 R224, R200, R96, R224 ;  /* 0x00000060c8e0723c */ /* 0x004fec00000810e0 */
[----:B------:R-:W-:-:S02]  /*eb3b0*/  IMAD.MOV.U32 R252, RZ, RZ, R96 ;  /* 0x000000fffffc7224 */ /* 0x000fc400078e0060 */
[----:B------:R-:W-:Y:S02]  /*eb3c0*/  IMAD.MOV.U32 R243, RZ, RZ, R97 ;  /* 0x000000fffff37224 */ /* 0x000fe400078e0061 */
[----:B------:R-:W2:Y:S01]  /*eb3d0*/  LDL.64 R96, [R1+0x9a0] ;  /* 0x0009a00001607983 */ /* 0x000ea20000100a00 */
[----:B-1----:R-:W-:Y:S03]  /*eb3e0*/  HMMA.1688.F32.TF32 R220, R204, R94, R220 ;  /* 0x0000005eccdc723c */ /* 0x002fe600000810dc */
[----:B------:R-:W-:Y:S04]  /*eb3f0*/  STL [R1+0xa3cc], R246 ;  /* 0x00a3ccf601007387 */ /* 0x000fe80000100800 */
[----:B------:R-:W-:Y:S04]  /*eb400*/  STL [R1+0xa3c8], R247 ;  /* 0x00a3c8f701007387 */ /* 0x000fe80000100800 */
[----:B------:R-:W-:Y:S04]  /*eb410*/  STL [R1+0xa3d4], R62 ;  /* 0x00a3d43e01007387 */ /* 0x000fe80000100800 */
[----:B------:R-:W-:Y:S01]  /*eb420*/  STL [R1+0xa3d0], R63 ;  /* 0x00a3d03f01007387 */ /* 0x000fe20000100800 */
[----:B------:R-:W-:Y:S03]  /*eb430*/  HMMA.1688.F32.TF32 R228, R200, R248, R228 ;  /* 0x000000f8c8e4723c */ /* 0x000fe600000810e4 */
[----:B------:R-:W-:Y:S04]  /*eb440*/  STL [R1+0xa3c0], R58 ;  /* 0x00a3c03a01007387 */ /* 0x000fe80000100800 */
[----:B------:R-:W-:Y:S01]  /*eb450*/  STL [R1+0xa3bc], R59 ;  /* 0x00a3bc3b01007387 */ /* 0x000fe20000100800 */
[----:B------:R-:W-:-:S03]  /*eb460*/  IMAD.MOV.U32 R248, RZ, RZ, R2 ;  /* 0x000000fffff87224 */ /* 0x000fc600078e0002 */
[----:B------:R-:W-:Y:S01]  /*eb470*/  STL [R1+0xa3d8], R54 ;  /* 0x00a3d83601007387 */ /* 0x000fe20000100800 */
[----:B------:R-:W-:-:S03]  /*eb480*/  IMAD.MOV.U32 R249, RZ, RZ, R0 ;  /* 0x000000fffff97224 */ /* 0x000fc600078e0000 */
[----:B------:R-:W-:Y:S04]  /*eb490*/  STL [R1+0xa3c4], R55 ;  /* 0x00a3c43701007387 */ /* 0x000fe80000100800 */
[----:B------:R-:W-:Y:S04]  /*eb4a0*/  STL [R1+0xa3dc], R18 ;  /* 0x00a3dc1201007387 */ /* 0x000fe80000100800 */
[----:B------:R-:W-:Y:S04]  /*eb4b0*/  STL [R1+0xa3b8], R19 ;  /* 0x00a3b81301007387 */ /* 0x000fe80000100800 */
[----:B------:R-:W-:Y:S04]  /*eb4c0*/  STL [R1+0xa3e4], R22 ;  /* 0x00a3e41601007387 */ /* 0x000fe80000100800 */
[----:B------:R-:W-:Y:S01]  /*eb4d0*/  STL [R1+0xa3e0], R23 ;  /* 0x00a3e01701007387 */ /* 0x000fe20000100800 */
[----:B------:R-:W-:Y:S03]  /*eb4e0*/  HMMA.1688.F32.TF32 R64, R196, R248, R220 ;  /* 0x000000f8c440723c */ /* 0x000fe600000810dc */
[----:B------:R-:W-:Y:S04]  /*eb4f0*/  STL [R1+0xa3ec], R50 ;  /* 0x00a3ec3201007387 */ /* 0x000fe80000100800 */
[----:B------:R-:W-:Y:S04]  /*eb500*/  STL [R1+0xa3e8], R51 ;  /* 0x00a3e83301007387 */ /* 0x000fe80000100800 */
[----:B------:R-:W-:Y:S04]  /*eb510*/  STL [R1+0xa3f4], R46 ;  /* 0x00a3f42e01007387 */ /* 0x000fe80000100800 */
[----:B------:R-:W-:Y:S04]  /*eb520*/  STL [R1+0xa3f0], R47 ;  /* 0x00a3f02f01007387 */ /* 0x000fe80000100800 */
[----:B------:R-:W2:Y:S01]  /*eb530*/  LDL.64 R248, [R1+0x980] ;  /* 0x0009800001f87983 */ /* 0x000ea20000100a00 */
[C---:B------:R-:W-:Y:S06]  /*eb540*/  HMMA.1688.F32.TF32 R224, R204.reuse, R98, R224 ;  /* 0x00000062cce0723c */ /* 0x040fec00000810e0 */
[----:B------:R-:W-:Y:S06]  /*eb550*/  HMMA.1688.F32.TF32 R228, R204, R250, R228 ;  /* 0x000000facce4723c */ /* 0x000fec00000810e4 */
[C---:B------:R-:W-:Y:S01]  /*eb560*/  HMMA.1688.F32.TF32 R232, R200.reuse, R244, R232 ;  /* 0x000000f4c8e8723c */ /* 0x040fe200000810e8 */
[----:B------:R-:W-:Y:S04]  /*eb570*/  STL.64 [R1+0x170], R64 ;  /* 0x0001704001007387 */ /* 0x000fe80000100a00 */
[----:B------:R1:W-:Y:S01]  /*eb580*/  STL.64 [R1+0x178], R66 ;  /* 0x0001784201007387 */ /* 0x0003e20000100a00 */
[----:B------:R-:W-:Y:S06]  /*eb590*/  HMMA.1688.F32.TF32 R236, R200, R60, R236 ;  /* 0x0000003cc8ec723c */ /* 0x000fec00000810ec */
[C---:B------:R-:W-:Y:S06]  /*eb5a0*/  HMMA.1688.F32.TF32 R68, R196.reuse, R240, R224 ;  /* 0x000000f0c444723c */ /* 0x040fec00000810e0 */
[----:B-1----:R-:W-:Y:S06]  /*eb5b0*/  HMMA.1688.F32.TF32 R64, R196, R76, R228 ;  /* 0x0000004cc440723c */ /* 0x002fec00000810e4 */
[C---:B------:R-:W-:Y:S06]  /*eb5c0*/  HMMA.1688.F32.TF32 R232, R204.reuse, R246, R232 ;  /* 0x000000f6cce8723c */ /* 0x040fec00000810e8 */
[----:B------:R-:W-:Y:S05]  /*eb5d0*/  HMMA.1688.F32.TF32 R236, R204, R62, R236 ;  /* 0x0000003eccec723c */ /* 0x000fea00000810ec */
[----:B------:R-:W-:Y:S04]  /*eb5e0*/  STL.64 [R1+0x160], R68 ;  /* 0x0001604401007387 */ /* 0x000fe80000100a00 */
[----:B------:R-:W-:Y:S04]  /*eb5f0*/  STL.64 [R1+0x168], R70 ;  /* 0x0001684601007387 */ /* 0x000fe80000100a00 */
[----:B------:R-:W-:Y:S01]  /*eb600*/  STL.64 [R1+0x150], R64 ;  /* 0x0001504001007387 */ /* 0x000fe20000100a00 */
[----:B------:R-:W-:Y:S03]  /*eb610*/  HMMA.1688.F32.TF32 R212, R200, R56, R212 ;  /* 0x00000038c8d4723c */ /* 0x000fe600000810d4 */
[----:B------:R1:W-:Y:S03]  /*eb620*/  STL.64 [R1+0x158], R66 ;  /* 0x0001584201007387 */ /* 0x0003e60000100a00 */
[----:B-1----:R-:W-:Y:S06]  /*eb630*/  HMMA.1688.F32.TF32 R64, R196, R80, R232 ;  /* 0x00000050c440723c */ /* 0x002fec00000810e8 */
[----:B------:R-:W-:-:S12]  /*eb640*/  HMMA.1688.F32.TF32 R168, R200, R52, R168 ;  /* 0x00000034c8a8723c */ /* 0x000fd800000810a8 */
[----:B------:R-:W-:Y:S05]  /*eb650*/  HMMA.1688.F32.TF32 R212, R204, R58, R212 ;  /* 0x0000003accd4723c */ /* 0x000fea00000810d4 */
[----:B------:R-:W-:Y:S04]  /*eb660*/  STL.64 [R1+0x140], R64 ;  /* 0x0001404001007387 */ /* 0x000fe80000100a00 */
[----:B------:R1:W-:Y:S01]  /*eb670*/  STL.64 [R1+0x148], R66 ;  /* 0x0001484201007387 */ /* 0x0003e20000100a00 */
[----:B------:R-:W-:Y:S06]  /*eb680*/  HMMA.1688.F32.TF32 R12, R200, R16, R12 ;  /* 0x00000010c80c723c */ /* 0x000fec000008100c */
[----:B-1----:R-:W-:Y:S06]  /*eb690*/  HMMA.1688.F32.TF32 R64, R196, R84, R236 ;  /* 0x00000054c440723c */ /* 0x002fec00000810ec */
[----:B------:R-:W-:Y:S06]  /*eb6a0*/  HMMA.1688.F32.TF32 R176, R200, R20, R176 ;  /* 0x00000014c8b0723c */ /* 0x000fec00000810b0 */
[C---:B------:R-:W-:Y:S06]  /*eb6b0*/  HMMA.1688.F32.TF32 R168, R204.reuse, R54, R168 ;  /* 0x00000036cca8723c */ /* 0x040fec00000810a8 */
[----:B------:R-:W-:Y:S05]  /*eb6c0*/  HMMA.1688.F32.TF32 R12, R204, R18, R12 ;  /* 0x00000012cc0c723c */ /* 0x000fea000008100c */
[----:B------:R-:W-:Y:S04]  /*eb6d0*/  STL.64 [R1+0x2f0], R64 ;  /* 0x0002f04001007387 */ /* 0x000fe80000100a00 */
[----:B------:R1:W-:Y:S01]  /*eb6e0*/  STL.64 [R1+0x2f8], R66 ;  /* 0x0002f84201007387 */ /* 0x0003e20000100a00 */
[----:B------:R-:W-:Y:S06]  /*eb6f0*/  HMMA.1688.F32.TF32 R172, R200, R48, R172 ;  /* 0x00000030c8ac723c */ /* 0x000fec00000810ac */
[----:B------:R-:W-:Y:S06]  /*eb700*/  HMMA.1688.F32.TF32 R176, R204, R22, R176 ;  /* 0x00000016ccb0723c */ /* 0x000fec00000810b0 */
[----:B-1----:R-:W-:Y:S01]  /*eb710*/  HMMA.1688.F32.TF32 R64, R196, R88, R212 ;  /* 0x00000058c440723c */ /* 0x002fe200000810d4 */
[----:B----4-:R-:W-:Y:S01]  /*eb720*/  IMAD.MOV.U32 R59, RZ, RZ, R8 ;  /* 0x000000ffff3b7224 */ /* 0x010fe200078e0008 */
[----:B------:R-:W-:Y:S01]  /*eb730*/  MOV R19, R9 ;  /* 0x0000000900137202 */ /* 0x000fe20000000f00 */
[----:B------:R-:W-:-:S02]  /*eb740*/  IMAD.MOV.U32 R2, RZ, RZ, R4 ;  /* 0x000000ffff027224 */ /* 0x000fc400078e0004 */
[----:B------:R-:W-:Y:S01]  /*eb750*/  IMAD.MOV.U32 R0, RZ, RZ, R5 ;  /* 0x000000ffff007224 */ /* 0x000fe200078e0005 */
[----:B------:R-:W-:Y:S06]  /*eb760*/  HMMA.1688.F32.TF32 R208, R200, R44, R208 ;  /* 0x0000002cc8d0723c */ /* 0x000fec00000810d0 */
[----:B------:R-:W-:Y:S11]  /*eb770*/  HMMA.1688.F32.TF32 R172, R204, R50, R172 ;  /* 0x00000032ccac723c */ /* 0x000ff600000810ac */
[----:B------:R-:W-:Y:S04]  /*eb780*/  STL.64 [R1+0x2e0], R64 ;  /* 0x0002e04001007387 */ /* 0x000fe80000100a00 */
[----:B------:R1:W-:Y:S02]  /*eb790*/  STL.64 [R1+0x2e8], R66 ;  /* 0x0002e84201007387 */ /* 0x0003e40000100a00 */
[C---:B-1----:R-:W-:Y:S06]  /*eb7a0*/  HMMA.1688.F32.TF32 R64, R196.reuse, R8, R168 ;  /* 0x00000008c440723c */ /* 0x042fec00000810a8 */
[C---:B------:R-:W-:Y:S06]  /*eb7b0*/  HMMA.1688.F32.TF32 R8, R196.reuse, R4, R12 ;  /* 0x00000004c408723c */ /* 0x040fec000008100c */
[----:B---3--:R-:W-:Y:S11]  /*eb7c0*/  HMMA.1688.F32.TF32 R4, R196, R92, R176 ;  /* 0x0000005cc404723c */ /* 0x008ff600000810b0 */
[----:B------:R-:W-:Y:S04]  /*eb7d0*/  STL.64 [R1+0x2d0], R64 ;  /* 0x0002d04001007387 */ /* 0x000fe80000100a00 */
[----:B------:R-:W-:Y:S04]  /*eb7e0*/  STL.64 [R1+0x2d8], R66 ;  /* 0x0002d84201007387 */ /* 0x000fe80000100a00 */
[----:B------:R-:W-:Y:S04]  /*eb7f0*/  STL.64 [R1+0x2c0], R8 ;  /* 0x0002c00801007387 */ /* 0x000fe80000100a00 */
[----:B------:R-:W-:Y:S01]  /*eb800*/  STL.64 [R1+0x2c8], R10 ;  /* 0x0002c80a01007387 */ /* 0x000fe20000100a00 */
[----:B------:R-:W-:Y:S03]  /*eb810*/  HMMA.1688.F32.TF32 R208, R204, R46, R208 ;  /* 0x0000002eccd0723c */ /* 0x000fe600000810d0 */
[----:B------:R-:W-:Y:S04]  /*eb820*/  STL.64 [R1+0x2b0], R4 ;  /* 0x0002b00401007387 */ /* 0x000fe80000100a00 */
[----:B------:R2:W-:Y:S02]  /*eb830*/  STL.64 [R1+0x2b8], R6 ;  /* 0x0002b80601007387 */ /* 0x0005e40000100a00 */
[----:B--2---:R-:W-:-:S15]  /*eb840*/  HMMA.1688.F32.TF32 R4, R196, R96, R172 ;  /* 0x00000060c404723c */ /* 0x004fde00000810ac */
[----:B------:R-:W-:-:S08]  /*eb850*/  NOP ;  /* 0x0000000000007918 */ /* 0x000fd00000000000 */
[----:B------:R-:W-:Y:S04]  /*eb860*/  STL.64 [R1+0x2a0], R4 ;  /* 0x0002a00401007387 */ /* 0x000fe80000100a00 */
[----:B------:R1:W-:Y:S04]  /*eb870*/  STL.64 [R1+0x2a8], R6 ;  /* 0x0002a80601007387 */ /* 0x0003e80000100a00 */
[----:B------:R-:W2:Y:S04]  /*eb880*/  LDL.64 R164, [R1+0x10] ;  /* 0x0000100001a47983 */ /* 0x000ea80000100a00 */
[----:B------:R-:W3:Y:S01]  /*eb890*/  LDL.64 R166, [R1+0x18] ;  /* 0x0000180001a67983 */ /* 0x000ee20000100a00 */
[----:B-1----:R-:W-:Y:S06]  /*eb8a0*/  HMMA.1688.F32.TF32 R4, R196, R248, R208 ;  /* 0x000000f8c404723c */ /* 0x002fec00000810d0 */
[----:B------:R-:W-:Y:S01]  /*eb8b0*/  IMAD.MOV.U32 R46, RZ, RZ, R248 ;  /* 0x000000ffff2e7224 */ /* 0x000fe200078e00f8 */
[----:B------:R-:W-:Y:S01]  /*eb8c0*/  MOV R47, R249 ;  /* 0x000000f9002f7202 */ /* 0x000fe20000000f00 */
[----:B------:R-:W-:Y:S01]  /*eb8d0*/  IMAD.MOV.U32 R246, RZ, RZ, R92 ;  /* 0x000000fffff67224 */ /* 0x000fe200078e005c */
[----:B------:R-:W-:Y:S01]  /*eb8e0*/  MOV R247, R93 ;  /* 0x0000005d00f77202 */ /* 0x000fe20000000f00 */
[----:B------:R-:W-:-:S02]  /*eb8f0*/  IMAD.MOV.U32 R50, RZ, RZ, R96 ;  /* 0x000000ffff327224 */ /* 0x000fc400078e0060 */
[----:B------:R-:W-:-:S11]  /*eb900*/  IMAD.MOV.U32 R51, RZ, RZ, R97 ;  /* 0x000000ffff337224 */ /* 0x000fd600078e0061 */
[----:B------:R1:W-:Y:S04]  /*eb910*/  STL.64 [R1+0x290], R4 ;  /* 0x0002900401007387 */ /* 0x0003e80000100a00 */
        /* <DEDUP_REMOVED lines=9> */
[----:B------:R-:W2:Y:S04]  /*eb9b0*/  LDL R96, [R1] ;  /* 0x0000000001607983 */ /* 0x000ea80000100800 */
[----:B------:R-:W2:Y:S04]  /*eb9c0*/  LDL R97, [R1+0x4] ;  /* 0x0000040001617983 */ /* 0x000ea80000100800 */
[----:B-1----:R-:W3:Y:S04]  /*eb9d0*/  LDL.LU R4, [R1+0x2f00] ;  /* 0x002f000001047983 */ /* 0x002ee80000300800 */
[----:B------:R-:W3:Y:S04]  /*eb9e0*/  LDL.LU R5, [R1+0x2f04] ;  /* 0x002f040001057983 */ /* 0x000ee80000300800 */
[----:B----4-:R-:W3:Y:S04]  /*eb9f0*/  LDL.LU R6, [R1+0x2f08] ;  /* 0x002f080001067983 */ /* 0x010ee80000300800 */
[----:B------:R-:W3:Y:S04]  /*eba00*/  LDL.LU R7, [R1+0x2f0c] ;  /* 0x002f0c0001077983 */ /* 0x000ee80000300800 */
[----:B------:R-:W4:Y:S01]  /*eba10*/  LDL.LU R8, [R1+0x2f10] ;  /* 0x002f100001087983 */ /* 0x000f220000300800 */
[----:B------:R-:W-:-:S03]  /*eba20*/  IMAD.MOV.U32 R22, RZ, RZ, R84 ;  /* 0x000000ffff167224 */ /* 0x000fc600078e0054 */
[----:B------:R-:W4:Y:S01]  /*eba30*/  LDL.LU R9, [R1+0x2f14] ;  /* 0x002f140001097983 */ /* 0x000f220000300800 */
[----:B------:R-:W-:-:S03]  /*eba40*/  MOV R23, R85 ;  /* 0x0000005500177202 */ /* 0x000fc60000000f00 */
[----:B------:R-:W4:Y:S04]  /*eba50*/  LDL.LU R10, [R1+0x2f18] ;  /* 0x002f1800010a7983 */ /* 0x000f280000300800 */
[----:B------:R-:W4:Y:S04]  /*eba60*/  LDL.LU R11, [R1+0x2f1c] ;  /* 0x002f1c00010b7983 */ /* 0x000f280000300800 */
[----:B------:R-:W3:Y:S04]  /*eba70*/  LDL R100, [R1+0x20] ;  /* 0x0000200001647983 */ /* 0x000ee80000100800 */
[----:B------:R-:W3:Y:S04]  /*eba80*/  LDL R101, [R1+0x24] ;  /* 0x0000240001657983 */ /* 0x000ee80000100800 */
[----:B------:R-:W2:Y:S04]  /*eba90*/  LDL R210, [R1+0x7d8] ;  /* 0x0007d80001d27983 */ /* 0x000ea80000100800 */
[----:B------:R-:W2:Y:S04]  /*ebaa0*/  LDL R211, [R1+0x7dc] ;  /* 0x0007dc0001d37983 */ /* 0x000ea80000100800 */
[----:B------:R-:W2:Y:S01]  /*ebab0*/  LDL.LU R84, [R1+0x2f30] ;  /* 0x002f300001547983 */ /* 0x000ea20000300800 */
[----:B------:R-:W-:-:S03]  /*ebac0*/  IMAD.MOV.U32 R62, RZ, RZ, R80 ;  /* 0x000000ffff3e7224 */ /* 0x000fc600078e0050 */
[----:B------:R-:W2:Y:S01]  /*ebad0*/  LDL.LU R85, [R1+0x2f34] ;  /* 0x002f340001557983 */ /* 0x000ea20000300800 */
[----:B------:R-:W-:-:S03]  /*ebae0*/  IMAD.MOV.U32 R63, RZ, RZ, R81 ;  /* 0x000000ffff3f7224 */ /* 0x000fc600078e0051 */
[----:B------:R-:W2:Y:S04]  /*ebaf0*/  LDL.LU R86, [R1+0x2f38] ;  /* 0x002f380001567983 */ /* 0x000ea80000300800 */
[----:B------:R-:W2:Y:S04]  /*ebb00*/  LDL.LU R87, [R1+0x2f3c] ;  /* 0x002f3c0001577983 */ /* 0x000ea80000300800 */
        /* <DEDUP_REMOVED lines=24> */
[----:B------:R-:W2:Y:S04]  /*ebc90*/  LDL R238, [R1+0x788] ;  /* 0x0007880001ee7983 */ /* 0x000ea80000100800 */
[----:B------:R-:W2:Y:S04]  /*ebca0*/  LDL R239, [R1+0x78c] ;  /* 0x00078c0001ef7983 */ /* 0x000ea80000100800 */
        /* <DEDUP_REMOVED lines=16> */
[----:B------:R-:W2:Y:S04]  /*ebdb0*/  LDL R104, [R1+0x920] ;  /* 0x0009200001687983 */ /* 0x000ea80000100800 */
[----:B------:R-:W2:Y:S04]  /*ebdc0*/  LDL R105, [R1+0x924] ;  /* 0x0009240001697983 */ /* 0x000ea80000100800 */
[----:B------:R-:W2:Y:S04]  /*ebdd0*/  LDL R140, [R1+0x900] ;  /* 0x00090000018c7983 */ /* 0x000ea80000100800 */
[----:B------:R-:W2:Y:S04]  /*ebde0*/  LDL R141, [R1+0x904] ;  /* 0x00090400018d7983 */ /* 0x000ea80000100800 */
[----:B------:R-:W2:Y:S04]  /*ebdf0*/  LDL R226, [R1+0x748] ;  /* 0x0007480001e27983 */ /* 0x000ea80000100800 */
[----:B------:R-:W2:Y:S04]  /*ebe00*/  LDL R227, [R1+0x74c] ;  /* 0x00074c0001e37983 */ /* 0x000ea80000100800 */
[----:B------:R-:W2:Y:S04]  /*ebe10*/  LDL.LU R152, [R1+0x2ed0] ;  /* 0x002ed00001987983 */ /* 0x000ea80000300800 */
[----:B------:R-:W2:Y:S04]  /*ebe20*/  LDL.LU R153, [R1+0x2ed4] ;  /* 0x002ed40001997983 */ /* 0x000ea80000300800 */
[----:B------:R-:W2:Y:S04]  /*ebe30*/  LDL.LU R154, [R1+0x2ed8] ;  /* 0x002ed800019a7983 */ /* 0x000ea80000300800 */
[----:B------:R-:W2:Y:S04]  /*ebe40*/  LDL.LU R155, [R1+0x2edc] ;  /* 0x002edc00019b7983 */ /* 0x000ea80000300800 */
[----:B------:R-:W2:Y:S04]  /*ebe50*/  LDL R144, [R1+0x8e0] ;  /* 0x0008e00001907983 */ /* 0x000ea80000100800 */
[----:B------:R-:W2:Y:S01]  /*ebe60*/  LDL R145, [R1+0x8e4] ;  /* 0x0008e40001917983 */ /* 0x000ea20000100800 */
[C---:B------:R-:W-:Y:S03]  /*ebe70*/  HMMA.1688.F32.TF32 R180, R200.reuse, R40, R180 ;  /* 0x00000028c8b4723c */ /* 0x040fe600000810b4 */
[----:B------:R-:W2:Y:S03]  /*ebe80*/  LDL R222, [R1+0x738] ;  /* 0x0007380001de7983 */ /* 0x000ea60000100800 */
[C---:B------:R-:W-:Y:S01]  /*ebe90*/  HMMA.1688.F32.TF32 R184, R200.reuse, R36, R184 ;  /* 0x00000024c8b8723c */ /* 0x040fe200000810b8 */
[----:B------:R-:W2:Y:S04]  /*ebea0*/  LDL R223, [R1+0x73c] ;  /* 0x00073c0001df7983 */ /* 0x000ea80000100800 */
[----:B------:R-:W2:Y:S01]  /*ebeb0*/  LDL.LU R148, [R1+0x2ee0] ;  /* 0x002ee00001947983 */ /* 0x000ea20000300800 */
[C---:B------:R-:W-:Y:S03]  /*ebec0*/  HMMA.1688.F32.TF32 R188, R200.reuse, R32, R188 ;  /* 0x00000020c8bc723c */ /* 0x040fe600000810bc */
[----:B------:R-:W2:Y:S03]  /*ebed0*/  LDL.LU R149, [R1+0x2ee4] ;  /* 0x002ee40001957983 */ /* 0x000ea60000300800 */
[C---:B------:R-:W-:Y:S01]  /*ebee0*/  HMMA.1688.F32.TF32 R192, R200.reuse, R28, R192 ;  /* 0x0000001cc8c0723c */ /* 0x040fe200000810c0 */
[----:B------:R-:W2:Y:S04]  /*ebef0*/  LDL.LU R150, [R1+0x2ee8] ;  /* 0x002ee80001967983 */ /* 0x000ea80000300800 */
[----:B------:R-:W2:Y:S01]  /*ebf00*/  LDL.LU R151, [R1+0x2eec] ;  /* 0x002eec0001977983 */ /* 0x000ea20000300800 */
[----:B------:R-:W-:Y:S03]  /*ebf10*/  HMMA.1688.F32.TF32 R216, R200, R24, R216 ;  /* 0x00000018c8d8723c */ /* 0x000fe600000810d8 */
[----:B------:R-:W2:Y:S03]  /*ebf20*/  LDL.LU R160, [R1+0x2eb0] ;  /* 0x002eb00001a07983 */ /* 0x000ea60000300800 */
[C---:B------:R-:W-:Y:S01]  /*ebf30*/  HMMA.1688.F32.TF32 R180, R204.reuse, R42, R180 ;  /* 0x0000002accb4723c */ /* 0x040fe200000810b4 */
[----:B------:R-:W2:Y:S04]  /*ebf40*/  LDL.LU R161, [R1+0x2eb4] ;  /* 0x002eb40001a17983 */ /* 0x000ea80000300800 */
[----:B------:R-:W2:Y:S01]  /*ebf50*/  LDL.LU R162, [R1+0x2eb8] ;  /* 0x002eb80001a27983 */ /* 0x000ea20000300800 */
[C---:B------:R-:W-:Y:S03]  /*ebf60*/  HMMA.1688.F32.TF32 R184, R204.reuse, R38, R184 ;  /* 0x00000026ccb8723c */ /* 0x040fe600000810b8 */
[----:B------:R-:W2:Y:S03]  /*ebf70*/  LDL.LU R163, [R1+0x2ebc] ;  /* 0x002ebc0001a37983 */ /* 0x000ea60000300800 */
[----:B------:R-:W-:Y:S01]  /*ebf80*/  HMMA.1688.F32.TF32 R188, R204, R34, R188 ;  /* 0x00000022ccbc723c */ /* 0x000fe200000810bc */
[----:B------:R-:W2:Y:S01]  /*ebf90*/  LDL.LU R72, [R1+0x2f60] ;  /* 0x002f600001487983 */ /* 0x000ea20000300800 */
[----:B------:R-:W-:-:S03]  /*ebfa0*/  IMAD.MOV.U32 R55, RZ, RZ, R88 ;  /* 0x000000ffff377224 */ /* 0x000fc600078e0058 */
[----:B------:R-:W2:Y:S01]  /*ebfb0*/  LDL.LU R73, [R1+0x2f64] ;  /* 0x002f640001497983 */ /* 0x000ea20000300800 */
[C---:B------:R-:W-:Y:S01]  /*ebfc0*/  HMMA.1688.F32.TF32 R192, R204.reuse, R30, R192 ;  /* 0x0000001eccc0723c */ /* 0x040fe200000810c0 */
[----:B------:R-:W-:Y:S02]  /*ebfd0*/  IMAD.MOV.U32 R58, RZ, RZ, R89 ;  /* 0x000000ffff3a7224 */ /* 0x000fe400078e0059 */
[----:B------:R-:W2:Y:S03]  /*ebfe0*/  LDL.LU R74, [R1+0x2f68] ;  /* 0x002f6800014a7983 */ /* 0x000ea60000300800 */
[----:B------:R-:W-:Y:S01]  /*ebff0*/  HMMA.1688.F32.TF32 R216, R204, R26, R216 ;  /* 0x0000001accd8723c */ /* 0x000fe200000810d8 */
[----:B------:R-:W2:Y:S04]  /*ec000*/  LDL.LU R75, [R1+0x2f6c] ;  /* 0x002f6c00014b7983 */ /* 0x000ea80000300800 */
[----:B------:R-:W2:Y:S04]  /*ec010*/  LDL.LU R88, [R1+0x2f20] ;  /* 0x002f200001587983 */ /* 0x000ea80000300800 */
[----:B------:R-:W2:Y:S04]  /*ec020*/  LDL.LU R89, [R1+0x2f24] ;  /* 0x002f240001597983 */ /* 0x000ea80000300800 */
[----:B------:R-:W2:Y:S04]  /*ec030*/  LDL.LU R90, [R1+0x2f28] ;  /* 0x002f2800015a7983 */ /* 0x000ea80000300800 */
[----:B------:R-:W2:Y:S04]  /*ec040*/  LDL.LU R91, [R1+0x2f2c] ;  /* 0x002f2c00015b7983 */ /* 0x000ea80000300800 */
[----:B------:R-:W2:Y:S04]  /*ec050*/  LDL.LU.64 R138, [R1+0xa560] ;  /* 0x00a56000018a7983 */ /* 0x000ea80000300a00 */
        /* <DEDUP_REMOVED lines=8> */
[C---:B---3--:R-:W-:Y:S03]  /*ec0e0*/  HMMA.1688.F32.TF32 R180, R196.reuse, R136, R180 ;  /* 0x00000088c4b4723c */ /* 0x048fe600000810b4 */
[----:B------:R-:W3:Y:S03]  /*ec0f0*/  LDL.LU.64 R136, [R1+0xa558] ;  /* 0x00a5580001887983 */ /* 0x000ee60000300a00 */
[C---:B----4-:R-:W-:Y:S06]  /*ec100*/  HMMA.1688.F32.TF32 R184, R196.reuse, R108, R184 ;  /* 0x0000006cc4b8723c */ /* 0x050fec00000810b8 */
[C---:B--2---:R-:W-:Y:S06]  /*ec110*/  HMMA.1688.F32.TF32 R188, R196.reuse, R104, R188 ;  /* 0x00000068c4bc723c */ /* 0x044fec00000810bc */
[C---:B------:R-:W-:Y:S05]  /*ec120*/  HMMA.1688.F32.TF32 R192, R196.reuse, R140, R192 ;  /* 0x0000008cc4c0723c */ /* 0x040fea00000810c0 */
[----:B------:R-:W-:Y:S04]  /*ec130*/  STL.64 [R1+0x280], R180 ;  /* 0x000280b401007387 */ /* 0x000fe80000100a00 */
[----:B------:R2:W-:Y:S04]  /*ec140*/  STL.64 [R1+0x288], R182 ;  /* 0x000288b601007387 */ /* 0x0005e80000100a00 */
[----:B--2---:R-:W2:Y:S04]  /*ec150*/  LDL R182, [R1+0x7e8] ;  /* 0x0007e80001b67983 */ /* 0x004ea80000100800 */
[----:B------:R-:W2:Y:S04]  /*ec160*/  LDL R183, [R1+0x7ec] ;  /* 0x0007ec0001b77983 */ /* 0x000ea80000100800 */
[----:B------:R-:W4:Y:S04]  /*ec170*/  LDL.LU.64 R110, [R1+0xa550] ;  /* 0x00a55000016e7983 */ /* 0x000f280000300a00 */
[----:B------:R-:W3:Y:S01]  /*ec180*/  LDL.LU.64 R108, [R1+0xa548] ;  /* 0x00a54800016c7983 */ /* 0x000ee20000300a00 */
[----:B------:R-:W-:Y:S03]  /*ec190*/  HMMA.1688.F32.TF32 R216, R196, R144, R216 ;  /* 0x00000090c4d8723c */ /* 0x000fe600000810d8 */
[----:B------:R-:W-:Y:S04]  /*ec1a0*/  STL.64 [R1+0x270], R184 ;  /* 0x000270b801007387 */ /* 0x000fe80000100a00 */
[----:B------:R1:W-:Y:S04]  /*ec1b0*/  STL.64 [R1+0x278], R186 ;  /* 0x000278ba01007387 */ /* 0x0003e80000100a00 */
[----:B-1----:R-:W4:Y:S04]  /*ec1c0*/  LDL R186, [R1+0x7f8] ;  /* 0x0007f80001ba7983 */ /* 0x002f280000100800 */
[----:B------:R-:W4:Y:S04]  /*ec1d0*/  LDL R187, [R1+0x7fc] ;  /* 0x0007fc0001bb7983 */ /* 0x000f280000100800 */
        /* <DEDUP_REMOVED lines=14> */
[----:B------:R-:W3:Y:S04]  /*ec2c0*/  LDL.LU R196, [R1+0x2ea0] ;  /* 0x002ea00001c47983 */ /* 0x000ee80000300800 */
[----:B------:R-:W-:Y:S04]  /*ec2d0*/  STL.64 [R1+0x240], R216 ;  /* 0x000240d801007387 */ /* 0x000fe80000100a00 */
[----:B------:R1:W-:Y:S04]  /*ec2e0*/  STL.64 [R1+0x248], R218 ;  /* 0x000248da01007387 */ /* 0x0003e80000100a00 */
[----:B------:R-:W3:Y:S04]  /*ec2f0*/  LDL.LU R197, [R1+0x2ea4] ;  /* 0x002ea40001c57983 */ /* 0x000ee80000300800 */
[----:B------:R-:W3:Y:S04]  /*ec300*/  LDL.LU R198, [R1+0x2ea8] ;  /* 0x002ea80001c67983 */ /* 0x000ee80000300800 */
[----:B------:R-:W3:Y:S04]  /*ec310*/  LDL.LU R199, [R1+0x2eac] ;  /* 0x002eac0001c77983 */ /* 0x000ee80000300800 */
[----:B-1----:R-:W3:Y:S04]  /*ec320*/  LDL R218, [R1+0x828] ;  /* 0x0008280001da7983 */ /* 0x002ee80000100800 */
[----:B------:R-:W3:Y:S01]  /*ec330*/  LDL R219, [R1+0x82c] ;  /* 0x00082c0001db7983 */ /* 0x000ee20000100800 */
        /* <DEDUP_REMOVED lines=29> */
[----:B------:R-:W3:Y:S01]  /*ec510*/  LDL.LU.64 R84, [R1+0xa478] ;  /* 0x00a4780001547983 */ /* 0x000ee20000300a00 */
[----:B------:R-:W-:Y:S01]  /*ec520*/  IMAD.MOV.U32 R242, RZ, RZ, R98 ;  /* 0x000000fffff27224 */ /* 0x000fe200078e0062 */
[----:B------:R-:W-:Y:S01]  /*ec530*/  MOV R3, R99 ;  /* 0x0000006300037202 */ /* 0x000fe20000000f00 */
[C---:B------:R-:W-:Y:S06]  /*ec540*/  HMMA.1688.F32.TF32 R224, R204.reuse, R96, R224 ;  /* 0x00000060cce0723c */ /* 0x040fec00000810e0 */
[----:B------:R-:W-:Y:S06]  /*ec550*/  HMMA.1688.F32.TF32 R232, R204, R100, R232 ;  /* 0x00000064cce8723c */ /* 0x000fec00000810e8 */
[C---:B--2---:R-:W-:Y:S01]  /*ec560*/  HMMA.1688.F32.TF32 R180, R200.reuse, R182, R88 ;  /* 0x000000b6c8b4723c */ /* 0x044fe20000081058 */
[----:B------:R-:W2:Y:S04]  /*ec570*/  LDL.LU.64 R90, [R1+0xa470] ;  /* 0x00a47000015a7983 */ /* 0x000ea80000300a00 */
[----:B------:R-:W2:Y:S01]  /*ec580*/  LDL.LU.64 R88, [R1+0xa468] ;  /* 0x00a4680001587983 */ /* 0x000ea20000300a00 */
[C---:B----4-:R-:W-:Y:S03]  /*ec590*/  HMMA.1688.F32.TF32 R184, R200.reuse, R186, R8 ;  /* 0x000000bac8b8723c */ /* 0x050fe60000081008 */
[----:B------:R-:W4:Y:S04]  /*ec5a0*/  LDL.LU.64 R10, [R1+0xa460] ;  /* 0x00a46000010a7983 */ /* 0x000f280000300a00 */
[----:B------:R-:W4:Y:S01]  /*ec5b0*/  LDL.LU.64 R8, [R1+0xa458] ;  /* 0x00a4580001087983 */ /* 0x000f220000300a00 */
[C---:B---3--:R-:W-:Y:S03]  /*ec5c0*/  HMMA.1688.F32.TF32 R188, R200.reuse, R190, R4 ;  /* 0x000000bec8bc723c */ /* 0x048fe60000081004 */
        /* <DEDUP_REMOVED lines=9> */
[----:B------:R-:W3:Y:S04]  /*ec660*/  LDL R202, [R1+0x2c88] ;  /* 0x002c880001ca7983 */ /* 0x000ee80000100800 */
[----:B------:R-:W3:Y:S04]  /*ec670*/  LDL R203, [R1+0x2c8c] ;  /* 0x002c8c0001cb7983 */ /* 0x000ee80000100800 */
[----:B------:R-:W3:Y:S04]  /*ec680*/  LDL.LU.64 R98, [R1+0xa420] ;  /* 0x00a4200001627983 */ /* 0x000ee80000300a00 */
[----:B------:R-:W-:Y:S04]  /*ec690*/  LDS R196, [R102+UR10+0x14680] ;  /* 0x0146800a66c47984 */ /* 0x000fe80008000800 */
[----:B------:R-:W-:Y:S04]  /*ec6a0*/  LDS R198, [R102+UR10+0x16680] ;  /* 0x0166800a66c67984 */ /* 0x000fe80008000800 */
[----:B------:R-:W-:Y:S04]  /*ec6b0*/  LDS R197, [R103+UR10+0x14680] ;  /* 0x0146800a67c57984 */ /* 0x000fe80008000800 */
[----:B------:R1:W3:Y:S04]  /*ec6c0*/  LDS R199, [R103+UR10+0x16680] ;  /* 0x0166800a67c77984 */ /* 0x0002e80008000800 */
[----:B------:R-:W3:Y:S04]  /*ec6d0*/  LDL.LU.64 R96, [R1+0xa418] ;  /* 0x00a4180001607983 */ /* 0x000ee80000300a00 */
[----:B-1----:R-:W3:Y:S04]  /*ec6e0*/  LDL.LU.64 R102, [R1+0xa410] ;  /* 0x00a4100001667983 */ /* 0x002ee80000300a00 */
[----:B------:R-:W3:Y:S01]  /*ec6f0*/  LDL.LU.64 R100, [R1+0xa408] ;  /* 0x00a4080001647983 */ /* 0x000ee20000300a00 */
        /* <DEDUP_REMOVED lines=9> */
[C---:B---3--:R-:W-:Y:S06]  /*ec790*/  HMMA.1688.F32.TF32 R12, R204.reuse, R4, R12 ;  /* 0x00000004cc0c723c */ /* 0x048fec000008100c */
        /* <DEDUP_REMOVED lines=12> */
[----:B------:R-:W-:Y:S04]  /*ec860*/  STL.64 [R1+0xa278], R248 ;  /* 0x00a278f801007387 */ /* 0x000fe80000100a00 */
[----:B---3--:R-:W3:Y:S04]  /*ec870*/  LDL R250, [R1+0x8] ;  /* 0x0000080001fa7983 */ /* 0x008ee80000100800 */
[----:B------:R-:W3:Y:S01]  /*ec880*/  LDL R251, [R1+0xc] ;  /* 0x00000c0001fb7983 */ /* 0x000ee20000100800 */
[C---:B------:R-:W-:Y:S06]  /*ec890*/  HMMA.1688.F32.TF32 R228, R196.reuse, R166, R228 ;  /* 0x000000a6c4e4723c */ /* 0x040fec00000810e4 */
[C---:B------:R-:W-:Y:S06]  /*ec8a0*/  HMMA.1688.F32.TF32 R236, R196.reuse, R102, R236 ;  /* 0x00000066c4ec723c */ /* 0x040fec00000810ec */
[----:B---3--:R-:W-:Y:S07]  /*ec8b0*/  HMMA.1688.F32.TF32 R224, R196, R250, R224 ;  /* 0x000000fac4e0723c */ /* 0x008fee00000810e0 */
[----:B------:R-:W-:-:S02]  /*ec8c0*/  IMAD.MOV.U32 R251, RZ, RZ, R166 ;  /* 0x000000fffffb7224 */ /* 0x000fc400078e00a6 */
[----:B------:R-:W-:Y:S02]  /*ec8d0*/  IMAD.MOV.U32 R250, RZ, RZ, R167 ;  /* 0x000000fffffa7224 */ /* 0x000fe400078e00a7 */
[----:B------:R-:W3:Y:S04]  /*ec8e0*/  LDL.LU.64 R166, [R1+0xa400] ;  /* 0x00a4000001a67983 */ /* 0x000ee80000300a00 */
[----:B------:R-:W4:Y:S04]  /*ec8f0*/  LDL.LU.64 R164, [R1+0xa3f8] ;  /* 0x00a3f80001a47983 */ /* 0x000f280000300a00 */
[----:B------:R1:W-:Y:S04]  /*ec900*/  STL.64 [R1+0xa270], R102 ;  /* 0x00a2706601007387 */ /* 0x0003e80000100a00 */
[----:B-1----:R-:W3:Y:S04]  /*ec910*/  LDL R102, [R1+0x2c88] ;  /* 0x002c880001667983 */ /* 0x002ee80000100800 */
[----:B------:R-:W4:Y:S04]  /*ec920*/  LDL R103, [R1+0x2c8c] ;  /* 0x002c8c0001677983 */ /* 0x000f280000100800 */
[----:B------:R-:W-:Y:S04]  /*ec930*/  STL.64 [R1+0xa268], R100 ;  /* 0x00a2686401007387 */ /* 0x000fe80000100a00 */
[----:B------:R-:W-:Y:S04]  /*ec940*/  STL.64 [R1+0xa290], R98 ;  /* 0x00a2906201007387 */ /* 0x000fe80000100a00 */
[----:B------:R1:W-:Y:S04]  /*ec950*/  STL.64 [R1+0xa288], R96 ;  /* 0x00a2886001007387 */ /* 0x0003e80000100a00 */
[----:B-1----:R-:W4:Y:S04]  /*ec960*/  LDL R96, [R1+0x30] ;  /* 0x0000300001607983 */ /* 0x002f280000100800 */
[----:B------:R-:W4:Y:S01]  /*ec970*/  LDL R97, [R1+0x34] ;  /* 0x0000340001617983 */ /* 0x000f220000100800 */
[C---:B--2---:R-:W-:Y:S06]  /*ec980*/  HMMA.1688.F32.TF32 R232, R196.reuse, R206, R232 ;  /* 0x000000cec4e8723c */ /* 0x044fec00000810e8 */
[----:B------:R-:W-:Y:S01]  /*ec990*/  HMMA.1688.F32.TF32 R212, R196, R98, R212 ;  /* 0x00000062c4d4723c */ /* 0x000fe200000810d4 */
[----:B------:R-:W2:Y:S04]  /*ec9a0*/  LDL R98, [R1+0x38] ;  /* 0x0000380001627983 */ /* 0x000ea80000100800 */
[----:B------:R-:W2:Y:S01]  /*ec9b0*/  LDL R99, [R1+0x3c] ;  /* 0x00003c0001637983 */ /* 0x000ea20000100800 */
[C---:B------:R-:W-:Y:S03]  /*ec9c0*/  HMMA.1688.F32.TF32 R224, R200.reuse, R160, R224 ;  /* 0x000000a0c8e0723c */ /* 0x040fe600000810e0 */
[----:B------:R-:W-:Y:S03]  /*ec9d0*/  STL.64 [R1+0xa2a0], R94 ;  /* 0x00a2a05e01007387 */ /* 0x000fe60000100a00 */
[----:B------:R-:W-:Y:S01]  /*ec9e0*/  HMMA.1688.F32.TF32 R228, R200, R156, R228 ;  /* 0x0000009cc8e4723c */ /* 0x000fe200000810e4 */
[----:B------:R-:W-:Y:S04]  /*ec9f0*/  STL.64 [R1+0xa298], R92 ;  /* 0x00a2985c01007387 */ /* 0x000fe80000100a00 */
[----:B------:R1:W-:Y:S01]  /*eca00*/  STL.64 [R1+0xa2b0], R6 ;  /* 0x00a2b00601007387 */ /* 0x0003e20000100a00 */
[C---:B------:R-:W-:Y:S03]  /*eca10*/  HMMA.1688.F32.TF32 R168, R196.reuse, R94, R168 ;  /* 0x0000005ec4a8723c */ /* 0x040fe600000810a8 */
[----:B------:R1:W-:Y:S03]  /*eca20*/  STL.64 [R1+0xa2a8], R4 ;  /* 0x00a2a80401007387 */ /* 0x0003e60000100a00 */
[C---:B------:R-:W-:Y:S01]  /*eca30*/  HMMA.1688.F32.TF32 R12, R196.reuse, R6, R12 ;  /* 0x00000006c40c723c */ /* 0x040fe2000008100c */
[----:B-1----:R-:W2:Y:S05]  /*eca40*/  LDL.64 R6, [R1+0x58] ;  /* 0x0000580001067983 */ /* 0x002eaa0000100a00 */
[C---:B------:R-:W-:Y:S01]  /*eca50*/  HMMA.1688.F32.TF32 R176, R196.reuse, R10, R176 ;  /* 0x0000000ac4b0723c */ /* 0x040fe200000810b0 */
[----:B------:R-:W2:Y:S05]  /*eca60*/  LDL.64 R4, [R1+0x50] ;  /* 0x0000500001047983 */ /* 0x000eaa0000100a00 */
        /* <DEDUP_REMOVED lines=23> */
[----:B------:R-:W-:Y:S01]  /*ecbe0*/  IMAD.MOV.U32 R92, RZ, RZ, R252 ;  /* 0x000000ffff5c7224 */ /* 0x000fe200078e00fc */
[----:B------:R-:W-:Y:S01]  /*ecbf0*/  MOV R93, R243 ;  /* 0x000000f3005d7202 */ /* 0x000fe20000000f00 */
[----:B-1----:R-:W-:Y:S01]  /*ecc00*/  IMAD.MOV.U32 R84, RZ, RZ, R22 ;  /* 0x000000ffff547224 */ /* 0x002fe200078e0016 */
[----:B------:R-:W-:Y:S01]  /*ecc10*/  MOV R85, R23 ;  /* 0x0000001700557202 */ /* 0x000fe20000000f00 */
[----:B------:R-:W-:-:S02]  /*ecc20*/  IMAD.MOV.U32 R76, RZ, RZ, R18 ;  /* 0x000000ffff4c7224 */ /* 0x000fc400078e0012 */
[----:B------:R-:W-:Y:S01]  /*ecc30*/  IMAD.MOV.U32 R77, RZ, RZ, R54 ;  /* 0x000000ffff4d7224 */ /* 0x000fe200078e0036 */
[----:B------:R-:W-:Y:S01]  /*ecc40*/  MOV R81, R63 ;  /* 0x0000003f00517202 */ /* 0x000fe20000000f00 */
[----:B------:R-:W-:Y:S02]  /*ecc50*/  IMAD.MOV.U32 R80, RZ, RZ, R62 ;  /* 0x000000ffff507224 */ /* 0x000fe400078e003e */
[----:B------:R-:W-:Y:S02]  /*ecc60*/  IMAD.MOV.U32 R248, RZ, RZ, R246 ;  /* 0x000000fffff87224 */ /* 0x000fe400078e00f6 */
[----:B------:R-:W-:Y:S01]  /*ecc70*/  IMAD.MOV.U32 R249, RZ, RZ, R247 ;  /* 0x000000fffff97224 */ /* 0x000fe200078e00f7 */
[----:B---3--:R-:W-:Y:S04]  /*ecc80*/  LDS R204, [R102+UR10+0x1c680] ;  /* 0x01c6800a66cc7984 */ /* 0x008fe80008000800 */
[----:B------:R-:W-:Y:S04]  /*ecc90*/  LDS R206, [R102+UR10+0x1e680] ;  /* 0x01e6800a66ce7984 */ /* 0x000fe80008000800 */
[----:B----4-:R-:W-:Y:S04]  /*ecca0*/  LDS R205, [R103+UR10+0x1c680] ;  /* 0x01c6800a67cd7984 */ /* 0x010fe80008000800 */
[----:B------:R-:W1:Y:S04]  /*eccb0*/  LDS R207, [R103+UR10+0x1e680] ;  /* 0x01e6800a67cf7984 */ /* 0x000e680008000800 */
[----:B------:R-:W-:Y:S04]  /*eccc0*/  LDS R196, [R102+UR10+0x20680] ;  /* 0x0206800a66c47984 */ /* 0x000fe80008000800 */
[----:B------:R-:W-:Y:S04]  /*eccd0*/  LDS R198, [R102+UR10+0x22680] ;  /* 0x0226800a66c67984 */ /* 0x000fe80008000800 */
[----:B------:R-:W-:Y:S04]  /*ecce0*/  LDS R197, [R103+UR10+0x20680] ;  /* 0x0206800a67c57984 */ /* 0x000fe80008000800 */
[----:B------:R-:W3:Y:S04]  /*eccf0*/  LDS R199, [R103+UR10+0x22680] ;  /* 0x0226800a67c77984 */ /* 0x000ee80008000800 */
[----:B------:R-:W-:Y:S04]  /*ecd00*/  STL.64 [R1+0xa250], R166 ;  /* 0x00a250a601007387 */ /* 0x000fe80000100a00 */
[----:B------:R-:W-:Y:S04]  /*ecd10*/  STL.64 [R1+0xa248], R164 ;  /* 0x00a248a401007387 */ /* 0x000fe80000100a00 */
[----:B------:R-:W-:Y:S01]  /*ecd20*/  STL.64 [R1+0xa260], R162 ;  /* 0x00a260a201007387 */ /* 0x000fe20000100a00 */
[C---:B-1----:R-:W-:Y:S06]  /*ecd30*/  HMMA.1688.F32.TF32 R224, R204.reuse, R162, R224 ;  /* 0x000000a2cce0723c */ /* 0x042fec00000810e0 */
[----:B------:R-:W-:Y:S01]  /*ecd40*/  HMMA.1688.F32.TF32 R228, R204, R158, R228 ;  /* 0x0000009ecce4723c */ /* 0x000fe200000810e4 */
[----:B------:R-:W-:Y:S05]  /*ecd50*/  STL.64 [R1+0xa258], R160 ;  /* 0x00a258a001007387 */ /* 0x000fea0000100a00 */
        /* <DEDUP_REMOVED lines=11> */
[----:B---3--:R-:W-:Y:S03]  /*ece10*/  HMMA.1688.F32.TF32 R224, R196, R92, R224 ;  /* 0x0000005cc4e0723c */ /* 0x008fe600000810e0 */
[----:B------:R-:W-:Y:S04]  /*ece20*/  STL.64 [R1+0xa388], R104 ;  /* 0x00a3886801007387 */ /* 0x000fe80000100a00 */
[----:B------:R-:W-:Y:S01]  /*ece30*/  STL.64 [R1+0xa3a0], R110 ;  /* 0x00a3a06e01007387 */ /* 0x000fe20000100a00 */
[----:B------:R-:W-:-:S03]  /*ece40*/  IMAD.MOV.U32 R92, RZ, RZ, R46 ;  /* 0x000000ffff5c7224 */ /* 0x000fc600078e002e */
[----:B------:R-:W-:Y:S01]  /*ece50*/  STL.64 [R1+0xa398], R108 ;  /* 0x00a3986c01007387 */ /* 0x000fe20000100a00 */
[----:B------:R-:W-:Y:S01]  /*ece60*/  HMMA.1688.F32.TF32 R228, R196, R96, R228 ;  /* 0x00000060c4e4723c */ /* 0x000fe200000810e4 */
[----:B------:R-:W-:Y:S02]  /*ece70*/  MOV R93, R47 ;  /* 0x0000002f005d7202 */ /* 0x000fe40000000f00 */
[----:B------:R-:W-:Y:S04]  /*ece80*/  STL.64 [R1+0xa3b0], R138 ;  /* 0x00a3b08a01007387 */ /* 0x000fe80000100a00 */
[----:B------:R-:W-:Y:S01]  /*ece90*/  STL.64 [R1+0xa3a8], R136 ;  /* 0x00a3a88801007387 */ /* 0x000fe20000100a00 */
[----:B------:R-:W-:-:S03]  /*ecea0*/  IMAD.MOV.U32 R96, RZ, RZ, R50 ;  /* 0x000000ffff607224 */ /* 0x000fc600078e0032 */
[----:B------:R-:W3:Y:S01]  /*eceb0*/  LDL.LU R46, [R1+0xa3f4] ;  /* 0x00a3f400012e7983 */ /* 0x000ee20000300800 */
[----:B------:R-:W-:-:S03]  /*ecec0*/  IMAD.MOV.U32 R97, RZ, RZ, R51 ;  /* 0x000000ffff617224 */ /* 0x000fc600078e0033 */
[----:B------:R-:W3:Y:S04]  /*eced0*/  LDL.LU R47, [R1+0xa3f0] ;  /* 0x00a3f000012f7983 */ /* 0x000ee80000300800 */
[----:B------:R-:W4:Y:S04]  /*ecee0*/  LDL.LU R50, [R1+0xa3ec] ;  /* 0x00a3ec0001327983 */ /* 0x000f280000300800 */
[----:B------:R-:W4:Y:S04]  /*ecef0*/  LDL.LU R51, [R1+0xa3e8] ;  /* 0x00a3e80001337983 */ /* 0x000f280000300800 */
[----:B------:R-:W3:Y:S04]  /*ecf00*/  LDL.64 R72, [R1+0xac0] ;  /* 0x000ac00001487983 */ /* 0x000ee80000100a00 */
        /* <DEDUP_REMOVED lines=11> */
[----:B------:R-:W4:Y:S04]  /*ecfc0*/  LDL.LU R55, [R1+0xa3c4] ;  /* 0x00a3c40001377983 */ /* 0x000f280000300800 */
[----:B------:R-:W4:Y:S04]  /*ecfd0*/  LDL.LU R58, [R1+0xa3c0] ;  /* 0x00a3c000013a7983 */ /* 0x000f280000300800 */
[----:B------:R-:W4:Y:S01]  /*ecfe0*/  LDL.LU R59, [R1+0xa3bc] ;  /* 0x00a3bc00013b7983 */ /* 0x000f220000300800 */
[----:B------:R-:W-:-:S03]  /*ecff0*/  IMAD.MOV.U32 R9, RZ, RZ, R19 ;  /* 0x000000ffff097224 */ /* 0x000fc600078e0013 */
[----:B------:R-:W4:Y:S01]  /*ed000*/  LDL.LU R19, [R1+0xa3b8] ;  /* 0x00a3b80001137983 */ /* 0x000f220000300800 */
[C---:B------:R-:W-:Y:S06]  /*ed010*/  HMMA.1688.F32.TF32 R220, R200.reuse, R164, R220 ;  /* 0x000000a4c8dc723c */ /* 0x040fec00000810dc */
[C---:B------:R-:W-:Y:S06]  /*ed020*/  HMMA.1688.F32.TF32 R232, R200.reuse, R152, R232 ;  /* 0x00000098c8e8723c */ /* 0x040fec00000810e8 */
[----:B------:R-:W-:-:S12]  /*ed030*/  HMMA.1688.F32.TF32 R236, R200, R148, R236 ;  /* 0x00000094c8ec723c */ /* 0x000fd800000810ec */
        /* <DEDUP_REMOVED lines=34> */
[----:B-1----:R-:W-:Y:S01]  /*ed260*/  HMMA.1688.F32.TF32 R220, R200, R6, R220 ;  /* 0x00000006c8dc723c */ /* 0x002fe200000810dc */
[----:B------:R-:W-:-:S02]  /*ed270*/  IMAD.MOV.U32 R94, RZ, RZ, R242 ;  /* 0x000000ffff5e7224 */ /* 0x000fc400078e00f2 */
[----:B------:R-:W-:-:S03]  /*ed280*/  IMAD.MOV.U32 R95, RZ, RZ, R3 ;  /* 0x000000ffff5f7224 */ /* 0x000fc600078e0003 */
[----:B------:R-:W-:Y:S06]  /*ed290*/  HMMA.1688.F32.TF32 R232, R196, R244, R232 ;  /* 0x000000f4c4e8723c */ /* 0x000fec00000810e8 */
[----:B------:R-:W-:Y:S06]  /*ed2a0*/  HMMA.1688.F32.TF32 R224, R200, R94, R224 ;  /* 0x0000005ec8e0723c */ /* 0x000fec00000810e0 */
[----:B------:R-:W-:Y:S06]  /*ed2b0*/  HMMA.1688.F32.TF32 R236, R196, R60, R236 ;  /* 0x0000003cc4ec723c */ /* 0x000fec00000810ec */
[----:B------:R-:W-:Y:S06]  /*ed2c0*/  HMMA.1688.F32.TF32 R228, R200, R98, R228 ;  /* 0x00000062c8e4723c */ /* 0x000fec00000810e4 */
[----:B---3--:R-:W-:Y:S06]  /*ed2d0*/  HMMA.1688.F32.TF32 R64, R204, R72, R220 ;  /* 0x00000048cc40723c */ /* 0x008fec00000810dc */
[C---:B------:R-:W-:Y:S06]  /*ed2e0*/  HMMA.1688.F32.TF32 R212, R196.reuse, R56, R212 ;  /* 0x00000038c4d4723c */ /* 0x040fec00000810d4 */
[----:B------:R-:W-:Y:S11]  /*ed2f0*/  HMMA.1688.F32.TF32 R168, R196, R52, R168 ;  /* 0x00000034c4a8723c */ /* 0x000ff600000810a8 */
[----:B------:R-:W-:Y:S01]  /*ed300*/  STL.64 [R1+0x420], R64 ;  /* 0x0004204001007387 */ /* 0x000fe20000100a00 */
[C---:B----4-:R-:W-:Y:S03]  /*ed310*/  HMMA.1688.F32.TF32 R236, R200.reuse, R62, R236 ;  /* 0x0000003ec8ec723c */ /* 0x050fe600000810ec */
[----:B------:R1:W-:Y:S03]  /*ed320*/  STL.64 [R1+0x428], R66 ;  /* 0x0004284201007387 */ /* 0x0003e60000100a00 */
[----:B------:R-:W-:Y:S06]  /*ed330*/  HMMA.1688.F32.TF32 R232, R200, R246, R232 ;  /* 0x000000f6c8e8723c */ /* 0x000fec00000810e8 */
[----:B-1----:R-:W-:Y:S06]  /*ed340*/  HMMA.1688.F32.TF32 R64, R204, R240, R224 ;  /* 0x000000f0cc40723c */ /* 0x002fec00000810e0 */
[----:B------:R-:W-:Y:S01]  /*ed350*/  HMMA.1688.F32.TF32 R12, R196, R16, R12 ;  /* 0x00000010c40c723c */ /* 0x000fe2000008100c */
[----:B------:R-:W-:Y:S01]  /*ed360*/  IMAD.MOV.U32 R252, RZ, RZ, R4 ;  /* 0x000000fffffc7224 */ /* 0x000fe200078e0004 */
[----:B------:R-:W-:Y:S01]  /*ed370*/  MOV R243, R5 ;  /* 0x0000000500f37202 */ /* 0x000fe20000000f00 */
[----:B------:R-:W-:Y:S01]  /*ed380*/  IMAD.MOV.U32 R4, RZ, RZ, R2 ;  /* 0x000000ffff047224 */ /* 0x000fe200078e0002 */
[----:B------:R-:W-:Y:S01]  /*ed390*/  MOV R5, R0 ;  /* 0x0000000000057202 */ /* 0x000fe20000000f00 */
[----:B------:R-:W-:-:S02]  /*ed3a0*/  IMAD.MOV.U32 R2, RZ, RZ, R72 ;  /* 0x000000ffff027224 */ /* 0x000fc400078e0048 */
[----:B------:R-:W-:Y:S02]  /*ed3b0*/  IMAD.MOV.U32 R0, RZ, RZ, R73 ;  /* 0x000000ffff007224 */ /* 0x000fe400078e0049 */
[C---:B------:R-:W-:Y:S06]  /*ed3c0*/  HMMA.1688.F32.TF32 R72, R204.reuse, R76, R228 ;  /* 0x0000004ccc48723c */ /* 0x040fec00000810e4 */
[----:B------:R-:W-:Y:S02]  /*ed3d0*/  HMMA.1688.F32.TF32 R68, R204, R80, R232 ;  /* 0x00000050cc44723c */ /* 0x000fe400000810e8 */
[----:B------:R-:W-:Y:S04]  /*ed3e0*/  STL.64 [R1+0x410], R64 ;  /* 0x0004104001007387 */ /* 0x000fe80000100a00 */
[----:B------:R1:W-:Y:S01]  /*ed3f0*/  STL.64 [R1+0x418], R66 ;  /* 0x0004184201007387 */ /* 0x0003e20000100a00 */
[C---:B------:R-:W-:Y:S06]  /*ed400*/  HMMA.1688.F32.TF32 R212, R200.reuse, R58, R212 ;  /* 0x0000003ac8d4723c */ /* 0x040fec00000810d4 */
[----:B------:R-:W-:Y:S06]  /*ed410*/  HMMA.1688.F32.TF32 R168, R200, R54, R168 ;  /* 0x00000036c8a8723c */ /* 0x000fec00000810a8 */
[----:B-1----:R-:W-:Y:S06]  /*ed420*/  HMMA.1688.F32.TF32 R64, R204, R84, R236 ;  /* 0x00000054cc40723c */ /* 0x002fec00000810ec */
[----:B------:R-:W-:Y:S06]  /*ed430*/  HMMA.1688.F32.TF32 R12, R200, R18, R12 ;  /* 0x00000012c80c723c */ /* 0x000fec000008100c */
[----:B------:R-:W-:Y:S01]  /*ed440*/  HMMA.1688.F32.TF32 R176, R196, R20, R176 ;  /* 0x00000014c4b0723c */ /* 0x000fe200000810b0 */
[----:B------:R-:W-:Y:S04]  /*ed450*/  STL.64 [R1+0x400], R72 ;  /* 0x0004004801007387 */ /* 0x000fe80000100a00 */
[----:B------:R-:W-:Y:S04]  /*ed460*/  STL.64 [R1+0x408], R74 ;  /* 0x0004084a01007387 */ /* 0x000fe80000100a00 */
[----:B------:R-:W-:Y:S04]  /*ed470*/  STL.64 [R1+0x340], R68 ;  /* 0x0003404401007387 */ /* 0x000fe80000100a00 */
[----:B------:R-:W-:Y:S04]  /*ed480*/  STL.64 [R1+0x348], R70 ;  /* 0x0003484601007387 */ /* 0x000fe80000100a00 */
[----:B------:R-:W-:Y:S04]  /*ed490*/  STL.64 [R1+0x580], R64 ;  /* 0x0005804001007387 */ /* 0x000fe80000100a00 */
[----:B------:R1:W-:Y:S01]  /*ed4a0*/  STL.64 [R1+0x588], R66 ;  /* 0x0005884201007387 */ /* 0x0003e20000100a00 */
[----:B------:R-:W-:Y:S01]  /*ed4b0*/  HMMA.1688.F32.TF32 R8, R204, R8, R168 ;  /* 0x00000008cc08723c */ /* 0x000fe200000810a8 */
[----:B------:R-:W-:-:S02]  /*ed4c0*/  IMAD.MOV.U32 R242, RZ, RZ, R6 ;  /* 0x000000fffff27224 */ /* 0x000fc400078e0006 */
[----:B------:R-:W-:-:S03]  /*ed4d0*/  IMAD.MOV.U32 R3, RZ, RZ, R7 ;  /* 0x000000ffff037224 */ /* 0x000fc600078e0007 */
[C---:B-1----:R-:W-:Y:S06]  /*ed4e0*/  HMMA.1688.F32.TF32 R64, R204.reuse, R88, R212 ;  /* 0x00000058cc40723c */ /* 0x042fec00000810d4 */
[----:B------:R-:W-:Y:S06]  /*ed4f0*/  HMMA.1688.F32.TF32 R4, R204, R4, R12 ;  /* 0x00000004cc04723c */ /* 0x000fec000008100c */
[----:B------:R-:W-:Y:S06]  /*ed500*/  HMMA.1688.F32.TF32 R176, R200, R22, R176 ;  /* 0x00000016c8b0723c */ /* 0x000fec00000810b0 */
[----:B------:R-:W-:Y:S05]  /*ed510*/  HMMA.1688.F32.TF32 R172, R196, R48, R172 ;  /* 0x00000030c4ac723c */ /* 0x000fea00000810ac */
[----:B------:R-:W-:Y:S04]  /*ed520*/  STL.64 [R1+0x570], R64 ;  /* 0x0005704001007387 */ /* 0x000fe80000100a00 */
[----:B------:R-:W-:Y:S04]  /*ed530*/  STL.64 [R1+0x578], R66 ;  /* 0x0005784201007387 */ /* 0x000fe80000100a00 */
[----:B------:R-:W2:Y:S04]  /*ed540*/  LDL.64 R160, [R1] ;  /* 0x0000000001a07983 */ /* 0x000ea80000100a00 */
[----:B------:R-:W-:Y:S04]  /*ed550*/  STL.64 [R1+0x560], R8 ;  /* 0x0005600801007387 */ /* 0x000fe80000100a00 */
[----:B------:R-:W-:Y:S04]  /*ed560*/  STL.64 [R1+0x568], R10 ;  /* 0x0005680a01007387 */ /* 0x000fe80000100a00 */
[----:B------:R-:W3:Y:S01]  /*ed570*/  LDL.LU.64 R162, [R1+0x8] ;  /* 0x0000080001a27983 */ /* 0x000ee20000300a00 */
[----:B------:R-:W-:Y:S03]  /*ed580*/  HMMA.1688.F32.TF32 R172, R200, R50, R172 ;  /* 0x00000032c8ac723c */ /* 0x000fe600000810ac */
[----:B------:R-:W-:Y:S04]  /*ed590*/  STL.64 [R1+0x550], R4 ;  /* 0x0005500401007387 */ /* 0x000fe80000100a00 */
[----:B------:R1:W-:Y:S01]  /*ed5a0*/  STL.64 [R1+0x558], R6 ;  /* 0x0005580601007387 */ /* 0x0003e20000100a00 */
[----:B------:R-:W-:Y:S03]  /*ed5b0*/  HMMA.1688.F32.TF32 R208, R196, R44, R208 ;  /* 0x0000002cc4d0723c */ /* 0x000fe600000810d0 */
[----:B------:R-:W4:Y:S04]  /*ed5c0*/  LDL R164, [R1+0x10] ;  /* 0x0000100001a47983 */ /* 0x000f280000100800 */
[----:B------:R-:W4:Y:S01]  /*ed5d0*/  LDL R165, [R1+0x14] ;  /* 0x0000140001a57983 */ /* 0x000f220000100800 */
[----:B-1----:R-:W-:Y:S03]  /*ed5e0*/  HMMA.1688.F32.TF32 R4, R204, R248, R176 ;  /* 0x000000f8cc04723c */ /* 0x002fe600000810b0 */
[----:B------:R-:W2:-:S13]  /*ed5f0*/  LDL.LU R248, [R1+0x2f90] ;  /* 0x002f900001f87983 */ /* 0x000e9a0000300800 */
[----:B------:R-:W-:Y:S07]  /*ed600*/  HMMA.1688.F32.TF32 R208, R200, R46, R208 ;  /* 0x0000002ec8d0723c */ /* 0x000fee00000810d0 */
[----:B------:R-:W-:Y:S04]  /*ed610*/  STL.64 [R1+0x540], R4 ;  /* 0x0005400401007387 */ /* 0x000fe80000100a00 */
[----:B------:R1:W-:Y:S01]  /*ed620*/  STL.64 [R1+0x548], R6 ;  /* 0x0005480601007387 */ /* 0x0003e20000100a00 */
[----:B------:R-:W-:Y:S01]  /*ed630*/  MOV R167, R250 ;  /* 0x000000fa00a77202 */ /* 0x000fe20000000f00 */
[----:B------:R-:W-:-:S02]  /*ed640*/  IMAD.MOV.U32 R166, RZ, RZ, R251 ;  /* 0x000000ffffa67224 */ /* 0x000fc400078e00fb */
[----:B------:R-:W2:Y:S04]  /*ed650*/  LDL.LU R249, [R1+0x2f94] ;  /* 0x002f940001f97983 */ /* 0x000ea80000300800 */
[----:B------:R-:W2:Y:S01]  /*ed660*/  LDL.LU R250, [R1+0x2f98] ;  /* 0x002f980001fa7983 */ /* 0x000ea20000300800 */
[----:B-1----:R-:W-:Y:S03]  /*ed670*/  HMMA.1688.F32.TF32 R4, R204, R96, R172 ;  /* 0x00000060cc04723c */ /* 0x002fe600000810ac */
[----:B------:R-:W2:Y:S04]  /*ed680*/  LDL.LU R251, [R1+0x2f9c] ;  /* 0x002f9c0001fb7983 */ /* 0x000ea80000300800 */
[----:B------:R-:W3:-:S15]  /*ed690*/  LDL.LU R96, [R1+0x2ff0] ;  /* 0x002ff00001607983 */ /* 0x000ede0000300800 */
[----:B------:R-:W-:-:S01]  /*ed6a0*/  NOP ;  /* 0x0000000000007918 */ /* 0x000fc20000000000 */
        /* <DEDUP_REMOVED lines=13> */
[----:B-1----:R-:W2:Y:S04]  /*ed780*/  LDL.LU R4, [R1+0x3010] ;  /* 0x0030100001047983 */ /* 0x002ea80000300800 */
        /* <DEDUP_REMOVED lines=62> */
[----:B------:R-:W4:Y:S01]  /*edb70*/  LDL R145, [R1+0x8e4] ;  /* 0x0008e40001917983 */ /* 0x000f220000100800 */
[C---:B------:R-:W-:Y:S03]  /*edb80*/  HMMA.1688.F32.TF32 R180, R196.reuse, R40, R180 ;  /* 0x00000028c4b4723c */ /* 0x040fe600000810b4 */
[----:B------:R-:W4:Y:S03]  /*edb90*/  LDL R222, [R1+0x738] ;  /* 0x0007380001de7983 */ /* 0x000f260000100800 */
[C---:B------:R-:W-:Y:S01]  /*edba0*/  HMMA.1688.F32.TF32 R184, R196.reuse, R36, R184 ;  /* 0x00000024c4b8723c */ /* 0x040fe200000810b8 */
[----:B------:R-:W4:Y:S04]  /*edbb0*/  LDL R223, [R1+0x73c] ;  /* 0x00073c0001df7983 */ /* 0x000f280000100800 */
[----:B------:R-:W4:Y:S01]  /*edbc0*/  LDL.LU R148, [R1+0x2fe0] ;  /* 0x002fe00001947983 */ /* 0x000f220000300800 */
[C---:B------:R-:W-:Y:S03]  /*edbd0*/  HMMA.1688.F32.TF32 R188, R196.reuse, R32, R188 ;  /* 0x00000020c4bc723c */ /* 0x040fe600000810bc */
[----:B------:R-:W4:Y:S03]  /*edbe0*/  LDL.LU R149, [R1+0x2fe4] ;  /* 0x002fe40001957983 */ /* 0x000f260000300800 */
[C---:B------:R-:W-:Y:S01]  /*edbf0*/  HMMA.1688.F32.TF32 R192, R196.reuse, R28, R192 ;  /* 0x0000001cc4c0723c */ /* 0x040fe200000810c0 */
[----:B------:R-:W4:Y:S04]  /*edc00*/  LDL.LU R150, [R1+0x2fe8] ;  /* 0x002fe80001967983 */ /* 0x000f280000300800 */
[----:B------:R-:W4:Y:S01]  /*edc10*/  LDL.LU R151, [R1+0x2fec] ;  /* 0x002fec0001977983 */ /* 0x000f220000300800 */
[----:B------:R-:W-:Y:S03]  /*edc20*/  HMMA.1688.F32.TF32 R216, R196, R24, R216 ;  /* 0x00000018c4d8723c */ /* 0x000fe600000810d8 */
[----:B------:R-:W4:Y:S03]  /*edc30*/  LDL.LU R64, [R1+0x2fb0] ;  /* 0x002fb00001407983 */ /* 0x000f260000300800 */
[C---:B------:R-:W-:Y:S01]  /*edc40*/  HMMA.1688.F32.TF32 R180, R200.reuse, R42, R180 ;  /* 0x0000002ac8b4723c */ /* 0x040fe200000810b4 */
[----:B------:R-:W4:Y:S04]  /*edc50*/  LDL.LU R65, [R1+0x2fb4] ;  /* 0x002fb40001417983 */ /* 0x000f280000300800 */
[----:B------:R-:W4:Y:S01]  /*edc60*/  LDL.LU R66, [R1+0x2fb8] ;  /* 0x002fb80001427983 */ /* 0x000f220000300800 */
[C---:B------:R-:W-:Y:S03]  /*edc70*/  HMMA.1688.F32.TF32 R184, R200.reuse, R38, R184 ;  /* 0x00000026c8b8723c */ /* 0x040fe600000810b8 */
[----:B------:R-:W4:Y:S03]  /*edc80*/  LDL.LU R67, [R1+0x2fbc] ;  /* 0x002fbc0001437983 */ /* 0x000f260000300800 */
[C---:B------:R-:W-:Y:S01]  /*edc90*/  HMMA.1688.F32.TF32 R188, R200.reuse, R34, R188 ;  /* 0x00000022c8bc723c */ /* 0x040fe200000810bc */
[----:B------:R-:W4:Y:S04]  /*edca0*/  LDL.LU R76, [R1+0x3060] ;  /* 0x00306000014c7983 */ /* 0x000f280000300800 */
[----:B------:R-:W4:Y:S01]  /*edcb0*/  LDL.LU R77, [R1+0x3064] ;  /* 0x00306400014d7983 */ /* 0x000f220000300800 */
[C---:B------:R-:W-:Y:S03]  /*edcc0*/  HMMA.1688.F32.TF32 R192, R200.reuse, R30, R192 ;  /* 0x0000001ec8c0723c */ /* 0x040fe600000810c0 */
[----:B------:R-:W4:Y:S03]  /*edcd0*/  LDL.LU R78, [R1+0x3068] ;  /* 0x00306800014e7983 */ /* 0x000f260000300800 */
[----:B------:R-:W-:Y:S01]  /*edce0*/  HMMA.1688.F32.TF32 R216, R200, R26, R216 ;  /* 0x0000001ac8d8723c */ /* 0x000fe200000810d8 */
[----:B------:R-:W4:Y:S04]  /*edcf0*/  LDL.LU R79, [R1+0x306c] ;  /* 0x00306c00014f7983 */ /* 0x000f280000300800 */
[----:B------:R-:W4:Y:S04]  /*edd00*/  LDL.LU R8, [R1+0x3020] ;  /* 0x0030200001087983 */ /* 0x000f280000300800 */
[----:B------:R-:W4:Y:S04]  /*edd10*/  LDL.LU R9, [R1+0x3024] ;  /* 0x0030240001097983 */ /* 0x000f280000300800 */
[----:B------:R-:W4:Y:S04]  /*edd20*/  LDL.LU R10, [R1+0x3028] ;  /* 0x00302800010a7983 */ /* 0x000f280000300800 */
[----:B------:R-:W4:Y:S04]  /*edd30*/  LDL.LU R11, [R1+0x302c] ;  /* 0x00302c00010b7983 */ /* 0x000f280000300800 */
[----:B------:R-:W4:Y:S04]  /*edd40*/  LDL.LU.64 R138, [R1+0xa3b0] ;  /* 0x00a3b000018a7983 */ /* 0x000f280000300a00 */
        /* <DEDUP_REMOVED lines=10> */
[C---:B--2---:R-:W-:Y:S06]  /*eddf0*/  HMMA.1688.F32.TF32 R184, R204.reuse, R108, R184 ;  /* 0x0000006cccb8723c */ /* 0x044fec00000810b8 */
[C---:B----4-:R-:W-:Y:S06]  /*ede00*/  HMMA.1688.F32.TF32 R188, R204.reuse, R104, R188 ;  /* 0x00000068ccbc723c */ /* 0x050fec00000810bc */
        /* <DEDUP_REMOVED lines=78> */
[----:B------:R-:W-:Y:S04]  /*ee2f0*/  LDS R204, [R102+UR10+0x14700] ;  /* 0x0147000a66cc7984 */ /* 0x000fe80008000800 */
[----:B------:R-:W-:Y:S01]  /*ee300*/  LDS R206, [R102+UR10+0x16700] ;  /* 0x0167000a66ce7984 */ /* 0x000fe20008000800 */
[----:B------:R-:W-:Y:S03]  /*ee310*/  HMMA.1688.F32.TF32 R216, R196, R218, R248 ;  /* 0x000000dac4d8723c */ /* 0x000fe600000810f8 */
[----:B------:R-:W3:Y:S04]  /*ee320*/  LDL.LU.64 R250, [R1+0xa280] ;  /* 0x00a2800001fa7983 */ /* 0x000ee80000300a00 */
[----:B------:R-:W3:Y:S04]  /*ee330*/  LDL.LU.64 R248, [R1+0xa278] ;  /* 0x00a2780001f87983 */ /* 0x000ee80000300a00 */
[----:B------:R-:W-:Y:S04]  /*ee340*/  LDS R205, [R103+UR10+0x14700] ;  /* 0x0147000a67cd7984 */ /* 0x000fe80008000800 */
[----:B------:R1:W1:Y:S04]  /*ee350*/  LDS R207, [R103+UR10+0x16700] ;  /* 0x0167000a67cf7984 */ /* 0x0002680008000800 */
[----:B------:R-:W3:Y:S04]  /*ee360*/  LDL R198, [R1+0x2c88] ;  /* 0x002c880001c67983 */ /* 0x000ee80000100800 */
[----:B------:R-:W3:Y:S04]  /*ee370*/  LDL R199, [R1+0x2c8c] ;  /* 0x002c8c0001c77983 */ /* 0x000ee80000100800 */
        /* <DEDUP_REMOVED lines=12> */
[----:B------:R-:W-:Y:S06]  /*ee440*/  HMMA.1688.F32.TF32 R228, R204, R166, R228 ;  /* 0x000000a6cce4723c */ /* 0x000fec00000810e4 */
[C---:B--2---:R-:W-:Y:S06]  /*ee450*/  HMMA.1688.F32.TF32 R176, R200.reuse, R8, R176 ;  /* 0x00000008c8b0723c */ /* 0x044fec00000810b0 */
[C---:B----4-:R-:W-:Y:S06]  /*ee460*/  HMMA.1688.F32.TF32 R12, R200.reuse, R4, R12 ;  /* 0x00000004c80c723c */ /* 0x050fec000008100c */
[C---:B---3--:R-:W-:Y:S06]  /*ee470*/  HMMA.1688.F32.TF32 R168, R200.reuse, R92, R168 ;  /* 0x0000005cc8a8723c */ /* 0x048fec00000810a8 */
[C---:B------:R-:W-:Y:S06]  /*ee480*/  HMMA.1688.F32.TF32 R212, R200.reuse, R96, R212 ;  /* 0x00000060c8d4723c */ /* 0x040fec00000810d4 */
[C---:B------:R-:W-:Y:S01]  /*ee490*/  HMMA.1688.F32.TF32 R220, R200.reuse, R248, R220 ;  /* 0x000000f8c8dc723c */ /* 0x040fe200000810dc */
[----:B------:R-:W-:Y:S04]  /*ee4a0*/  LDS R196, [R198+UR10+0x18700] ;  /* 0x0187000ac6c47984 */ /* 0x000fe80008000800 */
[----:B------:R-:W-:Y:S04]  /*ee4b0*/  LDS R197, [R199+UR10+0x18700] ;  /* 0x0187000ac7c57984 */ /* 0x000fe80008000800 */
[----:B------:R-:W-:Y:S01]  /*ee4c0*/  LDS R198, [R198+UR10+0x1a700] ;  /* 0x01a7000ac6c67984 */ /* 0x000fe20008000800 */
[----:B------:R-:W-:Y:S03]  /*ee4d0*/  HMMA.1688.F32.TF32 R236, R200, R100, R236 ;  /* 0x00000064c8ec723c */ /* 0x000fe600000810ec */
[----:B------:R-:W2:Y:S04]  /*ee4e0*/  LDL R202, [R1+0x28] ;  /* 0x0000280001ca7983 */ /* 0x000ea80000100800 */
[----:B------:R-:W2:Y:S04]  /*ee4f0*/  LDL R203, [R1+0x2c] ;  /* 0x00002c0001cb7983 */ /* 0x000ea80000100800 */
[----:B------:R-:W-:Y:S04]  /*ee500*/  STL.64 [R1+0xa130], R250 ;  /* 0x00a130fa01007387 */ /* 0x000fe80000100a00 */
[----:B------:R1:W-:Y:S04]  /*ee510*/  STL.64 [R1+0xa128], R248 ;  /* 0x00a128f801007387 */ /* 0x0003e80000100a00 */
[----:B------:R-:W3:Y:S01]  /*ee520*/  LDS R199, [R199+UR10+0x1a700] ;  /* 0x01a7000ac7c77984 */ /* 0x000ee20008000800 */
[----:B-1----:R-:W-:-:S02]  /*ee530*/  IMAD.MOV.U32 R249, RZ, RZ, R162 ;  /* 0x000000fffff97224 */ /* 0x002fc400078e00a2 */
[----:B------:R-:W-:Y:S02]  /*ee540*/  IMAD.MOV.U32 R248, RZ, RZ, R163 ;  /* 0x000000fffff87224 */ /* 0x000fe400078e00a3 */
[----:B------:R-:W4:Y:S01]  /*ee550*/  LDL.LU.64 R162, [R1+0xa260] ;  /* 0x00a2600001a27983 */ /* 0x000f220000300a00 */
[C---:B------:R-:W-:Y:S03]  /*ee560*/  HMMA.1688.F32.TF32 R236, R204.reuse, R102, R236 ;  /* 0x00000066ccec723c */ /* 0x040fe600000810ec */
[----:B------:R-:W4:Y:S04]  /*ee570*/  LDL.LU.64 R160, [R1+0xa258] ;  /* 0x00a2580001a07983 */ /* 0x000f280000300a00 */
[----:B------:R-:W4:Y:S04]  /*ee580*/  LDL.LU.64 R166, [R1+0xa250] ;  /* 0x00a2500001a67983 */ /* 0x000f280000300a00 */
[----:B------:R-:W4:Y:S04]  /*ee590*/  LDL.LU.64 R164, [R1+0xa248] ;  /* 0x00a2480001a47983 */ /* 0x000f280000300a00 */
[----:B------:R1:W-:Y:S04]  /*ee5a0*/  STL.64 [R1+0xa120], R102 ;  /* 0x00a1206601007387 */ /* 0x0003e80000100a00 */
[----:B-1----:R-:W4:Y:S04]  /*ee5b0*/  LDL R102, [R1+0x2c88] ;  /* 0x002c880001667983 */ /* 0x002f280000100800 */
[----:B------:R-:W4:Y:S04]  /*ee5c0*/  LDL R103, [R1+0x2c8c] ;  /* 0x002c8c0001677983 */ /* 0x000f280000100800 */
[----:B------:R-:W-:Y:S04]  /*ee5d0*/  STL.64 [R1+0xa118], R100 ;  /* 0x00a1186401007387 */ /* 0x000fe80000100a00 */
[----:B------:R-:W-:Y:S04]  /*ee5e0*/  STL.64 [R1+0xa140], R98 ;  /* 0x00a1406201007387 */ /* 0x000fe80000100a00 */
[----:B------:R1:W-:Y:S04]  /*ee5f0*/  STL.64 [R1+0xa138], R96 ;  /* 0x00a1386001007387 */ /* 0x0003e80000100a00 */
[----:B-1----:R-:W4:Y:S04]  /*ee600*/  LDL R96, [R1+0x30] ;  /* 0x0000300001607983 */ /* 0x002f280000100800 */
[----:B------:R-:W4:Y:S01]  /*ee610*/  LDL R97, [R1+0x34] ;  /* 0x0000340001617983 */ /* 0x000f220000100800 */
[C---:B------:R-:W-:Y:S03]  /*ee620*/  HMMA.1688.F32.TF32 R212, R204.reuse, R98, R212 ;  /* 0x00000062ccd4723c */ /* 0x040fe600000810d4 */
[----:B------:R-:W4:Y:S04]  /*ee630*/  LDL R98, [R1+0x38] ;  /* 0x0000380001627983 */ /* 0x000f280000100800 */
[----:B------:R-:W4:Y:S04]  /*ee640*/  LDL R99, [R1+0x3c] ;  /* 0x00003c0001637983 */ /* 0x000f280000100800 */
[----:B------:R-:W-:Y:S04]  /*ee650*/  STL.64 [R1+0xa150], R94 ;  /* 0x00a1505e01007387 */ /* 0x000fe80000100a00 */
[----:B------:R1:W-:Y:S04]  /*ee660*/  STL.64 [R1+0xa148], R92 ;  /* 0x00a1485c01007387 */ /* 0x0003e80000100a00 */
[----:B-1----:R-:W4:Y:S01]  /*ee670*/  LDL.64 R92, [R1+0x40] ;  /* 0x00004000015c7983 */ /* 0x002f220000100a00 */
[----:B------:R-:W-:Y:S03]  /*ee680*/  HMMA.1688.F32.TF32 R168, R204, R94, R168 ;  /* 0x0000005ecca8723c */ /* 0x000fe600000810a8 */
[----:B------:R-:W4:Y:S03]  /*ee690*/  LDL.64 R94, [R1+0x48] ;  /* 0x00004800015e7983 */ /* 0x000f260000100a00 */
        /* <DEDUP_REMOVED lines=30> */
[----:B----4-:R-:W-:Y:S04]  /*ee880*/  LDS R200, [R102+UR10+0x1c700] ;  /* 0x01c7000a66c87984 */ /* 0x010fe80008000800 */
[----:B------:R-:W-:Y:S04]  /*ee890*/  LDS R202, [R102+UR10+0x1e700] ;  /* 0x01e7000a66ca7984 */ /* 0x000fe80008000800 */
[----:B------:R-:W-:Y:S04]  /*ee8a0*/  LDS R201, [R103+UR10+0x1c700] ;  /* 0x01c7000a67c97984 */ /* 0x000fe80008000800 */
[----:B------:R-:W1:Y:S04]  /*ee8b0*/  LDS R203, [R103+UR10+0x1e700] ;  /* 0x01e7000a67cb7984 */ /* 0x000e680008000800 */
[----:B------:R-:W-:Y:S04]  /*ee8c0*/  LDS R204, [R102+UR10+0x20700] ;  /* 0x0207000a66cc7984 */ /* 0x000fe80008000800 */
[----:B------:R-:W-:Y:S04]  /*ee8d0*/  LDS R206, [R102+UR10+0x22700] ;  /* 0x0227000a66ce7984 */ /* 0x000fe80008000800 */
[----:B------:R-:W-:Y:S04]  /*ee8e0*/  LDS R205, [R103+UR10+0x20700] ;  /* 0x0207000a67cd7984 */ /* 0x000fe80008000800 */
[----:B------:R-:W2:Y:S04]  /*ee8f0*/  LDS R207, [R103+UR10+0x22700] ;  /* 0x0227000a67cf7984 */ /* 0x000ea80008000800 */
        /* <DEDUP_REMOVED lines=14> */
[----:B------:R-:W-:Y:S04]  /*ee9e0*/  STL.64 [R1+0xa240], R142 ;  /* 0x00a2408e01007387 */ /* 0x000fe80000100a00 */
[----:B------:R-:W-:Y:S04]  /*ee9f0*/  STL.64 [R1+0xa238], R140 ;  /* 0x00a2388c01007387 */ /* 0x000fe80000100a00 */
[----:B------:R-:W2:Y:S04]  /*eea00*/  LDL.LU.64 R96, [R1+0xa80] ;  /* 0x000a800001607983 */ /* 0x000ea80000300a00 */
[----:B------:R-:W3:Y:S01]  /*eea10*/  LDL.LU.64 R68, [R1+0xa60] ;  /* 0x000a600001447983 */ /* 0x000ee20000300a00 */
[C---:B------:R-:W-:Y:S03]  /*eea20*/  HMMA.1688.F32.TF32 R220, R196.reuse, R164, R220 ;  /* 0x000000a4c4dc723c */ /* 0x040fe600000810dc */
[----:B------:R-:W4:Y:S03]  /*eea30*/  LDL.LU.64 R72, [R1+0xa40] ;  /* 0x000a400001487983 */ /* 0x000f260000300a00 */
        /* <DEDUP_REMOVED lines=15> */
[----:B------:R-:W4:Y:S03]  /*eeb30*/  LDL.LU.64 R76, [R1+0xa20] ;  /* 0x000a2000014c7983 */ /* 0x000f260000300a00 */
[C---:B------:R-:W-:Y:S01]  /*eeb40*/  HMMA.1688.F32.TF32 R220, R200.reuse, R166, R220 ;  /* 0x000000a6c8dc723c */ /* 0x040fe200000810dc */
[----:B------:R-:W-:Y:S01]  /*eeb50*/  IMAD.MOV.U32 R6, RZ, RZ, R242 ;  /* 0x000000ffff067224 */ /* 0x000fe200078e00f2 */
[----:B------:R-:W4:Y:S04]  /*eeb60*/  LDL.LU.64 R80, [R1+0xa00] ;  /* 0x000a000001507983 */ /* 0x000f280000300a00 */
[----:B------:R-:W-:Y:S01]  /*eeb70*/  HMMA.1688.F32.TF32 R224, R200, R162, R224 ;  /* 0x000000a2c8e0723c */ /* 0x000fe200000810e0 */
[----:B------:R-:W-:Y:S01]  /*eeb80*/  IMAD.MOV.U32 R7, RZ, RZ, R3 ;  /* 0x000000ffff077224 */ /* 0x000fe200078e0003 */
[----:B------:R-:W4:Y:S04]  /*eeb90*/  LDL.LU.64 R84, [R1+0x9e0] ;  /* 0x0009e00001547983 */ /* 0x000f280000300a00 */
[----:B------:R-:W-:Y:S01]  /*eeba0*/  HMMA.1688.F32.TF32 R232, R196, R152, R232 ;  /* 0x00000098c4e8723c */ /* 0x000fe200000810e8 */
[----:B------:R-:W-:Y:S04]  /*eebb0*/  LDS R196, [R102+UR10+0x24700] ;  /* 0x0247000a66c47984 */ /* 0x000fe80008000800 */
[----:B------:R-:W-:Y:S04]  /*eebc0*/  LDS R198, [R102+UR10+0x26700] ;  /* 0x0267000a66c67984 */ /* 0x000fe80008000800 */
[----:B------:R-:W-:Y:S04]  /*eebd0*/  LDS R197, [R103+UR10+0x24700] ;  /* 0x0247000a67c57984 */ /* 0x000fe80008000800 */
[----:B------:R-:W1:Y:S01]  /*eebe0*/  LDS R199, [R103+UR10+0x26700] ;  /* 0x0267000a67c77984 */ /* 0x000e620008000800 */
[C---:B------:R-:W-:Y:S03]  /*eebf0*/  HMMA.1688.F32.TF32 R220, R204.reuse, R4, R220 ;  /* 0x00000004ccdc723c */ /* 0x040fe600000810dc */
[----:B------:R-:W4:Y:S03]  /*eec00*/  LDL.LU.64 R88, [R1+0x9c0] ;  /* 0x0009c00001587983 */ /* 0x000f260000300a00 */
        /* <DEDUP_REMOVED lines=17> */
[----:B------:R-:W1:Y:S02]  /*eed20*/  LDS R203, [R103+UR10+0x2a700] ;  /* 0x02a7000a67cb7984 */ /* 0x000e640008000800 */
[C---:B-1----:R-:W-:Y:S06]  /*eed30*/  HMMA.1688.F32.TF32 R220, R196.reuse, R6, R220 ;  /* 0x00000006c4dc723c */ /* 0x042fec00000810dc */
[C---:B------:R-:W-:Y:S01]  /*eed40*/  HMMA.1688.F32.TF32 R224, R196.reuse, R94, R224 ;  /* 0x0000005ec4e0723c */ /* 0x040fe200000810e0 */
[----:B------:R-:W-:Y:S01]  /*eed50*/  MOV R92, R2 ;  /* 0x00000002005c7202 */ /* 0x000fe20000000f00 */
[----:B------:R-:W-:Y:S01]  /*eed60*/  IMAD.MOV.U32 R93, RZ, RZ, R0 ;  /* 0x000000ffff5d7224 */ /* 0x000fe200078e0000 */
        /* <DEDUP_REMOVED lines=8> */
[C---:B------:R-:W-:Y:S03]  /*eedf0*/  HMMA.1688.F32.TF32 R64, R200.reuse, R92, R220 ;  /* 0x0000005cc840723c */ /* 0x040fe600000810dc */
[----:B------:R-:W-:Y:S03]  /*eee00*/  STL [R1+0xa0c4], R55 ;  /* 0x00a0c43701007387 */ /* 0x000fe60000100800 */
[C---:B------:R-:W-:Y:S01]  /*eee10*/  HMMA.1688.F32.TF32 R4, R200.reuse, R240, R224 ;  /* 0x000000f0c804723c */ /* 0x040fe200000810e0 */
        /* <DEDUP_REMOVED lines=15> */
[----:B------:R-:W4:Y:S04]  /*eef10*/  LDL.LU.64 R8, [R1+0x9a0] ;  /* 0x0009a00001087983 */ /* 0x000f280000300a00 */
[----:B------:R-:W-:Y:S04]  /*eef20*/  STL.64 [R1+0x390], R64 ;  /* 0x0003904001007387 */ /* 0x000fe80000100a00 */
[----:B------:R2:W-:Y:S04]  /*eef30*/  STL.64 [R1+0x398], R66 ;  /* 0x0003984201007387 */ /* 0x0005e80000100a00 */
[----:B------:R1:W-:Y:S04]  /*eef40*/  STL.64 [R1+0x380], R4 ;  /* 0x0003800401007387 */ /* 0x0003e80000100a00 */
[----:B------:R-:W-:Y:S01]  /*eef50*/  STL.64 [R1+0x388], R6 ;  /* 0x0003880601007387 */ /* 0x000fe20000100a00 */
[----:B--2---:R-:W-:Y:S03]  /*eef60*/  HMMA.1688.F32.TF32 R64, R200, R96, R228 ;  /* 0x00000060c840723c */ /* 0x004fe600000810e4 */
[----:B-1----:R-:W2:Y:S04]  /*eef70*/  LDL.LU.64 R4, [R1+0x980] ;  /* 0x0009800001047983 */ /* 0x002ea80000300a00 */
[----:B------:R-:W2:Y:S01]  /*eef80*/  LDL.LU.64 R92, [R1+0x960] ;  /* 0x00096000015c7983 */ /* 0x000ea20000300a00 */
[----:B------:R-:W-:Y:S01]  /*eef90*/  MOV R243, R96 ;  /* 0x0000006000f37202 */ /* 0x000fe20000000f00 */
[----:B------:R-:W-:-:S14]  /*eefa0*/  IMAD.MOV.U32 R252, RZ, RZ, R97 ;  /* 0x000000fffffc7224 */ /* 0x000fdc00078e0061 */
[----:B------:R-:W-:Y:S04]  /*eefb0*/  STL.64 [R1+0x370], R64 ;  /* 0x0003704001007387 */ /* 0x000fe80000100a00 */
[----:B------:R3:W-:Y:S04]  /*eefc0*/  STL.64 [R1+0x378], R66 ;  /* 0x0003784201007387 */ /* 0x0007e80000100a00 */
[----:B------:R-:W2:Y:S01]  /*eefd0*/  LDL.LU.64 R96, [R1+0x940] ;  /* 0x0009400001607983 */ /* 0x000ea20000300a00 */
[C---:B------:R-:W-:Y:S06]  /*eefe0*/  HMMA.1688.F32.TF32 R232, R204.reuse, R244, R232 ;  /* 0x000000f4cce8723c */ /* 0x040fec00000810e8 */
[----:B------:R-:W-:-:S15]  /*eeff0*/  HMMA.1688.F32.TF32 R236, R204, R60, R236 ;  /* 0x0000003cccec723c */ /* 0x000fde00000810ec */
[----:B------:R-:W-:-:S03]  /*ef000*/  NOP ;  /* 0x0000000000007918 */ /* 0x000fc60000000000 */
[C---:B------:R-:W-:Y:S06]  /*ef010*/  HMMA.1688.F32.TF32 R232, R196.reuse, R246, R232 ;  /* 0x000000f6c4e8723c */ /* 0x040fec00000810e8 */
[----:B------:R-:W-:Y:S06]  /*ef020*/  HMMA.1688.F32.TF32 R236, R196, R62, R236 ;  /* 0x0000003ec4ec723c */ /* 0x000fec00000810ec */
[----:B------:R-:W-:-:S12]  /*ef030*/  HMMA.1688.F32.TF32 R212, R204, R56, R212 ;  /* 0x00000038ccd4723c */ /* 0x000fd800000810d4 */
[----:B---3--:R-:W-:Y:S06]  /*ef040*/  HMMA.1688.F32.TF32 R64, R200, R68, R232 ;  /* 0x00000044c840723c */ /* 0x008fec00000810e8 */
[----:B------:R-:W-:Y:S06]  /*ef050*/  HMMA.1688.F32.TF32 R168, R204, R52, R168 ;  /* 0x00000034cca8723c */ /* 0x000fec00000810a8 */
[----:B------:R-:W-:Y:S11]  /*ef060*/  HMMA.1688.F32.TF32 R212, R196, R58, R212 ;  /* 0x0000003ac4d4723c */ /* 0x000ff600000810d4 */
[----:B------:R-:W-:Y:S04]  /*ef070*/  STL.64 [R1+0x360], R64 ;  /* 0x0003604001007387 */ /* 0x000fe80000100a00 */
[----:B------:R4:W-:Y:S01]  /*ef080*/  STL.64 [R1+0x368], R66 ;  /* 0x0003684201007387 */ /* 0x0009e20000100a00 */
[----:B------:R-:W-:Y:S06]  /*ef090*/  HMMA.1688.F32.TF32 R12, R204, R16, R12 ;  /* 0x00000010cc0c723c */ /* 0x000fec000008100c */
[----:B----4-:R-:W-:Y:S06]  /*ef0a0*/  HMMA.1688.F32.TF32 R64, R200, R72, R236 ;  /* 0x00000048c840723c */ /* 0x010fec00000810ec */
[----:B------:R-:W-:Y:S06]  /*ef0b0*/  HMMA.1688.F32.TF32 R168, R196, R54, R168 ;  /* 0x00000036c4a8723c */ /* 0x000fec00000810a8 */
[----:B------:R-:W-:Y:S06]  /*ef0c0*/  HMMA.1688.F32.TF32 R176, R204, R20, R176 ;  /* 0x00000014ccb0723c */ /* 0x000fec00000810b0 */
[----:B------:R-:W-:Y:S05]  /*ef0d0*/  HMMA.1688.F32.TF32 R12, R196, R18, R12 ;  /* 0x00000012c40c723c */ /* 0x000fea000008100c */
[----:B------:R-:W-:Y:S04]  /*ef0e0*/  STL.64 [R1+0x530], R64 ;  /* 0x0005304001007387 */ /* 0x000fe80000100a00 */
[----:B------:R1:W-:Y:S02]  /*ef0f0*/  STL.64 [R1+0x538], R66 ;  /* 0x0005384201007387 */ /* 0x0003e40000100a00 */
[----:B-1----:R-:W-:-:S13]  /*ef100*/  HMMA.1688.F32.TF32 R64, R200, R76, R212 ;  /* 0x0000004cc840723c */ /* 0x002fda00000810d4 */
[----:B------:R-:W-:Y:S06]  /*ef110*/  HMMA.1688.F32.TF32 R12, R200, R84, R12 ;  /* 0x00000054c80c723c */ /* 0x000fec000008100c */
[----:B------:R-:W-:Y:S04]  /*ef120*/  HMMA.1688.F32.TF32 R176, R196, R22, R176 ;  /* 0x00000016c4b0723c */ /* 0x000fe800000810b0 */
[----:B------:R-:W-:Y:S04]  /*ef130*/  STL.64 [R1+0x520], R64 ;  /* 0x0005204001007387 */ /* 0x000fe80000100a00 */
[----:B------:R1:W-:Y:S01]  /*ef140*/  STL.64 [R1+0x528], R66 ;  /* 0x0005284201007387 */ /* 0x0003e20000100a00 */
[----:B------:R-:W-:Y:S06]  /*ef150*/  HMMA.1688.F32.TF32 R172, R204, R48, R172 ;  /* 0x00000030ccac723c */ /* 0x000fec00000810ac */
[----:B-1----:R-:W-:Y:S06]  /*ef160*/  HMMA.1688.F32.TF32 R64, R200, R80, R168 ;  /* 0x00000050c840723c */ /* 0x002fec00000810a8 */
[C---:B------:R-:W-:Y:S06]  /*ef170*/  HMMA.1688.F32.TF32 R208, R204.reuse, R44, R208 ;  /* 0x0000002cccd0723c */ /* 0x040fec00000810d0 */
[----:B------:R-:W-:Y:S06]  /*ef180*/  HMMA.1688.F32.TF32 R180, R204, R40, R180 ;  /* 0x00000028ccb4723c */ /* 0x000fec00000810b4 */
[C---:B------:R-:W-:Y:S05]  /*ef190*/  HMMA.1688.F32.TF32 R172, R196.reuse, R50, R172 ;  /* 0x00000032c4ac723c */ /* 0x040fea00000810ac */
[----:B------:R-:W-:Y:S04]  /*ef1a0*/  STL.64 [R1+0x510], R64 ;  /* 0x0005104001007387 */ /* 0x000fe80000100a00 */
[----:B------:R-:W-:Y:S04]  /*ef1b0*/  STL.64 [R1+0x518], R66 ;  /* 0x0005184201007387 */ /* 0x000fe80000100a00 */
[----:B------:R-:W-:Y:S04]  /*ef1c0*/  STL.64 [R1+0x500], R12 ;  /* 0x0005000c01007387 */ /* 0x000fe80000100a00 */
[----:B------:R1:W-:Y:S01]  /*ef1d0*/  STL.64 [R1+0x508], R14 ;  /* 0x0005080e01007387 */ /* 0x0003e20000100a00 */
[C---:B------:R-:W-:Y:S06]  /*ef1e0*/  HMMA.1688.F32.TF32 R208, R196.reuse, R46, R208 ;  /* 0x0000002ec4d0723c */ /* 0x040fec00000810d0 */
[----:B------:R-:W-:Y:S06]  /*ef1f0*/  HMMA.1688.F32.TF32 R180, R196, R42, R180 ;  /* 0x0000002ac4b4723c */ /* 0x000fec00000810b4 */
[----:B-1----:R-:W-:Y:S06]  /*ef200*/  HMMA.1688.F32.TF32 R12, R200, R88, R176 ;  /* 0x00000058c80c723c */ /* 0x002fec00000810b0 */
[----:B------:R-:W-:-:S15]  /*ef210*/  HMMA.1688.F32.TF32 R184, R204, R36, R184 ;  /* 0x00000024ccb8723c */ /* 0x000fde00000810b8 */
[----:B------:R-:W-:-:S02]  /*ef220*/  NOP ;  /* 0x0000000000007918 */ /* 0x000fc40000000000 */
[----:B------:R-:W-:Y:S04]  /*ef230*/  STL.64 [R1+0x4f0], R12 ;  /* 0x0004f00c01007387 */ /* 0x000fe80000100a00 */
[----:B------:R1:W-:Y:S03]  /*ef240*/  STL.64 [R1+0x4f8], R14 ;  /* 0x0004f80e01007387 */ /* 0x0003e60000100a00 */
[----:B------:R-:W-:Y:S01]  /*ef250*/  HMMA.1688.F32.TF32 R184, R196, R38, R184 ;  /* 0x00000026c4b8723c */ /* 0x000fe200000810b8 */
[----:B------:R-:W-:Y:S02]  /*ef260*/  IMAD.MOV.U32 R58, RZ, RZ, R8 ;  /* 0x000000ffff3a7224 */ /* 0x000fe400078e0008 */
[----:B------:R-:W-:-:S03]  /*ef270*/  IMAD.MOV.U32 R59, RZ, RZ, R9 ;  /* 0x000000ffff3b7224 */ /* 0x000fc600078e0009 */
[C---:B-1----:R-:W-:Y:S06]  /*ef280*/  HMMA.1688.F32.TF32 R12, R200.reuse, R8, R172 ;  /* 0x00000008c80c723c */ /* 0x042fec00000810ac */
[----:B--2---:R-:W-:Y:S06]  /*ef290*/  HMMA.1688.F32.TF32 R8, R200, R4, R208 ;  /* 0x00000004c808723c */ /* 0x004fec00000810d0 */
[----:B------:R-:W-:Y:S01]  /*ef2a0*/  MOV R22, R4 ;  /* 0x0000000400167202 */ /* 0x000fe20000000f00 */
[----:B------:R-:W-:-:S02]  /*ef2b0*/  IMAD.MOV.U32 R23, RZ, RZ, R5 ;  /* 0x000000ffff177224 */ /* 0x000fc400078e0005 */
[C---:B------:R-:W-:Y:S08]  /*ef2c0*/  HMMA.1688.F32.TF32 R4, R200.reuse, R92, R180 ;  /* 0x0000005cc804723c */ /* 0x040ff000000810b4 */
[----:B------:R-:W-:Y:S04]  /*ef2d0*/  STL.64 [R1+0x4e0], R12 ;  /* 0x0004e00c01007387 */ /* 0x000fe80000100a00 */
[----:B------:R-:W-:Y:S04]  /*ef2e0*/  STL.64 [R1+0x4e8], R14 ;  /* 0x0004e80e01007387 */ /* 0x000fe80000100a00 */
[----:B------:R-:W-:Y:S04]  /*ef2f0*/  STL.64 [R1+0x3e0], R8 ;  /* 0x0003e00801007387 */ /* 0x000fe80000100a00 */
[----:B------:R-:W-:Y:S04]  /*ef300*/  STL.64 [R1+0x3e8], R10 ;  /* 0x0003e80a01007387 */ /* 0x000fe80000100a00 */
[----:B------:R-:W-:Y:S04]  /*ef310*/  STL.64 [R1+0x3d0], R4 ;  /* 0x0003d00401007387 */ /* 0x000fe80000100a00 */
[----:B------:R1:W-:Y:S02]  /*ef320*/  STL.64 [R1+0x3d8], R6 ;  /* 0x0003d80601007387 */ /* 0x0003e40000100a00 */
[----:B-1----:R-:W-:Y:S06]  /*ef330*/  HMMA.1688.F32.TF32 R4, R200, R96, R184 ;  /* 0x00000060c804723c */ /* 0x002fec00000810b8 */
[----:B------:R-:W-:Y:S01]  /*ef340*/  MOV R46, R96 ;  /* 0x00000060002e7202 */ /* 0x000fe20000000f00 */
[----:B------:R-:W-:-:S02]  /*ef350*/  IMAD.MOV.U32 R47, RZ, RZ, R97 ;  /* 0x000000ffff2f7224 */ /* 0x000fc400078e0061 */
[----:B------:R-:W-:Y:S02]  /*ef360*/  IMAD.MOV.U32 R50, RZ, RZ, R92 ;  /* 0x000000ffff327224 */ /* 0x000fe400078e005c */
[----:B------:R-:W-:Y:S02]  /*ef370*/  IMAD.MOV.U32 R51, RZ, RZ, R93 ;  /* 0x000000ffff337224 */ /* 0x000fe400078e005d */
[----:B------:R-:W-:-:S10]  /*ef380*/  IMAD.MOV.U32 R3, RZ, RZ, R94 ;  /* 0x000000ffff037224 */ /* 0x000fd400078e005e */
[----:B------:R1:W-:Y:S04]  /*ef390*/  STL.64 [R1+0x3c0], R4 ;  /* 0x0003c00401007387 */ /* 0x0003e80000100a00 */
[----:B------:R2:W-:Y:S04]  /*ef3a0*/  STL.64 [R1+0x3c8], R6 ;  /* 0x0003c80601007387 */ /* 0x0005e80000100a00 */
[----:B------:R-:W3:Y:S04]  /*ef3b0*/  LDL.LU R164, [R1] ;  /* 0x0000000001a47983 */ /* 0x000ee80000300800 */
[----:B------:R-:W3:Y:S04]  /*ef3c0*/  LDL.LU R165, [R1+0x4] ;  /* 0x0000040001a57983 */ /* 0x000ee80000300800 */
        /* <DEDUP_REMOVED lines=16> */
[----:B-1----:R-:W3:Y:S04]  /*ef4d0*/  LDL.LU R4, [R1+0x3130] ;  /* 0x0031300001047983 */ /* 0x002ee80000300800 */
[----:B------:R-:W3:Y:S04]  /*ef4e0*/  LDL.LU R5, [R1+0x3134] ;  /* 0x0031340001057983 */ /* 0x000ee80000300800 */
[----:B--2---:R-:W3:Y:S04]  /*ef4f0*/  LDL.LU R6, [R1+0x3138] ;  /* 0x0031380001067983 */ /* 0x004ee80000300800 */
[----:B------:R-:W3:Y:S01]  /*ef500*/  LDL.LU R7, [R1+0x313c] ;  /* 0x00313c0001077983 */ /* 0x000ee20000300800 */
[----:B------:R-:W-:-:S03]  /*ef510*/  MOV R18, R88 ;  /* 0x0000005800127202 */ /* 0x000fc60000000f00 */
[----:B------:R-:W2:Y:S01]  /*ef520*/  LDL.LU R178, [R1+0x7e8] ;  /* 0x0007e80001b27983 */ /* 0x000ea20000300800 */
[----:B------:R-:W-:-:S03]  /*ef530*/  IMAD.MOV.U32 R19, RZ, RZ, R89 ;  /* 0x000000ffff137224 */ /* 0x000fc600078e0059 */
[----:B------:R-:W2:Y:S04]  /*ef540*/  LDL.LU R179, [R1+0x7ec] ;  /* 0x0007ec0001b37983 */ /* 0x000ea80000300800 */
[----:B------:R-:W4:Y:S04]  /*ef550*/  LDL.LU R182, [R1+0x7d8] ;  /* 0x0007d80001b67983 */ /* 0x000f280000300800 */
[----:B------:R-:W4:Y:S04]  /*ef560*/  LDL.LU R183, [R1+0x7dc] ;  /* 0x0007dc0001b77983 */ /* 0x000f280000300800 */
[----:B------:R-:W4:Y:S04]  /*ef570*/  LDL.LU R88, [R1+0x3150] ;  /* 0x0031500001587983 */ /* 0x000f280000300800 */
[----:B------:R-:W4:Y:S01]  /*ef580*/  LDL.LU R89, [R1+0x3154] ;  /* 0x0031540001597983 */ /* 0x000f220000300800 */
[----:B------:R-:W-:-:S03]  /*ef590*/  IMAD.MOV.U32 R54, RZ, RZ, R84 ;  /* 0x000000ffff367224 */ /* 0x000fc600078e0054 */
[----:B------:R-:W4:Y:S01]  /*ef5a0*/  LDL.LU R90, [R1+0x3158] ;  /* 0x00315800015a7983 */ /* 0x000f220000300800 */
[----:B------:R-:W-:-:S03]  /*ef5b0*/  IMAD.MOV.U32 R55, RZ, RZ, R85 ;  /* 0x000000ffff377224 */ /* 0x000fc600078e0055 */
[----:B------:R-:W4:Y:S04]  /*ef5c0*/  LDL.LU R91, [R1+0x315c] ;  /* 0x00315c00015b7983 */ /* 0x000f280000300800 */
        /* <DEDUP_REMOVED lines=17> */
[----:B------:R-:W2:Y:S01]  /*ef6e0*/  LDL.LU R10, [R1+0x3148] ;  /* 0x00314800010a7983 */ /* 0x000ea20000300800 */
[----:B------:R-:W-:-:S03]  /*ef6f0*/  MOV R2, R72 ;  /* 0x0000004800027202 */ /* 0x000fc60000000f00 */
[----:B------:R-:W2:Y:S01]  /*ef700*/  LDL.LU R11, [R1+0x314c] ;  /* 0x00314c00010b7983 */ /* 0x000ea20000300800 */
[----:B------:R-:W-:-:S03]  /*ef710*/  IMAD.MOV.U32 R240, RZ, RZ, R73 ;  /* 0x000000fffff07224 */ /* 0x000fc600078e0049 */
        /* <DEDUP_REMOVED lines=16> */
[----:B------:R-:W4:Y:S04]  /*ef820*/  LDL.LU.64 R140, [R1+0x920] ;  /* 0x00092000018c7983 */ /* 0x000f280000300a00 */
[----:B------:R-:W3:Y:S04]  /*ef830*/  LDL.LU R222, [R1+0x758] ;  /* 0x0007580001de7983 */ /* 0x000ee80000300800 */
[----:B------:R-:W3:Y:S04]  /*ef840*/  LDL.LU R223, [R1+0x75c] ;  /* 0x00075c0001df7983 */ /* 0x000ee80000300800 */
[----:B------:R-:W3:Y:S04]  /*ef850*/  LDL.LU R160, [R1+0x30e0] ;  /* 0x0030e00001a07983 */ /* 0x000ee80000300800 */
[----:B------:R-:W3:Y:S04]  /*ef860*/  LDL.LU R161, [R1+0x30e4] ;  /* 0x0030e40001a17983 */ /* 0x000ee80000300800 */
[----:B------:R-:W3:Y:S04]  /*ef870*/  LDL.LU R162, [R1+0x30e8] ;  /* 0x0030e80001a27983 */ /* 0x000ee80000300800 */
[----:B------:R-:W3:Y:S04]  /*ef880*/  LDL.LU R163, [R1+0x30ec] ;  /* 0x0030ec0001a37983 */ /* 0x000ee80000300800 */
[----:B------:R-:W2:Y:S04]  /*ef890*/  LDL.LU.64 R144, [R1+0x900] ;  /* 0x0009000001907983 */ /* 0x000ea80000300a00 */
[----:B------:R-:W3:Y:S04]  /*ef8a0*/  LDL.LU R64, [R1+0x30d0] ;  /* 0x0030d00001407983 */ /* 0x000ee80000300800 */
[----:B------:R-:W3:Y:S04]  /*ef8b0*/  LDL.LU R65, [R1+0x30d4] ;  /* 0x0030d40001417983 */ /* 0x000ee80000300800 */
[----:B------:R-:W3:Y:S04]  /*ef8c0*/  LDL.LU R66, [R1+0x30d8] ;  /* 0x0030d80001427983 */ /* 0x000ee80000300800 */
[----:B------:R-:W3:Y:S04]  /*ef8d0*/  LDL.LU R67, [R1+0x30dc] ;  /* 0x0030dc0001437983 */ /* 0x000ee80000300800 */
[----:B------:R-:W3:Y:S04]  /*ef8e0*/  LDL.LU R214, [R1+0x738] ;  /* 0x0007380001d67983 */ /* 0x000ee80000300800 */
[----:B------:R-:W3:Y:S04]  /*ef8f0*/  LDL.LU R215, [R1+0x73c] ;  /* 0x00073c0001d77983 */ /* 0x000ee80000300800 */
[----:B------:R-:W3:Y:S01]  /*ef900*/  LDL.LU.64 R148, [R1+0x8e0] ;  /* 0x0008e00001947983 */ /* 0x000ee20000300a00 */
[C---:B------:R-:W-:Y:S03]  /*ef910*/  HMMA.1688.F32.TF32 R188, R204.reuse, R32, R188 ;  /* 0x00000020ccbc723c */ /* 0x040fe600000810bc */
[----:B------:R-:W3:Y:S03]  /*ef920*/  LDL.LU R152, [R1+0x3100] ;  /* 0x0031000001987983 */ /* 0x000ee60000300800 */
[C---:B------:R-:W-:Y:S01]  /*ef930*/  HMMA.1688.F32.TF32 R192, R204.reuse, R28, R192 ;  /* 0x0000001cccc0723c */ /* 0x040fe200000810c0 */
[----:B------:R-:W3:Y:S04]  /*ef940*/  LDL.LU R153, [R1+0x3104] ;  /* 0x0031040001997983 */ /* 0x000ee80000300800 */
[----:B------:R-:W3:Y:S01]  /*ef950*/  LDL.LU R154, [R1+0x3108] ;  /* 0x00310800019a7983 */ /* 0x000ee20000300800 */
[----:B------:R-:W-:Y:S03]  /*ef960*/  HMMA.1688.F32.TF32 R216, R204, R24, R216 ;  /* 0x00000018ccd8723c */ /* 0x000fe600000810d8 */
[----:B------:R-:W3:Y:S01]  /*ef970*/  LDL.LU R155, [R1+0x310c] ;  /* 0x00310c00019b7983 */ /* 0x000ee20000300800 */
[----:B------:R-:W-:-:S03]  /*ef980*/  IMAD.MOV.U32 R247, RZ, RZ, R241 ;  /* 0x000000fffff77224 */ /* 0x000fc600078e00f1 */
[----:B------:R-:W3:Y:S01]  /*ef990*/  LDL.LU R156, [R1+0x30f0] ;  /* 0x0030f000019c7983 */ /* 0x000ee20000300800 */
[----:B------:R-:W-:-:S03]  /*ef9a0*/  IMAD.MOV.U32 R242, RZ, RZ, R76 ;  /* 0x000000fffff27224 */ /* 0x000fc600078e004c */
[----:B------:R-:W3:Y:S01]  /*ef9b0*/  LDL.LU R157, [R1+0x30f4] ;  /* 0x0030f400019d7983 */ /* 0x000ee20000300800 */
[C---:B------:R-:W-:Y:S01]  /*ef9c0*/  HMMA.1688.F32.TF32 R188, R196.reuse, R34, R188 ;  /* 0x00000022c4bc723c */ /* 0x040fe200000810bc */
[----:B------:R-:W-:Y:S02]  /*ef9d0*/  IMAD.MOV.U32 R167, RZ, RZ, R248 ;  /* 0x000000ffffa77224 */ /* 0x000fe400078e00f8 */
[----:B------:R-:W3:Y:S03]  /*ef9e0*/  LDL.LU R158, [R1+0x30f8] ;  /* 0x0030f800019e7983 */ /* 0x000ee60000300800 */
[----:B------:R-:W-:Y:S01]  /*ef9f0*/  HMMA.1688.F32.TF32 R192, R196, R30, R192 ;  /* 0x0000001ec4c0723c */ /* 0x000fe200000810c0 */
[----:B------:R-:W3:Y:S01]  /*efa00*/  LDL.LU R159, [R1+0x30fc] ;  /* 0x0030fc00019f7983 */ /* 0x000ee20000300800 */
[----:B------:R-:W-:-:S03]  /*efa10*/  IMAD.MOV.U32 R166, RZ, RZ, R249 ;  /* 0x000000ffffa67224 */ /* 0x000fc600078e00f9 */
[----:B------:R-:W-:Y:S01]  /*efa20*/  LDS R204, [R102+UR10+0xc780] ;  /* 0x00c7800a66cc7984 */ /* 0x000fe20008000800 */
[----:B------:R-:W-:Y:S01]  /*efa30*/  HMMA.1688.F32.TF32 R216, R196, R26, R216 ;  /* 0x0000001ac4d8723c */ /* 0x000fe200000810d8 */
[----:B------:R-:W-:Y:S02]  /*efa40*/  IMAD.MOV.U32 R241, RZ, RZ, R77 ;  /* 0x000000fffff17224 */ /* 0x000fe400078e004d */
        /* <DEDUP_REMOVED lines=9> */
[----:B------:R-:W-:Y:S04]  /*efae0*/  LDS R205, [R103+UR10+0xc780] ;  /* 0x00c7800a67cd7984 */ /* 0x000fe80008000800 */
[----:B------:R-:W1:Y:S04]  /*efaf0*/  LDS R207, [R103+UR10+0xe780] ;  /* 0x00e7800a67cf7984 */ /* 0x000e680008000800 */
[----:B------:R-:W-:Y:S04]  /*efb00*/  LDS R196, [R102+UR10+0x10780] ;  /* 0x0107800a66c47984 */ /* 0x000fe80008000800 */
[----:B------:R-:W-:Y:S04]  /*efb10*/  LDS R198, [R102+UR10+0x12780] ;  /* 0x0127800a66c67984 */ /* 0x000fe80008000800 */
[----:B------:R-:W-:Y:S04]  /*efb20*/  LDS R197, [R103+UR10+0x10780] ;  /* 0x0107800a67c57984 */ /* 0x000fe80008000800 */
[----:B------:R-:W1:Y:S01]  /*efb30*/  LDS R199, [R103+UR10+0x12780] ;  /* 0x0127800a67c77984 */ /* 0x000e620008000800 */
[C---:B----4-:R-:W-:Y:S06]  /*efb40*/  HMMA.1688.F32.TF32 R188, R200.reuse, R140, R188 ;  /* 0x0000008cc8bc723c */ /* 0x050fec00000810bc */
[----:B------:R-:W-:Y:S01]  /*efb50*/  MOV R39, R140 ;  /* 0x0000008c00277202 */ /* 0x000fe20000000f00 */
[----:B------:R-:W-:Y:S01]  /*efb60*/  IMAD.MOV.U32 R42, RZ, RZ, R141 ;  /* 0x000000ffff2a7224 */ /* 0x000fe200078e008d */
[----:B--2---:R-:W-:-:S15]  /*efb70*/  HMMA.1688.F32.TF32 R192, R200, R144, R192 ;  /* 0x00000090c8c0723c */ /* 0x004fde00000810c0 */
[----:B------:R-:W-:Y:S04]  /*efb80*/  STL.64 [R1+0x3b0], R188 ;  /* 0x0003b0bc01007387 */ /* 0x000fe80000100a00 */
[----:B------:R2:W-:Y:S04]  /*efb90*/  STL.64 [R1+0x3b8], R190 ;  /* 0x0003b8be01007387 */ /* 0x0005e80000100a00 */
[----:B------:R-:W4:Y:S04]  /*efba0*/  LDL.LU.64 R142, [R1+0xa240] ;  /* 0x00a24000018e7983 */ /* 0x000f280000300a00 */
[----:B------:R-:W4:Y:S04]  /*efbb0*/  LDL.LU.64 R140, [R1+0xa238] ;  /* 0x00a23800018c7983 */ /* 0x000f280000300a00 */
[----:B--2---:R-:W2:Y:S04]  /*efbc0*/  LDL.LU R190, [R1+0x7b8] ;  /* 0x0007b80001be7983 */ /* 0x004ea80000300800 */
[----:B------:R-:W2:Y:S04]  /*efbd0*/  LDL.LU R191, [R1+0x7bc] ;  /* 0x0007bc0001bf7983 */ /* 0x000ea80000300800 */
[----:B------:R-:W4:Y:S01]  /*efbe0*/  LDL.LU R100, [R1+0x10] ;  /* 0x0000100001647983 */ /* 0x000f220000300800 */
[----:B---3--:R-:W-:Y:S03]  /*efbf0*/  HMMA.1688.F32.TF32 R200, R200, R148, R216 ;  /* 0x00000094c8c8723c */ /* 0x008fe600000810d8 */
[----:B------:R-:W4:Y:S01]  /*efc00*/  LDL.LU R101, [R1+0x14] ;  /* 0x0000140001657983 */ /* 0x000f220000300800 */
[----:B------:R-:W-:-:S03]  /*efc10*/  IMAD.MOV.U32 R35, RZ, RZ, R144 ;  /* 0x000000ffff237224 */ /* 0x000fc600078e0090 */
[----:B------:R3:W-:Y:S01]  /*efc20*/  STL.64 [R1+0x3a0], R192 ;  /* 0x0003a0c001007387 */ /* 0x0007e20000100a00 */
[----:B------:R-:W-:-:S03]  /*efc30*/  IMAD.MOV.U32 R38, RZ, RZ, R145 ;  /* 0x000000ffff267224 */ /* 0x000fc600078e0091 */
[----:B------:R1:W-:Y:S04]  /*efc40*/  STL.64 [R1+0x3a8], R194 ;  /* 0x0003a8c201007387 */ /* 0x0003e80000100a00 */
[----:B------:R-:W4:Y:S04]  /*efc50*/  LDL.LU.64 R146, [R1+0xa230] ;  /* 0x00a2300001927983 */ /* 0x000f280000300a00 */
[----:B------:R-:W4:Y:S04]  /*efc60*/  LDL.LU.64 R144, [R1+0xa228] ;  /* 0x00a2280001907983 */ /* 0x000f280000300a00 */
[----:B---3--:R-:W3:Y:S04]  /*efc70*/  LDL.LU R192, [R1+0x30a0] ;  /* 0x0030a00001c07983 */ /* 0x008ee80000300800 */
[----:B------:R-:W3:Y:S04]  /*efc80*/  LDL.LU R193, [R1+0x30a4] ;  /* 0x0030a40001c17983 */ /* 0x000ee80000300800 */
[----:B-1----:R-:W3:Y:S01]  /*efc90*/  LDL.LU R194, [R1+0x30a8] ;  /* 0x0030a80001c27983 */ /* 0x002ee20000300800 */
[----:B------:R-:W-:-:S03]  /*efca0*/  MOV R31, R148 ;  /* 0x00000094001f7202 */ /* 0x000fc60000000f00 */
[----:B------:R-:W3:Y:S01]  /*efcb0*/  LDL.LU R195, [R1+0x30ac] ;  /* 0x0030ac0001c37983 */ /* 0x000ee20000300800 */
[----:B------:R-:W-:-:S03]  /*efcc0*/  IMAD.MOV.U32 R34, RZ, RZ, R149 ;  /* 0x000000ffff227224 */ /* 0x000fc600078e0095 */
[----:B------:R-:W-:Y:S04]  /*efcd0*/  STL.64 [R1+0x350], R200 ;  /* 0x000350c801007387 */ /* 0x000fe80000100a00 */
[----:B------:R1:W-:Y:S04]  /*efce0*/  STL.64 [R1+0x358], R202 ;  /* 0x000358ca01007387 */ /* 0x0003e80000100a00 */
[----:B------:R-:W4:Y:S04]  /*efcf0*/  LDL.LU.64 R150, [R1+0xa220] ;  /* 0x00a2200001967983 */ /* 0x000f280000300a00 */
[----:B------:R-:W4:Y:S04]  /*efd00*/  LDL.LU.64 R148, [R1+0xa218] ;  /* 0x00a2180001947983 */ /* 0x000f280000300a00 */
[----:B------:R-:W3:Y:S04]  /*efd10*/  LDL.LU R218, [R1+0x748] ;  /* 0x0007480001da7983 */ /* 0x000ee80000300800 */
[----:B------:R-:W3:Y:S04]  /*efd20*/  LDL.LU R219, [R1+0x74c] ;  /* 0x00074c0001db7983 */ /* 0x000ee80000300800 */
[----:B-1----:R-:W4:Y:S04]  /*efd30*/  LDL.LU R202, [R1+0x7a8] ;  /* 0x0007a80001ca7983 */ /* 0x002f280000300800 */
[----:B------:R-:W4:Y:S01]  /*efd40*/  LDL.LU R203, [R1+0x7ac] ;  /* 0x0007ac0001cb7983 */ /* 0x000f220000300800 */
[C---:B------:R-:W-:Y:S03]  /*efd50*/  HMMA.1688.F32.TF32 R212, R204.reuse, R214, R152 ;  /* 0x000000d6ccd4723c */ /* 0x040fe60000081098 */
[----:B------:R-:W4:Y:S04]  /*efd60*/  LDL.LU.64 R154, [R1+0xa210] ;  /* 0x00a21000019a7983 */ /* 0x000f280000300a00 */
        /* <DEDUP_REMOVED lines=13> */
[C---:B---3--:R-:W-:Y:S01]  /*efe40*/  HMMA.1688.F32.TF32 R216, R204.reuse, R218, R156 ;  /* 0x000000daccd8723c */ /* 0x048fe2000008109c */
[----:B------:R-:W2:Y:S04]  /*efe50*/  LDL.LU.64 R158, [R1+0xa200] ;  /* 0x00a20000019e7983 */ /* 0x000ea80000300a00 */
[----:B------:R-:W3:Y:S04]  /*efe60*/  LDL.LU.64 R156, [R1+0xa1f8] ;  /* 0x00a1f800019c7983 */ /* 0x000ee80000300a00 */
[----:B------:R-:W2:Y:S04]  /*efe70*/  LDL.LU.64 R162, [R1+0xa1f0] ;  /* 0x00a1f00001a27983 */ /* 0x000ea80000300a00 */
[----:B------:R-:W2:Y:S04]  /*efe80*/  LDL.LU.64 R160, [R1+0xa1e8] ;  /* 0x00a1e80001a07983 */ /* 0x000ea80000300a00 */
[----:B------:R-:W3:Y:S04]  /*efe90*/  LDL.LU.64 R66, [R1+0xa1e0] ;  /* 0x00a1e00001427983 */ /* 0x000ee80000300a00 */
[----:B------:R-:W2:Y:S01]  /*efea0*/  LDL.LU.64 R64, [R1+0xa1d8] ;  /* 0x00a1d80001407983 */ /* 0x000ea20000300a00 */
[C---:B----4-:R-:W-:Y:S03]  /*efeb0*/  HMMA.1688.F32.TF32 R200, R204.reuse, R202, R76 ;  /* 0x000000caccc8723c */ /* 0x050fe6000008104c */
[----:B------:R-:W4:Y:S04]  /*efec0*/  LDL.LU.64 R70, [R1+0xa1d0] ;  /* 0x00a1d00001467983 */ /* 0x000f280000300a00 */
[----:B------:R-:W3:Y:S04]  /*efed0*/  LDL.LU.64 R68, [R1+0xa1c8] ;  /* 0x00a1c80001447983 */ /* 0x000ee80000300a00 */
[----:B------:R-:W4:Y:S04]  /*efee0*/  LDL.LU.64 R74, [R1+0xa1c0] ;  /* 0x00a1c000014a7983 */ /* 0x000f280000300a00 */
[----:B------:R-:W2:Y:S04]  /*efef0*/  LDL.LU.64 R72, [R1+0xa1b8] ;  /* 0x00a1b80001487983 */ /* 0x000ea80000300a00 */
        /* <DEDUP_REMOVED lines=17> */
[----:B------:R-:W3:Y:S01]  /*f0010*/  LDL.LU.64 R248, [R1+0xa128] ;  /* 0x00a1280001f87983 */ /* 0x000ee20000300a00 */
[----:B------:R-:W-:Y:S03]  /*f0020*/  HMMA.1688.F32.TF32 R236, R204, R238, R192 ;  /* 0x000000eeccec723c */ /* 0x000fe600000810c0 */
[----:B------:R-:W2:Y:S04]  /*f0030*/  LDL.LU R204, [R1+0x20] ;  /* 0x0000200001cc7983 */ /* 0x000ea80000300800 */
[----:B------:R-:W2:Y:S01]  /*f0040*/  LDL.LU R205, [R1+0x24] ;  /* 0x0000240001cd7983 */ /* 0x000ea20000300800 */
[C---:B------:R-:W-:Y:S03]  /*f0050*/  HMMA.1688.F32.TF32 R220, R196.reuse, R100, R220 ;  /* 0x00000064c4dc723c */ /* 0x040fe600000810dc */
[----:B------:R-:W-:Y:S04]  /*f0060*/  LDS R192, [R102+UR10+0x14780] ;  /* 0x0147800a66c07984 */ /* 0x000fe80008000800 */
[----:B------:R-:W-:Y:S04]  /*f0070*/  LDS R194, [R102+UR10+0x16780] ;  /* 0x0167800a66c27984 */ /* 0x000fe80008000800 */
[----:B------:R-:W-:Y:S04]  /*f0080*/  LDS R193, [R103+UR10+0x14780] ;  /* 0x0147800a67c17984 */ /* 0x000fe80008000800 */
[----:B------:R1:W4:Y:S01]  /*f0090*/  LDS R195, [R103+UR10+0x16780] ;  /* 0x0167800a67c37984 */ /* 0x0003220008000800 */
[C---:B---3--:R-:W-:Y:S03]  /*f00a0*/  HMMA.1688.F32.TF32 R212, R196.reuse, R248, R212 ;  /* 0x000000f8c4d4723c */ /* 0x048fe600000810d4 */
[----:B------:R-:W3:Y:S04]  /*f00b0*/  LDL R248, [R1+0x2c88] ;  /* 0x002c880001f87983 */ /* 0x000ee80000100800 */
[----:B------:R-:W3:Y:S04]  /*f00c0*/  LDL R249, [R1+0x2c8c] ;  /* 0x002c8c0001f97983 */ /* 0x000ee80000100800 */
[----:B-1----:R-:W3:Y:S04]  /*f00d0*/  LDL.LU.64 R102, [R1+0xa120] ;  /* 0x00a1200001667983 */ /* 0x002ee80000300a00 */
[----:B------:R-:W3:Y:S01]  /*f00e0*/  LDL.LU.64 R100, [R1+0xa118] ;  /* 0x00a1180001647983 */ /* 0x000ee20000300a00 */
        /* <DEDUP_REMOVED lines=13> */
[----:B----4-:R-:W-:Y:S06]  /*f01c0*/  HMMA.1688.F32.TF32 R212, R192, R250, R212 ;  /* 0x000000fac0d4723c */ /* 0x010fec00000810d4 */
[----:B---3--:R-:W-:Y:S01]  /*f01d0*/  HMMA.1688.F32.TF32 R228, R196, R100, R228 ;  /* 0x00000064c4e4723c */ /* 0x008fe200000810e4 */
[----:B------:R-:W2:Y:S04]  /*f01e0*/  LDL.LU R198, [R1+0x28] ;  /* 0x0000280001c67983 */ /* 0x000ea80000300800 */
[----:B------:R-:W2:Y:S04]  /*f01f0*/  LDL.LU R199, [R1+0x2c] ;  /* 0x00002c0001c77983 */ /* 0x000ea80000300800 */
[----:B------:R-:W3:Y:S04]  /*f0200*/  LDL.LU R250, [R1+0x18] ;  /* 0x0000180001fa7983 */ /* 0x000ee80000300800 */
[----:B------:R-:W3:Y:S01]  /*f0210*/  LDL.LU R251, [R1+0x1c] ;  /* 0x00001c0001fb7983 */ /* 0x000ee20000300800 */
[C---:B------:R-:W-:Y:S03]  /*f0220*/  HMMA.1688.F32.TF32 R216, R192.reuse, R166, R216 ;  /* 0x000000a6c0d8723c */ /* 0x040fe600000810d8 */
[----:B------:R-:W4:Y:S04]  /*f0230*/  LDL.LU.64 R166, [R1+0xa110] ;  /* 0x00a1100001a67983 */ /* 0x000f280000300a00 */
[----:B------:R-:W4:Y:S04]  /*f0240*/  LDL.LU.64 R164, [R1+0xa108] ;  /* 0x00a1080001a47983 */ /* 0x000f280000300a00 */
[----:B------:R-:W4:Y:S04]  /*f0250*/  LDL.LU R196, [R1+0x30] ;  /* 0x0000300001c47983 */ /* 0x000f280000300800 */
[----:B------:R-:W4:Y:S04]  /*f0260*/  LDL.LU R197, [R1+0x34] ;  /* 0x0000340001c57983 */ /* 0x000f280000300800 */
[----:B------:R-:W-:Y:S04]  /*f0270*/  LDS R236, [R248+UR10+0x18780] ;  /* 0x0187800af8ec7984 */ /* 0x000fe80008000800 */
[----:B------:R1:W-:Y:S04]  /*f0280*/  LDS R238, [R248+UR10+0x1a780] ;  /* 0x01a7800af8ee7984 */ /* 0x0003e80008000800 */
[----:B------:R-:W-:Y:S04]  /*f0290*/  LDS R237, [R249+UR10+0x18780] ;  /* 0x0187800af9ed7984 */ /* 0x000fe80008000800 */
[----:B------:R1:W1:Y:S01]  /*f02a0*/  LDS R239, [R249+UR10+0x1a780] ;  /* 0x01a7800af9ef7984 */ /* 0x0002620008000800 */
[C---:B--2---:R-:W-:Y:S03]  /*f02b0*/  HMMA.1688.F32.TF32 R224, R192.reuse, R198, R224 ;  /* 0x000000c6c0e0723c */ /* 0x044fe600000810e0 */
[----:B------:R-:W2:Y:S04]  /*f02c0*/  LDL.LU R198, [R1+0x38] ;  /* 0x0000380001c67983 */ /* 0x000ea80000300800 */
[----:B------:R-:W2:Y:S01]  /*f02d0*/  LDL.LU R199, [R1+0x3c] ;  /* 0x00003c0001c77983 */ /* 0x000ea20000300800 */
[----:B---3--:R-:W-:Y:S03]  /*f02e0*/  HMMA.1688.F32.TF32 R220, R192, R250, R220 ;  /* 0x000000fac0dc723c */ /* 0x008fe600000810dc */
[----:B-1----:R-:W3:Y:S04]  /*f02f0*/  LDL.LU R248, [R1+0x40] ;  /* 0x0000400001f87983 */ /* 0x002ee80000300800 */
[----:B------:R-:W3:Y:S01]  /*f0300*/  LDL.LU R249, [R1+0x44] ;  /* 0x0000440001f97983 */ /* 0x000ee20000300800 */
[----:B------:R-:W-:-:S03]  /*f0310*/  IMAD.MOV.U32 R250, RZ, RZ, R3 ;  /* 0x000000fffffa7224 */ /* 0x000fc600078e0003 */
[----:B------:R-:W2:Y:S01]  /*f0320*/  LDL.LU R3, [R1+0xa104] ;  /* 0x00a1040001037983 */ /* 0x000ea20000300800 */
[C---:B------:R-:W-:Y:S03]  /*f0330*/  HMMA.1688.F32.TF32 R228, R192.reuse, R102, R228 ;  /* 0x00000066c0e4723c */ /* 0x040fe600000810e4 */
[----:B------:R-:W3:Y:S03]  /*f0340*/  LDL.LU R251, [R1+0x4c] ;  /* 0x00004c0001fb7983 */ /* 0x000ee60000300800 */
[C---:B------:R-:W-:Y:S01]  /*f0350*/  HMMA.1688.F32.TF32 R204, R192.reuse, R94, R204 ;  /* 0x0000005ec0cc723c */ /* 0x040fe200000810cc */
[----:B------:R-:W3:Y:S04]  /*f0360*/  LDL.LU R100, [R1+0x50] ;  /* 0x0000500001647983 */ /* 0x000ee80000300800 */
[----:B------:R-:W3:Y:S01]  /*f0370*/  LDL.LU R101, [R1+0x54] ;  /* 0x0000540001657983 */ /* 0x000ee20000300800 */
[C---:B------:R-:W-:Y:S03]  /*f0380*/  HMMA.1688.F32.TF32 R188, R192.reuse, R10, R188 ;  /* 0x0000000ac0bc723c */ /* 0x040fe600000810bc */
[----:B------:R-:W3:Y:S03]  /*f0390*/  LDL.LU R102, [R1+0x58] ;  /* 0x0000580001667983 */ /* 0x000ee60000300800 */
[C---:B------:R-:W-:Y:S01]  /*f03a0*/  HMMA.1688.F32.TF32 R180, R192.reuse, R86, R180 ;  /* 0x00000056c0b4723c */ /* 0x040fe200000810b4 */
[----:B------:R-:W3:Y:S05]  /*f03b0*/  LDL.LU R103, [R1+0x5c] ;  /* 0x00005c0001677983 */ /* 0x000eea0000300800 */
        /* <DEDUP_REMOVED lines=26> */
[----:B------:R-:W4:Y:S01]  /*f0560*/  LDL.LU R31, [R1+0xa100] ;  /* 0x00a10000011f7983 */ /* 0x000f220000300800 */
[----:B------:R-:W-:-:S03]  /*f0570*/  IMAD.MOV.U32 R148, RZ, RZ, R35 ;  /* 0x000000ffff947224 */ /* 0x000fc600078e0023 */
[----:B------:R-:W4:Y:S01]  /*f0580*/  LDL.LU R34, [R1+0xa0fc] ;  /* 0x00a0fc0001227983 */ /* 0x000f220000300800 */
        /* <DEDUP_REMOVED lines=9> */
[C---:B--2---:R-:W-:Y:S02]  /*f0620*/  LOP3.LUT R68, R3.reuse, 0x40, RZ, 0x3c, !PT ;  /* 0x0000004003447812 */ /* 0x044fe400078e3cff */
[----:B------:R-:W-:-:S03]  /*f0630*/  LOP3.LUT R69, R3, 0x60, RZ, 0x3c, !PT ;  /* 0x0000006003457812 */ /* 0x000fc600078e3cff */
[----:B------:R-:W-:Y:S04]  /*f0640*/  LDS R92, [R68+UR10+0x1c780] ;  /* 0x01c7800a445c7984 */ /* 0x000fe80008000800 */
[----:B------:R-:W-:Y:S04]  /*f0650*/  LDS R94, [R68+UR10+0x1e780] ;  /* 0x01e7800a445e7984 */ /* 0x000fe80008000800 */
[----:B------:R-:W-:Y:S04]  /*f0660*/  LDS R93, [R69+UR10+0x1c780] ;  /* 0x01c7800a455d7984 */ /* 0x000fe80008000800 */
[----:B------:R-:W1:Y:S04]  /*f0670*/  LDS R95, [R69+UR10+0x1e780] ;  /* 0x01e7800a455f7984 */ /* 0x000e680008000800 */
[----:B------:R-:W-:Y:S04]  /*f0680*/  LDS R4, [R68+UR10+0x20780] ;  /* 0x0207800a44047984 */ /* 0x000fe80008000800 */
[----:B------:R-:W-:Y:S04]  /*f0690*/  LDS R6, [R68+UR10+0x22780] ;  /* 0x0227800a44067984 */ /* 0x000fe80008000800 */
[----:B------:R-:W-:Y:S04]  /*f06a0*/  LDS R5, [R69+UR10+0x20780] ;  /* 0x0207800a45057984 */ /* 0x000fe80008000800 */
[----:B------:R-:W2:Y:S01]  /*f06b0*/  LDS R7, [R69+UR10+0x22780] ;  /* 0x0227800a45077984 */ /* 0x000ea20008000800 */
[----:B------:R-:W-:-:S02]  /*f06c0*/  IMAD.MOV.U32 R84, RZ, RZ, R54 ;  /* 0x000000ffff547224 */ /* 0x000fc400078e0036 */
[----:B------:R-:W-:Y:S01]  /*f06d0*/  IMAD.MOV.U32 R85, RZ, RZ, R55 ;  /* 0x000000ffff557224 */ /* 0x000fe200078e0037 */
[----:B------:R-:W-:Y:S01]  /*f06e0*/  MOV R117, R59 ;  /* 0x0000003b00757202 */ /* 0x000fe20000000f00 */
[----:B------:R-:W-:Y:S01]  /*f06f0*/  IMAD.MOV.U32 R116, RZ, RZ, R58 ;  /* 0x000000ffff747224 */ /* 0x000fe200078e003a */
[----:B------:R-:W-:Y:S01]  /*f0700*/  MOV R89, R247 ;  /* 0x000000f700597202 */ /* 0x000fe20000000f00 */
[----:B------:R-:W-:Y:S01]  /*f0710*/  IMAD.MOV.U32 R76, RZ, RZ, R62 ;  /* 0x000000ffff4c7224 */ /* 0x000fe200078e003e */
[----:B------:R-:W-:Y:S01]  /*f0720*/  LDS R8, [R68+UR10+0x24780] ;  /* 0x0247800a44087984 */ /* 0x000fe20008000800 */
[----:B------:R-:W-:Y:S02]  /*f0730*/  IMAD.MOV.U32 R77, RZ, RZ, R63 ;  /* 0x000000ffff4d7224 */ /* 0x000fe400078e003f */
[----:B------:R-:W-:Y:S01]  /*f0740*/  IMAD.MOV.U32 R88, RZ, RZ, R246 ;  /* 0x000000ffff587224 */ /* 0x000fe200078e00f6 */
[----:B------:R-:W-:Y:S04]  /*f0750*/  LDS R10, [R68+UR10+0x26780] ;  /* 0x0267800a440a7984 */ /* 0x000fe80008000800 */
[----:B------:R-:W-:Y:S04]  /*f0760*/  LDS R9, [R69+UR10+0x24780] ;  /* 0x0247800a45097984 */ /* 0x000fe80008000800 */
[----:B------:R-:W3:Y:S01]  /*f0770*/  LDS R11, [R69+UR10+0x26780] ;  /* 0x0267800a450b7984 */ /* 0x000ee20008000800 */
[C---:B-1----:R-:W-:Y:S03]  /*f0780*/  HMMA.1688.F32.TF32 R220, R92.reuse, R158, R220 ;  /* 0x0000009e5cdc723c */ /* 0x042fe600000810dc */
[----:B------:R-:W4:Y:S04]  /*f0790*/  LDL R158, [R1+0x8e8] ;  /* 0x0008e800019e7983 */ /* 0x000f280000100800 */
[----:B------:R-:W4:Y:S01]  /*f07a0*/  LDL R159, [R1+0x8ec] ;  /* 0x0008ec00019f7983 */ /* 0x000f220000100800 */
[C---:B------:R-:W-:Y:S03]  /*f07b0*/  HMMA.1688.F32.TF32 R228, R92.reuse, R150, R228 ;  /* 0x000000965ce4723c */ /* 0x040fe600000810e4 */
[----:B------:R-:W4:Y:S04]  /*f07c0*/  LDL.LU R35, [R1+0xa0f8] ;  /* 0x00a0f80001237983 */ /* 0x000f280000300800 */
[----:B------:R-:W4:Y:S01]  /*f07d0*/  LDL.LU R38, [R1+0xa0f4] ;  /* 0x00a0f40001267983 */ /* 0x000f220000300800 */
[C---:B------:R-:W-:Y:S03]  /*f07e0*/  HMMA.1688.F32.TF32 R204, R92.reuse, R142, R204 ;  /* 0x0000008e5ccc723c */ /* 0x040fe600000810cc */
[----:B------:R-:W4:Y:S04]  /*f07f0*/  LDL R150, [R1+0x908] ;  /* 0x0009080001967983 */ /* 0x000f280000100800 */
[----:B------:R-:W4:Y:S04]  /*f0800*/  LDL R151, [R1+0x90c] ;  /* 0x00090c0001977983 */ /* 0x000f280000100800 */
[----:B------:R-:W4:Y:S01]  /*f0810*/  LDL.LU R39, [R1+0xa0f0] ;  /* 0x00a0f00001277983 */ /* 0x000f220000300800 */
[C---:B------:R-:W-:Y:S03]  /*f0820*/  HMMA.1688.F32.TF32 R188, R92.reuse, R110, R188 ;  /* 0x0000006e5cbc723c */ /* 0x040fe600000810bc */
[----:B------:R-:W4:Y:S04]  /*f0830*/  LDL.LU R42, [R1+0xa0ec] ;  /* 0x00a0ec00012a7983 */ /* 0x000f280000300800 */
        /* <DEDUP_REMOVED lines=10> */
[----:B------:R-:W4:Y:S01]  /*f08e0*/  LDL R134, [R1+0x968] ;  /* 0x0009680001867983 */ /* 0x000f220000100800 */
[C---:B------:R-:W-:Y:S03]  /*f08f0*/  HMMA.1688.F32.TF32 R216, R92.reuse, R162, R216 ;  /* 0x000000a25cd8723c */ /* 0x040fe600000810d8 */
[----:B------:R-:W4:Y:S03]  /*f0900*/  LDL R135, [R1+0x96c] ;  /* 0x00096c0001877983 */ /* 0x000f260000100800 */
[C---:B------:R-:W-:Y:S01]  /*f0910*/  HMMA.1688.F32.TF32 R224, R92.reuse, R154, R224 ;  /* 0x0000009a5ce0723c */ /* 0x040fe200000810e0 */
[----:B------:R-:W4:Y:S04]  /*f0920*/  LDL.LU R22, [R1+0xa0d8] ;  /* 0x00a0d80001167983 */ /* 0x000f280000300800 */
[----:B------:R-:W4:Y:S01]  /*f0930*/  LDL.LU R23, [R1+0xa0d4] ;  /* 0x00a0d40001177983 */ /* 0x000f220000300800 */
[C---:B------:R-:W-:Y:S03]  /*f0940*/  HMMA.1688.F32.TF32 R232, R92.reuse, R146, R232 ;  /* 0x000000925ce8723c */ /* 0x040fe600000810e8 */
[----:B------:R-:W-:Y:S03]  /*f0950*/  LDS R64, [R68+UR10+0x28780] ;  /* 0x0287800a44407984 */ /* 0x000fe60008000800 */
[C---:B------:R-:W-:Y:S01]  /*f0960*/  HMMA.1688.F32.TF32 R200, R92.reuse, R106, R200 ;  /* 0x0000006a5cc8723c */ /* 0x040fe200000810c8 */
[----:B------:R-:W-:Y:S04]  /*f0970*/  LDS R66, [R68+UR10+0x2a780] ;  /* 0x02a7800a44427984 */ /* 0x000fe80008000800 */
[----:B------:R-:W-:Y:S01]  /*f0980*/  LDS R65, [R69+UR10+0x28780] ;  /* 0x0287800a45417984 */ /* 0x000fe20008000800 */
[C---:B------:R-:W-:Y:S03]  /*f0990*/  HMMA.1688.F32.TF32 R184, R92.reuse, R138, R184 ;  /* 0x0000008a5cb8723c */ /* 0x040fe600000810b8 */
[----:B------:R-:W1:Y:S03]  /*f09a0*/  LDS R67, [R69+UR10+0x2a780] ;  /* 0x02a7800a45437984 */ /* 0x000e660008000800 */
[C---:B------:R-:W-:Y:S06]  /*f09b0*/  HMMA.1688.F32.TF32 R176, R92.reuse, R130, R176 ;  /* 0x000000825cb0723c */ /* 0x040fec00000810b0 */
[C---:B------:R-:W-:Y:S01]  /*f09c0*/  HMMA.1688.F32.TF32 R12, R92.reuse, R126, R12 ;  /* 0x0000007e5c0c723c */ /* 0x040fe2000008100c */
[----:B------:R-:W4:Y:S04]  /*f09d0*/  LDL R126, [R1+0x988] ;  /* 0x00098800017e7983 */ /* 0x000f280000100800 */
[----:B------:R-:W4:Y:S01]  /*f09e0*/  LDL R127, [R1+0x98c] ;  /* 0x00098c00017f7983 */ /* 0x000f220000100800 */
[C---:B------:R-:W-:Y:S06]  /*f09f0*/  HMMA.1688.F32.TF32 R168, R92.reuse, R122, R168 ;  /* 0x0000007a5ca8723c */ /* 0x040fec00000810a8 */
[C---:B------:R-:W-:Y:S06]  /*f0a00*/  HMMA.1688.F32.TF32 R172, R92.reuse, R118, R172 ;  /* 0x000000765cac723c */ /* 0x040fec00000810ac */
[----:B------:R-:W-:Y:S07]  /*f0a10*/  HMMA.1688.F32.TF32 R208, R92, R114, R208 ;  /* 0x000000725cd0723c */ /* 0x000fee00000810d0 */
[----:B------:R-:W-:Y:S01]  /*f0a20*/  IMAD.MOV.U32 R92, RZ, RZ, R18 ;  /* 0x000000ffff5c7224 */ /* 0x000fe200078e0012 */
[----:B------:R-:W-:Y:S01]  /*f0a30*/  MOV R93, R19 ;  /* 0x00000013005d7202 */ /* 0x000fe20000000f00 */
[----:B------:R-:W3:Y:S04]  /*f0a40*/  LDL.LU R18, [R1+0xa0d0] ;  /* 0x00a0d00001127983 */ /* 0x000ee80000300800 */
[----:B------:R-:W3:Y:S04]  /*f0a50*/  LDL.LU R19, [R1+0xa0cc] ;  /* 0x00a0cc0001137983 */ /* 0x000ee80000300800 */
[----:B------:R-:W4:Y:S04]  /*f0a60*/  LDL R94, [R1+0x9c8] ;  /* 0x0009c800015e7983 */ /* 0x000f280000100800 */
[----:B------:R-:W4:Y:S04]  /*f0a70*/  LDL R95, [R1+0x9cc] ;  /* 0x0009cc00015f7983 */ /* 0x000f280000100800 */
        /* <DEDUP_REMOVED lines=12> */
[----:B------:R-:W4:Y:S01]  /*f0b40*/  LDL.LU R246, [R1+0xa0b0] ;  /* 0x00a0b00001f67983 */ /* 0x000f220000300800 */
[----:B--2---:R-:W-:Y:S03]  /*f0b50*/  HMMA.1688.F32.TF32 R200, R4, R16, R200 ;  /* 0x0000001004c8723c */ /* 0x004fe600000810c8 */
[----:B------:R-:W2:Y:S04]  /*f0b60*/  LDL.LU R247, [R1+0xa0ac] ;  /* 0x00a0ac0001f77983 */ /* 0x000ea80000300800 */
[----:B------:R-:W2:Y:S01]  /*f0b70*/  LDL R90, [R1+0xaa8] ;  /* 0x000aa800015a7983 */ /* 0x000ea20000100800 */
[----:B------:R-:W-:-:S03]  /*f0b80*/  IMAD.MOV.U32 R16, RZ, RZ, R43 ;  /* 0x000000ffff107224 */ /* 0x000fc600078e002b */
        /* <DEDUP_REMOVED lines=8> */
[----:B------:R-:W-:Y:S07]  /*f0c10*/  HMMA.1688.F32.TF32 R180, R4, R44, R180 ;  /* 0x0000002c04b4723c */ /* 0x000fee00000810b4 */
[----:B------:R-:W-:Y:S01]  /*f0c20*/  IMAD.MOV.U32 R44, RZ, RZ, R242 ;  /* 0x000000ffff2c7224 */ /* 0x000fe200078e00f2 */
[----:B------:R-:W-:Y:S01]  /*f0c30*/  MOV R45, R241 ;  /* 0x000000f1002d7202 */ /* 0x000fe20000000f00 */
[C---:B---3--:R-:W-:Y:S01]  /*f0c40*/  HMMA.1688.F32.TF32 R200, R8.reuse, R18, R200 ;  /* 0x0000001208c8723c */ /* 0x048fe200000810c8 */
[----:B------:R-:W3:Y:S04]  /*f0c50*/  LDL R18, [R1+0xa08] ;  /* 0x000a080001127983 */ /* 0x000ee80000100800 */
[----:B------:R-:W3:Y:S04]  /*f0c60*/  LDL R19, [R1+0xa0c] ;  /* 0x000a0c0001137983 */ /* 0x000ee80000100800 */
[----:B------:R-:W3:Y:S04]  /*f0c70*/  LDL.LU R242, [R1+0xa0a0] ;  /* 0x00a0a00001f27983 */ /* 0x000ee80000300800 */
[----:B------:R-:W3:Y:S02]  /*f0c80*/  LDL.LU R241, [R1+0xa09c] ;  /* 0x00a09c0001f17983 */ /* 0x000ee40000300800 */
[----:B----4-:R-:W-:Y:S02]  /*f0c90*/  HMMA.1688.F32.TF32 R180, R8, R46, R180 ;  /* 0x0000002e08b4723c */ /* 0x010fe400000810b4 */
[----:B------:R-:W4:Y:S04]  /*f0ca0*/  LDL R46, [R1+0xa28] ;  /* 0x000a2800012e7983 */ /* 0x000f280000100800 */
[----:B------:R-:W-:Y:S07]  /*f0cb0*/  HMMA.1688.F32.TF32 R12, R4, R36, R12 ;  /* 0x00000024040c723c */ /* 0x000fee000008100c */
[----:B------:R-:W-:-:S02]  /*f0cc0*/  IMAD.MOV.U32 R36, RZ, RZ, R2 ;  /* 0x000000ffff247224 */ /* 0x000fc400078e0002 */
[----:B--2---:R-:W-:Y:S02]  /*f0cd0*/  IMAD.MOV.U32 R47, RZ, RZ, R0 ;  /* 0x000000ffff2f7224 */ /* 0x004fe400078e0000 */
[----:B------:R-:W2:Y:S04]  /*f0ce0*/  LDL.LU R0, [R1+0xa098] ;  /* 0x00a0980001007983 */ /* 0x000ea80000300800 */
[----:B------:R-:W4:Y:S01]  /*f0cf0*/  LDL.LU R2, [R1+0xa094] ;  /* 0x00a0940001027983 */ /* 0x000f220000300800 */
[----:B------:R-:W-:Y:S01]  /*f0d00*/  HMMA.1688.F32.TF32 R216, R4, R248, R216 ;  /* 0x000000f804d8723c */ /* 0x000fe200000810d8 */
[----:B------:R-:W-:Y:S02]  /*f0d10*/  IMAD.MOV.U32 R37, RZ, RZ, R240 ;  /* 0x000000ffff257224 */ /* 0x000fe400078e00f0 */
[----:B------:R-:W2:Y:S05]  /*f0d20*/  LDL.LU R240, [R1+0xa090] ;  /* 0x00a0900001f07983 */ /* 0x000eaa0000300800 */
[----:B------:R-:W-:Y:S06]  /*f0d30*/  HMMA.1688.F32.TF32 R12, R8, R38, R12 ;  /* 0x00000026080c723c */ /* 0x000fec000008100c */
[----:B------:R-:W-:Y:S10]  /*f0d40*/  HMMA.1688.F32.TF32 R220, R4, R196, R220 ;  /* 0x000000c404dc723c */ /* 0x000ff400000810dc */
[----:B------:R-:W-:-:S14]  /*f0d50*/  HMMA.1688.F32.TF32 R216, R8, R250, R216 ;  /* 0x000000fa08d8723c */ /* 0x000fdc00000810d8 */
[----:B------:R-:W-:Y:S06]  /*f0d60*/  HMMA.1688.F32.TF32 R220, R8, R198, R220 ;  /* 0x000000c608dc723c */ /* 0x000fec00000810dc */
[C---:B------:R-:W-:Y:S07]  /*f0d70*/  HMMA.1688.F32.TF32 R208, R4.reuse, R24, R208 ;  /* 0x0000001804d0723c */ /* 0x040fee00000810d0 */
[----:B------:R-:W-:Y:S01]  /*f0d80*/  IMAD.MOV.U32 R24, RZ, RZ, R243 ;  /* 0x000000ffff187224 */ /* 0x000fe200078e00f3 */
[----:B------:R-:W-:Y:S01]  /*f0d90*/  HMMA.1688.F32.TF32 R212, R4, R100, R212 ;  /* 0x0000006404d4723c */ /* 0x000fe200000810d4 */
[----:B---3--:R-:W-:Y:S01]  /*f0da0*/  IMAD.MOV.U32 R39, RZ, RZ, R242 ;  /* 0x000000ffff277224 */ /* 0x008fe200078e00f2 */
[----:B------:R-:W-:-:S02]  /*f0db0*/  MOV R38, R241 ;  /* 0x000000f100267202 */ /* 0x000fc40000000f00 */
        /* <DEDUP_REMOVED lines=30> */
[----:B------:R-:W-:Y:S01]  /*f0fa0*/  LOP3.LUT R101, R3, 0x20, RZ, 0x3c, !PT ;  /* 0x0000002003657812 */ /* 0x000fe200078e3cff */
[----:B------:R-:W-:Y:S01]  /*f0fb0*/  LDS R52, [R3+UR10+0x2c580] ;  /* 0x02c5800a03347984 */ /* 0x000fe20008000800 */
[----:B------:R-:W3:Y:S03]  /*f0fc0*/  LDC R252, c[0x0][0x238] ;  /* 0x00008e00fffc7b82 */ /* 0x000ee60000000800 */
        /* <DEDUP_REMOVED lines=10> */
[C---:B-1----:R-:W-:Y:S01]  /*f1070*/  HMMA.1688.F32.TF32 R4, R64.reuse, R24, R220 ;  /* 0x000000184004723c */ /* 0x042fe200000810dc */
[----:B----4-:R-:W-:Y:S01]  /*f1080*/  IMAD.MOV.U32 R26, RZ, RZ, R2 ;  /* 0x000000ffff1a7224 */ /* 0x010fe200078e0002 */
[----:B------:R-:W-:Y:S04]  /*f1090*/  LDS R54, [R3+UR10+0x2e580] ;  /* 0x02e5800a03367984 */ /* 0x000fe80008000800 */
[----:B------:R-:W-:Y:S01]  /*f10a0*/  HMMA.1688.F32.TF32 R8, R64, R96, R212 ;  /* 0x000000604008723c */ /* 0x000fe200000810d4 */
[----:B------:R-:W4:Y:S01]  /*f10b0*/  LDL.LU R2, [R1+0xa080] ;  /* 0x00a0800001027983 */ /* 0x000f220000300800 */
[----:B--2---:R-:W-:-:S03]  /*f10c0*/  IMAD.MOV.U32 R27, RZ, RZ, R0 ;  /* 0x000000ffff1b7224 */ /* 0x004fc600078e0000 */
[----:B------:R-:W2:Y:S01]  /*f10d0*/  LDL.LU R0, [R1+0xa07c] ;  /* 0x00a07c0001007983 */ /* 0x000ea20000300800 */
[C---:B------:R-:W-:Y:S03]  /*f10e0*/  HMMA.1688.F32.TF32 R20, R64.reuse, R88, R216 ;  /* 0x000000584014723c */ /* 0x040fe600000810d8 */
[----:B------:R-:W-:Y:S04]  /*f10f0*/  LDS R53, [R101+UR10+0x2c580] ;  /* 0x02c5800a65357984 */ /* 0x000fe80008000800 */
[----:B------:R-:W3:Y:S10]  /*f1100*/  LDS R55, [R101+UR10+0x2e580] ;  /* 0x02e5800a65377984 */ /* 0x000ef40008000800 */
[----:B------:R-:W-:Y:S04]  /*f1110*/  STL.64 [R1+0x2c20], R8 ;  /* 0x002c200801007387 */ /* 0x000fe80000100a00 */
[----:B------:R1:W-:Y:S04]  /*f1120*/  STL.64 [R1+0x2c28], R10 ;  /* 0x002c280a01007387 */ /* 0x0003e80000100a00 */
[----:B------:R-:W-:Y:S04]  /*f1130*/  STL.64 [R1+0x2c10], R20 ;  /* 0x002c101401007387 */ /* 0x000fe80000100a00 */
[----:B------:R1:W-:Y:S02]  /*f1140*/  STL.64 [R1+0x2c18], R22 ;  /* 0x002c181601007387 */ /* 0x0003e40000100a00 */
[C---:B-1----:R-:W-:Y:S02]  /*f1150*/  HMMA.1688.F32.TF32 R8, R64.reuse, R76, R224 ;  /* 0x0000004c4008723c */ /* 0x042fe400000810e0 */
[----:B------:R-:W-:Y:S04]  /*f1160*/  STL.64 [R1+0x2c00], R4 ;  /* 0x002c000401007387 */ /* 0x000fe80000100a00 */
[----:B------:R1:W-:Y:S01]  /*f1170*/  STL.64 [R1+0x2c08], R6 ;  /* 0x002c080601007387 */ /* 0x0003e20000100a00 */
[C---:B------:R-:W-:Y:S06]  /*f1180*/  HMMA.1688.F32.TF32 R20, R64.reuse, R36, R228 ;  /* 0x000000244014723c */ /* 0x040fec00000810e4 */
[C---:B-1----:R-:W-:Y:S10]  /*f1190*/  HMMA.1688.F32.TF32 R4, R64.reuse, R44, R232 ;  /* 0x0000002c4004723c */ /* 0x042ff400000810e8 */
[----:B------:R-:W-:Y:S01]  /*f11a0*/  STL.64 [R1+0x2bf0], R8 ;  /* 0x002bf00801007387 */ /* 0x000fe20000100a00 */
[C---:B------:R-:W-:Y:S03]  /*f11b0*/  HMMA.1688.F32.TF32 R28, R64.reuse, R16, R204 ;  /* 0x00000010401c723c */ /* 0x040fe600000810cc */
[----:B------:R-:W-:Y:S04]  /*f11c0*/  STL.64 [R1+0x2bf8], R10 ;  /* 0x002bf80a01007387 */ /* 0x000fe80000100a00 */
[----:B------:R-:W-:Y:S04]  /*f11d0*/  STL.64 [R1+0x2be0], R20 ;  /* 0x002be01401007387 */ /* 0x000fe80000100a00 */
[----:B------:R-:W-:Y:S01]  /*f11e0*/  STL.64 [R1+0x2be8], R22 ;  /* 0x002be81601007387 */ /* 0x000fe20000100a00 */
[C---:B------:R-:W-:Y:S03]  /*f11f0*/  HMMA.1688.F32.TF32 R12, R64.reuse, R108, R12 ;  /* 0x0000006c400c723c */ /* 0x040fe6000008100c */
[----:B------:R-:W-:Y:S04]  /*f1200*/  LDS R8, [R68+UR10+0x2c580] ;  /* 0x02c5800a44087984 */ /* 0x000fe80008000800 */
[----:B------:R-:W-:Y:S04]  /*f1210*/  STL.64 [R1+0x2bd0], R4 ;  /* 0x002bd00401007387 */ /* 0x000fe80000100a00 */
[----:B------:R1:W-:Y:S04]  /*f1220*/  STL.64 [R1+0x2bd8], R6 ;  /* 0x002bd80601007387 */ /* 0x0003e80000100a00 */
[----:B------:R-:W-:Y:S04]  /*f1230*/  LDS R10, [R68+UR10+0x2e580] ;  /* 0x02e5800a440a7984 */ /* 0x000fe80008000800 */
[----:B------:R-:W-:Y:S01]  /*f1240*/  LDS R9, [R69+UR10+0x2c580] ;  /* 0x02c5800a45097984 */ /* 0x000fe20008000800 */
[C---:B-1----:R-:W-:Y:S03]  /*f1250*/  HMMA.1688.F32.TF32 R4, R64.reuse, R84, R200 ;  /* 0x000000544004723c */ /* 0x042fe600000810c8 */
[----:B------:R-:W1:Y:S03]  /*f1260*/  LDS R11, [R69+UR10+0x2e580] ;  /* 0x02e5800a450b7984 */ /* 0x000e660008000800 */
[C---:B------:R-:W-:Y:S01]  /*f1270*/  HMMA.1688.F32.TF32 R20, R64.reuse, R92, R188 ;  /* 0x0000005c4014723c */ /* 0x040fe200000810bc */
[----:B------:R-:W-:Y:S04]  /*f1280*/  STL.64 [R1+0x2bc0], R28 ;  /* 0x002bc01c01007387 */ /* 0x000fe80000100a00 */
[----:B------:R1:W-:Y:S02]  /*f1290*/  STL.64 [R1+0x2bc8], R30 ;  /* 0x002bc81e01007387 */ /* 0x0003e40000100a00 */
[C---:B-1----:R-:W-:Y:S10]  /*f12a0*/  HMMA.1688.F32.TF32 R28, R64.reuse, R116, R184 ;  /* 0x00000074401c723c */ /* 0x042ff400000810b8 */
[----:B------:R-:W-:Y:S04]  /*f12b0*/  STL.64 [R1+0x2bb0], R4 ;  /* 0x002bb00401007387 */ /* 0x000fe80000100a00 */
[----:B------:R1:W-:Y:S02]  /*f12c0*/  STL.64 [R1+0x2bb8], R6 ;  /* 0x002bb80601007387 */ /* 0x0003e40000100a00 */
[C---:B-1----:R-:W-:Y:S02]  /*f12d0*/  HMMA.1688.F32.TF32 R4, R64.reuse, R124, R180 ;  /* 0x0000007c4004723c */ /* 0x042fe400000810b4 */
[----:B------:R-:W-:Y:S04]  /*f12e0*/  STL.64 [R1+0x2ba0], R20 ;  /* 0x002ba01401007387 */ /* 0x000fe80000100a00 */
[----:B------:R1:W-:Y:S04]  /*f12f0*/  STL.64 [R1+0x2ba8], R22 ;  /* 0x002ba81601007387 */ /* 0x0003e80000100a00 */
[----:B------:R-:W-:Y:S01]  /*f1300*/  STL.64 [R1+0x2b90], R28 ;  /* 0x002b901c01007387 */ /* 0x000fe20000100a00 */
[C---:B-1----:R-:W-:Y:S03]  /*f1310*/  HMMA.1688.F32.TF32 R20, R64.reuse, R132, R176 ;  /* 0x000000844014723c */ /* 0x042fe600000810b0 */
[----:B------:R-:W-:Y:S09]  /*f1320*/  STL.64 [R1+0x2b98], R30 ;  /* 0x002b981e01007387 */ /* 0x000ff20000100a00 */
[----:B------:R-:W-:Y:S04]  /*f1330*/  STL.64 [R1+0x2b80], R4 ;  /* 0x002b800401007387 */ /* 0x000fe80000100a00 */
[----:B------:R1:W-:Y:S02]  /*f1340*/  STL.64 [R1+0x2b88], R6 ;  /* 0x002b880601007387 */ /* 0x0003e40000100a00 */
[C---:B-1----:R-:W-:Y:S05]  /*f1350*/  HMMA.1688.F32.TF32 R4, R64.reuse, R140, R168 ;  /* 0x0000008c4004723c */ /* 0x042fea00000810a8 */
[----:B------:R-:W-:Y:S04]  /*f1360*/  STL.64 [R1+0x2b70], R20 ;  /* 0x002b701401007387 */ /* 0x000fe80000100a00 */
[----:B------:R1:W-:Y:S04]  /*f1370*/  STL.64 [R1+0x2b78], R22 ;  /* 0x002b781601007387 */ /* 0x0003e80000100a00 */
[----:B------:R-:W-:Y:S04]  /*f1380*/  STL.64 [R1+0x2c50], R12 ;  /* 0x002c500c01007387 */ /* 0x000fe80000100a00 */
[----:B------:R3:W-:Y:S01]  /*f1390*/  STL.64 [R1+0x2c58], R14 ;  /* 0x002c580e01007387 */ /* 0x0007e20000100a00 */
[C---:B-1----:R-:W-:Y:S06]  /*f13a0*/  HMMA.1688.F32.TF32 R20, R64.reuse, R148, R172 ;  /* 0x000000944014723c */ /* 0x042fec00000810ac */
[----:B---3--:R-:W-:Y:S01]  /*f13b0*/  HMMA.1688.F32.TF32 R12, R64, R156, R208 ;  /* 0x0000009c400c723c */ /* 0x008fe200000810d0 */
[----:B------:R-:W-:Y:S04]  /*f13c0*/  STL.64 [R1+0x2c40], R4 ;  /* 0x002c400401007387 */ /* 0x000fe80000100a00 */
[----:B------:R1:W-:Y:S02]  /*f13d0*/  STL.64 [R1+0x2c48], R6 ;  /* 0x002c480601007387 */ /* 0x0003e40000100a00 */
[C---:B-1----:R-:W-:Y:S10]  /*f13e0*/  HMMA.1688.F32.TF32 R4, R52.reuse, R98, R72 ;  /* 0x000000623404723c */ /* 0x042ff40000081048 */
[----:B------:R-:W-:Y:S04]  /*f13f0*/  STL.64 [R1+0x2c30], R20 ;  /* 0x002c301401007387 */ /* 0x000fe80000100a00 */
[----:B------:R-:W-:Y:S04]  /*f1400*/  STL.64 [R1+0x2c38], R22 ;  /* 0x002c381601007387 */ /* 0x000fe80000100a00 */
[----:B------:R-:W-:Y:S04]  /*f1410*/  STL.64 [R1+0x2b60], R12 ;  /* 0x002b600c01007387 */ /* 0x000fe80000100a00 */
[----:B------:R1:W-:Y:S02]  /*f1420*/  STL.64 [R1+0x2b68], R14 ;  /* 0x002b680e01007387 */ /* 0x0003e40000100a00 */
[C---:B-1----:R-:W-:Y:S02]  /*f1430*/  HMMA.1688.F32.TF32 R12, R52.reuse, R38, R196 ;  /* 0x00000026340c723c */ /* 0x042fe400000810c4 */
[----:B------:R-:W-:Y:S04]  /*f1440*/  STL.64 [R1], R4 ;  /* 0x0000000401007387 */ /* 0x000fe80000100a00 */
[----:B------:R-:W-:Y:S04]  /*f1450*/  STL.64 [R1+0x8], R6 ;  /* 0x0000080601007387 */ /* 0x000fe80000100a00 */
[----:B------:R-:W-:Y:S04]  /*f1460*/  LDS R4, [R3+UR10+0x2c600] ;  /* 0x02c6000a03047984 */ /* 0x000fe80008000800 */
[----:B------:R-:W-:Y:S04]  /*f1470*/  LDS R6, [R3+UR10+0x2e600] ;  /* 0x02e6000a03067984 */ /* 0x000fe80008000800 */
[----:B------:R-:W-:Y:S04]  /*f1480*/  LDS R5, [R101+UR10+0x2c600] ;  /* 0x02c6000a65057984 */ /* 0x000fe80008000800 */
[----:B------:R1:W3:Y:S01]  /*f1490*/  LDS R7, [R101+UR10+0x2e600] ;  /* 0x02e6000a65077984 */ /* 0x0002e20008000800 */
[C---:B------:R-:W-:Y:S03]  /*f14a0*/  HMMA.1688.F32.TF32 R248, R52.reuse, R90, R248 ;  /* 0x0000005a34f8723c */ /* 0x040fe600000810f8 */
[----:B------:R-:W-:Y:S04]  /*f14b0*/  STL.64 [R1+0xc70], R12 ;  /* 0x000c700c01007387 */ /* 0x000fe80000100a00 */
[----:B------:R3:W-:Y:S01]  /*f14c0*/  STL.64 [R1+0xc78], R14 ;  /* 0x000c780e01007387 */ /* 0x0007e20000100a00 */
[C---:B------:R-:W-:Y:S06]  /*f14d0*/  HMMA.1688.F32.TF32 R244, R52.reuse, R26, R80 ;  /* 0x0000001a34f4723c */ /* 0x040fec0000081050 */
[----:B------:R-:W-:Y:S01]  /*f14e0*/  HMMA.1688.F32.TF32 R240, R52, R78, R240 ;  /* 0x0000004e34f0723c */ /* 0x000fe200000810f0 */
[----:B------:R-:W-:-:S05]  /*f14f0*/  SHF.L.U32 R252, R252, 0x7, RZ ;  /* 0x00000007fcfc7819 */ /* 0x000fca00000006ff */
[----:B------:R-:W-:Y:S01]  /*f1500*/  IMAD.SHL.U32 R252, R252, 0x4, RZ ;  /* 0x00000004fcfc7824 */ /* 0x000fe200078e00ff */
        /* <DEDUP_REMOVED lines=24> */
[----:B------:R1:W-:Y:S04]  /*f1690*/  STL [R1+0xac4c], R248 ;  /* 0x00ac4cf801007387 */ /* 0x0003e80000100800 */
[----:B------:R1:W-:Y:S04]  /*f16a0*/  STL [R1+0xac48], R249 ;  /* 0x00ac48f901007387 */ /* 0x0003e80000100800 */
        /* <DEDUP_REMOVED lines=8> */
[----:B--2---:R-:W-:Y:S04]  /*f1730*/  STL [R1+0xa3b8], R0 ;  /* 0x00a3b80001007387 */ /* 0x004fe80000100800 */
[----:B----4-:R-:W-:Y:S04]  /*f1740*/  STL [R1+0xa348], R2 ;  /* 0x00a3480201007387 */ /* 0x010fe80000100800 */
[----:B------:R-:W-:Y:S04]  /*f1750*/  LDS R76, [R68+UR10+0x30000] ;  /* 0x0300000a444c7984 */ /* 0x000fe80008000800 */
[----:B------:R-:W-:Y:S04]  /*f1760*/  LDS R77, [R69+UR10+0x30000] ;  /* 0x0300000a454d7984 */ /* 0x000fe80008000800 */
[----:B------:R-:W-:Y:S04]  /*f1770*/  LDS R132, [R3+UR10+0x30080] ;  /* 0x0300800a03847984 */ /* 0x000fe80008000800 */
[----:B------:R-:W-:Y:S04]  /*f1780*/  LDS R232, [R3+UR10+0x30100] ;  /* 0x0301000a03e87984 */ /* 0x000fe80008000800 */
[----:B------:R-:W-:Y:S01]  /*f1790*/  LDS R234, [R3+UR10+0x32100] ;  /* 0x0321000a03ea7984 */ /* 0x000fe20008000800 */
[C---:B---3--:R-:W-:Y:S06]  /*f17a0*/  HMMA.1688.F32.TF32 R20, R52.reuse, R46, R236 ;  /* 0x0000002e3414723c */ /* 0x048fec00000810ec */
[----:B------:R-:W-:-:S15]  /*f17b0*/  HMMA.1688.F32.TF32 R12, R52, R18, R192 ;  /* 0x00000012340c723c */ /* 0x000fde00000810c0 */
[----:B------:R-:W-:-:S02]  /*f17c0*/  NOP ;  /* 0x0000000000007918 */ /* 0x000fc40000000000 */
[----:B------:R-:W-:Y:S04]  /*f17d0*/  STL.64 [R1+0xc60], R20 ;  /* 0x000c601401007387 */ /* 0x000fe80000100a00 */
[----:B------:R2:W-:Y:S04]  /*f17e0*/  STL.64 [R1+0xc68], R22 ;  /* 0x000c681601007387 */ /* 0x0005e80000100a00 */
[----:B------:R3:W-:Y:S01]  /*f17f0*/  STL.64 [R1+0xc50], R12 ;  /* 0x000c500c01007387 */ /* 0x0007e20000100a00 */
[----:B-1----:R-:W-:Y:S01]  /*f1800*/  MOV R248, R14 ;  /* 0x0000000e00f87202 */ /* 0x002fe20000000f00 */
[----:B------:R-:W-:Y:S01]  /*f1810*/  IMAD.MOV.U32 R249, RZ, RZ, R15 ;  /* 0x000000fffff97224 */ /* 0x000fe200078e000f */
[C---:B--2---:R-:W-:Y:S04]  /*f1820*/  HMMA.1688.F32.TF32 R20, R52.reuse, R86, R72 ;  /* 0x000000563414723c */ /* 0x044fe80000081048 */
[----:B------:R-:W-:Y:S04]  /*f1830*/  STL [R1+0xac54], R249 ;  /* 0x00ac54f901007387 */ /* 0x000fe80000100800 */
[----:B------:R1:W-:Y:S01]  /*f1840*/  STL [R1+0xac50], R248 ;  /* 0x00ac50f801007387 */ /* 0x0003e20000100800 */
[----:B---3--:R-:W-:-:S14]  /*f1850*/  HMMA.1688.F32.TF32 R12, R52, R94, R80 ;  /* 0x0000005e340c723c */ /* 0x008fdc0000081050 */
[----:B------:R-:W-:Y:S04]  /*f1860*/  STL.64 [R1+0xc40], R20 ;  /* 0x000c401401007387 */ /* 0x000fe80000100a00 */
[----:B------:R-:W-:Y:S06]  /*f1870*/  STL.64 [R1+0xc48], R22 ;  /* 0x000c481601007387 */ /* 0x000fec0000100a00 */
[----:B------:R-:W-:Y:S01]  /*f1880*/  IMAD.MOV.U32 R250, RZ, RZ, R12 ;  /* 0x000000fffffa7224 */ /* 0x000fe200078e000c */
[----:B------:R-:W-:Y:S01]  /*f1890*/  MOV R244, R14 ;  /* 0x0000000e00f47202 */ /* 0x000fe20000000f00 */
[----:B------:R-:W-:-:S02]  /*f18a0*/  IMAD.MOV.U32 R251, RZ, RZ, R13 ;  /* 0x000000fffffb7224 */ /* 0x000fc400078e000d */
[----:B------:R-:W-:Y:S02]  /*f18b0*/  IMAD.MOV.U32 R245, RZ, RZ, R15 ;  /* 0x000000fffff57224 */ /* 0x000fe400078e000f */
[----:B------:R-:W-:Y:S03]  /*f18c0*/  HMMA.1688.F32.TF32 R12, R52, R118, R100 ;  /* 0x00000076340c723c */ /* 0x000fe60000081064 */
[----:B------:R-:W-:Y:S04]  /*f18d0*/  STL [R1+0xac64], R245 ;  /* 0x00ac64f501007387 */ /* 0x000fe80000100800 */
[----:B------:R-:W-:Y:S04]  /*f18e0*/  STL [R1+0xac60], R244 ;  /* 0x00ac60f401007387 */ /* 0x000fe80000100800 */
[----:B------:R-:W-:Y:S04]  /*f18f0*/  STL [R1+0xac5c], R251 ;  /* 0x00ac5cfb01007387 */ /* 0x000fe80000100800 */
[----:B------:R-:W-:Y:S08]  /*f1900*/  STL [R1+0xac58], R250 ;  /* 0x00ac58fa01007387 */ /* 0x000ff00000100800 */
[----:B------:R2:W-:Y:S01]  /*f1910*/  STL.64 [R1+0xc20], R12 ;  /* 0x000c200c01007387 */ /* 0x0005e20000100a00 */
[----:B-1----:R-:W-:-:S02]  /*f1920*/  IMAD.MOV.U32 R248, RZ, RZ, R15 ;  /* 0x000000fffff87224 */ /* 0x002fc400078e000f */
[----:B------:R-:W-:-:S03]  /*f1930*/  IMAD.MOV.U32 R249, RZ, RZ, R14 ;  /* 0x000000fffff97224 */ /* 0x000fc600078e000e */
[----:B------:R1:W-:Y:S04]  /*f1940*/  STL [R1+0xac6c], R248 ;  /* 0x00ac6cf801007387 */ /* 0x0003e80000100800 */
[----:B------:R3:W-:Y:S01]  /*f1950*/  STL [R1+0xac68], R249 ;  /* 0x00ac68f901007387 */ /* 0x0007e20000100800 */
[----:B--2---:R-:W-:Y:S03]  /*f1960*/  HMMA.1688.F32.TF32 R12, R52, R126, R196 ;  /* 0x0000007e340c723c */ /* 0x004fe600000810c4 */
[----:B------:R-:W2:Y:S04]  /*f1970*/  LDL.LU R196, [R1+0xc0] ;  /* 0x0000c00001c47983 */ /* 0x000ea80000300800 */
[----:B------:R-:W2:Y:S04]  /*f1980*/  LDL.LU R197, [R1+0xc4] ;  /* 0x0000c40001c57983 */ /* 0x000ea80000300800 */
[----:B------:R-:W2:Y:S04]  /*f1990*/  LDL.LU R198, [R1+0xc8] ;  /* 0x0000c80001c67983 */ /* 0x000ea80000300800 */
[----:B------:R-:W2:Y:S04]  /*f19a0*/  LDL.LU R199, [R1+0xcc] ;  /* 0x0000cc0001c77983 */ /* 0x000ea80000300800 */
[----:B------:R-:W4:Y:S04]  /*f19b0*/  LDL.LU R100, [R1+0xd0] ;  /* 0x0000d00001647983 */ /* 0x000f280000300800 */
[----:B------:R-:W4:Y:S01]  /*f19c0*/  LDL.LU R101, [R1+0xd4] ;  /* 0x0000d40001657983 */ /* 0x000f220000300800 */
[----:B------:R-:W-:Y:S01]  /*f19d0*/  MOV R245, R12 ;  /* 0x0000000c00f57202 */ /* 0x000fe20000000f00 */
[----:B------:R-:W-:-:S02]  /*f19e0*/  IMAD.MOV.U32 R244, RZ, RZ, R13 ;  /* 0x000000fffff47224 */ /* 0x000fc400078e000d */
[----:B------:R-:W4:Y:S01]  /*f19f0*/  LDL.LU R102, [R1+0xd8] ;  /* 0x0000d80001667983 */ /* 0x000f220000300800 */
[----:B------:R-:W-:Y:S02]  /*f1a00*/  IMAD.MOV.U32 R251, RZ, RZ, R14 ;  /* 0x000000fffffb7224 */ /* 0x000fe400078e000e */
[----:B------:R-:W-:Y:S01]  /*f1a10*/  IMAD.MOV.U32 R250, RZ, RZ, R15 ;  /* 0x000000fffffa7224 */ /* 0x000fe200078e000f */
        /* <DEDUP_REMOVED lines=69> */
[----:B---3--:R-:W-:-:S15]  /*f1e70*/  HMMA.1688.F32.TF32 R12, R52, R134, R48 ;  /* 0x00000086340c723c */ /* 0x008fde0000081030 */
[----:B------:R-:W-:-:S08]  /*f1e80*/  NOP ;  /* 0x0000000000007918 */ /* 0x000fd00000000000 */
[----:B------:R2:W-:Y:S01]  /*f1e90*/  STL.64 [R1+0xc00], R12 ;  /* 0x000c000c01007387 */ /* 0x0005e20000100a00 */
[----:B-1----:R-:W-:Y:S01]  /*f1ea0*/  MOV R248, R14 ;  /* 0x0000000e00f87202 */ /* 0x002fe20000000f00 */
[----:B------:R-:W-:Y:S02]  /*f1eb0*/  IMAD.MOV.U32 R249, RZ, RZ, R15 ;  /* 0x000000fffff97224 */ /* 0x000fe400078e000f */
[C---:B--2---:R-:W-:Y:S06]  /*f1ec0*/  HMMA.1688.F32.TF32 R12, R52.reuse, R110, R20 ;  /* 0x0000006e340c723c */ /* 0x044fec0000081014 */
[----:B----4-:R-:W-:Y:S01]  /*f1ed0*/  HMMA.1688.F32.TF32 R20, R52, R142, R56 ;  /* 0x0000008e3414723c */ /* 0x010fe20000081038 */
[----:B------:R-:W-:Y:S04]  /*f1ee0*/  STL.64 [R1+0xac78], R250 ;  /* 0x00ac78fa01007387 */ /* 0x000fe80000100a00 */
[----:B------:R-:W-:-:S13]  /*f1ef0*/  STL.64 [R1+0xac70], R248 ;  /* 0x00ac70f801007387 */ /* 0x000fda0000100a00 */
[----:B------:R-:W-:Y:S02]  /*f1f00*/  IMAD.MOV.U32 R246, RZ, RZ, R12 ;  /* 0x000000fffff67224 */ /* 0x000fe400078e000c */
[----:B------:R-:W-:Y:S01]  /*f1f10*/  IMAD.MOV.U32 R247, RZ, RZ, R13 ;  /* 0x000000fffff77224 */ /* 0x000fe200078e000d */
[----:B------:R-:W-:Y:S01]  /*f1f20*/  MOV R243, R14 ;  /* 0x0000000e00f37202 */ /* 0x000fe20000000f00 */
[----:B------:R-:W-:Y:S02]  /*f1f30*/  IMAD.MOV.U32 R242, RZ, RZ, R15 ;  /* 0x000000fffff27224 */ /* 0x000fe400078e000f */
[C---:B------:R-:W-:Y:S01]  /*f1f40*/  HMMA.1688.F32.TF32 R12, R52.reuse, R150, R60 ;  /* 0x00000096340c723c */ /* 0x040fe2000008103c */
[----:B------:R-:W-:Y:S04]  /*f1f50*/  STL.64 [R1+0xac88], R246 ;  /* 0x00ac88f601007387 */ /* 0x000fe80000100a00 */
[----:B------:R-:W-:Y:S01]  /*f1f60*/  STL.64 [R1+0xac80], R244 ;  /* 0x00ac80f401007387 */ /* 0x000fe20000100a00 */
[----:B------:R-:W-:Y:S03]  /*f1f70*/  HMMA.1688.F32.TF32 R28, R52, R158, R112 ;  /* 0x0000009e341c723c */ /* 0x000fe60000081070 */
[----:B------:R-:W-:Y:S04]  /*f1f80*/  STL.64 [R1+0xbe0], R20 ;  /* 0x000be01401007387 */ /* 0x000fe80000100a00 */
[----:B------:R1:W-:Y:S02]  /*f1f90*/  STL.64 [R1+0xbe8], R22 ;  /* 0x000be81601007387 */ /* 0x0003e40000100a00 */
[C---:B-1----:R-:W-:Y:S08]  /*f1fa0*/  HMMA.1688.F32.TF32 R20, R8.reuse, R98, R120 ;  /* 0x000000620814723c */ /* 0x042ff00000081078 */
[----:B------:R-:W-:Y:S04]  /*f1fb0*/  STL.64 [R1+0xbd0], R12 ;  /* 0x000bd00c01007387 */ /* 0x000fe80000100a00 */
[----:B------:R1:W-:Y:S04]  /*f1fc0*/  STL.64 [R1+0xbd8], R14 ;  /* 0x000bd80e01007387 */ /* 0x0003e80000100a00 */
[----:B------:R-:W-:Y:S04]  /*f1fd0*/  STL.64 [R1+0x50], R28 ;  /* 0x0000501c01007387 */ /* 0x000fe80000100a00 */
[----:B------:R2:W-:Y:S01]  /*f1fe0*/  STL.64 [R1+0x58], R30 ;  /* 0x0000581e01007387 */ /* 0x0005e20000100a00 */
[C---:B-1----:R-:W-:Y:S03]  /*f1ff0*/  HMMA.1688.F32.TF32 R12, R8.reuse, R90, R128 ;  /* 0x0000005a080c723c */ /* 0x042fe60000081080 */
[----:B------:R-:W-:Y:S03]  /*f2000*/  STL.64 [R1+0x40], R20 ;  /* 0x0000401401007387 */ /* 0x000fe60000100a00 */
[C---:B--2---:R-:W-:Y:S01]  /*f2010*/  HMMA.1688.F32.TF32 R28, R8.reuse, R26, R136 ;  /* 0x0000001a081c723c */ /* 0x044fe20000081088 */
[----:B------:R1:W-:Y:S05]  /*f2020*/  STL.64 [R1+0x48], R22 ;  /* 0x0000481601007387 */ /* 0x0003ea0000100a00 */
[C---:B-1----:R-:W-:Y:S11]  /*f2030*/  HMMA.1688.F32.TF32 R20, R8.reuse, R78, R104 ;  /* 0x0000004e0814723c */ /* 0x042ff60000081068 */
[----:B------:R-:W-:Y:S04]  /*f2040*/  STL.64 [R1+0x30], R12 ;  /* 0x0000300c01007387 */ /* 0x000fe80000100a00 */
[----:B------:R-:W-:Y:S04]  /*f2050*/  STL.64 [R1+0x38], R14 ;  /* 0x0000380e01007387 */ /* 0x000fe80000100a00 */
        /* <DEDUP_REMOVED lines=8> */
[----:B------:R-:W2:Y:S01]  /*f20e0*/  LDS R15, [R69+UR10+0x2e600] ;  /* 0x02e6000a450f7984 */ /* 0x000ea20008000800 */
[C---:B-1----:R-:W-:Y:S06]  /*f20f0*/  HMMA.1688.F32.TF32 R20, R8.reuse, R38, R144 ;  /* 0x000000260814723c */ /* 0x042fec0000081090 */
[----:B------:R-:W-:-:S15]  /*f2100*/  HMMA.1688.F32.TF32 R28, R8, R18, R160 ;  /* 0x00000012081c723c */ /* 0x000fde00000810a0 */
[----:B------:R-:W-:-:S02]  /*f2110*/  NOP ;  /* 0x0000000000007918 */ /* 0x000fc40000000000 */
        /* <DEDUP_REMOVED lines=9> */
[C---:B---3--:R-:W-:Y:S03]  /*f21b0*/  HMMA.1688.F32.TF32 R28, R8.reuse, R118, R192 ;  /* 0x00000076081c723c */ /* 0x048fe600000810c0 */
        /* <DEDUP_REMOVED lines=8> */
[C---:B---3--:R-:W-:Y:S01]  /*f2240*/  HMMA.1688.F32.TF32 R28, R8.reuse, R110, R100 ;  /* 0x0000006e081c723c */ /* 0x048fe20000081064 */
[----:B------:R1:W-:Y:S05]  /*f2250*/  STL.64 [R1+0xf8], R22 ;  /* 0x0000f81601007387 */ /* 0x0003ea0000100a00 */
[C---:B-1----:R-:W-:Y:S11]  /*f2260*/  HMMA.1688.F32.TF32 R20, R8.reuse, R142, R196 ;  /* 0x0000008e0814723c */ /* 0x042ff600000810c4 */
        /* <DEDUP_REMOVED lines=99> */
[----:B---3--:R-:W-:Y:S06]  /*f28a0*/  HMMA.1688.F32.TF32 R8, R8, R158, R28 ;  /* 0x0000009e0808723c */ /* 0x008fec000008101c */
[C---:B------:R-:W-:Y:S06]  /*f28b0*/  HMMA.1688.F32.TF32 R28, R4.reuse, R90, R40 ;  /* 0x0000005a041c723c */ /* 0x040fec0000081028 */
[C---:B------:R-:W-:Y:S05]  /*f28c0*/  HMMA.1688.F32.TF32 R32, R4.reuse, R98, R32 ;  /* 0x000000620420723c */ /* 0x040fea0000081020 */
[----:B------:R-:W-:Y:S04]  /*f28d0*/  STL.64 [R1+0xb0], R52 ;  /* 0x0000b03401007387 */ /* 0x000fe80000100a00 */
[----:B------:R-:W-:Y:S04]  /*f28e0*/  STL.64 [R1+0xb8], R54 ;  /* 0x0000b83601007387 */ /* 0x000fe80000100a00 */
[----:B------:R-:W-:Y:S01]  /*f28f0*/  STL.64 [R1+0xa0], R8 ;  /* 0x0000a00801007387 */ /* 0x000fe20000100a00 */
[C---:B--2---:R-:W-:Y:S03]  /*f2900*/  HMMA.1688.F32.TF32 R20, R4.reuse, R78, R20 ;  /* 0x0000004e0414723c */ /* 0x044fe60000081014 */
[----:B------:R1:W-:Y:S03]  /*f2910*/  STL.64 [R1+0xa8], R10 ;  /* 0x0000a80a01007387 */ /* 0x0003e60000100a00 */
[C---:B-1----:R-:W-:Y:S03]  /*f2920*/  HMMA.1688.F32.TF32 R8, R4.reuse, R26, R48 ;  /* 0x0000001a0408723c */ /* 0x042fe60000081030 */
[----:B------:R-:W-:Y:S04]  /*f2930*/  STL.64 [R1+0x90], R32 ;  /* 0x0000902001007387 */ /* 0x000fe80000100a00 */
[----:B------:R1:W-:Y:S04]  /*f2940*/  STL.64 [R1+0x98], R34 ;  /* 0x0000982201007387 */ /* 0x0003e80000100a00 */
[----:B------:R-:W-:Y:S04]  /*f2950*/  STL.64 [R1+0x80], R28 ;  /* 0x0000801c01007387 */ /* 0x000fe80000100a00 */
[----:B------:R2:W-:Y:S08]  /*f2960*/  STL.64 [R1+0x88], R30 ;  /* 0x0000881e01007387 */ /* 0x0005f00000100a00 */
[----:B------:R-:W-:Y:S04]  /*f2970*/  STL.64 [R1+0x70], R8 ;  /* 0x0000700801007387 */ /* 0x000fe80000100a00 */
[----:B------:R-:W-:Y:S04]  /*f2980*/  STL.64 [R1+0x78], R10 ;  /* 0x0000780a01007387 */ /* 0x000fe80000100a00 */
[----:B------:R-:W-:Y:S04]  /*f2990*/  STL.64 [R1+0x60], R20 ;  /* 0x0000601401007387 */ /* 0x000fe80000100a00 */
[----:B------:R3:W-:Y:S01]  /*f29a0*/  STL.64 [R1+0x68], R22 ;  /* 0x0000681601007387 */ /* 0x0007e20000100a00 */
[----:B-1----:R-:W-:Y:S01]  /*f29b0*/  HMMA.1688.F32.TF32 R32, R4, R46, R60 ;  /* 0x0000002e0420723c */ /* 0x002fe2000008103c */
[----:B------:R-:W-:-:S02]  /*f29c0*/  LOP3.LUT R2, R3, 0x20, RZ, 0x3c, !PT ;  /* 0x0000002003027812 */ /* 0x000fc400078e3cff */
[----:B------:R-:W-:Y:S03]  /*f29d0*/  LDS R8, [R3+UR10+0x2c680] ;  /* 0x02c6800a03087984 */ /* 0x000fe60008000800 */
[C---:B--2---:R-:W-:Y:S01]  /*f29e0*/  HMMA.1688.F32.TF32 R28, R4.reuse, R18, R112 ;  /* 0x00000012041c723c */ /* 0x044fe20000081070 */
[----:B------:R-:W-:Y:S04]  /*f29f0*/  LDS R10, [R3+UR10+0x2e680] ;  /* 0x02e6800a030a7984 */ /* 0x000fe80008000800 */
[----:B------:R-:W-:Y:S01]  /*f2a00*/  LDS R9, [R2+UR10+0x2c680] ;  /* 0x02c6800a02097984 */ /* 0x000fe20008000800 */
[C---:B---3--:R-:W-:Y:S03]  /*f2a10*/  HMMA.1688.F32.TF32 R20, R4.reuse, R38, R56 ;  /* 0x000000260414723c */ /* 0x048fe60000081038 */
[----:B------:R-:W1:Y:S04]  /*f2a20*/  LDS R11, [R2+UR10+0x2e680] ;  /* 0x02e6800a020b7984 */ /* 0x000e680008000800 */
[----:B------:R-:W-:Y:S04]  /*f2a30*/  LDS R133, [R2+UR10+0x30080] ;  /* 0x0300800a02857984 */ /* 0x000fe80008000800 */
[----:B------:R-:W-:Y:S04]  /*f2a40*/  LDS R233, [R2+UR10+0x30100] ;  /* 0x0301000a02e97984 */ /* 0x000fe80008000800 */
[----:B------:R-:W-:Y:S08]  /*f2a50*/  LDS R235, [R2+UR10+0x32100] ;  /* 0x0321000a02eb7984 */ /* 0x000ff00008000800 */
        /* <DEDUP_REMOVED lines=13> */
[----:B------:R2:W-:Y:S05]  /*f2b30*/  STL.64 [R1+0x1f8], R34 ;  /* 0x0001f82201007387 */ /* 0x0005ea0000100a00 */
[----:B------:R-:W-:Y:S04]  /*f2b40*/  STL.64 [R1+0x1e0], R28 ;  /* 0x0001e01c01007387 */ /* 0x000fe80000100a00 */
[----:B------:R3:W-:Y:S01]  /*f2b50*/  STL.64 [R1+0x1e8], R30 ;  /* 0x0001e81e01007387 */ /* 0x0007e20000100a00 */
[C---:B--2---:R-:W-:Y:S03]  /*f2b60*/  HMMA.1688.F32.TF32 R32, R4.reuse, R134, R144 ;  /* 0x000000860420723c */ /* 0x044fe60000081090 */
[----:B------:R-:W-:Y:S03]  /*f2b70*/  STL.64 [R1+0x1d0], R20 ;  /* 0x0001d01401007387 */ /* 0x000fe60000100a00 */
[C---:B---3--:R-:W-:Y:S01]  /*f2b80*/  HMMA.1688.F32.TF32 R28, R4.reuse, R110, R152 ;  /* 0x0000006e041c723c */ /* 0x048fe20000081098 */
[----:B------:R2:W-:Y:S05]  /*f2b90*/  STL.64 [R1+0x1d8], R22 ;  /* 0x0001d81601007387 */ /* 0x0005ea0000100a00 */
[C---:B--2---:R-:W-:Y:S11]  /*f2ba0*/  HMMA.1688.F32.TF32 R20, R4.reuse, R142, R160 ;  /* 0x0000008e0414723c */ /* 0x044ff600000810a0 */
[----:B------:R-:W-:Y:S04]  /*f2bb0*/  STL.64 [R1+0x1c0], R32 ;  /* 0x0001c02001007387 */ /* 0x000fe80000100a00 */
[----:B------:R2:W-:Y:S04]  /*f2bc0*/  STL.64 [R1+0x1c8], R34 ;  /* 0x0001c82201007387 */ /* 0x0005e80000100a00 */
[----:B------:R-:W-:Y:S04]  /*f2bd0*/  STL.64 [R1+0x1b0], R28 ;  /* 0x0001b01c01007387 */ /* 0x000fe80000100a00 */
[----:B------:R3:W-:Y:S01]  /*f2be0*/  STL.64 [R1+0x1b8], R30 ;  /* 0x0001b81e01007387 */ /* 0x0007e20000100a00 */
[C---:B--2---:R-:W-:Y:S03]  /*f2bf0*/  HMMA.1688.F32.TF32 R32, R4.reuse, R150, R164 ;  /* 0x000000960420723c */ /* 0x044fe600000810a4 */
[----:B------:R-:W-:Y:S03]  /*f2c00*/  STL.64 [R1+0x1a0], R20 ;  /* 0x0001a01401007387 */ /* 0x000fe60000100a00 */
[----:B---3--:R-:W-:Y:S01]  /*f2c10*/  HMMA.1688.F32.TF32 R28, R4, R158, R236 ;  /* 0x0000009e041c723c */ /* 0x008fe200000810ec */
[----:B------:R2:W-:Y:S05]  /*f2c20*/  STL.64 [R1+0x1a8], R22 ;  /* 0x0001a81601007387 */ /* 0x0005ea0000100a00 */
[C---:B--2---:R-:W-:Y:S11]  /*f2c30*/  HMMA.1688.F32.TF32 R20, R12.reuse, R98, R192 ;  /* 0x000000620c14723c */ /* 0x044ff600000810c0 */
[----:B------:R-:W-:Y:S04]  /*f2c40*/  STL.64 [R1+0x190], R32 ;  /* 0x0001902001007387 */ /* 0x000fe80000100a00 */
[----:B------:R-:W-:Y:S01]  /*f2c50*/  STL.64 [R1+0x198], R34 ;  /* 0x0001982201007387 */ /* 0x000fe20000100a00 */
[C---:B------:R-:W-:Y:S03]  /*f2c60*/  HMMA.1688.F32.TF32 R4, R12.reuse, R90, R72 ;  /* 0x0000005a0c04723c */ /* 0x040fe60000081048 */
[----:B------:R-:W-:Y:S04]  /*f2c70*/  STL.64 [R1+0x180], R28 ;  /* 0x0001801c01007387 */ /* 0x000fe80000100a00 */
[----:B------:R2:W-:Y:S04]  /*f2c80*/  STL.64 [R1+0x188], R30 ;  /* 0x0001881e01007387 */ /* 0x0005e80000100a00 */
[----:B------:R-:W-:Y:S01]  /*f2c90*/  STL.64 [R1+0x170], R20 ;  /* 0x0001701401007387 */ /* 0x000fe20000100a00 */
[C---:B--2---:R-:W-:Y:S03]  /*f2ca0*/  HMMA.1688.F32.TF32 R28, R12.reuse, R26, R80 ;  /* 0x0000001a0c1c723c */ /* 0x044fe60000081050 */
[----:B------:R2:W-:Y:S03]  /*f2cb0*/  STL.64 [R1+0x178], R22 ;  /* 0x0001781601007387 */ /* 0x0005e60000100a00 */
[C---:B--2---:R-:W-:Y:S05]  /*f2cc0*/  HMMA.1688.F32.TF32 R20, R12.reuse, R78, R100 ;  /* 0x0000004e0c14723c */ /* 0x044fea0000081064 */
[----:B------:R-:W-:Y:S04]  /*f2cd0*/  STL.64 [R1+0x160], R4 ;  /* 0x0001600401007387 */ /* 0x000fe80000100a00 */
[----:B------:R-:W-:Y:S08]  /*f2ce0*/  STL.64 [R1+0x168], R6 ;  /* 0x0001680601007387 */ /* 0x000ff00000100a00 */
[----:B------:R-:W-:Y:S04]  /*f2cf0*/  STL.64 [R1+0x150], R28 ;  /* 0x0001501c01007387 */ /* 0x000fe80000100a00 */
[----:B------:R-:W-:Y:S04]  /*f2d00*/  STL.64 [R1+0x158], R30 ;  /* 0x0001581e01007387 */ /* 0x000fe80000100a00 */
[----:B------:R-:W-:Y:S04]  /*f2d10*/  LDS R4, [R68+UR10+0x2c680] ;  /* 0x02c6800a44047984 */ /* 0x000fe80008000800 */
[----:B------:R-:W-:Y:S04]  /*f2d20*/  LDS R6, [R68+UR10+0x2e680] ;  /* 0x02e6800a44067984 */ /* 0x000fe80008000800 */
[----:B------:R-:W-:Y:S04]  /*f2d30*/  STL.64 [R1+0x140], R20 ;  /* 0x0001401401007387 */ /* 0x000fe80000100a00 */
[----:B------:R2:W-:Y:S04]  /*f2d40*/  STL.64 [R1+0x148], R22 ;  /* 0x0001481601007387 */ /* 0x0005e80000100a00 */
[----:B------:R-:W3:Y:S04]  /*f2d50*/  LDL.LU R100, [R1+0x710] ;  /* 0x0007100001647983 */ /* 0x000ee80000300800 */
[----:B------:R-:W-:Y:S01]  /*f2d60*/  LDS R5, [R69+UR10+0x2c680] ;  /* 0x02c6800a45057984 */ /* 0x000fe20008000800 */
[----:B--2---:R-:W-:Y:S03]  /*f2d70*/  HMMA.1688.F32.TF32 R20, R12, R38, R196 ;  /* 0x000000260c14723c */ /* 0x004fe600000810c4 */
[----:B------:R-:W2:-:S15]  /*f2d80*/  LDS R7, [R69+UR10+0x2e680] ;  /* 0x02e6800a45077984 */ /* 0x000e9e0008000800 */
[----:B------:R-:W-:-:S05]  /*f2d90*/  NOP ;  /* 0x0000000000007918 */ /* 0x000fca0000000000 */
        /* <DEDUP_REMOVED lines=109> */
[C---:B------:R-:W-:Y:S11]  /*f3470*/  HMMA.1688.F32.TF32 R168, R12.reuse, R18, R220 ;  /* 0x000000120ca8723c */ /* 0x040ff600000810dc */
[----:B------:R-:W-:Y:S04]  /*f3480*/  STL.64 [R1+0x320], R64 ;  /* 0x0003204001007387 */ /* 0x000fe80000100a00 */
[----:B------:R1:W-:Y:S02]  /*f3490*/  STL.64 [R1+0x328], R66 ;  /* 0x0003284201007387 */ /* 0x0003e40000100a00 */
[C---:B-1----:R-:W-:Y:S06]  /*f34a0*/  HMMA.1688.F32.TF32 R64, R12.reuse, R94, R212 ;  /* 0x0000005e0c40723c */ /* 0x042fec00000810d4 */
[----:B------:R-:W-:Y:S04]  /*f34b0*/  STL.64 [R1+0x310], R168 ;  /* 0x000310a801007387 */ /* 0x000fe80000100a00 */
[----:B------:R-:W-:Y:S04]  /*f34c0*/  STL.64 [R1+0x318], R170 ;  /* 0x000318aa01007387 */ /* 0x000fe80000100a00 */
[----:B------:R-:W-:Y:S04]  /*f34d0*/  STL.64 [R1+0x300], R52 ;  /* 0x0003003401007387 */ /* 0x000fe80000100a00 */
[----:B------:R1:W-:Y:S05]  /*f34e0*/  STL.64 [R1+0x308], R54 ;  /* 0x0003083601007387 */ /* 0x0003ea0000100a00 */
[----:B------:R-:W-:Y:S01]  /*f34f0*/  STL.64 [R1+0x2f0], R64 ;  /* 0x0002f04001007387 */ /* 0x000fe20000100a00 */
[C---:B-1----:R-:W-:Y:S03]  /*f3500*/  HMMA.1688.F32.TF32 R52, R12.reuse, R126, R32 ;  /* 0x0000007e0c34723c */ /* 0x042fe60000081020 */
[----:B------:R-:W-:Y:S03]  /*f3510*/  STL.64 [R1+0x2f8], R66 ;  /* 0x0002f84201007387 */ /* 0x000fe60000100a00 */
[C---:B------:R-:W-:Y:S01]  /*f3520*/  HMMA.1688.F32.TF32 R32, R12.reuse, R134, R40 ;  /* 0x000000860c20723c */ /* 0x040fe20000081028 */
[----:B------:R-:W-:Y:S04]  /*f3530*/  STL.64 [R1+0x2e0], R28 ;  /* 0x0002e01c01007387 */ /* 0x000fe80000100a00 */
[----:B------:R1:W-:Y:S02]  /*f3540*/  STL.64 [R1+0x2e8], R30 ;  /* 0x0002e81e01007387 */ /* 0x0003e40000100a00 */
[C---:B-1----:R-:W-:Y:S10]  /*f3550*/  HMMA.1688.F32.TF32 R28, R12.reuse, R110, R48 ;  /* 0x0000006e0c1c723c */ /* 0x042ff40000081030 */
[----:B------:R-:W-:Y:S04]  /*f3560*/  STL.64 [R1+0x2d0], R52 ;  /* 0x0002d03401007387 */ /* 0x000fe80000100a00 */
[----:B------:R-:W-:Y:S04]  /*f3570*/  STL.64 [R1+0x2d8], R54 ;  /* 0x0002d83601007387 */ /* 0x000fe80000100a00 */
[----:B------:R-:W-:Y:S04]  /*f3580*/  STL.64 [R1+0x2c0], R32 ;  /* 0x0002c02001007387 */ /* 0x000fe80000100a00 */
[----:B------:R1:W-:Y:S04]  /*f3590*/  STL.64 [R1+0x2c8], R34 ;  /* 0x0002c82201007387 */ /* 0x0003e80000100a00 */
[----:B------:R-:W-:Y:S01]  /*f35a0*/  STL.64 [R1+0x2b0], R28 ;  /* 0x0002b01c01007387 */ /* 0x000fe20000100a00 */
[C---:B-1----:R-:W-:Y:S03]  /*f35b0*/  HMMA.1688.F32.TF32 R32, R12.reuse, R150, R56 ;  /* 0x000000960c20723c */ /* 0x042fe60000081038 */
[----:B------:R1:W-:Y:S04]  /*f35c0*/  STL.64 [R1+0x2b8], R30 ;  /* 0x0002b81e01007387 */ /* 0x0003e80000100a00 */
[----:B------:R-:W-:Y:S04]  /*f35d0*/  STL.64 [R1+0x2a0], R20 ;  /* 0x0002a01401007387 */ /* 0x000fe80000100a00 */
[----:B------:R2:W-:Y:S01]  /*f35e0*/  STL.64 [R1+0x2a8], R22 ;  /* 0x0002a81601007387 */ /* 0x0005e20000100a00 */
[----:B-1----:R-:W-:Y:S06]  /*f35f0*/  HMMA.1688.F32.TF32 R28, R12, R158, R60 ;  /* 0x0000009e0c1c723c */ /* 0x002fec000008103c */
[C---:B--2---:R-:W-:Y:S05]  /*f3600*/  HMMA.1688.F32.TF32 R20, R8.reuse, R98, R112 ;  /* 0x000000620814723c */ /* 0x044fea0000081070 */
[----:B------:R-:W-:Y:S04]  /*f3610*/  STL.64 [R1+0x290], R32 ;  /* 0x0002902001007387 */ /* 0x000fe80000100a00 */
[----:B------:R-:W-:Y:S01]  /*f3620*/  STL.64 [R1+0x298], R34 ;  /* 0x0002982201007387 */ /* 0x000fe20000100a00 */
[C---:B------:R-:W-:Y:S07]  /*f3630*/  HMMA.1688.F32.TF32 R12, R8.reuse, R90, R120 ;  /* 0x0000005a080c723c */ /* 0x040fee0000081078 */
[----:B------:R-:W-:Y:S04]  /*f3640*/  STL.64 [R1+0x280], R28 ;  /* 0x0002801c01007387 */ /* 0x000fe80000100a00 */
[----:B------:R1:W-:Y:S04]  /*f3650*/  STL.64 [R1+0x288], R30 ;  /* 0x0002881e01007387 */ /* 0x0003e80000100a00 */
[----:B------:R-:W-:Y:S04]  /*f3660*/  STL.64 [R1+0x270], R20 ;  /* 0x0002701401007387 */ /* 0x000fe80000100a00 */
[----:B------:R2:W-:Y:S01]  /*f3670*/  STL.64 [R1+0x278], R22 ;  /* 0x0002781601007387 */ /* 0x0005e20000100a00 */
[C---:B-1----:R-:W-:Y:S06]  /*f3680*/  HMMA.1688.F32.TF32 R28, R8.reuse, R26, R128 ;  /* 0x0000001a081c723c */ /* 0x042fec0000081080 */
[C---:B--2---:R-:W-:Y:S01]  /*f3690*/  HMMA.1688.F32.TF32 R20, R8.reuse, R78, R136 ;  /* 0x0000004e0814723c */ /* 0x044fe20000081088 */
[----:B------:R-:W-:Y:S04]  /*f36a0*/  STL.64 [R1+0x260], R12 ;  /* 0x0002600c01007387 */ /* 0x000fe80000100a00 */
[----:B------:R-:W-:Y:S01]  /*f36b0*/  STL.64 [R1+0x268], R14 ;  /* 0x0002680e01007387 */ /* 0x000fe20000100a00 */
[C---:B------:R-:W-:Y:S03]  /*f36c0*/  HMMA.1688.F32.TF32 R32, R8.reuse, R18, R152 ;  /* 0x000000120820723c */ /* 0x040fe60000081098 */
[----:B------:R-:W-:Y:S04]  /*f36d0*/  LDS R12, [R3+UR10+0x2c700] ;  /* 0x02c7000a030c7984 */ /* 0x000fe80008000800 */
[----:B------:R-:W-:Y:S04]  /*f36e0*/  LDS R14, [R3+UR10+0x2e700] ;  /* 0x02e7000a030e7984 */ /* 0x000fe80008000800 */
[----:B------:R-:W-:Y:S04]  /*f36f0*/  STL.64 [R1+0x250], R28 ;  /* 0x0002501c01007387 */ /* 0x000fe80000100a00 */
[----:B------:R1:W-:Y:S04]  /*f3700*/  STL.64 [R1+0x258], R30 ;  /* 0x0002581e01007387 */ /* 0x0003e80000100a00 */
[----:B------:R-:W-:Y:S04]  /*f3710*/  STL.64 [R1+0x240], R20 ;  /* 0x0002401401007387 */ /* 0x000fe80000100a00 */
[----:B------:R2:W-:Y:S01]  /*f3720*/  STL.64 [R1+0x248], R22 ;  /* 0x0002481601007387 */ /* 0x0005e20000100a00 */
[C---:B-1----:R-:W-:Y:S03]  /*f3730*/  HMMA.1688.F32.TF32 R28, R8.reuse, R38, R104 ;  /* 0x00000026081c723c */ /* 0x042fe60000081068 */
[----:B------:R-:W-:Y:S04]  /*f3740*/  LDS R13, [R2+UR10+0x2c700] ;  /* 0x02c7000a020d7984 */ /* 0x000fe80008000800 */
[----:B------:R-:W1:Y:S01]  /*f3750*/  LDS R15, [R2+UR10+0x2e700] ;  /* 0x02e7000a020f7984 */ /* 0x000e620008000800 */
[----:B--2---:R-:W-:-:S15]  /*f3760*/  HMMA.1688.F32.TF32 R20, R8, R46, R144 ;  /* 0x0000002e0814723c */ /* 0x004fde0000081090 */
[----:B------:R-:W-:Y:S04]  /*f3770*/  STL.64 [R1+0x8a0], R28 ;  /* 0x0008a01c01007387 */ /* 0x000fe80000100a00 */
[----:B------:R2:W-:Y:S04]  /*f3780*/  STL.64 [R1+0x8a8], R30 ;  /* 0x0008a81e01007387 */ /* 0x0005e80000100a00 */
[----:B------:R-:W-:Y:S04]  /*f3790*/  STL.64 [R1+0x890], R20 ;  /* 0x0008901401007387 */ /* 0x000fe80000100a00 */
[----:B------:R3:W-:Y:S01]  /*f37a0*/  STL.64 [R1+0x898], R22 ;  /* 0x0008981601007387 */ /* 0x0007e20000100a00 */
[C---:B--2---:R-:W-:Y:S06]  /*f37b0*/  HMMA.1688.F32.TF32 R28, R8.reuse, R86, R160 ;  /* 0x00000056081c723c */ /* 0x044fec00000810a0 */
[----:B---3--:R-:W-:Y:S01]  /*f37c0*/  HMMA.1688.F32.TF32 R20, R8, R94, R164 ;  /* 0x0000005e0814723c */ /* 0x008fe200000810a4 */
[----:B------:R-:W-:Y:S04]  /*f37d0*/  STL.64 [R1+0x880], R32 ;  /* 0x0008802001007387 */ /* 0x000fe80000100a00 */
[----:B------:R2:W-:-:S12]  /*f37e0*/  STL.64 [R1+0x888], R34 ;  /* 0x0008882201007387 */ /* 0x0005d80000100a00 */
[----:B------:R-:W-:Y:S01]  /*f37f0*/  STL.64 [R1+0x870], R28 ;  /* 0x0008701c01007387 */ /* 0x000fe20000100a00 */
[C---:B--2---:R-:W-:Y:S03]  /*f3800*/  HMMA.1688.F32.TF32 R32, R8.reuse, R118, R236 ;  /* 0x000000760820723c */ /* 0x044fe600000810ec */
[----:B------:R2:W-:Y:S04]  /*f3810*/  STL.64 [R1+0x878], R30 ;  /* 0x0008781e01007387 */ /* 0x0005e80000100a00 */
[----:B------:R-:W-:Y:S04]  /*f3820*/  STL.64 [R1+0x860], R20 ;  /* 0x0008601401007387 */ /* 0x000fe80000100a00 */
[----:B------:R3:W-:Y:S01]  /*f3830*/  STL.64 [R1+0x868], R22 ;  /* 0x0008681601007387 */ /* 0x0007e20000100a00 */
[C---:B--2---:R-:W-:Y:S06]  /*f3840*/  HMMA.1688.F32.TF32 R28, R8.reuse, R126, R192 ;  /* 0x0000007e081c723c */ /* 0x044fec00000810c0 */
[C---:B---3--:R-:W-:Y:S05]  /*f3850*/  HMMA.1688.F32.TF32 R20, R8.reuse, R134, R72 ;  /* 0x000000860814723c */ /* 0x048fea0000081048 */
[----:B------:R-:W-:Y:S04]  /*f3860*/  STL.64 [R1+0x850], R32 ;  /* 0x0008502001007387 */ /* 0x000fe80000100a00 */
[----:B------:R2:W-:Y:S08]  /*f3870*/  STL.64 [R1+0x858], R34 ;  /* 0x0008582201007387 */ /* 0x0005f00000100a00 */
[----:B------:R-:W-:Y:S01]  /*f3880*/  STL.64 [R1+0x840], R28 ;  /* 0x0008401c01007387 */ /* 0x000fe20000100a00 */
[C---:B--2---:R-:W-:Y:S03]  /*f3890*/  HMMA.1688.F32.TF32 R32, R8.reuse, R110, R80 ;  /* 0x0000006e0820723c */ /* 0x044fe60000081050 */
[----:B------:R2:W-:Y:S04]  /*f38a0*/  STL.64 [R1+0x848], R30 ;  /* 0x0008481e01007387 */ /* 0x0005e80000100a00 */
[----:B------:R-:W-:Y:S04]  /*f38b0*/  STL.64 [R1+0x830], R20 ;  /* 0x0008301401007387 */ /* 0x000fe80000100a00 */
[----:B------:R3:W-:Y:S01]  /*f38c0*/  STL.64 [R1+0x838], R22 ;  /* 0x0008381601007387 */ /* 0x0007e20000100a00 */
[C---:B--2---:R-:W-:Y:S06]  /*f38d0*/  HMMA.1688.F32.TF32 R28, R8.reuse, R142, R100 ;  /* 0x0000008e081c723c */ /* 0x044fec0000081064 */
[----:B---3--:R-:W-:Y:S05]  /*f38e0*/  HMMA.1688.F32.TF32 R20, R8, R150, R196 ;  /* 0x000000960814723c */ /* 0x008fea00000810c4 */
        /* <DEDUP_REMOVED lines=70> */
[----:B-1----:R-:W2:Y:S04]  /*f3d50*/  LDL.LU R20, [R1+0x580] ;  /* 0x0005800001147983 */ /* 0x002ea80000300800 */
        /* <DEDUP_REMOVED lines=27> */
[----:B---3--:R-:W-:Y:S06]  /*f3f10*/  HMMA.1688.F32.TF32 R28, R4, R98, R28 ;  /* 0x00000062041c723c */ /* 0x008fec000008101c */
[----:B----4-:R-:W-:Y:S06]  /*f3f20*/  HMMA.1688.F32.TF32 R52, R8, R158, R212 ;  /* 0x0000009e0834723c */ /* 0x010fec00000810d4 */
[----:B--2---:R-:W-:-:S15]  /*f3f30*/  HMMA.1688.F32.TF32 R8, R4, R90, R32 ;  /* 0x0000005a0408723c */ /* 0x004fde0000081020 */
[----:B------:R-:W-:-:S02]  /*f3f40*/  NOP ;  /* 0x0000000000007918 */ /* 0x000fc40000000000 */
[----:B------:R-:W-:Y:S01]  /*f3f50*/  STL.64 [R1+0x4c0], R52 ;  /* 0x0004c03401007387 */ /* 0x000fe20000100a00 */
[C---:B------:R-:W-:Y:S03]  /*f3f60*/  HMMA.1688.F32.TF32 R32, R4.reuse, R26, R40 ;  /* 0x0000001a0420723c */ /* 0x040fe60000081028 */
[----:B------:R-:W-:Y:S04]  /*f3f70*/  STL.64 [R1+0x4c8], R54 ;  /* 0x0004c83601007387 */ /* 0x000fe80000100a00 */
[----:B------:R-:W-:Y:S04]  /*f3f80*/  STL.64 [R1+0x4b0], R28 ;  /* 0x0004b01c01007387 */ /* 0x000fe80000100a00 */
[----:B------:R1:W-:Y:S01]  /*f3f90*/  STL.64 [R1+0x4b8], R30 ;  /* 0x0004b81e01007387 */ /* 0x0003e20000100a00 */
[C---:B------:R-:W-:Y:S06]  /*f3fa0*/  HMMA.1688.F32.TF32 R20, R4.reuse, R38, R20 ;  /* 0x000000260414723c */ /* 0x040fec0000081014 */
[C---:B-1----:R-:W-:Y:S01]  /*f3fb0*/  HMMA.1688.F32.TF32 R28, R4.reuse, R78, R48 ;  /* 0x0000004e041c723c */ /* 0x042fe20000081030 */
[----:B------:R-:W-:Y:S04]  /*f3fc0*/  STL.64 [R1+0x4a0], R8 ;  /* 0x0004a00801007387 */ /* 0x000fe80000100a00 */
[----:B------:R-:W-:Y:S04]  /*f3fd0*/  STL.64 [R1+0x4a8], R10 ;  /* 0x0004a80a01007387 */ /* 0x000fe80000100a00 */
[----:B------:R-:W-:Y:S04]  /*f3fe0*/  STL.64 [R1+0x490], R32 ;  /* 0x0004902001007387 */ /* 0x000fe80000100a00 */
[----:B------:R1:W-:Y:S04]  /*f3ff0*/  STL.64 [R1+0x498], R34 ;  /* 0x0004982201007387 */ /* 0x0003e80000100a00 */
[----:B------:R-:W-:Y:S04]  /*f4000*/  LDS R8, [R68+UR10+0x2c700] ;  /* 0x02c7000a44087984 */ /* 0x000fe80008000800 */
[----:B------:R-:W-:Y:S04]  /*f4010*/  LDS R10, [R68+UR10+0x2e700] ;  /* 0x02e7000a440a7984 */ /* 0x000fe80008000800 */
[----:B------:R-:W-:Y:S01]  /*f4020*/  STL.64 [R1+0x340], R28 ;  /* 0x0003401c01007387 */ /* 0x000fe20000100a00 */
[C---:B-1----:R-:W-:Y:S03]  /*f4030*/  HMMA.1688.F32.TF32 R32, R4.reuse, R46, R56 ;  /* 0x0000002e0420723c */ /* 0x042fe60000081038 */
[----:B------:R1:W-:Y:S04]  /*f4040*/  STL.64 [R1+0x348], R30 ;  /* 0x0003481e01007387 */ /* 0x0003e80000100a00 */
[----:B------:R-:W-:Y:S04]  /*f4050*/  STL.64 [R1+0x800], R20 ;  /* 0x0008001401007387 */ /* 0x000fe80000100a00 */
[----:B------:R2:W-:Y:S01]  /*f4060*/  STL.64 [R1+0x808], R22 ;  /* 0x0008081601007387 */ /* 0x0005e20000100a00 */
[C---:B-1----:R-:W-:Y:S03]  /*f4070*/  HMMA.1688.F32.TF32 R28, R4.reuse, R18, R60 ;  /* 0x00000012041c723c */ /* 0x042fe6000008103c */
[----:B------:R-:W-:Y:S04]  /*f4080*/  LDS R9, [R69+UR10+0x2c700] ;  /* 0x02c7000a45097984 */ /* 0x000fe80008000800 */
[----:B------:R-:W1:Y:S01]  /*f4090*/  LDS R11, [R69+UR10+0x2e700] ;  /* 0x02e7000a450b7984 */ /* 0x000e620008000800 */
[C---:B--2---:R-:W-:Y:S03]  /*f40a0*/  HMMA.1688.F32.TF32 R20, R4.reuse, R86, R112 ;  /* 0x000000560414723c */ /* 0x044fe60000081070 */
        /* <DEDUP_REMOVED lines=25> */
[----:B--2---:R-:W-:Y:S06]  /*f4240*/  HMMA.1688.F32.TF32 R28, R4, R158, R164 ;  /* 0x0000009e041c723c */ /* 0x004fec00000810a4 */
[C---:B---3--:R-:W-:Y:S05]  /*f4250*/  HMMA.1688.F32.TF32 R20, R12.reuse, R98, R236 ;  /* 0x000000620c14723c */ /* 0x048fea00000810ec */
[----:B------:R-:W-:Y:S04]  /*f4260*/  STL.64 [R1+0x760], R32 ;  /* 0x0007602001007387 */ /* 0x000fe80000100a00 */
[----:B------:R-:W-:Y:S01]  /*f4270*/  STL.64 [R1+0x768], R34 ;  /* 0x0007682201007387 */ /* 0x000fe20000100a00 */
[C---:B------:R-:W-:Y:S07]  /*f4280*/  HMMA.1688.F32.TF32 R4, R12.reuse, R90, R192 ;  /* 0x0000005a0c04723c */ /* 0x040fee00000810c0 */
[----:B------:R-:W-:Y:S04]  /*f4290*/  STL.64 [R1+0x480], R28 ;  /* 0x0004801c01007387 */ /* 0x000fe80000100a00 */
[----:B------:R2:W-:Y:S04]  /*f42a0*/  STL.64 [R1+0x488], R30 ;  /* 0x0004881e01007387 */ /* 0x0005e80000100a00 */
[----:B------:R-:W-:Y:S04]  /*f42b0*/  STL.64 [R1+0x470], R20 ;  /* 0x0004701401007387 */ /* 0x000fe80000100a00 */
[----:B------:R3:W-:Y:S01]  /*f42c0*/  STL.64 [R1+0x478], R22 ;  /* 0x0004781601007387 */ /* 0x0007e20000100a00 */
[C---:B--2---:R-:W-:Y:S06]  /*f42d0*/  HMMA.1688.F32.TF32 R28, R12.reuse, R26, R72 ;  /* 0x0000001a0c1c723c */ /* 0x044fec0000081048 */
[C---:B---3--:R-:W-:Y:S01]  /*f42e0*/  HMMA.1688.F32.TF32 R20, R12.reuse, R78, R80 ;  /* 0x0000004e0c14723c */ /* 0x048fe20000081050 */
[----:B------:R-:W-:Y:S04]  /*f42f0*/  STL.64 [R1+0x460], R4 ;  /* 0x0004600401007387 */ /* 0x000fe80000100a00 */
[----:B------:R-:W-:Y:S04]  /*f4300*/  STL.64 [R1+0x468], R6 ;  /* 0x0004680601007387 */ /* 0x000fe80000100a00 */
[----:B------:R-:W-:Y:S04]  /*f4310*/  LDS R4, [R3+UR10+0x2c780] ;  /* 0x02c7800a03047984 */ /* 0x000fe80008000800 */
[----:B------:R-:W-:Y:S04]  /*f4320*/  LDS R6, [R3+UR10+0x2e780] ;  /* 0x02e7800a03067984 */ /* 0x000fe80008000800 */
[----:B------:R-:W-:Y:S04]  /*f4330*/  STL.64 [R1+0x450], R28 ;  /* 0x0004501c01007387 */ /* 0x000fe80000100a00 */
[----:B------:R2:W-:Y:S04]  /*f4340*/  STL.64 [R1+0x458], R30 ;  /* 0x0004581e01007387 */ /* 0x0005e80000100a00 */
[----:B------:R-:W-:Y:S04]  /*f4350*/  STL.64 [R1+0x440], R20 ;  /* 0x0004401401007387 */ /* 0x000fe80000100a00 */
[----:B------:R3:W-:Y:S01]  /*f4360*/  STL.64 [R1+0x448], R22 ;  /* 0x0004481601007387 */ /* 0x0007e20000100a00 */
[C---:B--2---:R-:W-:Y:S03]  /*f4370*/  HMMA.1688.F32.TF32 R28, R12.reuse, R38, R100 ;  /* 0x000000260c1c723c */ /* 0x044fe60000081064 */
[----:B------:R-:W-:Y:S04]  /*f4380*/  LDS R5, [R2+UR10+0x2c780] ;  /* 0x02c7800a02057984 */ /* 0x000fe80008000800 */
[----:B------:R-:W2:Y:S01]  /*f4390*/  LDS R7, [R2+UR10+0x2e780] ;  /* 0x02e7800a02077984 */ /* 0x000ea20008000800 */
[----:B---3--:R-:W-:-:S15]  /*f43a0*/  HMMA.1688.F32.TF32 R20, R12, R46, R196 ;  /* 0x0000002e0c14723c */ /* 0x008fde00000810c4 */
        /* <DEDUP_REMOVED lines=111> */
[----:B------:R-:W-:-:S15]  /*f4aa0*/  HMMA.1688.F32.TF32 R52, R12, R94, R216 ;  /* 0x0000005e0c34723c */ /* 0x000fde00000810d8 */
        /* <DEDUP_REMOVED lines=9> */
[C---:B------:R-:W-:Y:S06]  /*f4b40*/  HMMA.1688.F32.TF32 R28, R12.reuse, R110, R40 ;  /* 0x0000006e0c1c723c */ /* 0x040fec0000081028 */
[C---:B-1----:R-:W-:Y:S03]  /*f4b50*/  HMMA.1688.F32.TF32 R52, R12.reuse, R134, R32 ;  /* 0x000000860c34723c */ /* 0x042fe60000081020 */
[----:B------:R-:W-:Y:S04]  /*f4b60*/  STL.64 [R1+0x700], R168 ;  /* 0x000700a801007387 */ /* 0x000fe80000100a00 */
[----:B------:R-:W-:Y:S01]  /*f4b70*/  STL.64 [R1+0x708], R170 ;  /* 0x000708aa01007387 */ /* 0x000fe20000100a00 */
[C---:B------:R-:W-:Y:S03]  /*f4b80*/  HMMA.1688.F32.TF32 R32, R12.reuse, R142, R48 ;  /* 0x0000008e0c20723c */ /* 0x040fe60000081030 */
[----:B------:R-:W-:Y:S04]  /*f4b90*/  STL.64 [R1+0x6f0], R64 ;  /* 0x0006f04001007387 */ /* 0x000fe80000100a00 */
[----:B------:R-:W-:Y:S08]  /*f4ba0*/  STL.64 [R1+0x6f8], R66 ;  /* 0x0006f84201007387 */ /* 0x000ff00000100a00 */
[----:B------:R-:W-:Y:S04]  /*f4bb0*/  STL.64 [R1+0x6e0], R52 ;  /* 0x0006e03401007387 */ /* 0x000fe80000100a00 */
[----:B------:R-:W-:Y:S04]  /*f4bc0*/  STL.64 [R1+0x6e8], R54 ;  /* 0x0006e83601007387 */ /* 0x000fe80000100a00 */
        /* <DEDUP_REMOVED lines=25> */
[----:B-1----:R-:W-:Y:S03]  /*f4d60*/  HMMA.1688.F32.TF32 R12, R8, R38, R136 ;  /* 0x00000026080c723c */ /* 0x002fe60000081088 */
[----:B------:R-:W1:-:S15]  /*f4d70*/  LDS R23, [R2+UR10+0x32000] ;  /* 0x0320000a02177984 */ /* 0x000e5e0008000800 */
[----:B------:R-:W-:-:S05]  /*f4d80*/  NOP ;  /* 0x0000000000007918 */ /* 0x000fca0000000000 */
[----:B------:R-:W-:Y:S04]  /*f4d90*/  STL.64 [R1+0x6a0], R12 ;  /* 0x0006a00c01007387 */ /* 0x000fe80000100a00 */
[----:B------:R2:W-:Y:S02]  /*f4da0*/  STL.64 [R1+0x6a8], R14 ;  /* 0x0006a80e01007387 */ /* 0x0005e40000100a00 */
[C---:B--2---:R-:W-:Y:S02]  /*f4db0*/  HMMA.1688.F32.TF32 R12, R8.reuse, R18, R144 ;  /* 0x00000012080c723c */ /* 0x044fe40000081090 */
[----:B------:R-:W-:Y:S04]  /*f4dc0*/  STL.64 [R1+0x690], R32 ;  /* 0x0006902001007387 */ /* 0x000fe80000100a00 */
[----:B------:R-:W-:Y:S01]  /*f4dd0*/  STL.64 [R1+0x698], R34 ;  /* 0x0006982201007387 */ /* 0x000fe20000100a00 */
[----:B------:R-:W-:Y:S03]  /*f4de0*/  HMMA.1688.F32.TF32 R28, R8, R86, R196 ;  /* 0x00000056081c723c */ /* 0x000fe600000810c4 */
[----:B------:R-:W1:-:S13]  /*f4df0*/  LDL.64 R196, [R1+0xbc0] ;  /* 0x000bc00001c47983 */ /* 0x000e5a0000100a00 */
[----:B------:R-:W-:Y:S04]  /*f4e00*/  STL.64 [R1+0x680], R12 ;  /* 0x0006800c01007387 */ /* 0x000fe80000100a00 */
[----:B------:R2:W-:Y:S02]  /*f4e10*/  STL.64 [R1+0x688], R14 ;  /* 0x0006880e01007387 */ /* 0x0005e40000100a00 */
[C---:B--2---:R-:W-:Y:S02]  /*f4e20*/  HMMA.1688.F32.TF32 R12, R8.reuse, R94, R152 ;  /* 0x0000005e080c723c */ /* 0x044fe40000081098 */
[----:B------:R-:W-:Y:S04]  /*f4e30*/  STL.64 [R1+0x670], R28 ;  /* 0x0006701c01007387 */ /* 0x000fe80000100a00 */
[----:B------:R2:W-:Y:S01]  /*f4e40*/  STL.64 [R1+0x678], R30 ;  /* 0x0006781e01007387 */ /* 0x0005e20000100a00 */
[C---:B------:R-:W-:Y:S06]  /*f4e50*/  HMMA.1688.F32.TF32 R32, R8.reuse, R118, R160 ;  /* 0x000000760820723c */ /* 0x040fec00000810a0 */
[C---:B--2---:R-:W-:Y:S10]  /*f4e60*/  HMMA.1688.F32.TF32 R28, R8.reuse, R126, R164 ;  /* 0x0000007e081c723c */ /* 0x044ff400000810a4 */
        /* <DEDUP_REMOVED lines=11> */
[----:B------:R-:W-:Y:S04]  /*f4f20*/  STL.64 [R1+0x630], R12 ;  /* 0x0006300c01007387 */ /* 0x000fe80000100a00 */
[----:B------:R2:W-:Y:S02]  /*f4f30*/  STL.64 [R1+0x638], R14 ;  /* 0x0006380e01007387 */ /* 0x0005e40000100a00 */
[C---:B--2---:R-:W-:Y:S06]  /*f4f40*/  HMMA.1688.F32.TF32 R12, R8.reuse, R150, R80 ;  /* 0x00000096080c723c */ /* 0x044fec0000081050 */
[----:B------:R-:W-:Y:S01]  /*f4f50*/  HMMA.1688.F32.TF32 R8, R8, R158, R100 ;  /* 0x0000009e0808723c */ /* 0x000fe20000081064 */
[----:B------:R-:W-:Y:S04]  /*f4f60*/  STL.64 [R1+0x620], R32 ;  /* 0x0006202001007387 */ /* 0x000fe80000100a00 */
[----:B------:R-:W-:Y:S04]  /*f4f70*/  STL.64 [R1+0x628], R34 ;  /* 0x0006282201007387 */ /* 0x000fe80000100a00 */
[----:B------:R2:W-:Y:S04]  /*f4f80*/  STL.64 [R1+0x610], R28 ;  /* 0x0006101c01007387 */ /* 0x0005e80000100a00 */
[----:B------:R3:W-:Y:S04]  /*f4f90*/  STL.64 [R1+0x618], R30 ;  /* 0x0006181e01007387 */ /* 0x0007e80000100a00 */
        /* <DEDUP_REMOVED lines=84> */
[----:B------:R-:W2:Y:S04]  /*f54e0*/  LDL.64 R72, [R1+0xbb0] ;  /* 0x000bb00001487983 */ /* 0x000ea80000100a00 */
[----:B------:R-:W2:Y:S04]  /*f54f0*/  LDL.64 R100, [R1+0xba0] ;  /* 0x000ba00001647983 */ /* 0x000ea80000100a00 */
[----:B------:R-:W2:Y:S04]  /*f5500*/  LDL.64 R192, [R1+0xb90] ;  /* 0x000b900001c07983 */ /* 0x000ea80000100a00 */
[----:B------:R-:W2:Y:S04]  /*f5510*/  LDL.64 R248, [R1+0xb70] ;  /* 0x000b700001f87983 */ /* 0x000ea80000100a00 */
[----:B------:R-:W2:Y:S01]  /*f5520*/  LDL R96, [R1+0xb80] ;  /* 0x000b800001607983 */ /* 0x000ea20000100800 */
[----:B-1----:R-:W-:-:S15]  /*f5530*/  HMMA.1688.F32.TF32 R8, R4, R98, R220 ;  /* 0x000000620408723c */ /* 0x002fde00000810dc */
[----:B------:R-:W-:-:S08]  /*f5540*/  NOP ;  /* 0x0000000000007918 */ /* 0x000fd00000000000 */
[----:B------:R-:W-:Y:S04]  /*f5550*/  STL.64 [R1+0x3d0], R8 ;  /* 0x0003d00801007387 */ /* 0x000fe80000100a00 */
[----:B------:R3:W-:Y:S04]  /*f5560*/  STL.64 [R1+0x3d8], R10 ;  /* 0x0003d80a01007387 */ /* 0x0007e80000100a00 */
[----:B------:R-:W2:Y:S01]  /*f5570*/  LDL R97, [R1+0xb84] ;  /* 0x000b840001617983 */ /* 0x000ea20000100800 */
[C---:B----4-:R-:W-:Y:S03]  /*f5580*/  HMMA.1688.F32.TF32 R12, R4.reuse, R26, R212 ;  /* 0x0000001a040c723c */ /* 0x050fe600000810d4 */
[----:B------:R-:W4:Y:S03]  /*f5590*/  LDL R88, [R1+0xb60] ;  /* 0x000b600001587983 */ /* 0x000f260000100800 */
[----:B---3--:R-:W-:-:S15]  /*f55a0*/  HMMA.1688.F32.TF32 R8, R4, R90, R216 ;  /* 0x0000005a0408723c */ /* 0x008fde00000810d8 */
[----:B------:R-:W-:-:S08]  /*f55b0*/  NOP ;  /* 0x0000000000007918 */ /* 0x000fd00000000000 */
[----:B------:R-:W-:Y:S04]  /*f55c0*/  STL.64 [R1+0x3c0], R8 ;  /* 0x0003c00801007387 */ /* 0x000fe80000100a00 */
[----:B------:R2:W-:Y:S04]  /*f55d0*/  STL.64 [R1+0x3c8], R10 ;  /* 0x0003c80a01007387 */ /* 0x0005e80000100a00 */
[----:B------:R-:W4:Y:S01]  /*f55e0*/  LDL R89, [R1+0xb64] ;  /* 0x000b640001597983 */ /* 0x000f220000100800 */
[C---:B--2---:R-:W-:Y:S03]  /*f55f0*/  HMMA.1688.F32.TF32 R8, R4.reuse, R78, R28 ;  /* 0x0000004e0408723c */ /* 0x044fe6000008101c */
[----:B------:R-:W-:Y:S04]  /*f5600*/  STL.64 [R1+0x3b0], R12 ;  /* 0x0003b00c01007387 */ /* 0x000fe80000100a00 */
[----:B------:R-:W-:Y:S01]  /*f5610*/  STL.64 [R1+0x3b8], R14 ;  /* 0x0003b80e01007387 */ /* 0x000fe20000100a00 */
[C---:B------:R-:W-:Y:S03]  /*f5620*/  HMMA.1688.F32.TF32 R24, R4.reuse, R46, R40 ;  /* 0x0000002e0418723c */ /* 0x040fe60000081028 */
[----:B------:R-:W-:Y:S04]  /*f5630*/  LDS R78, [R68+UR10+0x32000] ;  /* 0x0320000a444e7984 */ /* 0x000fe80008000800 */
[----:B------:R-:W1:Y:S08]  /*f5640*/  LDS R79, [R69+UR10+0x32000] ;  /* 0x0320000a454f7984 */ /* 0x000e700008000800 */
        /* <DEDUP_REMOVED lines=9> */
[----:B------:R-:W-:Y:S04]  /*f56e0*/  STL.64 [R1+0x5e8], R26 ;  /* 0x0005e81a01007387 */ /* 0x000fe80000100a00 */
[----:B------:R-:W2:Y:S04]  /*f56f0*/  LDL.64 R84, [R1+0xaf0] ;  /* 0x000af00001547983 */ /* 0x000ea80000100a00 */
[----:B------:R-:W-:Y:S04]  /*f5700*/  STL.64 [R1+0x5d0], R12 ;  /* 0x0005d00c01007387 */ /* 0x000fe80000100a00 */
[----:B------:R3:W-:Y:S05]  /*f5710*/  STL.64 [R1+0x5d8], R14 ;  /* 0x0005d80e01007387 */ /* 0x0007ea0000100a00 */
[----:B------:R-:W-:Y:S04]  /*f5720*/  STL.64 [R1+0x5c0], R8 ;  /* 0x0005c00801007387 */ /* 0x000fe80000100a00 */
[----:B------:R1:W-:Y:S01]  /*f5730*/  STL.64 [R1+0x5c8], R10 ;  /* 0x0005c80a01007387 */ /* 0x0003e20000100a00 */
[C---:B---3--:R-:W-:Y:S06]  /*f5740*/  HMMA.1688.F32.TF32 R12, R4.reuse, R94, R60 ;  /* 0x0000005e040c723c */ /* 0x048fec000008103c */
[C---:B-1----:R-:W-:Y:S06]  /*f5750*/  HMMA.1688.F32.TF32 R8, R4.reuse, R118, R112 ;  /* 0x000000760408723c */ /* 0x042fec0000081070 */
[C---:B------:R-:W-:Y:S11]  /*f5760*/  HMMA.1688.F32.TF32 R16, R4.reuse, R126, R120 ;  /* 0x0000007e0410723c */ /* 0x040ff60000081078 */
[----:B------:R-:W-:Y:S04]  /*f5770*/  STL.64 [R1+0x5b0], R12 ;  /* 0x0005b00c01007387 */ /* 0x000fe80000100a00 */
[----:B------:R1:W-:Y:S04]  /*f5780*/  STL.64 [R1+0x5b8], R14 ;  /* 0x0005b80e01007387 */ /* 0x0003e80000100a00 */
[----:B------:R-:W-:Y:S04]  /*f5790*/  STL.64 [R1+0x5a0], R8 ;  /* 0x0005a00801007387 */ /* 0x000fe80000100a00 */
[----:B------:R3:W-:Y:S01]  /*f57a0*/  STL.64 [R1+0x5a8], R10 ;  /* 0x0005a80a01007387 */ /* 0x0007e20000100a00 */
[C---:B-1----:R-:W-:Y:S06]  /*f57b0*/  HMMA.1688.F32.TF32 R12, R4.reuse, R134, R128 ;  /* 0x00000086040c723c */ /* 0x042fec0000081080 */
[C---:B---3--:R-:W-:Y:S01]  /*f57c0*/  HMMA.1688.F32.TF32 R8, R4.reuse, R110, R136 ;  /* 0x0000006e0408723c */ /* 0x048fe20000081088 */
[----:B------:R-:W-:Y:S04]  /*f57d0*/  STL.64 [R1+0x590], R16 ;  /* 0x0005901001007387 */ /* 0x000fe80000100a00 */
[----:B------:R1:W-:Y:S04]  /*f57e0*/  STL.64 [R1+0x598], R18 ;  /* 0x0005981201007387 */ /* 0x0003e80000100a00 */
[----:B------:R-:W3:Y:S08]  /*f57f0*/  LDL.64 R240, [R1+0xad0] ;  /* 0x000ad00001f07983 */ /* 0x000ef00000100a00 */
[----:B------:R-:W-:Y:S01]  /*f5800*/  STL.64 [R1+0x580], R12 ;  /* 0x0005800c01007387 */ /* 0x000fe20000100a00 */
[C---:B-1----:R-:W-:Y:S03]  /*f5810*/  HMMA.1688.F32.TF32 R16, R4.reuse, R142, R104 ;  /* 0x0000008e0410723c */ /* 0x042fe60000081068 */
[----:B------:R1:W-:Y:S04]  /*f5820*/  STL.64 [R1+0x588], R14 ;  /* 0x0005880e01007387 */ /* 0x0003e80000100a00 */
[----:B------:R-:W-:Y:S04]  /*f5830*/  LDS R134, [R3+UR10+0x32080] ;  /* 0x0320800a03867984 */ /* 0x000fe80008000800 */
[----:B------:R-:W-:Y:S01]  /*f5840*/  STL.64 [R1+0x570], R8 ;  /* 0x0005700801007387 */ /* 0x000fe20000100a00 */
[C---:B-1----:R-:W-:Y:S03]  /*f5850*/  HMMA.1688.F32.TF32 R12, R4.reuse, R150, R144 ;  /* 0x00000096040c723c */ /* 0x042fe60000081090 */
[----:B------:R1:W-:Y:S04]  /*f5860*/  STL.64 [R1+0x578], R10 ;  /* 0x0005780a01007387 */ /* 0x0003e80000100a00 */
[----:B------:R-:W3:Y:S01]  /*f5870*/  LDS R135, [R2+UR10+0x32080] ;  /* 0x0320800a02877984 */ /* 0x000ee20008000800 */
[----:B-1----:R-:W-:Y:S06]  /*f5880*/  HMMA.1688.F32.TF32 R8, R4, R158, R152 ;  /* 0x0000009e0408723c */ /* 0x002fec0000081098 */
[C---:B------:R-:W-:Y:S01]  /*f5890*/  HMMA.1688.F32.TF32 R4, R20.reuse, R196, R160 ;  /* 0x000000c41404723c */ /* 0x040fe200000810a0 */
[----:B------:R-:W-:Y:S04]  /*f58a0*/  STL.64 [R1+0x560], R16 ;  /* 0x0005601001007387 */ /* 0x000fe80000100a00 */
[----:B------:R-:W-:Y:S04]  /*f58b0*/  STL.64 [R1+0x568], R18 ;  /* 0x0005681201007387 */ /* 0x000fe80000100a00 */
        /* <DEDUP_REMOVED lines=10> */
[----:B------:R-:W-:Y:S04]  /*f5960*/  STL.64 [R1+0x378], R14 ;  /* 0x0003780e01007387 */ /* 0x000fe80000100a00 */
[----:B------:R-:W2:Y:S04]  /*f5970*/  LDL.LU R152, [R1+0x2e00] ;  /* 0x002e000001987983 */ /* 0x000ea80000300800 */
[----:B------:R-:W-:Y:S04]  /*f5980*/  STL.64 [R1+0x360], R8 ;  /* 0x0003600801007387 */ /* 0x000fe80000100a00 */
[----:B------:R-:W-:Y:S04]  /*f5990*/  STL.64 [R1+0x368], R10 ;  /* 0x0003680a01007387 */ /* 0x000fe80000100a00 */
[----:B------:R-:W-:Y:S04]  /*f59a0*/  STL.64 [R1+0x350], R4 ;  /* 0x0003500401007387 */ /* 0x000fe80000100a00 */
[----:B------:R1:W-:Y:S04]  /*f59b0*/  STL.64 [R1+0x358], R6 ;  /* 0x0003580601007387 */ /* 0x0003e80000100a00 */
[----:B------:R-:W2:Y:S04]  /*f59c0*/  LDL.LU R153, [R1+0x2e04] ;  /* 0x002e040001997983 */ /* 0x000ea80000300800 */
[----:B------:R-:W2:Y:S04]  /*f59d0*/  LDL.LU R154, [R1+0x2e08] ;  /* 0x002e0800019a7983 */ /* 0x000ea80000300800 */
[----:B------:R-:W2:Y:S04]  /*f59e0*/  LDL.LU R155, [R1+0x2e0c] ;  /* 0x002e0c00019b7983 */ /* 0x000ea80000300800 */
[----:B------:R-:W3:Y:S04]  /*f59f0*/  LDL R148, [R1+0xb10] ;  /* 0x000b100001947983 */ /* 0x000ee80000100800 */
[----:B------:R-:W3:Y:S04]  /*f5a00*/  LDL R149, [R1+0xb14] ;  /* 0x000b140001957983 */ /* 0x000ee80000100800 */
        /* <DEDUP_REMOVED lines=26> */
[----:B------:R-:W2:Y:S04]  /*f5bb0*/  LDL.64 R120, [R1+0xb50] ;  /* 0x000b500001787983 */ /* 0x000ea80000100a00 */
[----:B------:R-:W2:Y:S04]  /*f5bc0*/  LDL.LU R124, [R1+0x2e40] ;  /* 0x002e4000017c7983 */ /* 0x000ea80000300800 */
[----:B------:R-:W2:Y:S04]  /*f5bd0*/  LDL.LU R125, [R1+0x2e44] ;  /* 0x002e4400017d7983 */ /* 0x000ea80000300800 */
[----:B------:R-:W2:Y:S04]  /*f5be0*/  LDL.LU R126, [R1+0x2e48] ;  /* 0x002e4800017e7983 */ /* 0x000ea80000300800 */
[----:B------:R-:W2:Y:S04]  /*f5bf0*/  LDL.LU R127, [R1+0x2e4c] ;  /* 0x002e4c00017f7983 */ /* 0x000ea80000300800 */
[----:B------:R-:W2:Y:S04]  /*f5c00*/  LDL.64 R108, [R1+0xb30] ;  /* 0x000b3000016c7983 */ /* 0x000ea80000100a00 */
[----:B------:R-:W2:Y:S04]  /*f5c10*/  LDL.64 R140, [R1+0xb20] ;  /* 0x000b2000018c7983 */ /* 0x000ea80000100a00 */
[----:B------:R-:W2:Y:S04]  /*f5c20*/  LDL.LU R144, [R1+0x2e10] ;  /* 0x002e100001907983 */ /* 0x000ea80000300800 */
[----:B------:R-:W2:Y:S04]  /*f5c30*/  LDL.LU R145, [R1+0x2e14] ;  /* 0x002e140001917983 */ /* 0x000ea80000300800 */
[----:B------:R-:W2:Y:S04]  /*f5c40*/  LDL.LU R146, [R1+0x2e18] ;  /* 0x002e180001927983 */ /* 0x000ea80000300800 */
[----:B------:R-:W2:Y:S04]  /*f5c50*/  LDL.LU R147, [R1+0x2e1c] ;  /* 0x002e1c0001937983 */ /* 0x000ea80000300800 */
[----:B------:R-:W2:Y:S01]  /*f5c60*/  LDL.64 R156, [R1+0xb00] ;  /* 0x000b0000019c7983 */ /* 0x000ea20000100a00 */
[----:B-1----:R-:W-:Y:S03]  /*f5c70*/  HMMA.1688.F32.TF32 R4, R20, R96, R164 ;  /* 0x000000601404723c */ /* 0x002fe600000810a4 */
[----:B------:R-:W2:-:S15]  /*f5c80*/  LDL.LU R164, [R1+0x2df0] ;  /* 0x002df00001a47983 */ /* 0x000e9e0000300800 */
[----:B------:R-:W-:-:S05]  /*f5c90*/  NOP ;  /* 0x0000000000007918 */ /* 0x000fca0000000000 */
[----:B------:R-:W-:Y:S04]  /*f5ca0*/  STL.64 [R1+0x540], R4 ;  /* 0x0005400401007387 */ /* 0x000fe80000100a00 */
[----:B------:R4:W-:Y:S04]  /*f5cb0*/  STL.64 [R1+0x548], R6 ;  /* 0x0005480601007387 */ /* 0x0009e80000100a00 */
[----:B------:R-:W2:Y:S04]  /*f5cc0*/  LDL.LU R165, [R1+0x2df4] ;  /* 0x002df40001a57983 */ /* 0x000ea80000300800 */
[----:B------:R-:W2:Y:S01]  /*f5cd0*/  LDL.LU R166, [R1+0x2df8] ;  /* 0x002df80001a67983 */ /* 0x000ea20000300800 */
[----:B----4-:R-:W-:Y:S03]  /*f5ce0*/  HMMA.1688.F32.TF32 R4, R20, R248, R236 ;  /* 0x000000f81404723c */ /* 0x010fe600000810ec */
[----:B------:R-:W4:Y:S04]  /*f5cf0*/  LDL.LU R167, [R1+0x2dfc] ;  /* 0x002dfc0001a77983 */ /* 0x000f280000300800 */
[----:B------:R-:W4:-:S15]  /*f5d00*/  LDL.LU R160, [R1+0x2de0] ;  /* 0x002de00001a07983 */ /* 0x000f1e0000300800 */
[----:B------:R-:W-:-:S01]  /*f5d10*/  NOP ;  /* 0x0000000000007918 */ /* 0x000fc20000000000 */
[----:B------:R-:W-:Y:S04]  /*f5d20*/  STL.64 [R1+0x530], R4 ;  /* 0x0005300401007387 */ /* 0x000fe80000100a00 */
[----:B------:R3:W-:Y:S04]  /*f5d30*/  STL.64 [R1+0x538], R6 ;  /* 0x0005380601007387 */ /* 0x0007e80000100a00 */
[----:B------:R-:W4:Y:S04]  /*f5d40*/  LDL.LU R161, [R1+0x2de4] ;  /* 0x002de40001a17983 */ /* 0x000f280000300800 */
[----:B------:R-:W4:Y:S04]  /*f5d50*/  LDL.LU R162, [R1+0x2de8] ;  /* 0x002de80001a27983 */ /* 0x000f280000300800 */
[----:B------:R-:W4:Y:S04]  /*f5d60*/  LDL.LU R163, [R1+0x2dec] ;  /* 0x002dec0001a37983 */ /* 0x000f280000300800 */
[----:B------:R-:W4:Y:S01]  /*f5d70*/  LDL.64 R236, [R1+0xae0] ;  /* 0x000ae00001ec7983 */ /* 0x000f220000100a00 */
        /* <DEDUP_REMOVED lines=8> */
[C---:B--2---:R-:W-:Y:S06]  /*f5e00*/  HMMA.1688.F32.TF32 R4, R20.reuse, R120, R116 ;  /* 0x000000781404723c */ /* 0x044fec0000081074 */
[----:B------:R-:W-:-:S15]  /*f5e10*/  HMMA.1688.F32.TF32 R8, R20, R128, R124 ;  /* 0x000000801408723c */ /* 0x000fde000008107c */
[----:B------:R-:W-:-:S02]  /*f5e20*/  NOP ;  /* 0x0000000000007918 */ /* 0x000fc40000000000 */
[----:B------:R-:W-:Y:S04]  /*f5e30*/  STL.64 [R1+0x510], R4 ;  /* 0x0005100401007387 */ /* 0x000fe80000100a00 */
[----:B------:R1:W-:Y:S02]  /*f5e40*/  STL.64 [R1+0x518], R6 ;  /* 0x0005180601007387 */ /* 0x0003e40000100a00 */
[----:B-1----:R-:W-:Y:S02]  /*f5e50*/  HMMA.1688.F32.TF32 R4, R20, R108, R136 ;  /* 0x0000006c1404723c */ /* 0x002fe40000081088 */
[----:B------:R-:W-:Y:S04]  /*f5e60*/  STL.64 [R1+0x500], R8 ;  /* 0x0005000801007387 */ /* 0x000fe80000100a00 */
[----:B------:R-:W-:-:S15]  /*f5e70*/  STL.64 [R1+0x508], R10 ;  /* 0x0005080a01007387 */ /* 0x000fde0000100a00 */
[----:B------:R-:W-:-:S02]  /*f5e80*/  NOP ;  /* 0x0000000000007918 */ /* 0x000fc40000000000 */
[----:B------:R-:W-:Y:S04]  /*f5e90*/  STL.64 [R1+0x4f0], R4 ;  /* 0x0004f00401007387 */ /* 0x000fe80000100a00 */
[----:B------:R1:W-:Y:S02]  /*f5ea0*/  STL.64 [R1+0x4f8], R6 ;  /* 0x0004f80601007387 */ /* 0x0003e40000100a00 */
[C---:B-1----:R-:W-:Y:S06]  /*f5eb0*/  HMMA.1688.F32.TF32 R4, R20.reuse, R140, R104 ;  /* 0x0000008c1404723c */ /* 0x042fec0000081068 */
[----:B------:R-:W-:-:S15]  /*f5ec0*/  HMMA.1688.F32.TF32 R8, R20, R156, R152 ;  /* 0x0000009c1408723c */ /* 0x000fde0000081098 */
[----:B------:R-:W-:-:S02]  /*f5ed0*/  NOP ;  /* 0x0000000000007918 */ /* 0x000fc40000000000 */
[----:B------:R-:W-:Y:S04]  /*f5ee0*/  STL.64 [R1+0x4e0], R4 ;  /* 0x0004e00401007387 */ /* 0x000fe80000100a00 */
[----:B------:R1:W-:Y:S02]  /*f5ef0*/  STL.64 [R1+0x4e8], R6 ;  /* 0x0004e80601007387 */ /* 0x0003e40000100a00 */
[----:B-1----:R-:W-:-:S15]  /*f5f00*/  HMMA.1688.F32.TF32 R4, R20, R148, R144 ;  /* 0x000000941404723c */ /* 0x002fde0000081090 */
[----:B------:R-:W-:-:S08]  /*f5f10*/  NOP ;  /* 0x0000000000007918 */ /* 0x000fd00000000000 */
[----:B------:R-:W-:Y:S04]  /*f5f20*/  STL.64 [R1+0xa9e8], R6 ;  /* 0x00a9e80601007387 */ /* 0x000fe80000100a00 */
[----:B------:R1:W-:Y:S04]  /*f5f30*/  STL.64 [R1+0xa9e0], R4 ;  /* 0x00a9e00401007387 */ /* 0x0003e80000100a00 */
[----:B------:R-:W-:Y:S04]  /*f5f40*/  STL.64 [R1+0xa9d8], R10 ;  /* 0x00a9d80a01007387 */ /* 0x000fe80000100a00 */
[----:B------:R-:W-:Y:S01]  /*f5f50*/  STL.64 [R1+0xa9d0], R8 ;  /* 0x00a9d00801007387 */ /* 0x000fe20000100a00 */
[C---:B----4-:R-:W-:Y:S03]  /*f5f60*/  HMMA.1688.F32.TF32 R12, R20.reuse, R84, R164 ;  /* 0x00000054140c723c */ /* 0x050fe600000810a4 */
[----:B------:R-:W2:Y:S04]  /*f5f70*/  LDL.LU R164, [R1+0xfc0] ;  /* 0x000fc00001a47983 */ /* 0x000ea80000300800 */
[----:B------:R-:W2:Y:S04]  /*f5f80*/  LDL.LU R165, [R1+0xfc4] ;  /* 0x000fc40001a57983 */ /* 0x000ea80000300800 */
[----:B------:R-:W2:Y:S04]  /*f5f90*/  LDL.LU R166, [R1+0xfc8] ;  /* 0x000fc80001a67983 */ /* 0x000ea80000300800 */
[----:B------:R-:W2:Y:S01]  /*f5fa0*/  LDL.LU R167, [R1+0xfcc] ;  /* 0x000fcc0001a77983 */ /* 0x000ea20000300800 */
[----:B------:R-:W-:Y:S07]  /*f5fb0*/  HMMA.1688.F32.TF32 R16, R20, R236, R160 ;  /* 0x000000ec1410723c */ /* 0x000fee00000810a0 */
[----:B------:R4:W-:Y:S01]  /*f5fc0*/  STL.64 [R1+0xa9c8], R14 ;  /* 0x00a9c80e01007387 */ /* 0x0009e20000100a00 */
[----:B------:R-:W-:-:S03]  /*f5fd0*/  IMAD.MOV.U32 R25, RZ, RZ, R236 ;  /* 0x000000ffff197224 */ /* 0x000fc600078e00ec */
[----:B------:R4:W-:Y:S01]  /*f5fe0*/  STL.64 [R1+0xa9c0], R12 ;  /* 0x00a9c00c01007387 */ /* 0x0009e20000100a00 */
[----:B------:R-:W-:-:S11]  /*f5ff0*/  IMAD.MOV.U32 R24, RZ, RZ, R237 ;  /* 0x000000ffff187224 */ /* 0x000fd600078e00ed */
[----:B------:R-:W-:Y:S04]  /*f6000*/  STL.64 [R1+0xa9f8], R18 ;  /* 0x00a9f81201007387 */ /* 0x000fe80000100a00 */
[----:B------:R-:W-:Y:S04]  /*f6010*/  STL.64 [R1+0xa9f0], R16 ;  /* 0x00a9f01001007387 */ /* 0x000fe80000100a00 */
[----:B------:R-:W2:Y:S04]  /*f6020*/  LDL.LU R236, [R1+0xfa0] ;  /* 0x000fa00001ec7983 */ /* 0x000ea80000300800 */
[----:B------:R-:W2:Y:S04]  /*f6030*/  LDL.LU R237, [R1+0xfa4] ;  /* 0x000fa40001ed7983 */ /* 0x000ea80000300800 */
[----:B------:R-:W2:Y:S04]  /*f6040*/  LDL.LU R238, [R1+0xfa8] ;  /* 0x000fa80001ee7983 */ /* 0x000ea80000300800 */
[----:B------:R-:W2:Y:S01]  /*f6050*/  LDL.LU R239, [R1+0xfac] ;  /* 0x000fac0001ef7983 */ /* 0x000ea20000300800 */
[----:B---3--:R-:W-:Y:S03]  /*f6060*/  HMMA.1688.F32.TF32 R20, R20, R240, R80 ;  /* 0x000000f01414723c */ /* 0x008fe60000081050 */
[----:B------:R-:W3:Y:S04]  /*f6070*/  LDL.LU R80, [R1+0xf90] ;  /* 0x000f900001507983 */ /* 0x000ee80000300800 */
[----:B------:R-:W3:Y:S04]  /*f6080*/  LDL.LU R81, [R1+0xf94] ;  /* 0x000f940001517983 */ /* 0x000ee80000300800 */
[----:B------:R-:W3:Y:S04]  /*f6090*/  LDL.LU R82, [R1+0xf98] ;  /* 0x000f980001527983 */ /* 0x000ee80000300800 */
[----:B------:R-:W3:Y:S01]  /*f60a0*/  LDL.LU R83, [R1+0xf9c] ;  /* 0x000f9c0001537983 */ /* 0x000ee20000300800 */
[----:B-1----:R-:W-:Y:S01]  /*f60b0*/  MOV R5, R156 ;  /* 0x0000009c00057202 */ /* 0x002fe20000000f00 */
[----:B------:R-:W-:-:S02]  /*f60c0*/  IMAD.MOV.U32 R4, RZ, RZ, R157 ;  /* 0x000000ffff047224 */ /* 0x000fc400078e009d */
[----:B------:R-:W-:Y:S01]  /*f60d0*/  IMAD.MOV.U32 R27, RZ, RZ, R140 ;  /* 0x000000ffff1b7224 */ /* 0x000fe200078e008c */
[----:B----4-:R-:W4:Y:S01]  /*f60e0*/  LDL R14, [R1+0xb08] ;  /* 0x000b0800010e7983 */ /* 0x010f220000100800 */
[----:B------:R-:W-:Y:S01]  /*f60f0*/  IMAD.MOV.U32 R26, RZ, RZ, R141 ;  /* 0x000000ffff1a7224 */ /* 0x000fe200078e008d */
[----:B------:R-:W-:Y:S02]  /*f6100*/  MOV R12, R5 ;  /* 0x00000005000c7202 */ /* 0x000fe40000000f00 */
[----:B------:R-:W4:Y:S01]  /*f6110*/  LDL R15, [R1+0xb0c] ;  /* 0x000b0c00010f7983 */ /* 0x000f220000100800 */
[----:B------:R-:W-:-:S03]  /*f6120*/  IMAD.MOV.U32 R13, RZ, RZ, R4 ;  /* 0x000000ffff0d7224 */ /* 0x000fc600078e0004 */
[----:B------:R-:W4:Y:S01]  /*f6130*/  LDL R6, [R1+0xb28] ;  /* 0x000b280001067983 */ /* 0x000f220000100800 */
[----:B------:R-:W-:-:S03]  /*f6140*/  IMAD.MOV.U32 R4, RZ, RZ, R27 ;  /* 0x000000ffff047224 */ /* 0x000fc600078e001b */
[----:B------:R-:W4:Y:S01]  /*f6150*/  LDL R7, [R1+0xb2c] ;  /* 0x000b2c0001077983 */ /* 0x000f220000100800 */
[----:B------:R-:W-:-:S03]  /*f6160*/  IMAD.MOV.U32 R5, RZ, RZ, R26 ;  /* 0x000000ffff057224 */ /* 0x000fc600078e001a */
[----:B------:R-:W4:Y:S04]  /*f6170*/  LDL.64 R8, [R1+0xb10] ;  /* 0x000b100001087983 */ /* 0x000f280000100a00 */
[----:B------:R-:W4:Y:S04]  /*f6180*/  LDL.64 R10, [R1+0xb18] ;  /* 0x000b1800010a7983 */ /* 0x000f280000100a00 */
[----:B------:R1:W-:Y:S04]  /*f6190*/  STL.64 [R1+0xa9b8], R22 ;  /* 0x00a9b81601007387 */ /* 0x0003e80000100a00 */
[----:B------:R1:W-:Y:S01]  /*f61a0*/  STL.64 [R1+0xa9b0], R20 ;  /* 0x00a9b01401007387 */ /* 0x0003e20000100a00 */
[----:B------:R-:W-:-:S03]  /*f61b0*/  MOV R28, R108 ;  /* 0x0000006c001c7202 */ /* 0x000fc60000000f00 */
[----:B-1----:R-:W4:Y:S01]  /*f61c0*/  LDL R22, [R1+0xae8] ;  /* 0x000ae80001167983 */ /* 0x002f220000100800 */
[----:B------:R-:W-:Y:S01]  /*f61d0*/  MOV R20, R25 ;  /* 0x0000001900147202 */ /* 0x000fe20000000f00 */
[----:B------:R-:W-:Y:S02]  /*f61e0*/  IMAD.MOV.U32 R21, RZ, RZ, R24 ;  /* 0x000000ffff157224 */ /* 0x000fe400078e0018 */
[----:B------:R-:W4:Y:S01]  /*f61f0*/  LDL R23, [R1+0xaec] ;  /* 0x000aec0001177983 */ /* 0x000f220000100800 */
[----:B------:R-:W-:Y:S01]  /*f6200*/  IMAD.MOV.U32 R0, RZ, RZ, R109 ;  /* 0x000000ffff007224 */ /* 0x000fe200078e006d */
[----:B------:R-:W-:Y:S01]  /*f6210*/  MOV R16, R72 ;  /* 0x0000004800107202 */ /* 0x000fe20000000f00 */
[----:B------:R-:W-:Y:S02]  /*f6220*/  IMAD.MOV.U32 R18, RZ, RZ, R100 ;  /* 0x000000ffff127224 */ /* 0x000fe400078e0064 */
[----:B------:R-:W-:Y:S01]  /*f6230*/  IMAD.MOV.U32 R17, RZ, RZ, R101 ;  /* 0x000000ffff117224 */ /* 0x000fe200078e0065 */
[----:B--2---:R-:W-:Y:S01]  /*f6240*/  HMMA.1688.F32.TF32 R24, R76, R196, R164 ;  /* 0x000000c44c18723c */ /* 0x004fe200000810a4 */
[----:B------:R-:W2:Y:S04]  /*f6250*/  LDL.LU R164, [R1+0xf70] ;  /* 0x000f700001a47983 */ /* 0x000ea80000300800 */
[----:B------:R-:W2:Y:S04]  /*f6260*/  LDL.LU R165, [R1+0xf74] ;  /* 0x000f740001a57983 */ /* 0x000ea80000300800 */
[----:B------:R-:W2:Y:S04]  /*f6270*/  LDL.LU R166, [R1+0xf78] ;  /* 0x000f780001a67983 */ /* 0x000ea80000300800 */
[----:B------:R-:W2:Y:S10]  /*f6280*/  LDL.LU R167, [R1+0xf7c] ;  /* 0x000f7c0001a77983 */ /* 0x000eb40000300800 */
[----:B------:R1:W-:Y:S04]  /*f6290*/  STL.64 [R1+0xaa08], R26 ;  /* 0x00aa081a01007387 */ /* 0x0003e80000100a00 */
[----:B------:R1:W-:Y:S04]  /*f62a0*/  STL.64 [R1+0xaa00], R24 ;  /* 0x00aa001801007387 */ /* 0x0003e80000100a00 */
[----:B-1----:R-:W4:Y:S01]  /*f62b0*/  LDL R26, [R1+0xb38] ;  /* 0x000b3800011a7983 */ /* 0x002f220000100800 */
[----:B------:R-:W-:-:S03]  /*f62c0*/  IMAD.MOV.U32 R24, RZ, RZ, R28 ;  /* 0x000000ffff187224 */ /* 0x000fc600078e001c */
[----:B------:R-:W4:Y:S01]  /*f62d0*/  LDL R27, [R1+0xb3c] ;  /* 0x000b3c00011b7983 */ /* 0x000f220000100800 */
[----:B------:R-:W-:Y:S01]  /*f62e0*/  HMMA.1688.F32.TF32 R28, R76, R72, R236 ;  /* 0x000000484c1c723c */ /* 0x000fe200000810ec */
[----:B------:R-:W-:-:S05]  /*f62f0*/  IMAD.MOV.U32 R25, RZ, RZ, R0 ;  /* 0x000000ffff197224 */ /* 0x000fca00078e0000 */
[----:B------:R-:W-:Y:S01]  /*f6300*/  IMAD.MOV.U32 R0, RZ, RZ, R73 ;  /* 0x000000ffff007224 */ /* 0x000fe200078e0049 */
[----:B---3--:R-:W-:-:S15]  /*f6310*/  HMMA.1688.F32.TF32 R32, R76, R100, R80 ;  /* 0x000000644c20723c */ /* 0x008fde0000081050 */
[----:B------:R-:W-:-:S01]  /*f6320*/  NOP ;  /* 0x0000000000007918 */ /* 0x000fc20000000000 */
        /* <DEDUP_REMOVED lines=16> */
[----:B-1----:R-:W4:Y:S04]  /*f6430*/  LDL R34, [R1+0xbb8] ;  /* 0x000bb80001227983 */ /* 0x002f280000100800 */
[----:B------:R-:W4:Y:S04]  /*f6440*/  LDL R35, [R1+0xbbc] ;  /* 0x000bbc0001237983 */ /* 0x000f280000100800 */
[----:B------:R-:W4:Y:S04]  /*f6450*/  LDL.LU R100, [R1+0x1050] ;  /* 0x0010500001647983 */ /* 0x000f280000300800 */
[----:B------:R-:W4:Y:S04]  /*f6460*/  LDL.LU R101, [R1+0x1054] ;  /* 0x0010540001657983 */ /* 0x000f280000300800 */
[----:B------:R-:W4:Y:S04]  /*f6470*/  LDL.LU R102, [R1+0x1058] ;  /* 0x0010580001667983 */ /* 0x000f280000300800 */
[----:B------:R-:W4:Y:S01]  /*f6480*/  LDL.LU R103, [R1+0x105c] ;  /* 0x00105c0001677983 */ /* 0x000f220000300800 */
[----:B------:R-:W-:Y:S01]  /*f6490*/  MOV R32, R16 ;  /* 0x0000001000207202 */ /* 0x000fe20000000f00 */
[----:B------:R-:W-:-:S02]  /*f64a0*/  IMAD.MOV.U32 R33, RZ, RZ, R0 ;  /* 0x000000ffff217224 */ /* 0x000fc400078e0000 */
[----:B------:R-:W-:Y:S02]  /*f64b0*/  IMAD.MOV.U32 R16, RZ, RZ, R192 ;  /* 0x000000ffff107224 */ /* 0x000fe400078e00c0 */
[----:B------:R-:W-:Y:S02]  /*f64c0*/  IMAD.MOV.U32 R0, RZ, RZ, R193 ;  /* 0x000000ffff007224 */ /* 0x000fe400078e00c1 */
[----:B------:R-:W-:Y:S02]  /*f64d0*/  IMAD.MOV.U32 R45, RZ, RZ, R120 ;  /* 0x000000ffff2d7224 */ /* 0x000fe400078e0078 */
[----:B------:R-:W-:Y:S01]  /*f64e0*/  IMAD.MOV.U32 R44, RZ, RZ, R121 ;  /* 0x000000ffff2c7224 */ /* 0x000fe200078e0079 */
[----:B--2---:R-:W-:Y:S01]  /*f64f0*/  HMMA.1688.F32.TF32 R36, R76, R192, R164 ;  /* 0x000000c04c24723c */ /* 0x004fe200000810a4 */
[----:B------:R-:W-:Y:S04]  /*f6500*/  LDS R192, [R68+UR10+0x30080] ;  /* 0x0300800a44c07984 */ /* 0x000fe80008000800 */
[----:B------:R-:W1:-:S15]  /*f6510*/  LDS R193, [R69+UR10+0x30080] ;  /* 0x0300800a45c17984 */ /* 0x000e5e0008000800 */
[----:B------:R-:W-:-:S03]  /*f6520*/  NOP ;  /* 0x0000000000007918 */ /* 0x000fc60000000000 */
[----:B------:R2:W-:Y:S04]  /*f6530*/  STL.64 [R1+0xa998], R38 ;  /* 0x00a9982601007387 */ /* 0x0005e80000100a00 */
[----:B------:R-:W-:Y:S04]  /*f6540*/  STL.64 [R1+0xa990], R36 ;  /* 0x00a9902401007387 */ /* 0x000fe80000100a00 */
[----:B--2---:R-:W2:Y:S04]  /*f6550*/  LDL R38, [R1+0xba8] ;  /* 0x000ba80001267983 */ /* 0x004ea80000100800 */
[----:B------:R-:W2:Y:S01]  /*f6560*/  LDL R39, [R1+0xbac] ;  /* 0x000bac0001277983 */ /* 0x000ea20000100800 */
[C---:B---3--:R-:W-:Y:S03]  /*f6570*/  HMMA.1688.F32.TF32 R40, R76.reuse, R96, R236 ;  /* 0x000000604c28723c */ /* 0x048fe600000810ec */
[----:B------:R-:W3:Y:S04]  /*f6580*/  LDL.LU R96, [R1+0x1040] ;  /* 0x0010400001607983 */ /* 0x000ee80000300800 */
[----:B------:R-:W3:Y:S04]  /*f6590*/  LDL.LU R97, [R1+0x1044] ;  /* 0x0010440001617983 */ /* 0x000ee80000300800 */
[----:B------:R-:W3:Y:S04]  /*f65a0*/  LDL.LU R98, [R1+0x1048] ;  /* 0x0010480001627983 */ /* 0x000ee80000300800 */
[----:B------:R-:W3:Y:S01]  /*f65b0*/  LDL.LU R99, [R1+0x104c] ;  /* 0x00104c0001637983 */ /* 0x000ee20000300800 */
[C---:B----4-:R-:W-:Y:S06]  /*f65c0*/  HMMA.1688.F32.TF32 R216, R76.reuse, R88, R80 ;  /* 0x000000584cd8723c */ /* 0x050fec0000081050 */
[----:B------:R-:W-:Y:S01]  /*f65d0*/  HMMA.1688.F32.TF32 R156, R76, R248, R72 ;  /* 0x000000f84c9c723c */ /* 0x000fe20000081048 */
[----:B------:R4:W-:Y:S04]  /*f65e0*/  STL.64 [R1+0xaa28], R42 ;  /* 0x00aa282a01007387 */ /* 0x0009e80000100a00 */
[----:B------:R1:W-:Y:S04]  /*f65f0*/  STL.64 [R1+0xaa20], R40 ;  /* 0x00aa202801007387 */ /* 0x0003e80000100a00 */
[----:B----4-:R-:W4:Y:S04]  /*f6600*/  LDL.64 R42, [R1+0xb48] ;  /* 0x000b4800012a7983 */ /* 0x010f280000100a00 */
[----:B-1----:R-:W3:Y:S10]  /*f6610*/  LDL.64 R40, [R1+0xb40] ;  /* 0x000b400001287983 */ /* 0x002ef40000100a00 */
[----:B------:R-:W-:Y:S04]  /*f6620*/  STL.64 [R1+0xaa38], R158 ;  /* 0x00aa389e01007387 */ /* 0x000fe80000100a00 */
[----:B------:R-:W-:Y:S04]  /*f6630*/  STL.64 [R1+0xaa30], R156 ;  /* 0x00aa309c01007387 */ /* 0x000fe80000100a00 */
[----:B------:R1:W-:Y:S04]  /*f6640*/  STL.64 [R1+0xaa48], R218 ;  /* 0x00aa48da01007387 */ /* 0x0003e80000100a00 */
[----:B------:R1:W-:Y:S04]  /*f6650*/  STL.64 [R1+0xaa40], R216 ;  /* 0x00aa40d801007387 */ /* 0x0003e80000100a00 */
[----:B-1----:R-:W4:Y:S04]  /*f6660*/  LDL R218, [R1+0xb58] ;  /* 0x000b580001da7983 */ /* 0x002f280000100800 */
[----:B------:R-:W4:Y:S04]  /*f6670*/  LDL R219, [R1+0xb5c] ;  /* 0x000b5c0001db7983 */ /* 0x000f280000100800 */
        /* <DEDUP_REMOVED lines=8> */
[----:B------:R-:W-:-:S02]  /*f6700*/  IMAD.MOV.U32 R216, RZ, RZ, R45 ;  /* 0x000000ffffd87224 */ /* 0x000fc400078e002d */
[----:B------:R-:W-:-:S07]  /*f6710*/  IMAD.MOV.U32 R217, RZ, RZ, R44 ;  /* 0x000000ffffd97224 */ /* 0x000fce00078e002c */
[C---:B------:R-:W-:Y:S01]  /*f6720*/  HMMA.1688.F32.TF32 R44, R76.reuse, R216, R100 ;  /* 0x000000d84c2c723c */ /* 0x040fe20000081064 */
[----:B------:R-:W4:Y:S04]  /*f6730*/  LDL.LU R100, [R1+0x1010] ;  /* 0x0010100001647983 */ /* 0x000f280000300800 */
[----:B------:R-:W4:Y:S04]  /*f6740*/  LDL.LU R101, [R1+0x1014] ;  /* 0x0010140001657983 */ /* 0x000f280000300800 */
[----:B------:R-:W4:Y:S04]  /*f6750*/  LDL.LU R102, [R1+0x1018] ;  /* 0x0010180001667983 */ /* 0x000f280000300800 */
[----:B------:R-:W4:Y:S10]  /*f6760*/  LDL.LU R103, [R1+0x101c] ;  /* 0x00101c0001677983 */ /* 0x000f340000300800 */
[----:B------:R-:W-:Y:S04]  /*f6770*/  STL.64 [R1+0xaa58], R46 ;  /* 0x00aa582e01007387 */ /* 0x000fe80000100a00 */
        /* <DEDUP_REMOVED lines=14> */
[----:B------:R-:W3:Y:S04]  /*f6860*/  LDL.LU R96, [R1+0xf40] ;  /* 0x000f400001607983 */ /* 0x000ee80000300800 */
[----:B------:R-:W3:Y:S04]  /*f6870*/  LDL.LU R97, [R1+0xf44] ;  /* 0x000f440001617983 */ /* 0x000ee80000300800 */
[----:B------:R-:W3:Y:S04]  /*f6880*/  LDL.LU R98, [R1+0xf48] ;  /* 0x000f480001627983 */ /* 0x000ee80000300800 */
[----:B------:R-:W3:Y:S08]  /*f6890*/  LDL.LU R99, [R1+0xf4c] ;  /* 0x000f4c0001637983 */ /* 0x000ef00000300800 */
[----:B------:R1:W-:Y:S01]  /*f68a0*/  STL.64 [R1+0xaa68], R50 ;  /* 0x00aa683201007387 */ /* 0x0003e20000100a00 */
[C---:B--2---:R-:W-:Y:S06]  /*f68b0*/  HMMA.1688.F32.TF32 R52, R76.reuse, R24, R236 ;  /* 0x000000184c34723c */ /* 0x044fec00000810ec */
[C---:B----4-:R-:W-:Y:S01]  /*f68c0*/  HMMA.1688.F32.TF32 R56, R76.reuse, R4, R68 ;  /* 0x000000044c38723c */ /* 0x050fe20000081044 */
[----:B------:R2:W-:Y:S04]  /*f68d0*/  STL.64 [R1+0xaa60], R48 ;  /* 0x00aa603001007387 */ /* 0x0005e80000100a00 */
[----:B-1----:R-:W4:Y:S04]  /*f68e0*/  LDL.64 R50, [R1+0xb68] ;  /* 0x000b680001327983 */ /* 0x002f280000100a00 */
[----:B--2---:R-:W2:Y:S08]  /*f68f0*/  LDL.64 R48, [R1+0xb60] ;  /* 0x000b600001307983 */ /* 0x004eb00000100a00 */
[----:B------:R-:W-:Y:S04]  /*f6900*/  STL.64 [R1+0xaa78], R54 ;  /* 0x00aa783601007387 */ /* 0x000fe80000100a00 */
[----:B------:R-:W-:Y:S01]  /*f6910*/  STL.64 [R1+0xaa70], R52 ;  /* 0x00aa703401007387 */ /* 0x000fe20000100a00 */
[C---:B------:R-:W-:Y:S03]  /*f6920*/  HMMA.1688.F32.TF32 R60, R76.reuse, R8, R100 ;  /* 0x000000084c3c723c */ /* 0x040fe60000081064 */
[----:B------:R-:W-:Y:S04]  /*f6930*/  STL.64 [R1+0xaa88], R58 ;  /* 0x00aa883a01007387 */ /* 0x000fe80000100a00 */
[----:B------:R-:W-:Y:S04]  /*f6940*/  STL.64 [R1+0xaa80], R56 ;  /* 0x00aa803801007387 */ /* 0x000fe80000100a00 */
[----:B------:R-:W4:Y:S04]  /*f6950*/  LDL.LU R100, [R1+0x2ac0] ;  /* 0x002ac00001647983 */ /* 0x000f280000300800 */
[----:B------:R-:W4:Y:S04]  /*f6960*/  LDL.LU R101, [R1+0x2ac4] ;  /* 0x002ac40001657983 */ /* 0x000f280000300800 */
[----:B------:R-:W4:Y:S04]  /*f6970*/  LDL.LU R102, [R1+0x2ac8] ;  /* 0x002ac80001667983 */ /* 0x000f280000300800 */
[----:B------:R-:W4:Y:S01]  /*f6980*/  LDL.LU R103, [R1+0x2acc] ;  /* 0x002acc0001677983 */ /* 0x000f220000300800 */
[C---:B------:R-:W-:Y:S06]  /*f6990*/  HMMA.1688.F32.TF32 R64, R76.reuse, R12, R72 ;  /* 0x0000000c4c40723c */ /* 0x040fec0000081048 */
[C---:B------:R-:W-:Y:S06]  /*f69a0*/  HMMA.1688.F32.TF32 R68, R76.reuse, R84, R80 ;  /* 0x000000544c44723c */ /* 0x040fec0000081050 */
[----:B------:R-:W-:Y:S01]  /*f69b0*/  HMMA.1688.F32.TF32 R72, R76, R20, R88 ;  /* 0x000000144c48723c */ /* 0x000fe20000081058 */
[----:B------:R1:W-:Y:S04]  /*f69c0*/  STL.64 [R1+0xaa98], R62 ;  /* 0x00aa983e01007387 */ /* 0x0003e80000100a00 */
[----:B------:R1:W-:Y:S04]  /*f69d0*/  STL.64 [R1+0xaa90], R60 ;  /* 0x00aa903c01007387 */ /* 0x0003e80000100a00 */
[----:B-1----:R-:W2:Y:S04]  /*f69e0*/  LDL.64 R62, [R1+0xb88] ;  /* 0x000b8800013e7983 */ /* 0x002ea80000100a00 */
[----:B------:R-:W2:Y:S04]  /*f69f0*/  LDL.64 R60, [R1+0xb80] ;  /* 0x000b8000013c7983 */ /* 0x000ea80000100a00 */
[----:B------:R-:W-:Y:S04]  /*f6a00*/  STL.64 [R1+0xaaa8], R66 ;  /* 0x00aaa84201007387 */ /* 0x000fe80000100a00 */
[----:B------:R-:W-:Y:S04]  /*f6a10*/  STL.64 [R1+0xaaa0], R64 ;  /* 0x00aaa04001007387 */ /* 0x000fe80000100a00 */
[----:B------:R-:W-:Y:S04]  /*f6a20*/  STL.64 [R1+0xaab8], R70 ;  /* 0x00aab84601007387 */ /* 0x000fe80000100a00 */
[----:B------:R-:W-:Y:S04]  /*f6a30*/  STL.64 [R1+0xaab0], R68 ;  /* 0x00aab04401007387 */ /* 0x000fe80000100a00 */
[----:B------:R-:W-:Y:S01]  /*f6a40*/  STL.64 [R1+0xaac8], R74 ;  /* 0x00aac84a01007387 */ /* 0x000fe20000100a00 */
[----:B------:R-:W-:-:S03]  /*f6a50*/  MOV R36, R18 ;  /* 0x0000001200247202 */ /* 0x000fc60000000f00 */
[----:B------:R-:W-:Y:S01]  /*f6a60*/  STL.64 [R1+0xaac0], R72 ;  /* 0x00aac04801007387 */ /* 0x000fe20000100a00 */
[----:B------:R-:W-:-:S03]  /*f6a70*/  IMAD.MOV.U32 R37, RZ, RZ, R17 ;  /* 0x000000ffff257224 */ /* 0x000fc600078e0011 */
[----:B------:R-:W2:Y:S01]  /*f6a80*/  LDL.LU R160, [R1+0x2a90] ;  /* 0x002a900001a07983 */ /* 0x000ea20000300800 */
[----:B------:R-:W-:-:S03]  /*f6a90*/  IMAD.MOV.U32 R18, RZ, RZ, R84 ;  /* 0x000000ffff127224 */ /* 0x000fc600078e0054 */
        /* <DEDUP_REMOVED lines=12> */
[----:B---3--:R-:W-:-:S15]  /*f6b60*/  HMMA.1688.F32.TF32 R76, R76, R240, R96 ;  /* 0x000000f04c4c723c */ /* 0x008fde0000081060 */
[----:B------:R-:W-:-:S08]  /*f6b70*/  NOP ;  /* 0x0000000000007918 */ /* 0x000fd00000000000 */
        /* <DEDUP_REMOVED lines=14> */
[C---:B----4-:R-:W-:Y:S03]  /*f6c60*/  HMMA.1688.F32.TF32 R80, R132.reuse, R196, R100 ;  /* 0x000000c48450723c */ /* 0x050fe60000081064 */
[----:B------:R-:W4:Y:S04]  /*f6c70*/  LDL.LU R100, [R1+0x2b40] ;  /* 0x002b400001647983 */ /* 0x000f280000300800 */
[----:B------:R-:W4:Y:S04]  /*f6c80*/  LDL.LU R101, [R1+0x2b44] ;  /* 0x002b440001657983 */ /* 0x000f280000300800 */
[----:B------:R-:W4:Y:S04]  /*f6c90*/  LDL.LU R102, [R1+0x2b48] ;  /* 0x002b480001667983 */ /* 0x000f280000300800 */
[----:B------:R-:W4:Y:S01]  /*f6ca0*/  LDL.LU R103, [R1+0x2b4c] ;  /* 0x002b4c0001677983 */ /* 0x000f220000300800 */
[----:B------:R-:W-:Y:S01]  /*f6cb0*/  MOV R56, R16 ;  /* 0x0000001000387202 */ /* 0x000fe20000000f00 */
[----:B------:R-:W-:Y:S01]  /*f6cc0*/  IMAD.MOV.U32 R57, RZ, RZ, R0 ;  /* 0x000000ffff397224 */ /* 0x000fe200078e0000 */
[----:B------:R-:W-:Y:S01]  /*f6cd0*/  MOV R16, R196 ;  /* 0x000000c400107202 */ /* 0x000fe20000000f00 */
[----:B------:R-:W-:Y:S01]  /*f6ce0*/  IMAD.MOV.U32 R0, RZ, RZ, R197 ;  /* 0x000000ffff007224 */ /* 0x000fe200078e00c5 */
[----:B------:R-:W4:Y:S04]  /*f6cf0*/  LDL.LU R196, [R1+0x2b30] ;  /* 0x002b300001c47983 */ /* 0x000f280000300800 */
[----:B------:R-:W4:Y:S04]  /*f6d00*/  LDL.LU R197, [R1+0x2b34] ;  /* 0x002b340001c57983 */ /* 0x000f280000300800 */
[----:B------:R-:W4:Y:S04]  /*f6d10*/  LDL.LU R198, [R1+0x2b38] ;  /* 0x002b380001c67983 */ /* 0x000f280000300800 */
[----:B------:R-:W4:Y:S04]  /*f6d20*/  LDL.LU R199, [R1+0x2b3c] ;  /* 0x002b3c0001c77983 */ /* 0x000f280000300800 */
[----:B------:R-:W-:Y:S04]  /*f6d30*/  STL.64 [R1+0xaae8], R82 ;  /* 0x00aae85201007387 */ /* 0x000fe80000100a00 */
[----:B------:R-:W-:Y:S01]  /*f6d40*/  STL.64 [R1+0xaae0], R80 ;  /* 0x00aae05001007387 */ /* 0x000fe20000100a00 */
[C---:B--2---:R-:W-:Y:S06]  /*f6d50*/  HMMA.1688.F32.TF32 R92, R132.reuse, R56, R160 ;  /* 0x00000038845c723c */ /* 0x044fec00000810a0 */
[C---:B------:R-:W-:Y:S06]  /*f6d60*/  HMMA.1688.F32.TF32 R84, R132.reuse, R32, R84 ;  /* 0x000000208454723c */ /* 0x040fec0000081054 */
[----:B------:R-:W-:-:S15]  /*f6d70*/  HMMA.1688.F32.TF32 R88, R132, R36, R88 ;  /* 0x000000248458723c */ /* 0x000fde0000081058 */
[----:B------:R-:W-:-:S02]  /*f6d80*/  NOP ;  /* 0x0000000000007918 */ /* 0x000fc40000000000 */
[----:B------:R-:W-:Y:S04]  /*f6d90*/  STL.64 [R1+0xaaf8], R86 ;  /* 0x00aaf85601007387 */ /* 0x000fe80000100a00 */
[----:B------:R-:W-:Y:S04]  /*f6da0*/  STL.64 [R1+0xaaf0], R84 ;  /* 0x00aaf05401007387 */ /* 0x000fe80000100a00 */
[----:B------:R-:W-:Y:S04]  /*f6db0*/  STL.64 [R1+0xab08], R90 ;  /* 0x00ab085a01007387 */ /* 0x000fe80000100a00 */
[----:B------:R-:W-:Y:S04]  /*f6dc0*/  STL.64 [R1+0xab00], R88 ;  /* 0x00ab005801007387 */ /* 0x000fe80000100a00 */
[----:B------:R-:W-:Y:S04]  /*f6dd0*/  STL.64 [R1+0xab18], R94 ;  /* 0x00ab185e01007387 */ /* 0x000fe80000100a00 */
[----:B------:R1:W-:Y:S01]  /*f6de0*/  STL.64 [R1+0xab10], R92 ;  /* 0x00ab105c01007387 */ /* 0x0003e20000100a00 */
[C---:B---3--:R-:W-:Y:S06]  /*f6df0*/  HMMA.1688.F32.TF32 R96, R132.reuse, R60, R96 ;  /* 0x0000003c8460723c */ /* 0x048fec0000081060 */
[C---:B------:R-:W-:Y:S06]  /*f6e00*/  HMMA.1688.F32.TF32 R208, R132.reuse, R248, R164 ;  /* 0x000000f884d0723c */ /* 0x040fec00000810a4 */
[C---:B------:R-:W-:Y:S11]  /*f6e10*/  HMMA.1688.F32.TF32 R220, R132.reuse, R48, R236 ;  /* 0x0000003084dc723c */ /* 0x040ff600000810ec */
[----:B------:R-:W-:Y:S04]  /*f6e20*/  STL.64 [R1+0xab28], R98 ;  /* 0x00ab286201007387 */ /* 0x000fe80000100a00 */
[----:B------:R-:W-:Y:S04]  /*f6e30*/  STL.64 [R1+0xab20], R96 ;  /* 0x00ab206001007387 */ /* 0x000fe80000100a00 */
[----:B------:R-:W-:Y:S01]  /*f6e40*/  STL.64 [R1+0xab38], R210 ;  /* 0x00ab38d201007387 */ /* 0x000fe20000100a00 */
[----:B----4-:R-:W-:Y:S03]  /*f6e50*/  HMMA.1688.F32.TF32 R100, R132, R216, R100 ;  /* 0x000000d88464723c */ /* 0x010fe60000081064 */
[----:B------:R-:W-:Y:S04]  /*f6e60*/  STL.64 [R1+0xab30], R208 ;  /* 0x00ab30d001007387 */ /* 0x000fe80000100a00 */
[----:B------:R-:W-:Y:S04]  /*f6e70*/  STL.64 [R1+0xab48], R222 ;  /* 0x00ab48de01007387 */ /* 0x000fe80000100a00 */
[----:B------:R-:W-:-:S12]  /*f6e80*/  STL.64 [R1+0xab40], R220 ;  /* 0x00ab40dc01007387 */ /* 0x000fd80000100a00 */
        /* <DEDUP_REMOVED lines=42> */
[----:B------:R-:W4:Y:S01]  /*f7130*/  LDL.LU R199, [R1+0xcbc] ;  /* 0x000cbc0001c77983 */ /* 0x000f220000300800 */
[----:B-1----:R-:W-:-:S02]  /*f7140*/  IMAD.MOV.U32 R92, RZ, RZ, R18 ;  /* 0x000000ffff5c7224 */ /* 0x002fc400078e0012 */
[----:B------:R-:W-:Y:S01]  /*f7150*/  IMAD.MOV.U32 R93, RZ, RZ, R17 ;  /* 0x000000ffff5d7224 */ /* 0x000fe200078e0011 */
[----:B------:R-:W-:Y:S01]  /*f7160*/  MOV R84, R16 ;  /* 0x0000001000547202 */ /* 0x000fe20000000f00 */
[----:B------:R-:W-:-:S03]  /*f7170*/  IMAD.MOV.U32 R85, RZ, RZ, R0 ;  /* 0x000000ffff557224 */ /* 0x000fc600078e0000 */
[----:B------:R-:W-:Y:S04]  /*f7180*/  STL.64 [R1+0xab68], R106 ;  /* 0x00ab686a01007387 */ /* 0x000fe80000100a00 */
[----:B------:R-:W-:Y:S01]  /*f7190*/  STL.64 [R1+0xab60], R104 ;  /* 0x00ab606801007387 */ /* 0x000fe20000100a00 */
[C---:B--2---:R-:W-:Y:S06]  /*f71a0*/  HMMA.1688.F32.TF32 R128, R132.reuse, R20, R152 ;  /* 0x000000148480723c */ /* 0x044fec0000081098 */
[C---:B---3--:R-:W-:Y:S06]  /*f71b0*/  HMMA.1688.F32.TF32 R112, R132.reuse, R4, R136 ;  /* 0x000000048470723c */ /* 0x048fec0000081088 */
[C---:B----4-:R-:W-:Y:S06]  /*f71c0*/  HMMA.1688.F32.TF32 R108, R132.reuse, R24, R108 ;  /* 0x00000018846c723c */ /* 0x050fec000008106c */
        /* <DEDUP_REMOVED lines=39> */
[----:B------:R-:W2:Y:S01]  /*f7440*/  LDL.LU R179, [R1+0xd3c] ;  /* 0x000d3c0001b37983 */ /* 0x000ea20000300800 */
[C---:B------:R-:W-:Y:S03]  /*f7450*/  HMMA.1688.F32.TF32 R144, R192.reuse, R36, R196 ;  /* 0x00000024c090723c */ /* 0x040fe600000810c4 */
        /* <DEDUP_REMOVED lines=38> */
[C---:B----4-:R-:W-:Y:S03]  /*f76c0*/  HMMA.1688.F32.TF32 R148, R192.reuse, R56, R196 ;  /* 0x00000038c094723c */ /* 0x050fe600000810c4 */
        /* <DEDUP_REMOVED lines=8> */
[C---:B------:R-:W-:Y:S06]  /*f7750*/  HMMA.1688.F32.TF32 R172, R192.reuse, R4, R200 ;  /* 0x00000004c0ac723c */ /* 0x040fec00000810c8 */
[C---:B------:R-:W-:Y:S01]  /*f7760*/  HMMA.1688.F32.TF32 R212, R192.reuse, R248, R212 ;  /* 0x000000f8c0d4723c */ /* 0x040fe200000810d4 */
[----:B------:R-:W-:Y:S05]  /*f7770*/  STL.64 [R1+0xac18], R150 ;  /* 0x00ac189601007387 */ /* 0x000fea0000100a00 */
[C---:B------:R-:W-:Y:S06]  /*f7780*/  HMMA.1688.F32.TF32 R164, R192.reuse, R40, R164 ;  /* 0x00000028c0a4723c */ /* 0x040fec00000810a4 */
[C---:B------:R-:W-:Y:S06]  /*f7790*/  HMMA.1688.F32.TF32 R176, R192.reuse, R8, R180 ;  /* 0x00000008c0b0723c */ /* 0x040fec00000810b4 */
[C---:B------:R-:W-:Y:S06]  /*f77a0*/  HMMA.1688.F32.TF32 R180, R192.reuse, R12, R184 ;  /* 0x0000000cc0b4723c */ /* 0x040fec00000810b8 */
[C---:B------:R-:W-:Y:S06]  /*f77b0*/  HMMA.1688.F32.TF32 R184, R192.reuse, R92, R188 ;  /* 0x0000005cc0b8723c */ /* 0x040fec00000810bc */
[C---:B------:R-:W-:Y:S06]  /*f77c0*/  HMMA.1688.F32.TF32 R188, R192.reuse, R20, R204 ;  /* 0x00000014c0bc723c */ /* 0x040fec00000810cc */
[----:B------:R-:W-:Y:S01]  /*f77d0*/  HMMA.1688.F32.TF32 R192, R192, R240, R236 ;  /* 0x000000f0c0c0723c */ /* 0x000fe200000810ec */
[----:B------:R-:W-:Y:S04]  /*f77e0*/  STL.64 [R1+0xac10], R148 ;  /* 0x00ac109401007387 */ /* 0x000fe80000100a00 */
[----:B------:R-:W2:Y:S04]  /*f77f0*/  LDL.LU R200, [R1+0x29b0] ;  /* 0x0029b00001c87983 */ /* 0x000ea80000300800 */
[----:B------:R-:W2:Y:S04]  /*f7800*/  LDL.LU R201, [R1+0x29b4] ;  /* 0x0029b40001c97983 */ /* 0x000ea80000300800 */
[----:B------:R-:W2:Y:S04]  /*f7810*/  LDL.LU R202, [R1+0x29b8] ;  /* 0x0029b80001ca7983 */ /* 0x000ea80000300800 */
[----:B------:R-:W2:Y:S04]  /*f7820*/  LDL.LU R203, [R1+0x29bc] ;  /* 0x0029bc0001cb7983 */ /* 0x000ea80000300800 */
[----:B------:R-:W-:Y:S04]  /*f7830*/  STL [R1+0xa978], R188 ;  /* 0x00a978bc01007387 */ /* 0x000fe80000100800 */
[----:B------:R-:W-:Y:S04]  /*f7840*/  STL [R1+0xa974], R189 ;  /* 0x00a974bd01007387 */ /* 0x000fe80000100800 */
[----:B------:R-:W-:Y:S04]  /*f7850*/  STL [R1+0xa970], R190 ;  /* 0x00a970be01007387 */ /* 0x000fe80000100800 */
[----:B------:R-:W-:Y:S04]  /*f7860*/  STL [R1+0xa96c], R191 ;  /* 0x00a96cbf01007387 */ /* 0x000fe80000100800 */
[----:B------:R1:W-:Y:S04]  /*f7870*/  STL [R1+0xa988], R192 ;  /* 0x00a988c001007387 */ /* 0x0003e80000100800 */
[----:B------:R-:W-:Y:S04]  /*f7880*/  STL [R1+0xa984], R193 ;  /* 0x00a984c101007387 */ /* 0x000fe80000100800 */
[----:B------:R-:W-:Y:S04]  /*f7890*/  STL [R1+0xa980], R194 ;  /* 0x00a980c201007387 */ /* 0x000fe80000100800 */
[----:B------:R-:W-:Y:S04]  /*f78a0*/  STL [R1+0xa97c], R195 ;  /* 0x00a97cc301007387 */ /* 0x000fe80000100800 */
        /* <DEDUP_REMOVED lines=12> */
[----:B----4-:R-:W-:-:S15]  /*f7970*/  HMMA.1688.F32.TF32 R196, R232, R84, R196 ;  /* 0x00000054e8c4723c */ /* 0x010fde00000810c4 */
[----:B------:R-:W-:-:S08]  /*f7980*/  NOP ;  /* 0x0000000000007918 */ /* 0x000fd00000000000 */
[----:B------:R-:W-:Y:S04]  /*f7990*/  STL [R1+0xa958], R196 ;  /* 0x00a958c401007387 */ /* 0x000fe80000100800 */
[----:B------:R-:W-:Y:S04]  /*f79a0*/  STL [R1+0xa954], R197 ;  /* 0x00a954c501007387 */ /* 0x000fe80000100800 */
[----:B------:R-:W-:Y:S04]  /*f79b0*/  STL [R1+0xa950], R198 ;  /* 0x00a950c601007387 */ /* 0x000fe80000100800 */
[----:B------:R-:W-:Y:S04]  /*f79c0*/  STL [R1+0xa94c], R199 ;  /* 0x00a94cc701007387 */ /* 0x000fe80000100800 */
        /* <DEDUP_REMOVED lines=16> */
[----:B--2---:R-:W-:-:S15]  /*f7ad0*/  HMMA.1688.F32.TF32 R200, R232, R32, R200 ;  /* 0x00000020e8c8723c */ /* 0x004fde00000810c8 */
[----:B------:R-:W-:-:S08]  /*f7ae0*/  NOP ;  /* 0x0000000000007918 */ /* 0x000fd00000000000 */
[----:B------:R-:W-:Y:S04]  /*f7af0*/  STL [R1+0xa960], R200 ;  /* 0x00a960c801007387 */ /* 0x000fe80000100800 */
[----:B------:R-:W-:Y:S04]  /*f7b00*/  STL [R1+0xa95c], R201 ;  /* 0x00a95cc901007387 */ /* 0x000fe80000100800 */
[----:B------:R-:W-:Y:S01]  /*f7b10*/  STL [R1+0xa948], R202 ;  /* 0x00a948ca01007387 */ /* 0x000fe20000100800 */
[C---:B---3--:R-:W-:Y:S06]  /*f7b20*/  HMMA.1688.F32.TF32 R204, R232.reuse, R36, R204 ;  /* 0x00000024e8cc723c */ /* 0x048fec00000810cc */
[----:B------:R-:W-:Y:S01]  /*f7b30*/  HMMA.1688.F32.TF32 R64, R232, R56, R236 ;  /* 0x00000038e840723c */ /* 0x000fe200000810ec */
[----:B------:R-:W-:Y:S01]  /*f7b40*/  STL [R1+0xa944], R203 ;  /* 0x00a944cb01007387 */ /* 0x000fe20000100800 */
[----:B------:R-:W-:-:S02]  /*f7b50*/  LOP3.LUT R46, R3, 0x40, RZ, 0x3c, !PT ;  /* 0x00000040032e7812 */ /* 0x000fc400078e3cff */
[----:B------:R-:W-:Y:S01]  /*f7b60*/  LOP3.LUT R47, R3, 0x60, RZ, 0x3c, !PT ;  /* 0x00000060032f7812 */ /* 0x000fe200078e3cff */
[----:B------:R-:W-:Y:S01]  /*f7b70*/  LDS R236, [R3+UR10+0x30180] ;  /* 0x0301800a03ec7984 */ /* 0x000fe20008000800 */
[----:B------:R-:W-:Y:S11]  /*f7b80*/  HMMA.1688.F32.TF32 R52, R232, R60, R52 ;  /* 0x0000003ce834723c */ /* 0x000ff60000081034 */
[----:B------:R2:W-:Y:S04]  /*f7b90*/  STL [R1+0xa968], R205 ;  /* 0x00a968cd01007387 */ /* 0x0005e80000100800 */
[----:B------:R3:W-:Y:S04]  /*f7ba0*/  STL [R1+0xa964], R206 ;  /* 0x00a964ce01007387 */ /* 0x0007e80000100800 */
[----:B------:R3:W-:Y:S04]  /*f7bb0*/  STL [R1+0xa940], R207 ;  /* 0x00a940cf01007387 */ /* 0x0007e80000100800 */
[----:B------:R-:W-:Y:S04]  /*f7bc0*/  STL.64 [R1+0xc90], R64 ;  /* 0x000c904001007387 */ /* 0x000fe80000100a00 */
[----:B------:R-:W-:Y:S01]  /*f7bd0*/  STL [R1+0xc98], R66 ;  /* 0x000c984201007387 */ /* 0x000fe20000100800 */
[----:B-1----:R-:W-:-:S03]  /*f7be0*/  IMAD.MOV.U32 R192, RZ, RZ, R67 ;  /* 0x000000ffffc07224 */ /* 0x002fc600078e0043 */
[----:B------:R-:W-:Y:S01]  /*f7bf0*/  LDS R228, [R46+UR10+0x30100] ;  /* 0x0301000a2ee47984 */ /* 0x000fe20008000800 */
[----:B------:R-:W-:Y:S01]  /*f7c00*/  IMAD.MOV.U32 R189, RZ, RZ, R52 ;  /* 0x000000ffffbd7224 */ /* 0x000fe200078e0034 */
[----:B------:R-:W-:Y:S01]  /*f7c10*/  MOV R190, R53 ;  /* 0x0000003500be7202 */ /* 0x000fe20000000f00 */
[----:B------:R-:W-:Y:S01]  /*f7c20*/  IMAD.MOV.U32 R191, RZ, RZ, R54 ;  /* 0x000000ffffbf7224 */ /* 0x000fe200078e0036 */
[----:B------:R-:W-:Y:S01]  /*f7c30*/  LDS R230, [R46+UR10+0x32100] ;  /* 0x0321000a2ee67984 */ /* 0x000fe20008000800 */
[----:B--2---:R-:W-:-:S03]  /*f7c40*/  IMAD.MOV.U32 R205, RZ, RZ, R55 ;  /* 0x000000ffffcd7224 */ /* 0x004fc600078e0037 */
[----:B------:R-:W-:Y:S04]  /*f7c50*/  LDS R229, [R47+UR10+0x30100] ;  /* 0x0301000a2fe57984 */ /* 0x000fe80008000800 */
[----:B------:R-:W1:Y:S04]  /*f7c60*/  LDS R231, [R47+UR10+0x32100] ;  /* 0x0321000a2fe77984 */ /* 0x000e680008000800 */
[----:B------:R-:W-:Y:S04]  /*f7c70*/  LDS R238, [R3+UR10+0x32180] ;  /* 0x0321800a03ee7984 */ /* 0x000fe80008000800 */
[----:B------:R-:W-:Y:S04]  /*f7c80*/  LDS R237, [R2+UR10+0x30180] ;  /* 0x0301800a02ed7984 */ /* 0x000fe80008000800 */
[----:B------:R-:W2:Y:S01]  /*f7c90*/  LDS R239, [R2+UR10+0x32180] ;  /* 0x0321800a02ef7984 */ /* 0x000ea20008000800 */
[C---:B----4-:R-:W-:Y:S06]  /*f7ca0*/  HMMA.1688.F32.TF32 R16, R232.reuse, R216, R16 ;  /* 0x000000d8e810723c */ /* 0x050fec0000081010 */
[----:B------:R-:W-:-:S15]  /*f7cb0*/  HMMA.1688.F32.TF32 R28, R232, R48, R28 ;  /* 0x00000030e81c723c */ /* 0x000fde000008101c */
[----:B------:R-:W-:-:S03]  /*f7cc0*/  NOP ;  /* 0x0000000000007918 */ /* 0x000fc60000000000 */
[----:B------:R-:W-:Y:S01]  /*f7cd0*/  IMAD.MOV.U32 R197, RZ, RZ, R16 ;  /* 0x000000ffffc57224 */ /* 0x000fe200078e0010 */
[----:B------:R-:W-:Y:S01]  /*f7ce0*/  MOV R198, R17 ;  /* 0x0000001100c67202 */ /* 0x000fe20000000f00 */
[----:B------:R-:W-:Y:S02]  /*f7cf0*/  IMAD.MOV.U32 R199, RZ, RZ, R18 ;  /* 0x000000ffffc77224 */ /* 0x000fe400078e0012 */
[----:B------:R-:W-:Y:S02]  /*f7d00*/  IMAD.MOV.U32 R202, RZ, RZ, R19 ;  /* 0x000000ffffca7224 */ /* 0x000fe400078e0013 */
[C---:B------:R-:W-:Y:S01]  /*f7d10*/  HMMA.1688.F32.TF32 R16, R232.reuse, R40, R244 ;  /* 0x00000028e810723c */ /* 0x040fe200000810f4 */
[----:B---3--:R-:W-:Y:S01]  /*f7d20*/  IMAD.MOV.U32 R206, RZ, RZ, R28 ;  /* 0x000000ffffce7224 */ /* 0x008fe200078e001c */
[----:B------:R-:W-:Y:S01]  /*f7d30*/  MOV R200, R29 ;  /* 0x0000001d00c87202 */ /* 0x000fe20000000f00 */
[----:B------:R-:W-:Y:S02]  /*f7d40*/  IMAD.MOV.U32 R201, RZ, RZ, R30 ;  /* 0x000000ffffc97224 */ /* 0x000fe400078e001e */
[----:B------:R-:W-:Y:S01]  /*f7d50*/  IMAD.MOV.U32 R196, RZ, RZ, R31 ;  /* 0x000000ffffc47224 */ /* 0x000fe200078e001f */
[----:B------:R-:W-:-:S15]  /*f7d60*/  HMMA.1688.F32.TF32 R52, R232, R248, R156 ;  /* 0x000000f8e834723c */ /* 0x000fde000008109c */
[----:B------:R-:W-:-:S02]  /*f7d70*/  NOP ;  /* 0x0000000000007918 */ /* 0x000fc40000000000 */
[----:B------:R3:W-:Y:S01]  /*f7d80*/  STL.64 [R1+0xce8], R18 ;  /* 0x000ce81201007387 */ /* 0x0007e20000100a00 */
[----:B------:R-:W-:Y:S01]  /*f7d90*/  IMAD.MOV.U32 R203, RZ, RZ, R16 ;  /* 0x000000ffffcb7224 */ /* 0x000fe200078e0010 */
[----:B------:R-:W-:Y:S02]  /*f7da0*/  MOV R207, R17 ;  /* 0x0000001100cf7202 */ /* 0x000fe40000000f00 */
[----:B------:R-:W4:Y:S04]  /*f7db0*/  LDL.LU R16, [R1+0x28a0] ;  /* 0x0028a00001107983 */ /* 0x000f280000300800 */
        /* <DEDUP_REMOVED lines=99> */
[----:B------:R-:W-:Y:S01]  /*f83f0*/  IMAD.MOV.U32 R193, RZ, RZ, R52 ;  /* 0x000000ffffc17224 */ /* 0x000fe200078e0034 */
[----:B------:R-:W-:Y:S01]  /*f8400*/  MOV R194, R53 ;  /* 0x0000003500c27202 */ /* 0x000fe20000000f00 */
[----:B------:R-:W-:Y:S01]  /*f8410*/  IMAD.MOV.U32 R195, RZ, RZ, R54 ;  /* 0x000000ffffc37224 */ /* 0x000fe200078e0036 */
        /* <DEDUP_REMOVED lines=11> */
[----:B----4-:R-:W-:Y:S06]  /*f84d0*/  HMMA.1688.F32.TF32 R120, R228, R84, R120 ;  /* 0x00000054e478723c */ /* 0x010fec0000081078 */
[C---:B---3--:R-:W-:Y:S06]  /*f84e0*/  HMMA.1688.F32.TF32 R128, R232.reuse, R20, R128 ;  /* 0x00000014e880723c */ /* 0x048fec0000081080 */
        /* <DEDUP_REMOVED lines=35> */
[C---:B------:R-:W-:Y:S09]  /*f8720*/  HMMA.1688.F32.TF32 R100, R228.reuse, R48, R220 ;  /* 0x00000030e464723c */ /* 0x040ff200000810dc */
        /* <DEDUP_REMOVED lines=8> */
[C---:B------:R-:W-:Y:S06]  /*f87b0*/  HMMA.1688.F32.TF32 R96, R228.reuse, R4, R80 ;  /* 0x00000004e460723c */ /* 0x040fec0000081050 */
[C---:B--2---:R-:W-:Y:S06]  /*f87c0*/  HMMA.1688.F32.TF32 R100, R228.reuse, R24, R88 ;  /* 0x00000018e464723c */ /* 0x044fec0000081058 */
[C---:B------:R-:W-:Y:S06]  /*f87d0*/  HMMA.1688.F32.TF32 R88, R228.reuse, R8, R76 ;  /* 0x00000008e458723c */ /* 0x040fec000008104c */
[C---:B------:R-:W-:Y:S06]  /*f87e0*/  HMMA.1688.F32.TF32 R80, R228.reuse, R12, R72 ;  /* 0x0000000ce450723c */ /* 0x040fec0000081048 */
[C---:B------:R-:W-:Y:S06]  /*f87f0*/  HMMA.1688.F32.TF32 R76, R228.reuse, R92, R68 ;  /* 0x0000005ce44c723c */ /* 0x040fec0000081044 */
[C---:B------:R-:W-:Y:S06]  /*f8800*/  HMMA.1688.F32.TF32 R72, R228.reuse, R20, R64 ;  /* 0x00000014e448723c */ /* 0x040fec0000081040 */
[----:B------:R-:W-:Y:S01]  /*f8810*/  HMMA.1688.F32.TF32 R68, R228, R240, R52 ;  /* 0x000000f0e444723c */ /* 0x000fe20000081034 */
[----:B------:R-:W-:Y:S04]  /*f8820*/  STL.64 [R1+0xe10], R108 ;  /* 0x000e106c01007387 */ /* 0x000fe80000100a00 */
[----:B------:R-:W-:Y:S01]  /*f8830*/  LDS R228, [R3+UR10+0x30200] ;  /* 0x0302000a03e47984 */ /* 0x000fe20008000800 */
[C---:B------:R-:W-:Y:S03]  /*f8840*/  HMMA.1688.F32.TF32 R64, R236.reuse, R84, R156 ;  /* 0x00000054ec40723c */ /* 0x040fe6000008109c */
[----:B------:R-:W-:Y:S03]  /*f8850*/  LDS R230, [R3+UR10+0x32200] ;  /* 0x0322000a03e67984 */ /* 0x000fe60008000800 */
[C---:B------:R-:W-:Y:S01]  /*f8860*/  HMMA.1688.F32.TF32 R52, R236.reuse, R32, R28 ;  /* 0x00000020ec34723c */ /* 0x040fe2000008101c */
[----:B------:R-:W-:Y:S04]  /*f8870*/  STL.64 [R1+0xe18], R110 ;  /* 0x000e186e01007387 */ /* 0x000fe80000100a00 */
[----:B------:R-:W-:Y:S01]  /*f8880*/  LDS R229, [R2+UR10+0x30200] ;  /* 0x0302000a02e57984 */ /* 0x000fe20008000800 */
        /* <DEDUP_REMOVED lines=126> */
[----:B------:R-:W-:Y:S01]  /*f9070*/  LDS R231, [R2+UR10+0x32200] ;  /* 0x0322000a02e77984 */ /* 0x000fe20008000800 */
[C---:B-1----:R-:W-:Y:S06]  /*f9080*/  HMMA.1688.F32.TF32 R80, R232.reuse, R56, R80 ;  /* 0x00000038e850723c */ /* 0x042fec0000081050 */
[C---:B--2---:R-:W-:Y:S06]  /*f9090*/  HMMA.1688.F32.TF32 R96, R232.reuse, R32, R96 ;  /* 0x00000020e860723c */ /* 0x044fec0000081060 */
[----:B------:R-:W-:Y:S06]  /*f90a0*/  HMMA.1688.F32.TF32 R52, R232, R40, R52 ;  /* 0x00000028e834723c */ /* 0x000fec0000081034 */
[C---:B----4-:R-:W-:Y:S06]  /*f90b0*/  HMMA.1688.F32.TF32 R140, R236.reuse, R60, R140 ;  /* 0x0000003cec8c723c */ /* 0x050fec000008108c */
[C---:B---3--:R-:W-:Y:S06]  /*f90c0*/  HMMA.1688.F32.TF32 R144, R236.reuse, R248, R136 ;  /* 0x000000f8ec90723c */ /* 0x048fec0000081088 */
[C---:B------:R-:W-:Y:S11]  /*f90d0*/  HMMA.1688.F32.TF32 R136, R236.reuse, R216, R128 ;  /* 0x000000d8ec88723c */ /* 0x040ff60000081080 */
[----:B------:R-:W-:Y:S04]  /*f90e0*/  STL.64 [R1+0xf70], R140 ;  /* 0x000f708c01007387 */ /* 0x000fe80000100a00 */
[----:B------:R1:W-:Y:S01]  /*f90f0*/  STL.64 [R1+0xf78], R142 ;  /* 0x000f788e01007387 */ /* 0x0003e20000100a00 */
[C---:B------:R-:W-:Y:S06]  /*f9100*/  HMMA.1688.F32.TF32 R128, R236.reuse, R24, R120 ;  /* 0x00000018ec80723c */ /* 0x040fec0000081078 */
[C---:B-1----:R-:W-:Y:S06]  /*f9110*/  HMMA.1688.F32.TF32 R140, R236.reuse, R48, R132 ;  /* 0x00000030ec8c723c */ /* 0x042fec0000081084 */
        /* <DEDUP_REMOVED lines=42> */
[C---:B-1----:R-:W-:Y:S03]  /*f93c0*/  HMMA.1688.F32.TF32 R80, R232.reuse, R60, R76 ;  /* 0x0000003ce850723c */ /* 0x042fe6000008104c */
[----:B------:R-:W-:Y:S04]  /*f93d0*/  LDS R237, [R47+UR10+0x30200] ;  /* 0x0302000a2fed7984 */ /* 0x000fe80008000800 */
[----:B------:R-:W1:Y:S01]  /*f93e0*/  LDS R239, [R47+UR10+0x32200] ;  /* 0x0322000a2fef7984 */ /* 0x000e620008000800 */
[C---:B------:R-:W-:Y:S06]  /*f93f0*/  HMMA.1688.F32.TF32 R76, R232.reuse, R248, R72 ;  /* 0x000000f8e84c723c */ /* 0x040fec0000081048 */
[C---:B------:R-:W-:Y:S06]  /*f9400*/  HMMA.1688.F32.TF32 R72, R232.reuse, R48, R68 ;  /* 0x00000030e848723c */ /* 0x040fec0000081044 */
        /* <DEDUP_REMOVED lines=18> */
[----:B--2---:R-:W1:Y:S04]  /*f9530*/  LDL.LU R28, [R1+0x1390] ;  /* 0x00139000011c7983 */ /* 0x004e680000300800 */
[----:B------:R2:W-:Y:S04]  /*f9540*/  STL.64 [R1+0x1180], R52 ;  /* 0x0011803401007387 */ /* 0x0005e80000100a00 */
[----:B------:R4:W-:Y:S04]  /*f9550*/  STL.64 [R1+0x1188], R54 ;  /* 0x0011883601007387 */ /* 0x0009e80000100a00 */
[----:B------:R1:W-:Y:S04]  /*f9560*/  STL.64 [R1+0x11a0], R16 ;  /* 0x0011a01001007387 */ /* 0x0003e80000100a00 */
[----:B------:R1:W-:Y:S04]  /*f9570*/  STL.64 [R1+0x11a8], R18 ;  /* 0x0011a81201007387 */ /* 0x0003e80000100a00 */
[----:B------:R-:W4:Y:S04]  /*f9580*/  LDL.LU R29, [R1+0x1394] ;  /* 0x00139400011d7983 */ /* 0x000f280000300800 */
[----:B---3--:R-:W3:Y:S04]  /*f9590*/  LDL.LU R30, [R1+0x1398] ;  /* 0x00139800011e7983 */ /* 0x008ee80000300800 */
[----:B------:R-:W3:Y:S04]  /*f95a0*/  LDL.LU R31, [R1+0x139c] ;  /* 0x00139c00011f7983 */ /* 0x000ee80000300800 */
[----:B------:R-:W3:Y:S04]  /*f95b0*/  LDL.LU R156, [R1+0x1380] ;  /* 0x00138000019c7983 */ /* 0x000ee80000300800 */
[----:B------:R-:W3:Y:S04]  /*f95c0*/  LDL.LU R157, [R1+0x1384] ;  /* 0x00138400019d7983 */ /* 0x000ee80000300800 */
[----:B------:R-:W3:Y:S04]  /*f95d0*/  LDL.LU R158, [R1+0x1388] ;  /* 0x00138800019e7983 */ /* 0x000ee80000300800 */
[----:B------:R-:W3:Y:S04]  /*f95e0*/  LDL.LU R159, [R1+0x138c] ;  /* 0x00138c00019f7983 */ /* 0x000ee80000300800 */
[----:B--2---:R-:W2:Y:S04]  /*f95f0*/  LDL.LU R52, [R1+0x1360] ;  /* 0x0013600001347983 */ /* 0x004ea80000300800 */
        /* <DEDUP_REMOVED lines=88> */
[C---:B----4-:R-:W-:Y:S06]  /*f9b80*/  HMMA.1688.F32.TF32 R100, R228.reuse, R48, R100 ;  /* 0x00000030e464723c */ /* 0x050fec0000081064 */
[C---:B--2---:R-:W-:Y:S06]  /*f9b90*/  HMMA.1688.F32.TF32 R104, R228.reuse, R248, R104 ;  /* 0x000000f8e468723c */ /* 0x044fec0000081068 */
        /* <DEDUP_REMOVED lines=33> */
[----:B------:R-:W2:Y:S01]  /*f9db0*/  LDS R235, [R2+UR10+0x32280] ;  /* 0x0322800a02eb7984 */ /* 0x000ea20008000800 */
[C---:B-1----:R-:W-:Y:S06]  /*f9dc0*/  HMMA.1688.F32.TF32 R100, R228.reuse, R24, R96 ;  /* 0x00000018e464723c */ /* 0x042fec0000081060 */
[C---:B------:R-:W-:Y:S06]  /*f9dd0*/  HMMA.1688.F32.TF32 R96, R228.reuse, R4, R88 ;  /* 0x00000004e460723c */ /* 0x040fec0000081058 */
        /* <DEDUP_REMOVED lines=37> */
[----:B------:R-:W3:Y:S01]  /*fa030*/  LDS R231, [R47+UR10+0x32280] ;  /* 0x0322800a2fe77984 */ /* 0x000ee20008000800 */
[----:B-1----:R-:W-:Y:S03]  /*fa040*/  HMMA.1688.F32.TF32 R16, R236, R60, R244 ;  /* 0x0000003cec10723c */ /* 0x002fe600000810f4 */
[----:B------:R-:W4:-:S15]  /*fa050*/  LDL.LU R244, [R1+0x2680] ;  /* 0x0026800001f47983 */ /* 0x000f1e0000300800 */
[----:B------:R-:W-:-:S05]  /*fa060*/  NOP ;  /* 0x0000000000007918 */ /* 0x000fca0000000000 */
[----:B------:R1:W-:Y:S04]  /*fa070*/  STL.64 [R1+0x13c0], R16 ;  /* 0x0013c01001007387 */ /* 0x0003e80000100a00 */
[----:B------:R2:W-:Y:S04]  /*fa080*/  STL.64 [R1+0x13c8], R18 ;  /* 0x0013c81201007387 */ /* 0x0005e80000100a00 */
        /* <DEDUP_REMOVED lines=106> */
[----:B------:R-:W2:Y:S01]  /*fa730*/  LDL.LU R19, [R1+0x26dc] ;  /* 0x0026dc0001137983 */ /* 0x000ea20000300800 */
[C---:B---3--:R-:W-:Y:S06]  /*fa740*/  HMMA.1688.F32.TF32 R88, R232.reuse, R248, R88 ;  /* 0x000000f8e858723c */ /* 0x048fec0000081058 */
[C---:B----4-:R-:W-:Y:S06]  /*fa750*/  HMMA.1688.F32.TF32 R76, R232.reuse, R216, R76 ;  /* 0x000000d8e84c723c */ /* 0x050fec000008104c */
[C---:B------:R-:W-:Y:S06]  /*fa760*/  HMMA.1688.F32.TF32 R72, R232.reuse, R40, R72 ;  /* 0x00000028e848723c */ /* 0x040fec0000081048 */
[C---:B------:R-:W-:Y:S06]  /*fa770*/  HMMA.1688.F32.TF32 R68, R232.reuse, R24, R68 ;  /* 0x00000018e844723c */ /* 0x040fec0000081044 */
[----:B------:R-:W-:Y:S06]  /*fa780*/  HMMA.1688.F32.TF32 R52, R232, R8, R52 ;  /* 0x00000008e834723c */ /* 0x000fec0000081034 */
[C---:B------:R-:W-:Y:S06]  /*fa790*/  HMMA.1688.F32.TF32 R148, R236.reuse, R248, R148 ;  /* 0x000000f8ec94723c */ /* 0x040fec0000081094 */
        /* <DEDUP_REMOVED lines=68> */
[C---:B---3--:R-:W-:Y:S03]  /*fabe0*/  HMMA.1688.F32.TF32 R64, R232.reuse, R92, R28 ;  /* 0x0000005ce840723c */ /* 0x048fe6000008101c */
[----:B------:R-:W1:Y:S03]  /*fabf0*/  LDS R239, [R2+UR10+0x32300] ;  /* 0x0323000a02ef7984 */ /* 0x000e660008000800 */
[C---:B------:R-:W-:Y:S06]  /*fac00*/  HMMA.1688.F32.TF32 R28, R232.reuse, R240, R244 ;  /* 0x000000f0e81c723c */ /* 0x040fec00000810f4 */
[----:B--2---:R-:W-:Y:S01]  /*fac10*/  HMMA.1688.F32.TF32 R52, R232, R20, R16 ;  /* 0x00000014e834723c */ /* 0x004fe20000081010 */
[----:B------:R-:W-:Y:S04]  /*fac20*/  LDS R232, [R46+UR10+0x30300] ;  /* 0x0303000a2ee87984 */ /* 0x000fe80008000800 */
[----:B------:R-:W-:Y:S04]  /*fac30*/  STL.64 [R1+0x1620], R68 ;  /* 0x0016204401007387 */ /* 0x000fe80000100a00 */
[----:B------:R-:W-:Y:S04]  /*fac40*/  STL.64 [R1+0x1628], R70 ;  /* 0x0016284601007387 */ /* 0x000fe80000100a00 */
        /* <DEDUP_REMOVED lines=98> */
[----:B------:R-:W-:Y:S04]  /*fb270*/  LDS R234, [R46+UR10+0x32300] ;  /* 0x0323000a2eea7984 */ /* 0x000fe80008000800 */
[----:B------:R-:W-:Y:S04]  /*fb280*/  LDS R233, [R47+UR10+0x30300] ;  /* 0x0303000a2fe97984 */ /* 0x000fe80008000800 */
        /* <DEDUP_REMOVED lines=30> */
[C---:B--2---:R-:W-:Y:S06]  /*fb470*/  HMMA.1688.F32.TF32 R100, R228.reuse, R8, R96 ;  /* 0x00000008e464723c */ /* 0x044fec0000081060 */
        /* <DEDUP_REMOVED lines=9> */
[----:B------:R-:W-:Y:S04]  /*fb510*/  LDS R229, [R2+UR10+0x30380] ;  /* 0x0303800a02e57984 */ /* 0x000fe80008000800 */
[----:B------:R-:W2:Y:S01]  /*fb520*/  LDS R231, [R2+UR10+0x32380] ;  /* 0x0323800a02e77984 */ /* 0x000ea20008000800 */
        /* <DEDUP_REMOVED lines=26> */
[C---:B---3--:R-:W-:Y:S03]  /*fb6d0*/  HMMA.1688.F32.TF32 R52, R236.reuse, R248, R16 ;  /* 0x000000f8ec34723c */ /* 0x048fe60000081010 */
[----:B------:R-:W3:Y:S03]  /*fb6e0*/  LDL.LU R16, [R1+0x19b0] ;  /* 0x0019b00001107983 */ /* 0x000ee60000300800 */
[----:B----4-:R-:W-:-:S15]  /*fb6f0*/  HMMA.1688.F32.TF32 R28, R236, R48, R244 ;  /* 0x00000030ec1c723c */ /* 0x010fde00000810f4 */
[----:B------:R-:W-:-:S02]  /*fb700*/  NOP ;  /* 0x0000000000007918 */ /* 0x000fc40000000000 */
[----:B------:R-:W-:Y:S04]  /*fb710*/  STL.64 [R1+0x1880], R52 ;  /* 0x0018803401007387 */ /* 0x000fe80000100a00 */
[----:B------:R-:W-:Y:S04]  /*fb720*/  STL.64 [R1+0x1888], R54 ;  /* 0x0018883601007387 */ /* 0x000fe80000100a00 */
        /* <DEDUP_REMOVED lines=129> */
[----:B------:R1:W-:Y:S04]  /*fbf40*/  STL.64 [R1+0x1938], R118 ;  /* 0x0019387601007387 */ /* 0x0003e80000100a00 */
[----:B------:R2:W-:Y:S01]  /*fbf50*/  STL.64 [R1+0x1950], R112 ;  /* 0x0019507001007387 */ /* 0x0005e20000100a00 */
[----:B-1----:R-:W-:Y:S03]  /*fbf60*/  HMMA.1688.F32.TF32 R116, R236, R240, R108 ;  /* 0x000000f0ec74723c */ /* 0x002fe6000008106c */
[----:B------:R-:W-:Y:S04]  /*fbf70*/  LDS R236, [R46+UR10+0x30380] ;  /* 0x0303800a2eec7984 */ /* 0x000fe80008000800 */
[----:B------:R-:W-:Y:S01]  /*fbf80*/  LDS R238, [R46+UR10+0x32380] ;  /* 0x0323800a2eee7984 */ /* 0x000fe20008000800 */
[C---:B--2---:R-:W-:Y:S03]  /*fbf90*/  HMMA.1688.F32.TF32 R112, R232.reuse, R84, R104 ;  /* 0x00000054e870723c */ /* 0x044fe60000081068 */
[----:B------:R-:W-:Y:S03]  /*fbfa0*/  LDS R237, [R47+UR10+0x30380] ;  /* 0x0303800a2fed7984 */ /* 0x000fe60008000800 */
[C---:B------:R-:W-:Y:S01]  /*fbfb0*/  HMMA.1688.F32.TF32 R108, R232.reuse, R32, R100 ;  /* 0x00000020e86c723c */ /* 0x040fe20000081064 */
[----:B------:R-:W1:Y:S05]  /*fbfc0*/  LDS R239, [R47+UR10+0x32380] ;  /* 0x0323800a2fef7984 */ /* 0x000e6a0008000800 */
[C---:B------:R-:W-:Y:S06]  /*fbfd0*/  HMMA.1688.F32.TF32 R104, R232.reuse, R36, R220 ;  /* 0x00000024e868723c */ /* 0x040fec00000810dc */
[C---:B------:R-:W-:Y:S06]  /*fbfe0*/  HMMA.1688.F32.TF32 R100, R232.reuse, R56, R208 ;  /* 0x00000038e864723c */ /* 0x040fec00000810d0 */
[C---:B------:R-:W-:Y:S06]  /*fbff0*/  HMMA.1688.F32.TF32 R96, R232.reuse, R60, R96 ;  /* 0x0000003ce860723c */ /* 0x040fec0000081060 */
        /* <DEDUP_REMOVED lines=356> */
[C---:B------:R-:W-:Y:S03]  /*fd640*/  HMMA.1688.F32.TF32 R96, R232.reuse, R48, R96 ;  /* 0x00000030e860723c */ /* 0x040fe60000081060 */
[----:B------:R2:W-:Y:S03]  /*fd650*/  STL.64 [R1+0x1f38], R102 ;  /* 0x001f386601007387 */ /* 0x0005e60000100a00 */
[C---:B-1----:R-:W-:Y:S01]  /*fd660*/  HMMA.1688.F32.TF32 R104, R232.reuse, R60, R220 ;  /* 0x0000003ce868723c */ /* 0x042fe200000810dc */
        /* <DEDUP_REMOVED lines=33> */
[----:B---3--:R-:W-:Y:S03]  /*fd880*/  HMMA.1688.F32.TF32 R64, R232, R240, R28 ;  /* 0x000000f0e840723c */ /* 0x008fe6000008101c */
[----:B------:R-:W-:Y:S04]  /*fd890*/  LDS R232, [R46+UR10+0x30480] ;  /* 0x0304800a2ee87984 */ /* 0x000fe80008000800 */
[----:B------:R-:W-:Y:S01]  /*fd8a0*/  LDS R234, [R46+UR10+0x32480] ;  /* 0x0324800a2eea7984 */ /* 0x000fe20008000800 */
[C---:B------:R-:W-:Y:S03]  /*fd8b0*/  HMMA.1688.F32.TF32 R28, R228.reuse, R32, R244 ;  /* 0x00000020e41c723c */ /* 0x040fe600000810f4 */
[----:B------:R-:W-:Y:S03]  /*fd8c0*/  LDS R233, [R47+UR10+0x30480] ;  /* 0x0304800a2fe97984 */ /* 0x000fe60008000800 */
[----:B--2---:R-:W-:Y:S01]  /*fd8d0*/  HMMA.1688.F32.TF32 R52, R228, R84, R16 ;  /* 0x00000054e434723c */ /* 0x004fe20000081010 */
[----:B------:R-:W2:Y:S04]  /*fd8e0*/  LDS R235, [R47+UR10+0x32480] ;  /* 0x0324800a2feb7984 */ /* 0x000ea80008000800 */
        /* <DEDUP_REMOVED lines=100> */
[C---:B---3--:R-:W-:Y:S06]  /*fdf30*/  HMMA.1688.F32.TF32 R68, R236.reuse, R36, R68 ;  /* 0x00000024ec44723c */ /* 0x048fec0000081044 */
[C---:B--2---:R-:W-:Y:S06]  /*fdf40*/  HMMA.1688.F32.TF32 R64, R236.reuse, R56, R64 ;  /* 0x00000038ec40723c */ /* 0x044fec0000081040 */
[----:B----4-:R-:W-:Y:S06]  /*fdf50*/  HMMA.1688.F32.TF32 R72, R236, R32, R72 ;  /* 0x00000020ec48723c */ /* 0x010fec0000081048 */
[C---:B------:R-:W-:Y:S06]  /*fdf60*/  HMMA.1688.F32.TF32 R80, R228.reuse, R240, R80 ;  /* 0x000000f0e450723c */ /* 0x040fec0000081050 */
[C---:B------:R-:W-:Y:S06]  /*fdf70*/  HMMA.1688.F32.TF32 R88, R228.reuse, R20, R88 ;  /* 0x00000014e458723c */ /* 0x040fec0000081058 */
[----:B------:R-:W-:Y:S06]  /*fdf80*/  HMMA.1688.F32.TF32 R96, R228, R92, R96 ;  /* 0x0000005ce460723c */ /* 0x000fec0000081060 */
[----:B------:R-:W-:Y:S06]  /*fdf90*/  HMMA.1688.F32.TF32 R28, R236, R48, R28 ;  /* 0x00000030ec1c723c */ /* 0x000fec000008101c */
[C---:B------:R-:W-:Y:S06]  /*fdfa0*/  HMMA.1688.F32.TF32 R128, R228.reuse, R56, R128 ;  /* 0x00000038e480723c */ /* 0x040fec0000081080 */
[C---:B------:R-:W-:Y:S06]  /*fdfb0*/  HMMA.1688.F32.TF32 R132, R228.reuse, R36, R132 ;  /* 0x00000024e484723c */ /* 0x040fec0000081084 */
        /* <DEDUP_REMOVED lines=15> */
[----:B------:R-:W-:Y:S01]  /*fe0b0*/  HMMA.1688.F32.TF32 R100, R228, R12, R208 ;  /* 0x0000000ce464723c */ /* 0x000fe200000810d0 */
[----:B------:R-:W-:Y:S05]  /*fe0c0*/  STL.64 [R1+0x2140], R128 ;  /* 0x0021408001007387 */ /* 0x000fea0000100a00 */
        /* <DEDUP_REMOVED lines=36> */
[C---:B--2---:R-:W-:Y:S03]  /*fe310*/  HMMA.1688.F32.TF32 R52, R236.reuse, R216, R16 ;  /* 0x000000d8ec34723c */ /* 0x044fe60000081010 */
[----:B------:R-:W-:Y:S04]  /*fe320*/  LDS R229, [R2+UR10+0x30500] ;  /* 0x0305000a02e57984 */ /* 0x000fe80008000800 */
[----:B------:R-:W1:Y:S01]  /*fe330*/  LDS R231, [R2+UR10+0x32500] ;  /* 0x0325000a02e77984 */ /* 0x000e620008000800 */
[----:B------:R-:W-:Y:S07]  /*fe340*/  HMMA.1688.F32.TF32 R16, R236, R40, R244 ;  /* 0x00000028ec10723c */ /* 0x000fee00000810f4 */
[----:B------:R-:W-:Y:S04]  /*fe350*/  STL.64 [R1+0x2330], R64 ;  /* 0x0023304001007387 */ /* 0x000fe80000100a00 */
[----:B------:R-:W-:Y:S04]  /*fe360*/  STL.64 [R1+0x2338], R66 ;  /* 0x0023384201007387 */ /* 0x000fe80000100a00 */
[----:B------:R2:W-:Y:S04]  /*fe370*/  STL.64 [R1+0x2350], R28 ;  /* 0x0023501c01007387 */ /* 0x0005e80000100a00 */
[----:B------:R3:W-:Y:S04]  /*fe380*/  STL.64 [R1+0x2358], R30 ;  /* 0x0023581e01007387 */ /* 0x0007e80000100a00 */
[----:B--2---:R-:W2:Y:S04]  /*fe390*/  LDL.LU R28, [R1+0x1ee0] ;  /* 0x001ee000011c7983 */ /* 0x004ea80000300800 */
[----:B------:R4:W-:Y:S04]  /*fe3a0*/  STL.64 [R1+0x2370], R52 ;  /* 0x0023703401007387 */ /* 0x0009e80000100a00 */
[----:B------:R1:W-:Y:S04]  /*fe3b0*/  STL.64 [R1+0x2378], R54 ;  /* 0x0023783601007387 */ /* 0x0003e80000100a00 */
[----:B------:R2:W-:Y:S04]  /*fe3c0*/  STL.64 [R1+0x2390], R16 ;  /* 0x0023901001007387 */ /* 0x0005e80000100a00 */
[----:B------:R2:W-:Y:S04]  /*fe3d0*/  STL.64 [R1+0x2398], R18 ;  /* 0x0023981201007387 */ /* 0x0005e80000100a00 */
[----:B------:R-:W2:Y:S04]  /*fe3e0*/  LDL.LU R29, [R1+0x1ee4] ;  /* 0x001ee400011d7983 */ /* 0x000ea80000300800 */
[----:B---3--:R-:W3:Y:S04]  /*fe3f0*/  LDL.LU R30, [R1+0x1ee8] ;  /* 0x001ee800011e7983 */ /* 0x008ee80000300800 */
        /* <DEDUP_REMOVED lines=120> */
[----:B-1----:R-:W3:Y:S01]  /*feb80*/  LDL.LU.64 R246, [R1+0xac88] ;  /* 0x00ac880001f67983 */ /* 0x002ee20000300a00 */
[C---:B------:R-:W-:Y:S03]  /*feb90*/  HMMA.1688.F32.TF32 R112, R232.reuse, R56, R112 ;  /* 0x00000038e870723c */ /* 0x040fe60000081070 */
[----:B------:R-:W4:Y:S04]  /*feba0*/  LDL.LU.64 R244, [R1+0xac80] ;  /* 0x00ac800001f47983 */ /* 0x000f280000300a00 */
        /* <DEDUP_REMOVED lines=22> */
[C---:B-1----:R-:W-:Y:S06]  /*fed10*/  HMMA.1688.F32.TF32 R112, R232.reuse, R60, R108 ;  /* 0x0000003ce870723c */ /* 0x042fec000008106c */
        /* <DEDUP_REMOVED lines=14> */
[C---:B-1----:R-:W-:Y:S06]  /*fee00*/  HMMA.1688.F32.TF32 R100, R232.reuse, R4, R88 ;  /* 0x00000004e864723c */ /* 0x042fec0000081058 */
[C---:B------:R-:W-:Y:S06]  /*fee10*/  HMMA.1688.F32.TF32 R88, R232.reuse, R12, R76 ;  /* 0x0000000ce858723c */ /* 0x040fec000008104c */
[C---:B------:R-:W-:Y:S06]  /*fee20*/  HMMA.1688.F32.TF32 R80, R232.reuse, R92, R72 ;  /* 0x0000005ce850723c */ /* 0x040fec0000081048 */
[C---:B------:R-:W-:Y:S06]  /*fee30*/  HMMA.1688.F32.TF32 R76, R232.reuse, R20, R68 ;  /* 0x00000014e84c723c */ /* 0x040fec0000081044 */
[----:B------:R-:W-:Y:S01]  /*fee40*/  HMMA.1688.F32.TF32 R72, R232, R240, R64 ;  /* 0x000000f0e848723c */ /* 0x000fe20000081040 */
[----:B------:R-:W-:Y:S01]  /*fee50*/  STL.64 [R1+0x2590], R108 ;  /* 0x0025906c01007387 */ /* 0x000fe20000100a00 */
[----:B------:R-:W-:Y:S01]  /*fee60*/  IMAD.MOV.U32 R59, RZ, RZ, R248 ;  /* 0x000000ffff3b7224 */ /* 0x000fe200078e00f8 */
[----:B------:R-:W-:-:S03]  /*fee70*/  MOV R58, R249 ;  /* 0x000000f9003a7202 */ /* 0x000fc60000000f00 */
[----:B------:R-:W-:Y:S01]  /*fee80*/  IMAD.MOV.U32 R45, RZ, RZ, R240 ;  /* 0x000000ffff2d7224 */ /* 0x000fe200078e00f0 */
[----:B------:R-:W-:Y:S01]  /*fee90*/  MOV R44, R241 ;  /* 0x000000f1002c7202 */ /* 0x000fe20000000f00 */
[C---:B------:R-:W-:Y:S01]  /*feea0*/  HMMA.1688.F32.TF32 R68, R228.reuse, R84, R52 ;  /* 0x00000054e444723c */ /* 0x040fe20000081034 */
[----:B------:R-:W-:Y:S04]  /*feeb0*/  LDS R232, [R3+UR10+0x30580] ;  /* 0x0305800a03e87984 */ /* 0x000fe80008000800 */
        /* <DEDUP_REMOVED lines=124> */
[C---:B----4-:R-:W-:Y:S03]  /*ff680*/  HMMA.1688.F32.TF32 R72, R236.reuse, R248, R72 ;  /* 0x000000f8ec48723c */ /* 0x050fe60000081048 */
[----:B------:R-:W1:Y:S03]  /*ff690*/  LDS R235, [R2+UR10+0x32580] ;  /* 0x0325800a02eb7984 */ /* 0x000e660008000800 */
[C---:B---3--:R-:W-:Y:S06]  /*ff6a0*/  HMMA.1688.F32.TF32 R80, R236.reuse, R56, R80 ;  /* 0x00000038ec50723c */ /* 0x048fec0000081050 */
[----:B--2---:R-:W-:Y:S06]  /*ff6b0*/  HMMA.1688.F32.TF32 R96, R236, R32, R96 ;  /* 0x00000020ec60723c */ /* 0x004fec0000081060 */
[C---:B------:R-:W-:Y:S06]  /*ff6c0*/  HMMA.1688.F32.TF32 R140, R228.reuse, R60, R140 ;  /* 0x0000003ce48c723c */ /* 0x040fec000008108c */
[C---:B------:R-:W-:Y:S06]  /*ff6d0*/  HMMA.1688.F32.TF32 R144, R228.reuse, R248, R136 ;  /* 0x000000f8e490723c */ /* 0x040fec0000081088 */
[C---:B------:R-:W-:Y:S11]  /*ff6e0*/  HMMA.1688.F32.TF32 R136, R228.reuse, R216, R128 ;  /* 0x000000d8e488723c */ /* 0x040ff60000081080 */
[----:B------:R-:W-:Y:S04]  /*ff6f0*/  STL.64 [R1+0x2710], R140 ;  /* 0x0027108c01007387 */ /* 0x000fe80000100a00 */
[----:B------:R2:W-:Y:S01]  /*ff700*/  STL.64 [R1+0x2718], R142 ;  /* 0x0027188e01007387 */ /* 0x0005e20000100a00 */
[C---:B------:R-:W-:Y:S06]  /*ff710*/  HMMA.1688.F32.TF32 R128, R228.reuse, R24, R120 ;  /* 0x00000018e480723c */ /* 0x040fec0000081078 */
[C---:B--2---:R-:W-:Y:S06]  /*ff720*/  HMMA.1688.F32.TF32 R140, R228.reuse, R48, R132 ;  /* 0x00000030e48c723c */ /* 0x044fec0000081084 */
        /* <DEDUP_REMOVED lines=44> */
[----:B------:R-:W4:Y:S04]  /*ff9f0*/  LDL.LU.64 R250, [R1+0xac78] ;  /* 0x00ac780001fa7983 */ /* 0x000f280000300a00 */
[----:B------:R-:W4:Y:S01]  /*ffa00*/  LDL.LU.64 R248, [R1+0xac70] ;  /* 0x00ac700001f87983 */ /* 0x000f220000300a00 */
[C---:B--2---:R-:W-:Y:S03]  /*ffa10*/  HMMA.1688.F32.TF32 R76, R236.reuse, R48, R68 ;  /* 0x00000030ec4c723c */ /* 0x044fe60000081044 */
[----:B------:R-:W-:Y:S03]  /*ffa20*/  LDS R228, [R46+UR10+0x30580] ;  /* 0x0305800a2ee47984 */ /* 0x000fe60008000800 */
[C---:B---3--:R-:W-:Y:S01]  /*ffa30*/  HMMA.1688.F32.TF32 R72, R236.reuse, R216, R64 ;  /* 0x000000d8ec48723c */ /* 0x048fe20000081040 */
[----:B------:R-:W-:Y:S04]  /*ffa40*/  LDS R230, [R46+UR10+0x32580] ;  /* 0x0325800a2ee67984 */ /* 0x000fe80008000800 */
[----:B------:R-:W-:Y:S01]  /*ffa50*/  LDS R229, [R47+UR10+0x30580] ;  /* 0x0305800a2fe57984 */ /* 0x000fe20008000800 */
[C---:B------:R-:W-:Y:S03]  /*ffa60*/  HMMA.1688.F32.TF32 R68, R236.reuse, R40, R52 ;  /* 0x00000028ec44723c */ /* 0x040fe60000081034 */
[----:B------:R-:W2:Y:S03]  /*ffa70*/  LDS R231, [R47+UR10+0x32580] ;  /* 0x0325800a2fe77984 */ /* 0x000ea60008000800 */
        /* <DEDUP_REMOVED lines=16> */
[----:B------:R-:W3:Y:S01]  /*ffb80*/  LDL.LU R29, [R1+0xc04] ;  /* 0x000c0400011d7983 */ /* 0x000ee20000300800 */
[----:B----4-:R-:W-:-:S03]  /*ffb90*/  IMAD.MOV.U32 R30, RZ, RZ, R248 ;  /* 0x000000ffff1e7224 */ /* 0x010fc600078e00f8 */
[----:B------:R-:W2:Y:S01]  /*ffba0*/  LDL.LU R248, [R1+0xac6c] ;  /* 0x00ac6c0001f87983 */ /* 0x000ea20000300800 */
[----:B------:R-:W-:-:S03]  /*ffbb0*/  IMAD.MOV.U32 R31, RZ, RZ, R249 ;  /* 0x000000ffff1f7224 */ /* 0x000fc600078e00f9 */
[----:B------:R-:W4:Y:S01]  /*ffbc0*/  LDL.LU R249, [R1+0xac68] ;  /* 0x00ac680001f97983 */ /* 0x000f220000300800 */
        /* <DEDUP_REMOVED lines=8> */
[----:B-1----:R-:W3:Y:S04]  /*ffc50*/  LDL.LU R52, [R1+0xc20] ;  /* 0x000c200001347983 */ /* 0x002ee80000300800 */
[----:B------:R-:W3:Y:S01]  /*ffc60*/  LDL.LU R53, [R1+0xc24] ;  /* 0x000c240001357983 */ /* 0x000ee20000300800 */
[----:B--2---:R-:W-:Y:S01]  /*ffc70*/  MOV R55, R248 ;  /* 0x000000f800377202 */ /* 0x004fe20000000f00 */
[----:B----4-:R-:W-:-:S02]  /*ffc80*/  IMAD.MOV.U32 R54, RZ, RZ, R249 ;  /* 0x000000ffff367224 */ /* 0x010fc400078e00f9 */
        /* <DEDUP_REMOVED lines=18> */
[----:B------:R-:W4:Y:S04]  /*ffdb0*/  LDL.LU R88, [R1] ;  /* 0x0000000001587983 */ /* 0x000f280000300800 */
        /* <DEDUP_REMOVED lines=9> */
[----:B---3--:R-:W-:Y:S01]  /*ffe50*/  IMAD.MOV.U32 R64, RZ, RZ, R250 ;  /* 0x000000ffff407224 */ /* 0x008fe200078e00fa */
[----:B------:R-:W-:Y:S01]  /*ffe60*/  MOV R65, R251 ;  /* 0x000000fb00417202 */ /* 0x000fe20000000f00 */
[----:B------:R-:W-:-:S02]  /*ffe70*/  IMAD.MOV.U32 R66, RZ, RZ, R244 ;  /* 0x000000ffff427224 */ /* 0x000fc400078e00f4 */
[----:B------:R-:W-:Y:S01]  /*ffe80*/  IMAD.MOV.U32 R67, RZ, RZ, R245 ;  /* 0x000000ffff437224 */ /* 0x000fe200078e00f5 */
[----:B------:R-:W-:Y:S01]  /*ffe90*/  MOV R17, R247 ;  /* 0x000000f700117202 */ /* 0x000fe20000000f00 */
[----:B------:R-:W-:Y:S02]  /*ffea0*/  IMAD.MOV.U32 R16, RZ, RZ, R246 ;  /* 0x000000ffff107224 */ /* 0x000fe400078e00f6 */
[----:B------:R-:W-:Y:S02]  /*ffeb0*/  IMAD.MOV.U32 R18, RZ, RZ, R243 ;  /* 0x000000ffff127224 */ /* 0x000fe400078e00f3 */
[----:B------:R-:W-:Y:S02]  /*ffec0*/  IMAD.MOV.U32 R19, RZ, RZ, R242 ;  /* 0x000000ffff137224 */ /* 0x000fe400078e00f2 */
[----:B--2---:R-:W-:Y:S02]  /*ffed0*/  IMAD.MOV.U32 R75, RZ, RZ, R249 ;  /* 0x000000ffff4b7224 */ /* 0x004fe400078e00f9 */
[----:B----4-:R-:W-:-:S02]  /*ffee0*/  IMAD.MOV.U32 R74, RZ, RZ, R248 ;  /* 0x000000ffff4a7224 */ /* 0x010fc400078e00f8 */
        /* <DEDUP_REMOVED lines=20> */
[----:B------:R-:W-:Y:S04]  /*100030*/  LDS R236, [R3+UR10+0x30600] ;  /* 0x0306000a03ec7984 */ /* 0x000fe80008000800 */
        /* <DEDUP_REMOVED lines=8> */
[----:B------:R-:W-:Y:S04]  /*1000c0*/  STL.64 [R1+0x2b30], R96 ;  /* 0x002b306001007387 */ /* 0x000fe80000100a00 */
[----:B------:R-:W-:Y:S04]  /*1000d0*/  STL.64 [R1+0x2b38], R98 ;  /* 0x002b386201007387 */ /* 0x000fe80000100a00 */
[----:B------:R-:W4:Y:S04]  /*1000e0*/  LDL.LU.64 R242, [R1+0xac28] ;  /* 0x00ac280001f27983 */ /* 0x000f280000300a00 */
[----:B------:R-:W4:Y:S04]  /*1000f0*/  LDL.LU.64 R240, [R1+0xac20] ;  /* 0x00ac200001f07983 */ /* 0x000f280000300a00 */
[----:B------:R-:W-:Y:S04]  /*100100*/  STL.64 [R1+0x2b20], R88 ;  /* 0x002b205801007387 */ /* 0x000fe80000100a00 */
[----:B------:R-:W-:Y:S01]  /*100110*/  STL.64 [R1+0x2b28], R90 ;  /* 0x002b285a01007387 */ /* 0x000fe20000100a00 */
[C---:B------:R-:W-:Y:S03]  /*100120*/  HMMA.1688.F32.TF32 R28, R232.reuse, R8, R28 ;  /* 0x00000008e81c723c */ /* 0x040fe6000008101c */
[----:B------:R-:W-:Y:S03]  /*100130*/  LDS R237, [R2+UR10+0x30600] ;  /* 0x0306000a02ed7984 */ /* 0x000fe60008000800 */
[C---:B------:R-:W-:Y:S01]  /*100140*/  HMMA.1688.F32.TF32 R16, R232.reuse, R12, R16 ;  /* 0x0000000ce810723c */ /* 0x040fe20000081010 */
[----:B------:R-:W1:Y:S05]  /*100150*/  LDS R239, [R2+UR10+0x32600] ;  /* 0x0326000a02ef7984 */ /* 0x000e6a0008000800 */
[----:B--2---:R-:W-:-:S15]  /*100160*/  HMMA.1688.F32.TF32 R84, R232, R32, R248 ;  /* 0x00000020e854723c */ /* 0x004fde00000810f8 */
[----:B------:R-:W-:-:S08]  /*100170*/  NOP ;  /* 0x0000000000007918 */ /* 0x000fd00000000000 */
[----:B------:R-:W-:Y:S04]  /*100180*/  STL.64 [R1+0x2b10], R84 ;  /* 0x002b105401007387 */ /* 0x000fe80000100a00 */
[----:B------:R3:W-:Y:S04]  /*100190*/  STL.64 [R1+0x2b18], R86 ;  /* 0x002b185601007387 */ /* 0x0007e80000100a00 */
[----:B------:R-:W2:Y:S04]  /*1001a0*/  LDL R250, [R1+0xb78] ;  /* 0x000b780001fa7983 */ /* 0x000ea80000100800 */
[----:B------:R-:W2:Y:S01]  /*1001b0*/  LDL R251, [R1+0xb7c] ;  /* 0x000b7c0001fb7983 */ /* 0x000ea20000100800 */
[----:B---3--:R-:W-:Y:S03]  /*1001c0*/  HMMA.1688.F32.TF32 R84, R232, R36, R244 ;  /* 0x00000024e854723c */ /* 0x008fe600000810f4 */
[----:B------:R-:W3:Y:S04]  /*1001d0*/  LDL.64 R244, [R1+0xbc0] ;  /* 0x000bc00001f47983 */ /* 0x000ee80000100a00 */
[----:B------:R-:W2:-:S15]  /*1001e0*/  LDL.64 R246, [R1+0xbc8] ;  /* 0x000bc80001f67983 */ /* 0x000e9e0000100a00 */
[----:B------:R-:W-:-:S01]  /*1001f0*/  NOP ;  /* 0x0000000000007918 */ /* 0x000fc20000000000 */
[----:B------:R-:W-:Y:S04]  /*100200*/  STL.64 [R1+0x2b00], R84 ;  /* 0x002b005401007387 */ /* 0x000fe80000100a00 */
[----:B------:R4:W-:Y:S02]  /*100210*/  STL.64 [R1+0x2b08], R86 ;  /* 0x002b085601007387 */ /* 0x0009e40000100a00 */
[----:B----4-:R-:W-:Y:S01]  /*100220*/  HMMA.1688.F32.TF32 R84, R232, R56, R240 ;  /* 0x00000038e854723c */ /* 0x010fe200000810f0 */
[----:B------:R-:W-:Y:S02]  /*100230*/  IMAD.MOV.U32 R248, RZ, RZ, R59 ;  /* 0x000000fffff87224 */ /* 0x000fe400078e003b */
[----:B------:R-:W-:-:S15]  /*100240*/  IMAD.MOV.U32 R249, RZ, RZ, R58 ;  /* 0x000000fffff97224 */ /* 0x000fde00078e003a */
[----:B------:R-:W-:-:S05]  /*100250*/  NOP ;  /* 0x0000000000007918 */ /* 0x000fca0000000000 */
[----:B------:R-:W-:Y:S04]  /*100260*/  STL.64 [R1+0x2af0], R84 ;  /* 0x002af05401007387 */ /* 0x000fe80000100a00 */
[----:B------:R4:W-:Y:S04]  /*100270*/  STL.64 [R1+0x2af8], R86 ;  /* 0x002af85601007387 */ /* 0x0009e80000100a00 */
[----:B------:R-:W2:Y:S04]  /*100280*/  LDL R242, [R1+0xad8] ;  /* 0x000ad80001f27983 */ /* 0x000ea80000100800 */
[----:B------:R-:W2:Y:S01]  /*100290*/  LDL R243, [R1+0xadc] ;  /* 0x000adc0001f37983 */ /* 0x000ea20000100800 */
[C---:B----4-:R-:W-:Y:S06]  /*1002a0*/  HMMA.1688.F32.TF32 R84, R232.reuse, R60, R80 ;  /* 0x0000003ce854723c */ /* 0x050fec0000081050 */
        /* <DEDUP_REMOVED lines=174> */
[C---:B---3--:R-:W-:Y:S01]  /*100d90*/  HMMA.1688.F32.TF32 R28, R236.reuse, R56, R28 ;  /* 0x00000038ec1c723c */ /* 0x048fe2000008101c */
        /* <DEDUP_REMOVED lines=24> */
[----:B------:R-:W4:Y:S04]  /*100f20*/  LDS R231, [R2+UR10+0x32680] ;  /* 0x0326800a02e77984 */ /* 0x000f280008000800 */
[----:B-1----:R-:W4:Y:S04]  /*100f30*/  LDL.LU R28, [R1+0x2a0] ;  /* 0x0002a000011c7983 */ /* 0x002f280000300800 */
[----:B------:R1:W-:Y:S04]  /*100f40*/  STL.64 [R1+0x27f0], R16 ;  /* 0x0027f01001007387 */ /* 0x0003e80000100a00 */
[----:B------:R2:W-:Y:S04]  /*100f50*/  STL.64 [R1+0x27f8], R18 ;  /* 0x0027f81201007387 */ /* 0x0005e80000100a00 */
        /* <DEDUP_REMOVED lines=102> */
[----:B------:R-:W2:Y:S01]  /*1015c0*/  LDL.LU R19, [R1+0x29c] ;  /* 0x00029c0001137983 */ /* 0x000ea20000300800 */
[C---:B----4-:R-:W-:Y:S06]  /*1015d0*/  HMMA.1688.F32.TF32 R96, R232.reuse, R56, R96 ;  /* 0x00000038e860723c */ /* 0x050fec0000081060 */
[----:B------:R-:W-:Y:S06]  /*1015e0*/  HMMA.1688.F32.TF32 R28, R232, R92, R28 ;  /* 0x0000005ce81c723c */ /* 0x000fec000008101c */
[C---:B---3--:R-:W-:Y:S06]  /*1015f0*/  HMMA.1688.F32.TF32 R144, R236.reuse, R248, R144 ;  /* 0x000000f8ec90723c */ /* 0x048fec0000081090 */
[----:B------:R-:W-:-:S15]  /*101600*/  HMMA.1688.F32.TF32 R148, R236, R48, R140 ;  /* 0x00000030ec94723c */ /* 0x000fde000008108c */
[----:B------:R-:W-:-:S02]  /*101610*/  NOP ;  /* 0x0000000000007918 */ /* 0x000fc40000000000 */
[----:B------:R-:W-:Y:S01]  /*101620*/  STL.64 [R1+0x2780], R144 ;  /* 0x0027809001007387 */ /* 0x000fe20000100a00 */
[C---:B------:R-:W-:Y:S03]  /*101630*/  HMMA.1688.F32.TF32 R140, R236.reuse, R40, R132 ;  /* 0x00000028ec8c723c */ /* 0x040fe60000081084 */
[----:B------:R1:W-:Y:S03]  /*101640*/  STL.64 [R1+0x2788], R146 ;  /* 0x0027889201007387 */ /* 0x0003e60000100a00 */
        /* <DEDUP_REMOVED lines=169> */
[C---:B------:R-:W-:Y:S06]  /*1020e0*/  HMMA.1688.F32.TF32 R116, R228.reuse, R56, R116 ;  /* 0x00000038e474723c */ /* 0x040fec0000081074 */
[C---:B------:R-:W-:Y:S06]  /*1020f0*/  HMMA.1688.F32.TF32 R120, R228.reuse, R36, R120 ;  /* 0x00000024e478723c */ /* 0x040fec0000081078 */
[----:B------:R-:W-:Y:S06]  /*102100*/  HMMA.1688.F32.TF32 R128, R228, R244, R128 ;  /* 0x000000f4e480723c */ /* 0x000fec0000081080 */
[----:B------:R-:W-:Y:S01]  /*102110*/  HMMA.1688.F32.TF32 R132, R232, R240, R132 ;  /* 0x000000f0e884723c */ /* 0x000fe20000081084 */
[----:B------:R-:W-:Y:S04]  /*102120*/  LDS R232, [R3+UR10+0x30700] ;  /* 0x0307000a03e87984 */ /* 0x000fe80008000800 */
[----:B------:R-:W-:Y:S04]  /*102130*/  LDS R234, [R3+UR10+0x32700] ;  /* 0x0327000a03ea7984 */ /* 0x000fe80008000800 */
[----:B------:R-:W-:Y:S04]  /*102140*/  LDS R233, [R2+UR10+0x30700] ;  /* 0x0307000a02e97984 */ /* 0x000fe80008000800 */
[----:B------:R-:W1:Y:S01]  /*102150*/  LDS R235, [R2+UR10+0x32700] ;  /* 0x0327000a02eb7984 */ /* 0x000e620008000800 */
[C---:B------:R-:W-:Y:S06]  /*102160*/  HMMA.1688.F32.TF32 R124, R228.reuse, R32, R124 ;  /* 0x00000020e47c723c */ /* 0x040fec000008107c */
        /* <DEDUP_REMOVED lines=19> */
[----:B------:R-:W-:Y:S04]  /*1022a0*/  STL.64 [R1+0x2340], R100 ;  /* 0x0023406401007387 */ /* 0x000fe80000100a00 */
[----:B------:R3:W-:Y:S01]  /*1022b0*/  STL.64 [R1+0x2348], R102 ;  /* 0x0023486601007387 */ /* 0x0007e20000100a00 */
[C---:B----4-:R-:W-:Y:S06]  /*1022c0*/  HMMA.1688.F32.TF32 R104, R228.reuse, R24, R208 ;  /* 0x00000018e468723c */ /* 0x050fec00000810d0 */
[C---:B---3--:R-:W-:Y:S06]  /*1022d0*/  HMMA.1688.F32.TF32 R100, R228.reuse, R4, R96 ;  /* 0x00000004e464723c */ /* 0x048fec0000081060 */
        /* <DEDUP_REMOVED lines=15> */
[----:B------:R-:W-:Y:S05]  /*1023d0*/  STL.64 [R1+0x2308], R106 ;  /* 0x0023086a01007387 */ /* 0x000fea0000100a00 */
[C---:B--2---:R-:W-:Y:S01]  /*1023e0*/  HMMA.1688.F32.TF32 R28, R236.reuse, R60, R28 ;  /* 0x0000003cec1c723c */ /* 0x044fe2000008101c */
        /* <DEDUP_REMOVED lines=164> */
[C---:B------:R-:W-:Y:S06]  /*102e30*/  HMMA.1688.F32.TF32 R124, R236.reuse, R92, R120 ;  /* 0x0000005cec7c723c */ /* 0x040fec0000081078 */
[C---:B------:R-:W-:Y:S06]  /*102e40*/  HMMA.1688.F32.TF32 R120, R236.reuse, R20, R116 ;  /* 0x00000014ec78723c */ /* 0x040fec0000081074 */
[----:B------:R-:W-:Y:S01]  /*102e50*/  HMMA.1688.F32.TF32 R116, R236, R240, R112 ;  /* 0x000000f0ec74723c */ /* 0x000fe20000081070 */
[----:B------:R-:W-:Y:S04]  /*102e60*/  LDS R236, [R3+UR10+0x30780] ;  /* 0x0307800a03ec7984 */ /* 0x000fe80008000800 */
[----:B------:R-:W-:Y:S01]  /*102e70*/  STL.64 [R1+0x2050], R128 ;  /* 0x0020508001007387 */ /* 0x000fe20000100a00 */
[C---:B------:R-:W-:Y:S03]  /*102e80*/  HMMA.1688.F32.TF32 R112, R232.reuse, R244, R108 ;  /* 0x000000f4e870723c */ /* 0x040fe6000008106c */
[----:B------:R-:W-:Y:S03]  /*102e90*/  LDS R238, [R3+UR10+0x32780] ;  /* 0x0327800a03ee7984 */ /* 0x000fe60008000800 */
[C---:B------:R-:W-:Y:S01]  /*102ea0*/  HMMA.1688.F32.TF32 R108, R232.reuse, R32, R104 ;  /* 0x00000020e86c723c */ /* 0x040fe20000081068 */
[----:B------:R-:W-:Y:S04]  /*102eb0*/  LDS R237, [R2+UR10+0x30780] ;  /* 0x0307800a02ed7984 */ /* 0x000fe80008000800 */
[----:B------:R-:W1:Y:S01]  /*102ec0*/  LDS R239, [R2+UR10+0x32780] ;  /* 0x0327800a02ef7984 */ /* 0x000e620008000800 */
        /* <DEDUP_REMOVED lines=162> */
[----:B------:R1:W-:Y:S01]  /*1038f0*/  STL.64 [R1+0x1d98], R130 ;  /* 0x001d988201007387 */ /* 0x0003e20000100a00 */
[C---:B------:R-:W-:Y:S03]  /*103900*/  HMMA.1688.F32.TF32 R108, R228.reuse, R216, R108 ;  /* 0x000000d8e46c723c */ /* 0x040fe6000008106c */
[----:B-1----:R-:W4:Y:S04]  /*103910*/  LDL.LU.64 R130, [R1+0xabc8] ;  /* 0x00abc80001827983 */ /* 0x002f280000300a00 */
[----:B------:R-:W4:Y:S04]  /*103920*/  LDL.LU.64 R128, [R1+0xabc0] ;  /* 0x00abc00001807983 */ /* 0x000f280000300a00 */
        /* <DEDUP_REMOVED lines=12> */
[----:B-1----:R-:W2:Y:S04]  /*1039f0*/  LDL.LU.64 R122, [R1+0xaba8] ;  /* 0x00aba800017a7983 */ /* 0x002ea80000300a00 */
[----:B------:R-:W2:Y:S04]  /*103a00*/  LDL.LU.64 R120, [R1+0xaba0] ;  /* 0x00aba00001787983 */ /* 0x000ea80000300a00 */
[----:B------:R-:W-:Y:S04]  /*103a10*/  STL.64 [R1+0x1d10], R116 ;  /* 0x001d107401007387 */ /* 0x000fe80000100a00 */
[----:B------:R1:W-:Y:S04]  /*103a20*/  STL.64 [R1+0x1d18], R118 ;  /* 0x001d187601007387 */ /* 0x0003e80000100a00 */
[----:B------:R-:W-:Y:S04]  /*103a30*/  LDS R233, [R2+UR10+0x34000] ;  /* 0x0340000a02e97984 */ /* 0x000fe80008000800 */
[----:B------:R-:W4:Y:S04]  /*103a40*/  LDS R235, [R2+UR10+0x36000] ;  /* 0x0360000a02eb7984 */ /* 0x000f280008000800 */
[----:B-1----:R-:W2:Y:S04]  /*103a50*/  LDL.LU.64 R118, [R1+0xab98] ;  /* 0x00ab980001767983 */ /* 0x002ea80000300a00 */
[----:B------:R-:W2:Y:S04]  /*103a60*/  LDL.LU.64 R116, [R1+0xab90] ;  /* 0x00ab900001747983 */ /* 0x000ea80000300a00 */
[----:B------:R-:W-:Y:S04]  /*103a70*/  STL.64 [R1+0x1cf0], R112 ;  /* 0x001cf07001007387 */ /* 0x000fe80000100a00 */
[----:B------:R1:W-:Y:S04]  /*103a80*/  STL.64 [R1+0x1cf8], R114 ;  /* 0x001cf87201007387 */ /* 0x0003e80000100a00 */
[----:B-1----:R-:W2:Y:S04]  /*103a90*/  LDL.LU.64 R114, [R1+0xab88] ;  /* 0x00ab880001727983 */ /* 0x002ea80000300a00 */
[----:B------:R-:W2:Y:S04]  /*103aa0*/  LDL.LU.64 R112, [R1+0xab80] ;  /* 0x00ab800001707983 */ /* 0x000ea80000300a00 */
[----:B------:R-:W-:Y:S04]  /*103ab0*/  STL.64 [R1+0x1ca0], R108 ;  /* 0x001ca06c01007387 */ /* 0x000fe80000100a00 */
[----:B------:R1:W-:Y:S04]  /*103ac0*/  STL.64 [R1+0x1ca8], R110 ;  /* 0x001ca86e01007387 */ /* 0x0003e80000100a00 */
[----:B------:R-:W-:Y:S04]  /*103ad0*/  STL.64 [R1+0x1c80], R104 ;  /* 0x001c806801007387 */ /* 0x000fe80000100a00 */
[----:B------:R3:W-:Y:S01]  /*103ae0*/  STL.64 [R1+0x1c88], R106 ;  /* 0x001c886a01007387 */ /* 0x0007e20000100a00 */
[C---:B-1----:R-:W-:Y:S06]  /*103af0*/  HMMA.1688.F32.TF32 R108, R228.reuse, R24, R100 ;  /* 0x00000018e46c723c */ /* 0x042fec0000081064 */
[C---:B------:R-:W-:Y:S06]  /*103b00*/  HMMA.1688.F32.TF32 R100, R228.reuse, R8, R208 ;  /* 0x00000008e464723c */ /* 0x040fec00000810d0 */
[----:B---3--:R-:W-:Y:S01]  /*103b10*/  HMMA.1688.F32.TF32 R104, R228, R4, R220 ;  /* 0x00000004e468723c */ /* 0x008fe200000810dc */
[----:B------:R-:W-:Y:S04]  /*103b20*/  LDS R228, [R46+UR10+0x34000] ;  /* 0x0340000a2ee47984 */ /* 0x000fe80008000800 */
[----:B------:R-:W-:Y:S01]  /*103b30*/  LDS R230, [R46+UR10+0x36000] ;  /* 0x0360000a2ee67984 */ /* 0x000fe20008000800 */
[C---:B------:R-:W-:Y:S03]  /*103b40*/  HMMA.1688.F32.TF32 R16, R236.reuse, R216, R16 ;  /* 0x000000d8ec10723c */ /* 0x040fe60000081010 */
[----:B------:R-:W-:Y:S04]  /*103b50*/  LDS R229, [R47+UR10+0x34000] ;  /* 0x0340000a2fe57984 */ /* 0x000fe80008000800 */
[----:B------:R-:W-:Y:S04]  /*103b60*/  STL.64 [R1+0x1c60], R108 ;  /* 0x001c606c01007387 */ /* 0x000fe80000100a00 */
[----:B------:R-:W-:Y:S04]  /*103b70*/  STL.64 [R1+0x1c68], R110 ;  /* 0x001c686e01007387 */ /* 0x000fe80000100a00 */
[----:B------:R1:W3:Y:S04]  /*103b80*/  LDS R231, [R47+UR10+0x36000] ;  /* 0x0360000a2fe77984 */ /* 0x0002e80008000800 */
        /* <DEDUP_REMOVED lines=20> */
[C---:B-1----:R-:W-:Y:S06]  /*103cd0*/  HMMA.1688.F32.TF32 R44, R236.reuse, R48, R28 ;  /* 0x00000030ec2c723c */ /* 0x042fec000008101c */
[C---:B---3--:R-:W-:Y:S06]  /*103ce0*/  HMMA.1688.F32.TF32 R56, R236.reuse, R60, R52 ;  /* 0x0000003cec38723c */ /* 0x048fec0000081034 */
[----:B------:R-:W-:-:S15]  /*103cf0*/  HMMA.1688.F32.TF32 R52, R236, R248, R156 ;  /* 0x000000f8ec34723c */ /* 0x000fde000008109c */
[----:B------:R-:W-:-:S02]  /*103d00*/  NOP ;  /* 0x0000000000007918 */ /* 0x000fc40000000000 */
        /* <DEDUP_REMOVED lines=12> */
[----:B-1----:R-:W2:Y:S04]  /*103dd0*/  LDL.LU R44, [R1+0x510] ;  /* 0x00051000012c7983 */ /* 0x002ea80000300800 */
        /* <DEDUP_REMOVED lines=100> */
[----:B------:R-:W3:Y:S04]  /*104420*/  LDL.LU.64 R98, [R1+0xab28] ;  /* 0x00ab280001627983 */ /* 0x000ee80000300a00 */
[----:B------:R-:W3:Y:S04]  /*104430*/  LDL.LU.64 R96, [R1+0xab20] ;  /* 0x00ab200001607983 */ /* 0x000ee80000300a00 */
[----:B------:R-:W-:Y:S04]  /*104440*/  STL.64 [R1+0x19e0], R92 ;  /* 0x0019e05c01007387 */ /* 0x000fe80000100a00 */
[----:B------:R1:W-:Y:S04]  /*104450*/  STL.64 [R1+0x19e8], R94 ;  /* 0x0019e85e01007387 */ /* 0x0003e80000100a00 */
[----:B-1----:R-:W2:Y:S04]  /*104460*/  LDL.LU.64 R94, [R1+0xab18] ;  /* 0x00ab1800015e7983 */ /* 0x002ea80000300a00 */
[----:B------:R-:W2:Y:S04]  /*104470*/  LDL.LU.64 R92, [R1+0xab10] ;  /* 0x00ab1000015c7983 */ /* 0x000ea80000300a00 */
[----:B------:R-:W-:Y:S04]  /*104480*/  STL.64 [R1+0x19b0], R88 ;  /* 0x0019b05801007387 */ /* 0x000fe80000100a00 */
[----:B------:R1:W-:Y:S04]  /*104490*/  STL.64 [R1+0x19b8], R90 ;  /* 0x0019b85a01007387 */ /* 0x0003e80000100a00 */
[----:B-1----:R-:W2:Y:S04]  /*1044a0*/  LDL.LU.64 R90, [R1+0xab08] ;  /* 0x00ab0800015a7983 */ /* 0x002ea80000300a00 */
[----:B------:R-:W2:Y:S04]  /*1044b0*/  LDL.LU.64 R88, [R1+0xab00] ;  /* 0x00ab000001587983 */ /* 0x000ea80000300a00 */
[----:B------:R-:W3:Y:S04]  /*1044c0*/  LDL.LU.64 R86, [R1+0xaaf8] ;  /* 0x00aaf80001567983 */ /* 0x000ee80000300a00 */
[----:B------:R-:W3:Y:S04]  /*1044d0*/  LDL.LU.64 R84, [R1+0xaaf0] ;  /* 0x00aaf00001547983 */ /* 0x000ee80000300a00 */
[----:B------:R-:W-:Y:S04]  /*1044e0*/  STL.64 [R1+0x1990], R236 ;  /* 0x001990ec01007387 */ /* 0x000fe80000100a00 */
[----:B------:R1:W-:Y:S01]  /*1044f0*/  STL.64 [R1+0x1998], R238 ;  /* 0x001998ee01007387 */ /* 0x0003e20000100a00 */
[C---:B------:R-:W-:Y:S06]  /*104500*/  HMMA.1688.F32.TF32 R80, R232.reuse, R246, R80 ;  /* 0x000000f6e850723c */ /* 0x040fec0000081050 */
[C---:B------:R-:W-:Y:S06]  /*104510*/  HMMA.1688.F32.TF32 R76, R232.reuse, R34, R76 ;  /* 0x00000022e84c723c */ /* 0x040fec000008104c */
[C---:B------:R-:W-:Y:S01]  /*104520*/  HMMA.1688.F32.TF32 R72, R232.reuse, R38, R72 ;  /* 0x00000026e848723c */ /* 0x040fe20000081048 */
[----:B-1----:R-:W2:Y:S05]  /*104530*/  LDL.64 R238, [R1+0xb98] ;  /* 0x000b980001ee7983 */ /* 0x002eaa0000100a00 */
[C---:B------:R-:W-:Y:S06]  /*104540*/  HMMA.1688.F32.TF32 R64, R232.reuse, R62, R64 ;  /* 0x0000003ee840723c */ /* 0x040fec0000081040 */
[C---:B------:R-:W-:Y:S01]  /*104550*/  HMMA.1688.F32.TF32 R56, R232.reuse, R250, R56 ;  /* 0x000000fae838723c */ /* 0x040fe20000081038 */
[----:B------:R-:W-:Y:S04]  /*104560*/  STL.64 [R1+0x1900], R80 ;  /* 0x0019005001007387 */ /* 0x000fe80000100a00 */
[----:B------:R1:W-:Y:S01]  /*104570*/  STL.64 [R1+0x1908], R82 ;  /* 0x0019085201007387 */ /* 0x0003e20000100a00 */
[C---:B------:R-:W-:Y:S06]  /*104580*/  HMMA.1688.F32.TF32 R52, R232.reuse, R50, R52 ;  /* 0x00000032e834723c */ /* 0x040fec0000081034 */
[----:B------:R-:W-:Y:S01]  /*104590*/  HMMA.1688.F32.TF32 R216, R232, R218, R44 ;  /* 0x000000dae8d8723c */ /* 0x000fe2000008102c */
[----:B------:R-:W-:Y:S01]  /*1045a0*/  IMAD.MOV.U32 R37, RZ, RZ, R62 ;  /* 0x000000ffff257224 */ /* 0x000fe200078e003e */
[----:B------:R-:W-:-:S04]  /*1045b0*/  MOV R36, R63 ;  /* 0x0000003f00247202 */ /* 0x000fc80000000f00 */
[C---:B------:R-:W-:Y:S01]  /*1045c0*/  HMMA.1688.F32.TF32 R156, R232.reuse, R42, R156 ;  /* 0x0000002ae89c723c */ /* 0x040fe2000008109c */
[----:B-1----:R-:W3:Y:S04]  /*1045d0*/  LDL.LU.64 R82, [R1+0xaae8] ;  /* 0x00aae80001527983 */ /* 0x002ee80000300a00 */
[----:B------:R-:W3:Y:S04]  /*1045e0*/  LDL.LU.64 R80, [R1+0xaae0] ;  /* 0x00aae00001507983 */ /* 0x000ee80000300a00 */
[----:B------:R-:W-:Y:S04]  /*1045f0*/  STL.64 [R1+0x18d0], R76 ;  /* 0x0018d04c01007387 */ /* 0x000fe80000100a00 */
[----:B------:R1:W-:Y:S01]  /*104600*/  STL.64 [R1+0x18d8], R78 ;  /* 0x0018d84e01007387 */ /* 0x0003e20000100a00 */
[----:B------:R-:W-:Y:S01]  /*104610*/  HMMA.1688.F32.TF32 R24, R232, R26, R28 ;  /* 0x0000001ae818723c */ /* 0x000fe2000008101c */
[----:B------:R-:W-:-:S02]  /*104620*/  IMAD.MOV.U32 R33, RZ, RZ, R50 ;  /* 0x000000ffff217224 */ /* 0x000fc400078e0032 */
[----:B------:R-:W-:-:S03]  /*104630*/  IMAD.MOV.U32 R32, RZ, RZ, R51 ;  /* 0x000000ffff207224 */ /* 0x000fc600078e0033 */
[C---:B----4-:R-:W-:Y:S01]  /*104640*/  HMMA.1688.F32.TF32 R4, R232.reuse, R6, R16 ;  /* 0x00000006e804723c */ /* 0x050fe20000081010 */
[----:B------:R-:W-:Y:S01]  /*104650*/  IMAD.MOV.U32 R241, RZ, RZ, R42 ;  /* 0x000000fffff17224 */ /* 0x000fe200078e002a */
[----:B------:R-:W-:Y:S01]  /*104660*/  MOV R240, R43 ;  /* 0x0000002b00f07202 */ /* 0x000fe20000000f00 */
[----:B------:R-:W-:Y:S04]  /*104670*/  LDS R236, [R3+UR10+0x34080] ;  /* 0x0340800a03ec7984 */ /* 0x000fe80008000800 */
[----:B-1----:R-:W4:Y:S04]  /*104680*/  LDL.LU.64 R78, [R1+0xaad8] ;  /* 0x00aad800014e7983 */ /* 0x002f280000300a00 */
[----:B------:R-:W4:Y:S04]  /*104690*/  LDL.LU.64 R76, [R1+0xaad0] ;  /* 0x00aad000014c7983 */ /* 0x000f280000300a00 */
[----:B------:R-:W-:Y:S04]  /*1046a0*/  STL.64 [R1+0x18a0], R72 ;  /* 0x0018a04801007387 */ /* 0x000fe80000100a00 */
[----:B------:R1:W-:Y:S04]  /*1046b0*/  STL.64 [R1+0x18a8], R74 ;  /* 0x0018a84a01007387 */ /* 0x0003e80000100a00 */
[----:B------:R-:W-:Y:S04]  /*1046c0*/  LDS R237, [R2+UR10+0x34080] ;  /* 0x0340800a02ed7984 */ /* 0x000fe80008000800 */
[----:B-1----:R-:W3:Y:S04]  /*1046d0*/  LDL.LU.64 R74, [R1+0xaac8] ;  /* 0x00aac800014a7983 */ /* 0x002ee80000300a00 */
[----:B------:R-:W3:Y:S01]  /*1046e0*/  LDL.LU.64 R72, [R1+0xaac0] ;  /* 0x00aac00001487983 */ /* 0x000ee20000300a00 */
[----:B--2---:R-:W-:-:S15]  /*1046f0*/  HMMA.1688.F32.TF32 R68, R232, R238, R68 ;  /* 0x000000eee844723c */ /* 0x004fde0000081044 */
[----:B------:R-:W-:-:S08]  /*104700*/  NOP ;  /* 0x0000000000007918 */ /* 0x000fd00000000000 */
        /* <DEDUP_REMOVED lines=20> */
[----:B------:R-:W2:Y:S04]  /*104850*/  LDL.LU.64 R46, [R1+0xaa58] ;  /* 0x00aa5800012e7983 */ /* 0x000ea80000300a00 */
[----:B------:R-:W2:Y:S04]  /*104860*/  LDL.LU.64 R44, [R1+0xaa50] ;  /* 0x00aa5000012c7983 */ /* 0x000ea80000300a00 */
        /* <DEDUP_REMOVED lines=8> */
[----:B------:R-:W4:Y:S04]  /*1048f0*/  LDL.LU.64 R42, [R1+0xaa28] ;  /* 0x00aa2800012a7983 */ /* 0x000f280000300a00 */
[----:B------:R-:W4:Y:S04]  /*104900*/  LDL.LU.64 R40, [R1+0xaa20] ;  /* 0x00aa200001287983 */ /* 0x000f280000300a00 */
[----:B------:R-:W3:Y:S04]  /*104910*/  LDL.LU.64 R30, [R1+0xaa18] ;  /* 0x00aa1800011e7983 */ /* 0x000ee80000300a00 */
[----:B------:R-:W3:Y:S04]  /*104920*/  LDL.LU.64 R28, [R1+0xaa10] ;  /* 0x00aa1000011c7983 */ /* 0x000ee80000300a00 */
[----:B------:R-:W-:Y:S04]  /*104930*/  STL.64 [R1+0x1770], R24 ;  /* 0x0017701801007387 */ /* 0x000fe80000100a00 */
[----:B------:R1:W-:Y:S04]  /*104940*/  STL.64 [R1+0x1778], R26 ;  /* 0x0017781a01007387 */ /* 0x0003e80000100a00 */
[----:B-1----:R-:W2:Y:S04]  /*104950*/  LDL.LU.64 R26, [R1+0xaa08] ;  /* 0x00aa0800011a7983 */ /* 0x002ea80000300a00 */
[----:B------:R-:W2:Y:S04]  /*104960*/  LDL.LU.64 R24, [R1+0xaa00] ;  /* 0x00aa000001187983 */ /* 0x000ea80000300a00 */
[----:B------:R-:W4:Y:S04]  /*104970*/  LDL.LU.64 R18, [R1+0xa9f8] ;  /* 0x00a9f80001127983 */ /* 0x000f280000300a00 */
[----:B------:R-:W4:Y:S04]  /*104980*/  LDL.LU.64 R16, [R1+0xa9f0] ;  /* 0x00a9f00001107983 */ /* 0x000f280000300a00 */
[----:B------:R-:W-:Y:S04]  /*104990*/  STL.64 [R1+0x1740], R4 ;  /* 0x0017400401007387 */ /* 0x000fe80000100a00 */
[----:B------:R1:W-:Y:S04]  /*1049a0*/  STL.64 [R1+0x1748], R6 ;  /* 0x0017480601007387 */ /* 0x0003e80000100a00 */
[----:B-1----:R-:W3:Y:S04]  /*1049b0*/  LDL.LU.64 R6, [R1+0xa9e8] ;  /* 0x00a9e80001067983 */ /* 0x002ee80000300a00 */
[----:B------:R-:W3:Y:S02]  /*1049c0*/  LDL.LU.64 R4, [R1+0xa9e0] ;  /* 0x00a9e00001047983 */ /* 0x000ee40000300a00 */
[----:B---3--:R-:W-:-:S15]  /*1049d0*/  HMMA.1688.F32.TF32 R4, R232, R10, R4 ;  /* 0x0000000ae804723c */ /* 0x008fde0000081004 */
[----:B------:R-:W-:-:S08]  /*1049e0*/  NOP ;  /* 0x0000000000007918 */ /* 0x000fd00000000000 */
[----:B------:R1:W-:Y:S04]  /*1049f0*/  STL.64 [R1+0x1720], R4 ;  /* 0x0017200401007387 */ /* 0x0003e80000100a00 */
[----:B------:R3:W-:Y:S01]  /*104a00*/  STL.64 [R1+0x1728], R6 ;  /* 0x0017280601007387 */ /* 0x0007e20000100a00 */
[----:B-1----:R-:W-:Y:S02]  /*104a10*/  IMAD.MOV.U32 R5, RZ, RZ, R10 ;  /* 0x000000ffff057224 */ /* 0x002fe400078e000a */
[----:B------:R-:W-:Y:S02]  /*104a20*/  IMAD.MOV.U32 R4, RZ, RZ, R11 ;  /* 0x000000ffff047224 */ /* 0x000fe400078e000b */
[----:B------:R-:W2:Y:S04]  /*104a30*/  LDL.LU.64 R10, [R1+0xa9d8] ;  /* 0x00a9d800010a7983 */ /* 0x000ea80000300a00 */
[----:B------:R-:W2:Y:S01]  /*104a40*/  LDL.LU.64 R8, [R1+0xa9d0] ;  /* 0x00a9d00001087983 */ /* 0x000ea20000300a00 */
[----:B------:R-:W-:-:S02]  /*104a50*/  IMAD.MOV.U32 R13, RZ, RZ, R238 ;  /* 0x000000ffff0d7224 */ /* 0x000fc400078e00ee */
[----:B------:R-:W-:Y:S01]  /*104a60*/  IMAD.MOV.U32 R12, RZ, RZ, R239 ;  /* 0x000000ffff0c7224 */ /* 0x000fe200078e00ef */
[----:B----4-:R-:W-:Y:S01]  /*104a70*/  HMMA.1688.F32.TF32 R16, R232, R22, R16 ;  /* 0x00000016e810723c */ /* 0x010fe20000081010 */
[----:B---3--:R-:W-:Y:S01]  /*104a80*/  IMAD.MOV.U32 R6, RZ, RZ, R13 ;  /* 0x000000ffff067224 */ /* 0x008fe200078e000d */
[----:B------:R-:W-:Y:S02]  /*104a90*/  LDS R238, [R3+UR10+0x36080] ;  /* 0x0360800a03ee7984 */ /* 0x000fe40008000800 */
[----:B------:R-:W-:Y:S02]  /*104aa0*/  MOV R7, R12 ;  /* 0x0000000c00077202 */ /* 0x000fe40000000f00 */
[----:B--2---:R-:W-:Y:S01]  /*104ab0*/  HMMA.1688.F32.TF32 R24, R228, R246, R24 ;  /* 0x000000f6e418723c */ /* 0x004fe20000081018 */
[----:B------:R-:W1:Y:S05]  /*104ac0*/  LDS R239, [R2+UR10+0x36080] ;  /* 0x0360800a02ef7984 */ /* 0x000e6a0008000800 */
[----:B------:R-:W-:Y:S01]  /*104ad0*/  HMMA.1688.F32.TF32 R8, R232, R14, R8 ;  /* 0x0000000ee808723c */ /* 0x000fe20000081008 */
[----:B------:R-:W2:Y:S04]  /*104ae0*/  LDL.LU.64 R14, [R1+0xa9c8] ;  /* 0x00a9c800010e7983 */ /* 0x000ea80000300a00 */
[----:B------:R-:W2:-:S15]  /*104af0*/  LDL.LU.64 R12, [R1+0xa9c0] ;  /* 0x00a9c000010c7983 */ /* 0x000e9e0000300a00 */
[----:B------:R-:W-:-:S03]  /*104b00*/  NOP ;  /* 0x0000000000007918 */ /* 0x000fc60000000000 */
[----:B------:R-:W-:Y:S04]  /*104b10*/  STL.64 [R1+0x1710], R8 ;  /* 0x0017100801007387 */ /* 0x000fe80000100a00 */
[----:B------:R3:W-:Y:S04]  /*104b20*/  STL.64 [R1+0x1718], R10 ;  /* 0x0017180a01007387 */ /* 0x0007e80000100a00 */
[----:B---3--:R-:W2:Y:S04]  /*104b30*/  LDL R10, [R1+0xaf8] ;  /* 0x000af800010a7983 */ /* 0x008ea80000100800 */
[----:B------:R-:W2:Y:S02]  /*104b40*/  LDL R11, [R1+0xafc] ;  /* 0x000afc00010b7983 */ /* 0x000ea40000100800 */
[----:B--2---:R-:W-:-:S15]  /*104b50*/  HMMA.1688.F32.TF32 R12, R232, R10, R12 ;  /* 0x0000000ae80c723c */ /* 0x004fde000008100c */
[----:B------:R-:W-:-:S08]  /*104b60*/  NOP ;  /* 0x0000000000007918 */ /* 0x000fd00000000000 */
[----:B------:R-:W-:Y:S04]  /*104b70*/  STL.64 [R1+0x16e0], R12 ;  /* 0x0016e00c01007387 */ /* 0x000fe80000100a00 */
[----:B------:R-:W-:Y:S04]  /*104b80*/  STL.64 [R1+0x16e8], R14 ;  /* 0x0016e80e01007387 */ /* 0x000fe80000100a00 */
[----:B------:R-:W2:Y:S04]  /*104b90*/  LDL.LU.64 R22, [R1+0xa9b8] ;  /* 0x00a9b80001167983 */ /* 0x000ea80000300a00 */
[----:B------:R-:W2:Y:S04]  /*104ba0*/  LDL.LU.64 R20, [R1+0xa9b0] ;  /* 0x00a9b00001147983 */ /* 0x000ea80000300a00 */
[----:B------:R-:W-:Y:S04]  /*104bb0*/  STL.64 [R1+0x16b0], R16 ;  /* 0x0016b01001007387 */ /* 0x000fe80000100a00 */
[----:B------:R-:W-:Y:S01]  /*104bc0*/  STL.64 [R1+0x16b8], R18 ;  /* 0x0016b81201007387 */ /* 0x000fe20000100a00 */
[----:B------:R-:W-:Y:S06]  /*104bd0*/  HMMA.1688.F32.TF32 R28, R228, R34, R28 ;  /* 0x00000022e41c723c */ /* 0x000fec000008101c */
[----:B--2---:R-:W-:Y:S07]  /*104be0*/  HMMA.1688.F32.TF32 R20, R232, R242, R20 ;  /* 0x000000f2e814723c */ /* 0x004fee0000081014 */
[----:B------:R-:W-:-:S02]  /*104bf0*/  IMAD.MOV.U32 R234, RZ, RZ, R33 ;  /* 0x000000ffffea7224 */ /* 0x000fc400078e0021 */
[----:B------:R-:W-:-:S14]  /*104c00*/  IMAD.MOV.U32 R235, RZ, RZ, R32 ;  /* 0x000000ffffeb7224 */ /* 0x000fdc00078e0020 */
[----:B------:R-:W-:Y:S04]  /*104c10*/  STL.64 [R1+0x1670], R20 ;  /* 0x0016701401007387 */ /* 0x000fe80000100a00 */
[----:B------:R2:W-:Y:S04]  /*104c20*/  STL.64 [R1+0x1678], R22 ;  /* 0x0016781601007387 */ /* 0x0005e80000100a00 */
[----:B--2---:R-:W2:Y:S04]  /*104c30*/  LDL.64 R22, [R1+0xb28] ;  /* 0x000b280001167983 */ /* 0x004ea80000100a00 */
[----:B------:R-:W-:Y:S04]  /*104c40*/  STL.64 [R1+0x15e0], R24 ;  /* 0x0015e01801007387 */ /* 0x000fe80000100a00 */
[----:B------:R3:W-:Y:S04]  /*104c50*/  STL.64 [R1+0x15e8], R26 ;  /* 0x0015e81a01007387 */ /* 0x0007e80000100a00 */
[----:B---3--:R-:W3:Y:S04]  /*104c60*/  LDL.64 R26, [R1+0xb38] ;  /* 0x000b3800011a7983 */ /* 0x008ee80000100a00 */
[----:B------:R-:W4:Y:S04]  /*104c70*/  LDL.LU.64 R34, [R1+0xa9a8] ;  /* 0x00a9a80001227983 */ /* 0x000f280000300a00 */
[----:B------:R-:W4:Y:S04]  /*104c80*/  LDL.LU.64 R32, [R1+0xa9a0] ;  /* 0x00a9a00001207983 */ /* 0x000f280000300a00 */
[----:B------:R-:W-:Y:S04]  /*104c90*/  STL.64 [R1+0x15b0], R28 ;  /* 0x0015b01c01007387 */ /* 0x000fe80000100a00 */
[----:B------:R1:W-:Y:S02]  /*104ca0*/  STL.64 [R1+0x15b8], R30 ;  /* 0x0015b81e01007387 */ /* 0x0003e40000100a00 */
[----:B-1----:R-:W-:Y:S01]  /*104cb0*/  IMAD.MOV.U32 R30, RZ, RZ, R37 ;  /* 0x000000ffff1e7224 */ /* 0x002fe200078e0025 */
[----:B------:R-:W-:Y:S01]  /*104cc0*/  MOV R31, R36 ;  /* 0x00000024001f7202 */ /* 0x000fe20000000f00 */
[----:B----4-:R-:W-:Y:S01]  /*104cd0*/  HMMA.1688.F32.TF32 R32, R228, R38, R32 ;  /* 0x00000026e420723c */ /* 0x010fe20000081020 */
[----:B------:R-:W4:Y:S04]  /*104ce0*/  LDL.LU.64 R38, [R1+0xa998] ;  /* 0x00a9980001267983 */ /* 0x000f280000300a00 */
[----:B------:R-:W4:-:S15]  /*104cf0*/  LDL.LU.64 R36, [R1+0xa990] ;  /* 0x00a9900001247983 */ /* 0x000f1e0000300a00 */
[----:B------:R-:W-:-:S03]  /*104d00*/  NOP ;  /* 0x0000000000007918 */ /* 0x000fc60000000000 */
[----:B------:R-:W-:Y:S04]  /*104d10*/  STL.64 [R1+0x1580], R32 ;  /* 0x0015802001007387 */ /* 0x000fe80000100a00 */
[----:B------:R1:W-:Y:S04]  /*104d20*/  STL.64 [R1+0x1588], R34 ;  /* 0x0015882201007387 */ /* 0x0003e80000100a00 */
[----:B-1----:R-:W2:Y:S01]  /*104d30*/  LDL.64 R34, [R1+0xba8] ;  /* 0x000ba80001227983 */ /* 0x002ea20000100a00 */
[----:B------:R-:W-:Y:S01]  /*104d40*/  IMAD.MOV.U32 R18, RZ, RZ, R241 ;  /* 0x000000ffff127224 */ /* 0x000fe200078e00f1 */
[----:B------:R-:W-:-:S07]  /*104d50*/  MOV R19, R240 ;  /* 0x000000f000137202 */ /* 0x000fce0000000f00 */
[C---:B------:R-:W-:Y:S06]  /*104d60*/  HMMA.1688.F32.TF32 R16, R228.reuse, R18, R48 ;  /* 0x00000012e410723c */ /* 0x040fec0000081030 */
[----:B----4-:R-:W-:-:S15]  /*104d70*/  HMMA.1688.F32.TF32 R36, R228, R6, R36 ;  /* 0x00000006e424723c */ /* 0x010fde0000081024 */
[----:B------:R-:W-:-:S08]  /*104d80*/  NOP ;  /* 0x0000000000007918 */ /* 0x000fd00000000000 */
[----:B------:R-:W-:Y:S04]  /*104d90*/  STL.64 [R1+0x1560], R36 ;  /* 0x0015602401007387 */ /* 0x000fe80000100a00 */
[----:B------:R1:W-:Y:S02]  /*104da0*/  STL.64 [R1+0x1568], R38 ;  /* 0x0015682601007387 */ /* 0x0003e40000100a00 */
[C---:B-1----:R-:W-:Y:S06]  /*104db0*/  HMMA.1688.F32.TF32 R36, R228.reuse, R30, R40 ;  /* 0x0000001ee424723c */ /* 0x042fec0000081028 */
[----:B------:R-:W-:-:S15]  /*104dc0*/  HMMA.1688.F32.TF32 R28, R228, R250, R156 ;  /* 0x000000fae41c723c */ /* 0x000fde000008109c */
[----:B------:R-:W-:-:S02]  /*104dd0*/  NOP ;  /* 0x0000000000007918 */ /* 0x000fc40000000000 */
[----:B------:R-:W-:Y:S04]  /*104de0*/  STL.64 [R1+0x1550], R36 ;  /* 0x0015502401007387 */ /* 0x000fe80000100a00 */
[----:B------:R1:W-:Y:S04]  /*104df0*/  STL.64 [R1+0x1558], R38 ;  /* 0x0015582601007387 */ /* 0x0003e80000100a00 */
[----:B------:R-:W4:Y:S04]  /*104e00*/  LDL.64 R158, [R1+0xb98] ;  /* 0x000b9800019e7983 */ /* 0x000f280000100a00 */
[----:B------:R-:W-:Y:S01]  /*104e10*/  STL.64 [R1+0x1530], R28 ;  /* 0x0015301c01007387 */ /* 0x000fe20000100a00 */
[----:B-1----:R-:W-:Y:S03]  /*104e20*/  HMMA.1688.F32.TF32 R36, R228, R234, R216 ;  /* 0x000000eae424723c */ /* 0x002fe600000810d8 */
[----:B------:R1:W-:Y:S04]  /*104e30*/  STL.64 [R1+0x1538], R30 ;  /* 0x0015381e01007387 */ /* 0x0003e80000100a00 */
[----:B------:R-:W1:-:S15]  /*104e40*/  LDL.64 R218, [R1+0xb58] ;  /* 0x000b580001da7983 */ /* 0x000e5e0000100a00 */
[----:B------:R-:W-:-:S01]  /*104e50*/  NOP ;  /* 0x0000000000007918 */ /* 0x000fc20000000000 */
[----:B------:R-:W-:Y:S04]  /*104e60*/  STL.64 [R1+0x1510], R36 ;  /* 0x0015102401007387 */ /* 0x000fe80000100a00 */
[----:B------:R-:W-:Y:S04]  /*104e70*/  STL.64 [R1+0x1518], R38 ;  /* 0x0015182601007387 */ /* 0x000fe80000100a00 */
[----:B------:R-:W4:Y:S01]  /*104e80*/  LDL.64 R50, [R1+0xb08] ;  /* 0x000b080001327983 */ /* 0x000f220000100a00 */
[----:B------:R-:W-:Y:S02]  /*104e90*/  IMAD.MOV.U32 R14, RZ, RZ, R5 ;  /* 0x000000ffff0e7224 */ /* 0x000fe400078e0005 */
[----:B------:R-:W-:-:S07]  /*104ea0*/  IMAD.MOV.U32 R15, RZ, RZ, R4 ;  /* 0x000000ffff0f7224 */ /* 0x000fce00078e0004 */
[C---:B------:R-:W-:Y:S06]  /*104eb0*/  HMMA.1688.F32.TF32 R12, R228.reuse, R14, R60 ;  /* 0x0000000ee40c723c */ /* 0x040fec000008103c */
[----:B-1----:R-:W-:-:S15]  /*104ec0*/  HMMA.1688.F32.TF32 R28, R228, R218, R44 ;  /* 0x000000dae41c723c */ /* 0x002fde000008102c */
[----:B------:R-:W-:-:S08]  /*104ed0*/  NOP ;  /* 0x0000000000007918 */ /* 0x000fd00000000000 */
[----:B------:R-:W-:Y:S04]  /*104ee0*/  STL.64 [R1+0x14f0], R28 ;  /* 0x0014f01c01007387 */ /* 0x000fe80000100a00 */
[----:B------:R3:W-:Y:S04]  /*104ef0*/  STL.64 [R1+0x14f8], R30 ;  /* 0x0014f81e01007387 */ /* 0x0007e80000100a00 */
[----:B------:R-:W-:Y:S04]  /*104f00*/  STL.64 [R1+0x1490], R16 ;  /* 0x0014901001007387 */ /* 0x000fe80000100a00 */
[----:B------:R2:W-:Y:S01]  /*104f10*/  STL.64 [R1+0x1498], R18 ;  /* 0x0014981201007387 */ /* 0x0005e20000100a00 */
[C---:B---3--:R-:W-:Y:S06]  /*104f20*/  HMMA.1688.F32.TF32 R28, R228.reuse, R26, R52 ;  /* 0x0000001ae41c723c */ /* 0x048fec0000081034 */
[----:B--2---:R-:W-:-:S15]  /*104f30*/  HMMA.1688.F32.TF32 R16, R228, R22, R56 ;  /* 0x00000016e410723c */ /* 0x004fde0000081038 */
[----:B------:R-:W-:-:S02]  /*104f40*/  NOP ;  /* 0x0000000000007918 */ /* 0x000fc40000000000 */
[----:B------:R-:W-:Y:S04]  /*104f50*/  STL.64 [R1+0x1460], R28 ;  /* 0x0014601c01007387 */ /* 0x000fe80000100a00 */
[----:B------:R-:W-:Y:S04]  /*104f60*/  STL.64 [R1+0x1468], R30 ;  /* 0x0014681e01007387 */ /* 0x000fe80000100a00 */
[----:B------:R-:W2:Y:S04]  /*104f70*/  LDL.64 R62, [R1+0xbb8] ;  /* 0x000bb800013e7983 */ /* 0x000ea80000100a00 */
[----:B------:R-:W-:Y:S04]  /*104f80*/  STL.64 [R1+0x1440], R16 ;  /* 0x0014401001007387 */ /* 0x000fe80000100a00 */
[----:B------:R4:W-:Y:S04]  /*104f90*/  STL.64 [R1+0x1448], R18 ;  /* 0x0014481201007387 */ /* 0x0009e80000100a00 */
[----:B------:R-:W-:Y:S04]  /*104fa0*/  STL.64 [R1+0x1430], R12 ;  /* 0x0014300c01007387 */ /* 0x000fe80000100a00 */
[----:B------:R1:W-:Y:S01]  /*104fb0*/  STL.64 [R1+0x1438], R14 ;  /* 0x0014380e01007387 */ /* 0x0003e20000100a00 */
[C---:B----4-:R-:W-:Y:S03]  /*104fc0*/  HMMA.1688.F32.TF32 R16, R228.reuse, R50, R64 ;  /* 0x00000032e410723c */ /* 0x050fe60000081040 */
[----:B------:R-:W3:Y:S03]  /*104fd0*/  LDL.64 R66, [R1+0xae8] ;  /* 0x000ae80001427983 */ /* 0x000ee60000100a00 */
[----:B-1----:R-:W-:-:S15]  /*104fe0*/  HMMA.1688.F32.TF32 R12, R228, R10, R68 ;  /* 0x0000000ae40c723c */ /* 0x002fde0000081044 */
[----:B------:R-:W-:-:S02]  /*104ff0*/  NOP ;  /* 0x0000000000007918 */ /* 0x000fc40000000000 */
[----:B------:R-:W-:Y:S04]  /*105000*/  STL.64 [R1+0x13f0], R16 ;  /* 0x0013f01001007387 */ /* 0x000fe80000100a00 */
[----:B------:R-:W-:Y:S04]  /*105010*/  STL.64 [R1+0x13f8], R18 ;  /* 0x0013f81201007387 */ /* 0x000fe80000100a00 */
[----:B------:R-:W4:Y:S04]  /*105020*/  LDL.64 R70, [R1+0xaf8] ;  /* 0x000af80001467983 */ /* 0x000f280000100a00 */
[----:B------:R-:W-:Y:S04]  /*105030*/  STL.64 [R1+0x13e0], R12 ;  /* 0x0013e00c01007387 */ /* 0x000fe80000100a00 */
[----:B------:R1:W-:Y:S02]  /*105040*/  STL.64 [R1+0x13e8], R14 ;  /* 0x0013e80e01007387 */ /* 0x0003e40000100a00 */
[C---:B-1----:R-:W-:Y:S02]  /*105050*/  HMMA.1688.F32.TF32 R12, R228.reuse, R242, R76 ;  /* 0x000000f2e40c723c */ /* 0x042fe4000008104c */
[----:B------:R-:W4:Y:S04]  /*105060*/  LDL.64 R78, [R1+0xb88] ;  /* 0x000b8800014e7983 */ /* 0x000f280000100a00 */
[----:B---3--:R-:W-:-:S15]  /*105070*/  HMMA.1688.F32.TF32 R8, R228, R66, R72 ;  /* 0x00000042e408723c */ /* 0x008fde0000081048 */
[----:B------:R-:W-:-:S08]  /*105080*/  NOP ;  /* 0x0000000000007918 */ /* 0x000fd00000000000 */
[----:B------:R-:W-:Y:S04]  /*105090*/  STL.64 [R1+0x13b0], R8 ;  /* 0x0013b00801007387 */ /* 0x000fe80000100a00 */
[----:B------:R1:W-:Y:S04]  /*1050a0*/  STL.64 [R1+0x13b8], R10 ;  /* 0x0013b80a01007387 */ /* 0x0003e80000100a00 */
[----:B------:R-:W-:Y:S04]  /*1050b0*/  STL.64 [R1+0x1370], R12 ;  /* 0x0013700c01007387 */ /* 0x000fe80000100a00 */
[----:B------:R2:W-:Y:S01]  /*1050c0*/  STL.64 [R1+0x1378], R14 ;  /* 0x0013780e01007387 */ /* 0x0005e20000100a00 */
[C---:B-1----:R-:W-:Y:S03]  /*1050d0*/  HMMA.1688.F32.TF32 R8, R236.reuse, R246, R80 ;  /* 0x000000f6ec08723c */ /* 0x042fe60000081050 */
[----:B------:R-:W3:Y:S03]  /*1050e0*/  LDL.64 R82, [R1+0xb48] ;  /* 0x000b480001527983 */ /* 0x000ee60000100a00 */
[C---:B--2---:R-:W-:Y:S06]  /*1050f0*/  HMMA.1688.F32.TF32 R12, R236.reuse, R62, R84 ;  /* 0x0000003eec0c723c */ /* 0x044fec0000081054 */
[C---:B----4-:R-:W-:Y:S11]  /*105100*/  HMMA.1688.F32.TF32 R16, R236.reuse, R78, R96 ;  /* 0x0000004eec10723c */ /* 0x050ff60000081060 */
[----:B------:R-:W-:Y:S04]  /*105110*/  STL.64 [R1+0x12e0], R8 ;  /* 0x0012e00801007387 */ /* 0x000fe80000100a00 */
[----:B------:R1:W-:Y:S02]  /*105120*/  STL.64 [R1+0x12e8], R10 ;  /* 0x0012e80a01007387 */ /* 0x0003e40000100a00 */
[C---:B-1----:R-:W-:Y:S02]  /*105130*/  HMMA.1688.F32.TF32 R8, R236.reuse, R34, R88 ;  /* 0x00000022ec08723c */ /* 0x042fe40000081058 */
[----:B------:R-:W2:Y:S04]  /*105140*/  LDL.64 R90, [R1+0xb18] ;  /* 0x000b1800015a7983 */ /* 0x000ea80000100a00 */
[----:B------:R-:W-:Y:S04]  /*105150*/  STL.64 [R1+0x12b0], R12 ;  /* 0x0012b00c01007387 */ /* 0x000fe80000100a00 */
[----:B------:R1:W-:Y:S02]  /*105160*/  STL.64 [R1+0x12b8], R14 ;  /* 0x0012b80e01007387 */ /* 0x0003e40000100a00 */
[----:B-1----:R-:W-:Y:S11]  /*105170*/  HMMA.1688.F32.TF32 R12, R236, R158, R92 ;  /* 0x0000009eec0c723c */ /* 0x002ff6000008105c */
[----:B------:R-:W-:Y:S04]  /*105180*/  STL.64 [R1+0x1280], R8 ;  /* 0x0012800801007387 */ /* 0x000fe80000100a00 */
[----:B------:R-:W-:Y:S01]  /*105190*/  STL.64 [R1+0x1288], R10 ;  /* 0x0012880a01007387 */ /* 0x000fe20000100a00 */
[----:B------:R-:W-:-:S02]  /*1051a0*/  LOP3.LUT R20, R3, 0x40, RZ, 0x3c, !PT ;  /* 0x0000004003147812 */ /* 0x000fc400078e3cff */
[----:B------:R-:W-:Y:S01]  /*1051b0*/  LOP3.LUT R21, R3, 0x60, RZ, 0x3c, !PT ;  /* 0x0000006003157812 */ /* 0x000fe200078e3cff */
[----:B------:R-:W-:Y:S02]  /*1051c0*/  IMAD.MOV.U32 R243, RZ, RZ, R192 ;  /* 0x000000fffff37224 */ /* 0x000fe400078e00c0 */
[----:B------:R-:W-:Y:S01]  /*1051d0*/  IMAD.MOV.U32 R40, RZ, RZ, R189 ;  /* 0x000000ffff287224 */ /* 0x000fe200078e00bd */
[----:B------:R-:W-:Y:S04]  /*1051e0*/  LDS R4, [R20+UR10+0x34080] ;  /* 0x0340800a14047984 */ /* 0x000fe80008000800 */
[----:B------:R-:W-:Y:S04]  /*1051f0*/  LDS R6, [R20+UR10+0x36080] ;  /* 0x0360800a14067984 */ /* 0x000fe80008000800 */
[----:B------:R-:W-:Y:S04]  /*105200*/  LDS R5, [R21+UR10+0x34080] ;  /* 0x0340800a15057984 */ /* 0x000fe80008000800 */
[----:B------:R-:W-:Y:S04]  /*105210*/  STL.64 [R1+0x1260], R12 ;  /* 0x0012600c01007387 */ /* 0x000fe80000100a00 */
[----:B------:R1:W-:Y:S04]  /*105220*/  STL.64 [R1+0x1268], R14 ;  /* 0x0012680e01007387 */ /* 0x0003e80000100a00 */
[----:B------:R-:W-:Y:S04]  /*105230*/  STL.64 [R1+0x1250], R16 ;  /* 0x0012501001007387 */ /* 0x000fe80000100a00 */
[----:B------:R-:W-:Y:S01]  /*105240*/  STL.64 [R1+0x1258], R18 ;  /* 0x0012581201007387 */ /* 0x000fe20000100a00 */
[----:B-1----:R-:W-:Y:S03]  /*105250*/  HMMA.1688.F32.TF32 R12, R236, R250, R208 ;  /* 0x000000faec0c723c */ /* 0x002fe600000810d0 */
[----:B------:R-:W4:Y:S04]  /*105260*/  LDL.64 R210, [R1+0xb68] ;  /* 0x000b680001d27983 */ /* 0x000f280000100a00 */
[----:B------:R-:W1:Y:S01]  /*105270*/  LDS R7, [R21+UR10+0x36080] ;  /* 0x0360800a15077984 */ /* 0x000e620008000800 */
[----:B------:R-:W-:Y:S01]  /*105280*/  IMAD.MOV.U32 R41, RZ, RZ, R190 ;  /* 0x000000ffff297224 */ /* 0x000fe200078e00be */
[----:B------:R-:W-:Y:S01]  /*105290*/  MOV R42, R191 ;  /* 0x000000bf002a7202 */ /* 0x000fe20000000f00 */
[----:B------:R-:W-:-:S02]  /*1052a0*/  IMAD.MOV.U32 R43, RZ, RZ, R205 ;  /* 0x000000ffff2b7224 */ /* 0x000fc400078e00cd */
[----:B------:R-:W-:Y:S01]  /*1052b0*/  IMAD.MOV.U32 R232, RZ, RZ, R197 ;  /* 0x000000ffffe87224 */ /* 0x000fe200078e00c5 */
[----:B------:R-:W-:Y:S01]  /*1052c0*/  MOV R234, R199 ;  /* 0x000000c700ea7202 */ /* 0x000fe20000000f00 */
[----:B------:R-:W-:Y:S01]  /*1052d0*/  IMAD.MOV.U32 R233, RZ, RZ, R198 ;  /* 0x000000ffffe97224 */ /* 0x000fe200078e00c6 */
[----:B------:R-:W-:Y:S01]  /*1052e0*/  LDS R8, [R3+UR10+0x34100] ;  /* 0x0341000a03087984 */ /* 0x000fe20008000800 */
[----:B------:R-:W-:Y:S02]  /*1052f0*/  IMAD.MOV.U32 R235, RZ, RZ, R202 ;  /* 0x000000ffffeb7224 */ /* 0x000fe400078e00ca */
[----:B------:R-:W-:Y:S01]  /*105300*/  IMAD.MOV.U32 R248, RZ, RZ, R203 ;  /* 0x000000fffff87224 */ /* 0x000fe200078e00cb */
[----:B------:R-:W-:Y:S01]  /*105310*/  LDS R10, [R3+UR10+0x36100] ;  /* 0x0361000a030a7984 */ /* 0x000fe20008000800 */
[----:B------:R-:W-:-:S03]  /*105320*/  IMAD.MOV.U32 R249, RZ, RZ, R207 ;  /* 0x000000fffff97224 */ /* 0x000fc600078e00cf */
[----:B------:R-:W-:Y:S04]  /*105330*/  LDS R9, [R2+UR10+0x34100] ;  /* 0x0341000a02097984 */ /* 0x000fe80008000800 */
[----:B------:R-:W-:Y:S04]  /*105340*/  STL.64 [R1+0x1230], R12 ;  /* 0x0012300c01007387 */ /* 0x000fe80000100a00 */
[----:B------:R1:W-:Y:S04]  /*105350*/  STL.64 [R1+0x1238], R14 ;  /* 0x0012380e01007387 */ /* 0x0003e80000100a00 */
[----:B------:R-:W2:Y:S04]  /*105360*/  LDS R11, [R2+UR10+0x36100] ;  /* 0x0361000a020b7984 */ /* 0x000ea80008000800 */
[----:B------:R-:W-:Y:S01]  /*105370*/  LDS R156, [R20+UR10+0x34380] ;  /* 0x0343800a149c7984 */ /* 0x000fe20008000800 */
[C---:B-1----:R-:W-:Y:S03]  /*105380*/  HMMA.1688.F32.TF32 R12, R236.reuse, R218, R100 ;  /* 0x000000daec0c723c */ /* 0x042fe60000081064 */
[----:B------:R-:W2:Y:S04]  /*105390*/  LDL.64 R102, [R1+0xad8] ;  /* 0x000ad80001667983 */ /* 0x000ea80000100a00 */
[----:B------:R-:W-:Y:S01]  /*1053a0*/  LDS R157, [R21+UR10+0x34380] ;  /* 0x0343800a159d7984 */ /* 0x000fe20008000800 */
[C---:B---3--:R-:W-:Y:S06]  /*1053b0*/  HMMA.1688.F32.TF32 R28, R236.reuse, R82, R104 ;  /* 0x00000052ec1c723c */ /* 0x048fec0000081068 */
[----:B----4-:R-:W-:-:S15]  /*1053c0*/  HMMA.1688.F32.TF32 R16, R236, R210, R220 ;  /* 0x000000d2ec10723c */ /* 0x010fde00000810dc */
[----:B------:R-:W-:-:S08]  /*1053d0*/  NOP ;  /* 0x0000000000007918 */ /* 0x000fd00000000000 */
[----:B------:R-:W-:Y:S04]  /*1053e0*/  STL.64 [R1+0x1210], R16 ;  /* 0x0012101001007387 */ /* 0x000fe80000100a00 */
[----:B------:R1:W-:Y:S04]  /*1053f0*/  STL.64 [R1+0x1218], R18 ;  /* 0x0012181201007387 */ /* 0x0003e80000100a00 */
[----:B------:R-:W-:Y:S04]  /*105400*/  STL.64 [R1+0x11f0], R12 ;  /* 0x0011f00c01007387 */ /* 0x000fe80000100a00 */
[----:B------:R3:W-:Y:S01]  /*105410*/  STL.64 [R1+0x11f8], R14 ;  /* 0x0011f80e01007387 */ /* 0x0007e20000100a00 */
[C---:B-1----:R-:W-:Y:S03]  /*105420*/  HMMA.1688.F32.TF32 R16, R236.reuse, R26, R108 ;  /* 0x0000001aec10723c */ /* 0x042fe6000008106c */
[----:B------:R-:W-:Y:S04]  /*105430*/  STL.64 [R1+0x1190], R28 ;  /* 0x0011901c01007387 */ /* 0x000fe80000100a00 */
[----:B------:R2:W-:Y:S01]  /*105440*/  STL.64 [R1+0x1198], R30 ;  /* 0x0011981e01007387 */ /* 0x0005e20000100a00 */
[C---:B---3--:R-:W-:Y:S06]  /*105450*/  HMMA.1688.F32.TF32 R12, R236.reuse, R22, R112 ;  /* 0x00000016ec0c723c */ /* 0x048fec0000081070 */
[C---:B--2---:R-:W-:Y:S09]  /*105460*/  HMMA.1688.F32.TF32 R28, R236.reuse, R90, R116 ;  /* 0x0000005aec1c723c */ /* 0x044ff20000081074 */
[----:B------:R-:W-:Y:S04]  /*105470*/  STL.64 [R1+0x1160], R16 ;  /* 0x0011601001007387 */ /* 0x000fe80000100a00 */
[----:B------:R-:W-:Y:S04]  /*105480*/  STL.64 [R1+0x1168], R18 ;  /* 0x0011681201007387 */ /* 0x000fe80000100a00 */
[----:B------:R-:W-:Y:S04]  /*105490*/  STL.64 [R1+0x1140], R12 ;  /* 0x0011400c01007387 */ /* 0x000fe80000100a00 */
[----:B------:R1:W-:Y:S04]  /*1054a0*/  STL.64 [R1+0x1148], R14 ;  /* 0x0011480e01007387 */ /* 0x0003e80000100a00 */
[----:B------:R-:W-:Y:S04]  /*1054b0*/  STL.64 [R1+0x1130], R28 ;  /* 0x0011301c01007387 */ /* 0x000fe80000100a00 */
[----:B------:R2:W-:Y:S01]  /*1054c0*/  STL.64 [R1+0x1138], R30 ;  /* 0x0011381e01007387 */ /* 0x0005e20000100a00 */
[C---:B-1----:R-:W-:Y:S03]  /*1054d0*/  HMMA.1688.F32.TF32 R12, R236.reuse, R70, R124 ;  /* 0x00000046ec0c723c */ /* 0x042fe6000008107c */
[----:B------:R-:W3:Y:S03]  /*1054e0*/  LDL.64 R126, [R1+0xb78] ;  /* 0x000b7800017e7983 */ /* 0x000ee60000100a00 */
[C---:B------:R-:W-:Y:S06]  /*1054f0*/  HMMA.1688.F32.TF32 R16, R236.reuse, R50, R120 ;  /* 0x00000032ec10723c */ /* 0x040fec0000081078 */
[----:B--2---:R-:W-:-:S15]  /*105500*/  HMMA.1688.F32.TF32 R28, R236, R102, R132 ;  /* 0x00000066ec1c723c */ /* 0x004fde0000081084 */
[----:B------:R-:W-:-:S02]  /*105510*/  NOP ;  /* 0x0000000000007918 */ /* 0x000fc40000000000 */
[----:B------:R-:W-:Y:S04]  /*105520*/  STL.64 [R1+0x10f0], R16 ;  /* 0x0010f01001007387 */ /* 0x000fe80000100a00 */
[----:B------:R1:W-:Y:S04]  /*105530*/  STL.64 [R1+0x10f8], R18 ;  /* 0x0010f81201007387 */ /* 0x0003e80000100a00 */
[----:B------:R-:W-:Y:S04]  /*105540*/  STL.64 [R1+0x10e0], R12 ;  /* 0x0010e00c01007387 */ /* 0x000fe80000100a00 */
[----:B------:R2:W-:Y:S01]  /*105550*/  STL.64 [R1+0x10e8], R14 ;  /* 0x0010e80e01007387 */ /* 0x0005e20000100a00 */
[----:B-1----:R-:W-:Y:S06]  /*105560*/  HMMA.1688.F32.TF32 R16, R236, R66, R128 ;  /* 0x00000042ec10723c */ /* 0x002fec0000081080 */
        /* <DEDUP_REMOVED lines=13> */
[----:B------:R-:W-:Y:S04]  /*105640*/  STL.64 [R1+0xf80], R28 ;  /* 0x000f801c01007387 */ /* 0x000fe80000100a00 */
[----:B------:R-:W-:Y:S01]  /*105650*/  STL.64 [R1+0xf88], R30 ;  /* 0x000f881e01007387 */ /* 0x000fe20000100a00 */
[-C--:B------:R-:W-:Y:S03]  /*105660*/  HMMA.1688.F32.TF32 R40, R8, R78.reuse, R40 ;  /* 0x0000004e0828723c */ /* 0x080fe60000081028 */
[----:B------:R-:W-:Y:S04]  /*105670*/  LDS R16, [R20+UR10+0x34100] ;  /* 0x0341000a14107984 */ /* 0x000fe80008000800 */
[----:B------:R-:W-:Y:S04]  /*105680*/  STL.64 [R1+0xf60], R12 ;  /* 0x000f600c01007387 */ /* 0x000fe80000100a00 */
[----:B------:R1:W-:Y:S04]  /*105690*/  STL.64 [R1+0xf68], R14 ;  /* 0x000f680e01007387 */ /* 0x0003e80000100a00 */
[----:B------:R-:W-:Y:S04]  /*1056a0*/  LDS R18, [R20+UR10+0x36100] ;  /* 0x0361000a14127984 */ /* 0x000fe80008000800 */
[----:B------:R-:W-:Y:S01]  /*1056b0*/  LDS R17, [R21+UR10+0x34100] ;  /* 0x0341000a15117984 */ /* 0x000fe20008000800 */
[C---:B-1----:R-:W-:Y:S03]  /*1056c0*/  HMMA.1688.F32.TF32 R12, R4.reuse, R78, R152 ;  /* 0x0000004e040c723c */ /* 0x042fe60000081098 */
[----:B------:R-:W1:Y:S03]  /*1056d0*/  LDS R19, [R21+UR10+0x36100] ;  /* 0x0361000a15137984 */ /* 0x000e660008000800 */
[----:B------:R-:W-:-:S15]  /*1056e0*/  HMMA.1688.F32.TF32 R28, R4, R210, R224 ;  /* 0x000000d2041c723c */ /* 0x000fde00000810e0 */
[----:B------:R-:W-:-:S02]  /*1056f0*/  NOP ;  /* 0x0000000000007918 */ /* 0x000fc40000000000 */
[----:B------:R-:W-:Y:S04]  /*105700*/  STL.64 [R1+0xf50], R12 ;  /* 0x000f500c01007387 */ /* 0x000fe80000100a00 */
[----:B------:R2:W-:Y:S02]  /*105710*/  STL.64 [R1+0xf58], R14 ;  /* 0x000f580e01007387 */ /* 0x0005e40000100a00 */
[C---:B--2---:R-:W-:Y:S06]  /*105720*/  HMMA.1688.F32.TF32 R12, R4.reuse, R218, R160 ;  /* 0x000000da040c723c */ /* 0x044fec00000810a0 */
[C---:B---3--:R-:W-:Y:S01]  /*105730*/  HMMA.1688.F32.TF32 R36, R4.reuse, R126, R212 ;  /* 0x0000007e0424723c */ /* 0x048fe200000810d4 */
[----:B------:R-:W-:Y:S04]  /*105740*/  LDS R212, [R3+UR10+0x34400] ;  /* 0x0344000a03d47984 */ /* 0x000fe80008000800 */
[----:B------:R-:W-:Y:S04]  /*105750*/  LDS R214, [R3+UR10+0x36400] ;  /* 0x0364000a03d67984 */ /* 0x000fe80008000800 */
[----:B------:R-:W-:Y:S04]  /*105760*/  LDS R213, [R2+UR10+0x34400] ;  /* 0x0344000a02d57984 */ /* 0x000fe80008000800 */
[----:B------:R-:W-:Y:S10]  /*105770*/  LDS R215, [R2+UR10+0x36400] ;  /* 0x0364000a02d77984 */ /* 0x000ff40008000800 */
        /* <DEDUP_REMOVED lines=8> */
[C---:B--2---:R-:W-:Y:S09]  /*105800*/  HMMA.1688.F32.TF32 R12, R4.reuse, R22, R172 ;  /* 0x00000016040c723c */ /* 0x044ff200000810ac */
        /* <DEDUP_REMOVED lines=9> */
[----:B------:R2:W-:Y:S04]  /*1058a0*/  STL.64 [R1+0xe30], R36 ;  /* 0x000e302401007387 */ /* 0x0005e80000100a00 */
[----:B------:R3:W-:Y:S04]  /*1058b0*/  STL.64 [R1+0xe38], R38 ;  /* 0x000e382601007387 */ /* 0x0007e80000100a00 */
[----:B------:R-:W4:Y:S04]  /*1058c0*/  LDL.LU R240, [R1+0xc90] ;  /* 0x000c900001f07983 */ /* 0x000f280000300800 */
[----:B------:R1:W-:Y:S04]  /*1058d0*/  STL.64 [R1+0xdf0], R28 ;  /* 0x000df01c01007387 */ /* 0x0003e80000100a00 */
[----:B------:R1:W-:Y:S04]  /*1058e0*/  STL.64 [R1+0xdf8], R30 ;  /* 0x000df81e01007387 */ /* 0x0003e80000100a00 */
[----:B------:R-:W-:Y:S01]  /*1058f0*/  STL.64 [R1+0xde0], R12 ;  /* 0x000de00c01007387 */ /* 0x000fe20000100a00 */
[----:B--2---:R-:W-:-:S03]  /*105900*/  IMAD.MOV.U32 R36, RZ, RZ, R193 ;  /* 0x000000ffff247224 */ /* 0x004fc600078e00c1 */
[----:B------:R2:W-:Y:S01]  /*105910*/  STL.64 [R1+0xde8], R14 ;  /* 0x000de80e01007387 */ /* 0x0005e20000100a00 */
[----:B------:R-:W-:-:S03]  /*105920*/  IMAD.MOV.U32 R37, RZ, RZ, R194 ;  /* 0x000000ffff257224 */ /* 0x000fc600078e00c2 */
[----:B------:R-:W4:Y:S01]  /*105930*/  LDL.LU R241, [R1+0xc94] ;  /* 0x000c940001f17983 */ /* 0x000f220000300800 */
[----:B---3--:R-:W-:-:S03]  /*105940*/  MOV R38, R195 ;  /* 0x000000c300267202 */ /* 0x008fc60000000f00 */
[----:B------:R-:W4:Y:S01]  /*105950*/  LDL.LU R242, [R1+0xc98] ;  /* 0x000c980001f27983 */ /* 0x000f220000300800 */
[----:B------:R-:W-:-:S03]  /*105960*/  IMAD.MOV.U32 R39, RZ, RZ, R188 ;  /* 0x000000ffff277224 */ /* 0x000fc600078e00bc */
[----:B------:R-:W3:Y:S04]  /*105970*/  LDL.LU R192, [R1+0xa988] ;  /* 0x00a9880001c07983 */ /* 0x000ee80000300800 */
[----:B------:R-:W3:Y:S04]  /*105980*/  LDL.LU R193, [R1+0xa984] ;  /* 0x00a9840001c17983 */ /* 0x000ee80000300800 */
[----:B------:R-:W3:Y:S04]  /*105990*/  LDL.LU R194, [R1+0xa980] ;  /* 0x00a9800001c27983 */ /* 0x000ee80000300800 */
[----:B------:R-:W3:Y:S04]  /*1059a0*/  LDL.LU R195, [R1+0xa97c] ;  /* 0x00a97c0001c37983 */ /* 0x000ee80000300800 */
[----:B------:R-:W2:Y:S04]  /*1059b0*/  LDL.LU R188, [R1+0xa978] ;  /* 0x00a9780001bc7983 */ /* 0x000ea80000300800 */
[----:B------:R-:W2:Y:S04]  /*1059c0*/  LDL.LU R189, [R1+0xa974] ;  /* 0x00a9740001bd7983 */ /* 0x000ea80000300800 */
[----:B------:R-:W2:Y:S04]  /*1059d0*/  LDL.LU R190, [R1+0xa970] ;  /* 0x00a9700001be7983 */ /* 0x000ea80000300800 */
[----:B------:R-:W2:Y:S01]  /*1059e0*/  LDL.LU R191, [R1+0xa96c] ;  /* 0x00a96c0001bf7983 */ /* 0x000ea20000300800 */
[----:B-1----:R-:W-:Y:S01]  /*1059f0*/  IMAD.MOV.U32 R28, RZ, RZ, R206 ;  /* 0x000000ffff1c7224 */ /* 0x002fe200078e00ce */
[----:B------:R-:W-:Y:S01]  /*105a00*/  MOV R30, R201 ;  /* 0x000000c9001e7202 */ /* 0x000fe20000000f00 */
[----:B------:R-:W-:Y:S01]  /*105a10*/  IMAD.MOV.U32 R29, RZ, RZ, R200 ;  /* 0x000000ffff1d7224 */ /* 0x000fe200078e00c8 */
[----:B------:R-:W4:Y:S01]  /*105a20*/  LDL.LU R205, [R1+0xa968] ;  /* 0x00a9680001cd7983 */ /* 0x000f220000300800 */
[----:B------:R-:W-:-:S03]  /*105a30*/  IMAD.MOV.U32 R31, RZ, RZ, R196 ;  /* 0x000000ffff1f7224 */ /* 0x000fc600078e00c4 */
[----:B------:R-:W4:Y:S04]  /*105a40*/  LDL.LU R206, [R1+0xa964] ;  /* 0x00a9640001ce7983 */ /* 0x000f280000300800 */
[----:B------:R-:W4:Y:S04]  /*105a50*/  LDL.LU R200, [R1+0xa960] ;  /* 0x00a9600001c87983 */ /* 0x000f280000300800 */
[----:B------:R-:W4:Y:S04]  /*105a60*/  LDL.LU R201, [R1+0xa95c] ;  /* 0x00a95c0001c97983 */ /* 0x000f280000300800 */
[----:B------:R-:W4:Y:S01]  /*105a70*/  LDL.LU R196, [R1+0xa958] ;  /* 0x00a9580001c47983 */ /* 0x000f220000300800 */
[C---:B--2---:R-:W-:Y:S06]  /*105a80*/  HMMA.1688.F32.TF32 R12, R4.reuse, R66, R188 ;  /* 0x00000042040c723c */ /* 0x044fec00000810bc */
[----:B---3--:R-:W-:-:S15]  /*105a90*/  HMMA.1688.F32.TF32 R4, R4, R102, R192 ;  /* 0x000000660404723c */ /* 0x008fde00000810c0 */
[----:B------:R-:W-:-:S02]  /*105aa0*/  NOP ;  /* 0x0000000000007918 */ /* 0x000fc40000000000 */
[----:B------:R1:W-:Y:S04]  /*105ab0*/  STL.64 [R1+0xdb0], R12 ;  /* 0x000db00c01007387 */ /* 0x0003e80000100a00 */
[----:B------:R-:W-:Y:S04]  /*105ac0*/  STL.64 [R1+0xdb8], R14 ;  /* 0x000db80e01007387 */ /* 0x000fe80000100a00 */
[----:B------:R-:W2:Y:S04]  /*105ad0*/  LDL.LU R197, [R1+0xa954] ;  /* 0x00a9540001c57983 */ /* 0x000ea80000300800 */
[----:B------:R-:W-:Y:S04]  /*105ae0*/  STL.64 [R1+0xd60], R4 ;  /* 0x000d600401007387 */ /* 0x000fe80000100a00 */
[----:B------:R2:W-:Y:S04]  /*105af0*/  STL.64 [R1+0xd68], R6 ;  /* 0x000d680601007387 */ /* 0x0005e80000100a00 */
[----:B------:R-:W2:Y:S04]  /*105b00*/  LDL.LU R198, [R1+0xa950] ;  /* 0x00a9500001c67983 */ /* 0x000ea80000300800 */
[----:B------:R-:W2:Y:S04]  /*105b10*/  LDL.LU R199, [R1+0xa94c] ;  /* 0x00a94c0001c77983 */ /* 0x000ea80000300800 */
[----:B------:R-:W3:Y:S04]  /*105b20*/  LDL.LU R202, [R1+0xa948] ;  /* 0x00a9480001ca7983 */ /* 0x000ee80000300800 */
[----:B------:R-:W3:Y:S04]  /*105b30*/  LDL.LU R203, [R1+0xa944] ;  /* 0x00a9440001cb7983 */ /* 0x000ee80000300800 */
[----:B------:R-:W3:Y:S04]  /*105b40*/  LDL.LU R207, [R1+0xa940] ;  /* 0x00a9400001cf7983 */ /* 0x000ee80000300800 */
[----:B------:R-:W3:Y:S04]  /*105b50*/  LDL.LU R250, [R1+0xce8] ;  /* 0x000ce80001fa7983 */ /* 0x000ee80000300800 */
[----:B------:R-:W3:Y:S01]  /*105b60*/  LDL.LU R251, [R1+0xcec] ;  /* 0x000cec0001fb7983 */ /* 0x000ee20000300800 */
[----:B-1----:R-:W-:Y:S01]  /*105b70*/  MOV R13, R246 ;  /* 0x000000f6000d7202 */ /* 0x002fe20000000f00 */
[----:B------:R-:W-:Y:S01]  /*105b80*/  IMAD.MOV.U32 R12, RZ, RZ, R247 ;  /* 0x000000ffff0c7224 */ /* 0x000fe200078e00f7 */
[C---:B----4-:R-:W-:Y:S06]  /*105b90*/  HMMA.1688.F32.TF32 R240, R8.reuse, R158, R240 ;  /* 0x0000009e08f0723c */ /* 0x050fec00000810f0 */
[C---:B------:R-:W-:Y:S06]  /*105ba0*/  HMMA.1688.F32.TF32 R28, R8.reuse, R210, R28 ;  /* 0x000000d2081c723c */ /* 0x040fec000008101c */
[C---:B------:R-:W-:Y:S06]  /*105bb0*/  HMMA.1688.F32.TF32 R36, R8.reuse, R126, R36 ;  /* 0x0000007e0824723c */ /* 0x040fec0000081024 */
[C---:B--2---:R-:W-:Y:S06]  /*105bc0*/  HMMA.1688.F32.TF32 R4, R8.reuse, R246, R196 ;  /* 0x000000f60804723c */ /* 0x044fec00000810c4 */
[----:B---3--:R-:W-:-:S15]  /*105bd0*/  HMMA.1688.F32.TF32 R244, R8, R34, R204 ;  /* 0x0000002208f4723c */ /* 0x008fde00000810cc */
[----:B------:R-:W-:-:S02]  /*105be0*/  NOP ;  /* 0x0000000000007918 */ /* 0x000fc40000000000 */
[----:B------:R-:W-:Y:S04]  /*105bf0*/  STL.64 [R1+0xc80], R4 ;  /* 0x000c800401007387 */ /* 0x000fe80000100a00 */
[----:B------:R1:W-:Y:S02]  /*105c00*/  STL.64 [R1+0xc88], R6 ;  /* 0x000c880601007387 */ /* 0x0003e40000100a00 */
[----:B-1----:R-:W-:Y:S02]  /*105c10*/  HMMA.1688.F32.TF32 R4, R8, R62, R200 ;  /* 0x0000003e0804723c */ /* 0x002fe400000810c8 */
[----:B------:R-:W-:-:S15]  /*105c20*/  STL [R1+0xa8cc], R244 ;  /* 0x00a8ccf401007387 */ /* 0x000fde0000100800 */
[----:B------:R-:W-:-:S06]  /*105c30*/  NOP ;  /* 0x0000000000007918 */ /* 0x000fcc0000000000 */
[----:B------:R-:W-:Y:S04]  /*105c40*/  STL.64 [R1+0xc60], R4 ;  /* 0x000c600401007387 */ /* 0x000fe80000100a00 */
[----:B------:R-:W-:Y:S04]  /*105c50*/  STL.64 [R1+0xc68], R6 ;  /* 0x000c680601007387 */ /* 0x000fe80000100a00 */
[----:B------:R-:W-:Y:S04]  /*105c60*/  STL [R1+0xa8c8], R245 ;  /* 0x00a8c8f501007387 */ /* 0x000fe80000100800 */
[----:B------:R-:W-:Y:S04]  /*105c70*/  STL [R1+0xa8c4], R246 ;  /* 0x00a8c4f601007387 */ /* 0x000fe80000100800 */
[----:B------:R-:W-:Y:S04]  /*105c80*/  STL [R1+0xa8c0], R247 ;  /* 0x00a8c0f701007387 */ /* 0x000fe80000100800 */
[----:B------:R1:W-:Y:S04]  /*105c90*/  STL [R1+0xa8dc], R240 ;  /* 0x00a8dcf001007387 */ /* 0x0003e80000100800 */
[----:B------:R2:W-:Y:S04]  /*105ca0*/  STL [R1+0xa8d8], R241 ;  /* 0x00a8d8f101007387 */ /* 0x0005e80000100800 */
[----:B------:R3:W-:Y:S01]  /*105cb0*/  STL [R1+0xa8d4], R242 ;  /* 0x00a8d4f201007387 */ /* 0x0007e20000100800 */
[----:B-1----:R-:W-:-:S03]  /*105cc0*/  IMAD.MOV.U32 R240, RZ, RZ, R28 ;  /* 0x000000fffff07224 */ /* 0x002fc600078e001c */
[----:B------:R1:W-:Y:S01]  /*105cd0*/  STL [R1+0xa8d0], R243 ;  /* 0x00a8d0f301007387 */ /* 0x0003e20000100800 */
[----:B--2---:R-:W-:-:S03]  /*105ce0*/  IMAD.MOV.U32 R241, RZ, RZ, R29 ;  /* 0x000000fffff17224 */ /* 0x004fc600078e001d */
[----:B------:R-:W-:Y:S01]  /*105cf0*/  STL.64 [R1+0xc50], R40 ;  /* 0x000c502801007387 */ /* 0x000fe20000100a00 */
[----:B---3--:R-:W-:-:S03]  /*105d00*/  MOV R242, R30 ;  /* 0x0000001e00f27202 */ /* 0x008fc60000000f00 */
[----:B------:R-:W-:Y:S01]  /*105d10*/  STL.64 [R1+0xc58], R42 ;  /* 0x000c582a01007387 */ /* 0x000fe20000100a00 */
[----:B-1----:R-:W-:Y:S02]  /*105d20*/  IMAD.MOV.U32 R243, RZ, RZ, R31 ;  /* 0x000000fffff37224 */ /* 0x002fe400078e001f */
[C---:B------:R-:W-:Y:S01]  /*105d30*/  HMMA.1688.F32.TF32 R28, R8.reuse, R82, R248 ;  /* 0x00000052081c723c */ /* 0x040fe200000810f8 */
[----:B------:R-:W-:Y:S04]  /*105d40*/  STL.64 [R1+0xc40], R36 ;  /* 0x000c402401007387 */ /* 0x000fe80000100a00 */
[----:B------:R1:W-:Y:S04]  /*105d50*/  STL.64 [R1+0xc48], R38 ;  /* 0x000c482601007387 */ /* 0x0003e80000100a00 */
[----:B------:R-:W-:Y:S04]  /*105d60*/  LDS R4, [R3+UR10+0x34180] ;  /* 0x0341800a03047984 */ /* 0x000fe80008000800 */
[----:B------:R-:W-:Y:S01]  /*105d70*/  LDS R6, [R3+UR10+0x36180] ;  /* 0x0361800a03067984 */ /* 0x000fe20008000800 */
[----:B-1----:R-:W-:Y:S03]  /*105d80*/  HMMA.1688.F32.TF32 R36, R8, R218, R232 ;  /* 0x000000da0824723c */ /* 0x002fe600000810e8 */
[----:B------:R1:W-:Y:S04]  /*105d90*/  STL [R1+0xa8ec], R243 ;  /* 0x00a8ecf301007387 */ /* 0x0003e80000100800 */
[----:B------:R2:W-:Y:S04]  /*105da0*/  STL [R1+0xa8e8], R242 ;  /* 0x00a8e8f201007387 */ /* 0x0005e80000100800 */
[----:B------:R3:W-:Y:S01]  /*105db0*/  STL [R1+0xa8e4], R241 ;  /* 0x00a8e4f101007387 */ /* 0x0007e20000100800 */
[----:B-1----:R-:W-:-:S03]  /*105dc0*/  IMAD.MOV.U32 R243, RZ, RZ, R28 ;  /* 0x000000fffff37224 */ /* 0x002fc600078e001c */
[----:B------:R1:W-:Y:S01]  /*105dd0*/  STL [R1+0xa8e0], R240 ;  /* 0x00a8e0f001007387 */ /* 0x0003e20000100800 */
[----:B--2---:R-:W-:-:S03]  /*105de0*/  IMAD.MOV.U32 R242, RZ, RZ, R29 ;  /* 0x000000fffff27224 */ /* 0x004fc600078e001d */
[----:B------:R-:W-:Y:S01]  /*105df0*/  LDS R5, [R2+UR10+0x34180] ;  /* 0x0341800a02057984 */ /* 0x000fe20008000800 */
[----:B---3--:R-:W-:-:S03]  /*105e00*/  MOV R241, R30 ;  /* 0x0000001e00f17202 */ /* 0x008fc60000000f00 */
[----:B------:R-:W2:Y:S01]  /*105e10*/  LDS R7, [R2+UR10+0x36180] ;  /* 0x0361800a02077984 */ /* 0x000ea20008000800 */
[----:B-1----:R-:W-:-:S03]  /*105e20*/  IMAD.MOV.U32 R240, RZ, RZ, R31 ;  /* 0x000000fffff07224 */ /* 0x002fc600078e001f */
[----:B------:R1:W-:Y:S04]  /*105e30*/  STL.64 [R1+0xc20], R36 ;  /* 0x000c202401007387 */ /* 0x0003e80000100a00 */
[----:B------:R3:W-:Y:S04]  /*105e40*/  STL.64 [R1+0xc28], R38 ;  /* 0x000c282601007387 */ /* 0x0007e80000100a00 */
[----:B------:R4:W-:Y:S04]  /*105e50*/  STL.64 [R1+0xa8f8], R242 ;  /* 0x00a8f8f201007387 */ /* 0x0009e80000100a00 */
[----:B------:R-:W-:Y:S04]  /*105e60*/  STL.64 [R1+0xa8f0], R240 ;  /* 0x00a8f0f001007387 */ /* 0x000fe80000100a00 */
[----:B------:R-:W2:Y:S04]  /*105e70*/  LDL.LU R28, [R1+0xe20] ;  /* 0x000e2000011c7983 */ /* 0x000ea80000300800 */
[----:B------:R-:W2:Y:S04]  /*105e80*/  LDL.LU R29, [R1+0xe24] ;  /* 0x000e2400011d7983 */ /* 0x000ea80000300800 */
[----:B------:R-:W2:Y:S04]  /*105e90*/  LDL.LU R30, [R1+0xe28] ;  /* 0x000e2800011e7983 */ /* 0x000ea80000300800 */
[----:B------:R-:W2:Y:S04]  /*105ea0*/  LDL.LU R31, [R1+0xe2c] ;  /* 0x000e2c00011f7983 */ /* 0x000ea80000300800 */
[----:B-1----:R-:W2:Y:S04]  /*105eb0*/  LDL.LU R36, [R1+0xe10] ;  /* 0x000e100001247983 */ /* 0x002ea80000300800 */
[----:B------:R-:W2:Y:S04]  /*105ec0*/  LDL.LU R37, [R1+0xe14] ;  /* 0x000e140001257983 */ /* 0x000ea80000300800 */
[----:B---3--:R-:W2:Y:S04]  /*105ed0*/  LDL.LU R38, [R1+0xe18] ;  /* 0x000e180001267983 */ /* 0x008ea80000300800 */
[----:B------:R-:W2:Y:S01]  /*105ee0*/  LDL.LU R39, [R1+0xe1c] ;  /* 0x000e1c0001277983 */ /* 0x000ea20000300800 */
[----:B----4-:R-:W-:-:S03]  /*105ef0*/  IMAD.MOV.U32 R243, RZ, RZ, R12 ;  /* 0x000000fffff37224 */ /* 0x010fc600078e000c */
[----:B------:R-:W3:Y:S01]  /*105f00*/  LDL.LU R248, [R1+0xda0] ;  /* 0x000da00001f87983 */ /* 0x000ee20000300800 */
[----:B------:R-:W-:-:S03]  /*105f10*/  IMAD.MOV.U32 R242, RZ, RZ, R13 ;  /* 0x000000fffff27224 */ /* 0x000fc600078e000d */
        /* <DEDUP_REMOVED lines=62> */
[----:B------:R-:W-:-:S12]  /*106300*/  HMMA.1688.F32.TF32 R108, R8, R26, R108 ;  /* 0x0000001a086c723c */ /* 0x000fd8000008106c */
[----:B------:R-:W-:Y:S01]  /*106310*/  MOV R244, R104 ;  /* 0x0000006800f47202 */ /* 0x000fe20000000f00 */
[----:B------:R-:W-:Y:S02]  /*106320*/  IMAD.MOV.U32 R245, RZ, RZ, R105 ;  /* 0x000000fffff57224 */ /* 0x000fe400078e0069 */
[----:B------:R-:W-:Y:S02]  /*106330*/  IMAD.MOV.U32 R246, RZ, RZ, R106 ;  /* 0x000000fffff67224 */ /* 0x000fe400078e006a */
[----:B------:R-:W-:Y:S01]  /*106340*/  IMAD.MOV.U32 R247, RZ, RZ, R107 ;  /* 0x000000fffff77224 */ /* 0x000fe200078e006b */
[C---:B------:R-:W-:Y:S06]  /*106350*/  HMMA.1688.F32.TF32 R96, R8.reuse, R50, R96 ;  /* 0x000000320860723c */ /* 0x040fec0000081060 */
[C---:B------:R-:W-:Y:S01]  /*106360*/  HMMA.1688.F32.TF32 R104, R8.reuse, R90, R220 ;  /* 0x0000005a0868723c */ /* 0x040fe200000810dc */
[----:B------:R-:W-:Y:S05]  /*106370*/  STL.64 [R1+0xc00], R108 ;  /* 0x000c006c01007387 */ /* 0x000fea0000100a00 */
[C---:B------:R-:W-:Y:S06]  /*106380*/  HMMA.1688.F32.TF32 R92, R8.reuse, R70, R92 ;  /* 0x00000046085c723c */ /* 0x040fec000008105c */
[----:B------:R-:W-:Y:S01]  /*106390*/  HMMA.1688.F32.TF32 R8, R8, R102, R228 ;  /* 0x000000660808723c */ /* 0x000fe200000810e4 */
        /* <DEDUP_REMOVED lines=14> */
[----:B------:R1:W-:Y:S02]  /*106480*/  STL.64 [R1+0x38], R10 ;  /* 0x0000380a01007387 */ /* 0x0003e40000100a00 */
[C---:B-1----:R-:W-:Y:S02]  /*106490*/  HMMA.1688.F32.TF32 R8, R16.reuse, R34, R12 ;  /* 0x000000221008723c */ /* 0x042fe4000008100c */
[----:B------:R-:W-:Y:S04]  /*1064a0*/  STL.64 [R1+0x20], R72 ;  /* 0x0000204801007387 */ /* 0x000fe80000100a00 */
[----:B------:R-:W-:Y:S04]  /*1064b0*/  STL.64 [R1+0x28], R74 ;  /* 0x0000284a01007387 */ /* 0x000fe80000100a00 */
[----:B------:R-:W-:Y:S04]  /*1064c0*/  STL.64 [R1+0x10], R56 ;  /* 0x0000103801007387 */ /* 0x000fe80000100a00 */
[----:B------:R-:W-:Y:S04]  /*1064d0*/  STL.64 [R1+0x18], R58 ;  /* 0x0000183a01007387 */ /* 0x000fe80000100a00 */
[----:B------:R-:W-:Y:S01]  /*1064e0*/  STL [R1+0xa8bc], R248 ;  /* 0x00a8bcf801007387 */ /* 0x000fe20000100800 */
[C---:B------:R-:W-:Y:S03]  /*1064f0*/  HMMA.1688.F32.TF32 R44, R16.reuse, R126, R44 ;  /* 0x0000007e102c723c */ /* 0x040fe6000008102c */
[----:B------:R-:W-:Y:S04]  /*106500*/  LDS R12, [R20+UR10+0x34180] ;  /* 0x0341800a140c7984 */ /* 0x000fe80008000800 */
[----:B------:R-:W-:Y:S04]  /*106510*/  STL.64 [R1], R8 ;  /* 0x0000000801007387 */ /* 0x000fe80000100a00 */
[----:B------:R1:W-:Y:S04]  /*106520*/  STL.64 [R1+0x8], R10 ;  /* 0x0000080a01007387 */ /* 0x0003e80000100a00 */
[----:B------:R-:W-:Y:S04]  /*106530*/  LDS R14, [R20+UR10+0x36180] ;  /* 0x0361800a140e7984 */ /* 0x000fe80008000800 */
[----:B------:R-:W-:Y:S01]  /*106540*/  LDS R13, [R21+UR10+0x34180] ;  /* 0x0341800a150d7984 */ /* 0x000fe20008000800 */
[C---:B-1----:R-:W-:Y:S03]  /*106550*/  HMMA.1688.F32.TF32 R8, R16.reuse, R78, R52 ;  /* 0x0000004e1008723c */ /* 0x042fe60000081034 */
[----:B------:R-:W-:Y:S04]  /*106560*/  STL [R1+0xa8b8], R249 ;  /* 0x00a8b8f901007387 */ /* 0x000fe80000100800 */
[----:B------:R-:W-:Y:S04]  /*106570*/  STL [R1+0xa8b4], R250 ;  /* 0x00a8b4fa01007387 */ /* 0x000fe80000100800 */
[----:B------:R-:W-:Y:S04]  /*106580*/  STL [R1+0xa8b0], R251 ;  /* 0x00a8b0fb01007387 */ /* 0x000fe80000100800 */
[----:B------:R-:W1:Y:S08]  /*106590*/  LDS R15, [R21+UR10+0x36180] ;  /* 0x0361800a150f7984 */ /* 0x000e700008000800 */
[----:B------:R-:W-:Y:S04]  /*1065a0*/  STL.64 [R1+0x130], R8 ;  /* 0x0001300801007387 */ /* 0x000fe80000100a00 */
[----:B------:R2:W-:Y:S02]  /*1065b0*/  STL.64 [R1+0x138], R10 ;  /* 0x0001380a01007387 */ /* 0x0005e40000100a00 */
[C---:B--2---:R-:W-:Y:S02]  /*1065c0*/  HMMA.1688.F32.TF32 R8, R16.reuse, R210, R40 ;  /* 0x000000d21008723c */ /* 0x044fe40000081028 */
[----:B------:R-:W-:Y:S04]  /*1065d0*/  STL.64 [R1+0x120], R44 ;  /* 0x0001202c01007387 */ /* 0x000fe80000100a00 */
[C---:B------:R-:W-:Y:S01]  /*1065e0*/  HMMA.1688.F32.TF32 R40, R16.reuse, R218, R36 ;  /* 0x000000da1028723c */ /* 0x040fe20000081024 */
[----:B------:R-:W-:Y:S05]  /*1065f0*/  STL.64 [R1+0x128], R46 ;  /* 0x0001282e01007387 */ /* 0x000fea0000100a00 */
[C---:B------:R-:W-:Y:S11]  /*106600*/  HMMA.1688.F32.TF32 R36, R16.reuse, R82, R28 ;  /* 0x000000521024723c */ /* 0x040ff6000008101c */
[----:B------:R-:W-:Y:S04]  /*106610*/  STL.64 [R1+0x110], R8 ;  /* 0x0001100801007387 */ /* 0x000fe80000100a00 */
[----:B------:R2:W-:Y:S02]  /*106620*/  STL.64 [R1+0x118], R10 ;  /* 0x0001180a01007387 */ /* 0x0005e40000100a00 */
[C---:B--2---:R-:W-:Y:S02]  /*106630*/  HMMA.1688.F32.TF32 R8, R16.reuse, R26, R232 ;  /* 0x0000001a1008723c */ /* 0x044fe400000810e8 */
[----:B------:R-:W-:Y:S04]  /*106640*/  STL.64 [R1+0x100], R40 ;  /* 0x0001002801007387 */ /* 0x000fe80000100a00 */
[----:B------:R-:W-:Y:S04]  /*106650*/  STL.64 [R1+0x108], R42 ;  /* 0x0001082a01007387 */ /* 0x000fe80000100a00 */
[----:B------:R-:W2:Y:S04]  /*106660*/  LDL.LU R28, [R1+0x1010] ;  /* 0x00101000011c7983 */ /* 0x000ea80000300800 */
[----:B------:R3:W-:Y:S04]  /*106670*/  STL.64 [R1+0xf0], R36 ;  /* 0x0000f02401007387 */ /* 0x0007e80000100a00 */
[----:B------:R4:W-:Y:S05]  /*106680*/  STL.64 [R1+0xf8], R38 ;  /* 0x0000f82601007387 */ /* 0x0009ea0000100a00 */
[----:B------:R-:W-:Y:S04]  /*106690*/  STL.64 [R1+0xe0], R8 ;  /* 0x0000e00801007387 */ /* 0x000fe80000100a00 */
        /* <DEDUP_REMOVED lines=77> */
[C---:B-1----:R-:W-:Y:S06]  /*106b70*/  HMMA.1688.F32.TF32 R8, R16.reuse, R22, R128 ;  /* 0x000000161008723c */ /* 0x042fec0000081080 */
[C---:B--2---:R-:W-:Y:S06]  /*106b80*/  HMMA.1688.F32.TF32 R120, R16.reuse, R90, R120 ;  /* 0x0000005a1078723c */ /* 0x044fec0000081078 */
[C---:B---3--:R-:W-:Y:S11]  /*106b90*/  HMMA.1688.F32.TF32 R116, R16.reuse, R50, R116 ;  /* 0x000000321074723c */ /* 0x048ff60000081074 */
[----:B------:R-:W-:Y:S04]  /*106ba0*/  STL.64 [R1+0xd0], R8 ;  /* 0x0000d00801007387 */ /* 0x000fe80000100a00 */
[----:B------:R1:W-:Y:S02]  /*106bb0*/  STL.64 [R1+0xd8], R10 ;  /* 0x0000d80a01007387 */ /* 0x0003e40000100a00 */
[C---:B-1----:R-:W-:Y:S06]  /*106bc0*/  HMMA.1688.F32.TF32 R8, R16.reuse, R70, R112 ;  /* 0x000000461008723c */ /* 0x042fec0000081070 */
[----:B------:R-:W-:Y:S01]  /*106bd0*/  HMMA.1688.F32.TF32 R16, R16, R102, R104 ;  /* 0x000000661010723c */ /* 0x000fe20000081068 */
        /* <DEDUP_REMOVED lines=9> */
[----:B------:R2:W-:Y:S01]  /*106c70*/  STL.64 [R1+0x88], R18 ;  /* 0x0000881201007387 */ /* 0x0005e20000100a00 */
[C---:B------:R-:W-:Y:S06]  /*106c80*/  HMMA.1688.F32.TF32 R96, R4.reuse, R62, R96 ;  /* 0x0000003e0460723c */ /* 0x040fec0000081060 */
[C---:B------:R-:W-:Y:S06]  /*106c90*/  HMMA.1688.F32.TF32 R92, R4.reuse, R34, R92 ;  /* 0x00000022045c723c */ /* 0x040fec000008105c */
[C---:B------:R-:W-:Y:S06]  /*106ca0*/  HMMA.1688.F32.TF32 R72, R4.reuse, R126, R72 ;  /* 0x0000007e0448723c */ /* 0x040fec0000081048 */
[C---:B------:R-:W-:Y:S06]  /*106cb0*/  HMMA.1688.F32.TF32 R52, R4.reuse, R218, R52 ;  /* 0x000000da0434723c */ /* 0x040fec0000081034 */
[C---:B------:R-:W-:Y:S06]  /*106cc0*/  HMMA.1688.F32.TF32 R44, R4.reuse, R82, R44 ;  /* 0x00000052042c723c */ /* 0x040fec000008102c */
[C---:B------:R-:W-:Y:S06]  /*106cd0*/  HMMA.1688.F32.TF32 R36, R4.reuse, R22, R36 ;  /* 0x000000160424723c */ /* 0x040fec0000081024 */
[C---:B------:R-:W-:Y:S01]  /*106ce0*/  HMMA.1688.F32.TF32 R28, R4.reuse, R90, R28 ;  /* 0x0000005a041c723c */ /* 0x040fe2000008101c */
[----:B-1----:R-:W-:Y:S01]  /*106cf0*/  MOV R9, R102 ;  /* 0x0000006600097202 */ /* 0x002fe20000000f00 */
[----:B------:R-:W-:Y:S01]  /*106d00*/  IMAD.MOV.U32 R8, RZ, RZ, R103 ;  /* 0x000000ffff087224 */ /* 0x000fe200078e0067 */
[----:B------:R-:W-:Y:S03]  /*106d10*/  LDS R10, [R3+UR10+0x36200] ;  /* 0x0362000a030a7984 */ /* 0x000fe60008000800 */
[----:B--2---:R-:W-:Y:S01]  /*106d20*/  HMMA.1688.F32.TF32 R16, R4, R242, R220 ;  /* 0x000000f20410723c */ /* 0x004fe200000810dc */
[----:B------:R-:W-:-:S15]  /*106d30*/  LDS R11, [R2+UR10+0x36200] ;  /* 0x0362000a020b7984 */ /* 0x000fde0008000800 */
[----:B------:R-:W-:-:S07]  /*106d40*/  NOP ;  /* 0x0000000000007918 */ /* 0x000fce0000000000 */
[----:B------:R-:W-:Y:S04]  /*106d50*/  STL.64 [R1+0x70], R16 ;  /* 0x0000701001007387 */ /* 0x000fe80000100a00 */
[----:B------:R1:W-:Y:S02]  /*106d60*/  STL.64 [R1+0x78], R18 ;  /* 0x0000781201007387 */ /* 0x0003e40000100a00 */
[----:B-1----:R-:W-:Y:S02]  /*106d70*/  HMMA.1688.F32.TF32 R16, R4, R158, R84 ;  /* 0x0000009e0410723c */ /* 0x002fe40000081054 */
[----:B------:R-:W-:Y:S04]  /*106d80*/  STL.64 [R1+0x60], R96 ;  /* 0x0000606001007387 */ /* 0x000fe80000100a00 */
[----:B------:R-:W-:-:S15]  /*106d90*/  STL.64 [R1+0x68], R98 ;  /* 0x0000686201007387 */ /* 0x000fde0000100a00 */
[----:B------:R-:W-:-:S03]  /*106da0*/  NOP ;  /* 0x0000000000007918 */ /* 0x000fc60000000000 */
[----:B------:R-:W-:Y:S01]  /*106db0*/  IMAD.MOV.U32 R248, RZ, RZ, R16 ;  /* 0x000000fffff87224 */ /* 0x000fe200078e0010 */
[----:B------:R-:W-:Y:S01]  /*106dc0*/  MOV R250, R18 ;  /* 0x0000001200fa7202 */ /* 0x000fe20000000f00 */
[----:B------:R-:W-:Y:S02]  /*106dd0*/  IMAD.MOV.U32 R249, RZ, RZ, R17 ;  /* 0x000000fffff97224 */ /* 0x000fe400078e0011 */
[----:B------:R-:W-:Y:S02]  /*106de0*/  IMAD.MOV.U32 R251, RZ, RZ, R19 ;  /* 0x000000fffffb7224 */ /* 0x000fe400078e0013 */
[C---:B------:R-:W-:Y:S01]  /*106df0*/  HMMA.1688.F32.TF32 R16, R4.reuse, R78, R228 ;  /* 0x0000004e0410723c */ /* 0x040fe200000810e4 */
[----:B------:R-:W-:Y:S04]  /*106e00*/  STL.64 [R1+0x50], R92 ;  /* 0x0000505c01007387 */ /* 0x000fe80000100a00 */
[----:B------:R-:W-:Y:S04]  /*106e10*/  STL.64 [R1+0x58], R94 ;  /* 0x0000585e01007387 */ /* 0x000fe80000100a00 */
[----:B------:R-:W-:Y:S04]  /*106e20*/  STL.64 [R1+0xa918], R250 ;  /* 0x00a918fa01007387 */ /* 0x000fe80000100a00 */
[----:B------:R-:W-:Y:S10]  /*106e30*/  STL.64 [R1+0xa910], R248 ;  /* 0x00a910f801007387 */ /* 0x000ff40000100a00 */
        /* <DEDUP_REMOVED lines=8> */
[C---:B-1----:R-:W-:Y:S02]  /*106ec0*/  HMMA.1688.F32.TF32 R16, R4.reuse, R26, R40 ;  /* 0x0000001a0410723c */ /* 0x042fe40000081028 */
[----:B------:R-:W-:Y:S04]  /*106ed0*/  STL.64 [R1+0x200], R52 ;  /* 0x0002003401007387 */ /* 0x000fe80000100a00 */
[----:B------:R-:W-:Y:S04]  /*106ee0*/  STL.64 [R1+0x208], R54 ;  /* 0x0002083601007387 */ /* 0x000fe80000100a00 */
[----:B------:R-:W-:Y:S04]  /*106ef0*/  STL.64 [R1+0x1f0], R44 ;  /* 0x0001f02c01007387 */ /* 0x000fe80000100a00 */
[----:B------:R-:W-:Y:S09]  /*106f00*/  STL.64 [R1+0x1f8], R46 ;  /* 0x0001f82e01007387 */ /* 0x000ff20000100a00 */
[----:B------:R-:W-:Y:S04]  /*106f10*/  STL.64 [R1+0x1e0], R16 ;  /* 0x0001e01001007387 */ /* 0x000fe80000100a00 */
[----:B------:R1:W-:Y:S02]  /*106f20*/  STL.64 [R1+0x1e8], R18 ;  /* 0x0001e81201007387 */ /* 0x0003e40000100a00 */
[----:B-1----:R-:W-:Y:S02]  /*106f30*/  HMMA.1688.F32.TF32 R16, R4, R50, R232 ;  /* 0x000000320410723c */ /* 0x002fe400000810e8 */
[----:B------:R1:W-:Y:S04]  /*106f40*/  STL.64 [R1+0x1d0], R36 ;  /* 0x0001d02401007387 */ /* 0x0003e80000100a00 */
[----:B------:R2:W-:Y:S04]  /*106f50*/  STL.64 [R1+0x1d8], R38 ;  /* 0x0001d82601007387 */ /* 0x0005e80000100a00 */
[----:B-1----:R-:W3:Y:S04]  /*106f60*/  LDL.LU R36, [R1+0x1220] ;  /* 0x0012200001247983 */ /* 0x002ee80000300800 */
[----:B------:R1:W-:Y:S04]  /*106f70*/  STL.64 [R1+0x1c0], R28 ;  /* 0x0001c01c01007387 */ /* 0x0003e80000100a00 */
[----:B------:R4:W-:Y:S05]  /*106f80*/  STL.64 [R1+0x1c8], R30 ;  /* 0x0001c81e01007387 */ /* 0x0009ea0000100a00 */
[----:B------:R-:W-:Y:S04]  /*106f90*/  STL.64 [R1+0x1b0], R16 ;  /* 0x0001b01001007387 */ /* 0x000fe80000100a00 */
[----:B------:R4:W-:Y:S04]  /*106fa0*/  STL.64 [R1+0x1b8], R18 ;  /* 0x0001b81201007387 */ /* 0x0009e80000100a00 */
        /* <DEDUP_REMOVED lines=94> */
[----:B------:R-:W4:Y:S01]  /*107590*/  LDL.LU R235, [R1+0x127c] ;  /* 0x00127c0001eb7983 */ /* 0x000f220000300800 */
[----:B------:R-:W-:-:S02]  /*1075a0*/  IMAD.MOV.U32 R250, RZ, RZ, R9 ;  /* 0x000000fffffa7224 */ /* 0x000fc400078e0009 */
[----:B------:R-:W-:Y:S01]  /*1075b0*/  IMAD.MOV.U32 R251, RZ, RZ, R8 ;  /* 0x000000fffffb7224 */ /* 0x000fe200078e0008 */
[----:B------:R-:W-:Y:S04]  /*1075c0*/  LDS R9, [R2+UR10+0x34200] ;  /* 0x0342000a02097984 */ /* 0x000fe80008000800 */
[----:B------:R-:W1:Y:S01]  /*1075d0*/  LDS R8, [R3+UR10+0x34200] ;  /* 0x0342000a03087984 */ /* 0x000e620008000800 */
[----:B--2---:R-:W-:Y:S06]  /*1075e0*/  HMMA.1688.F32.TF32 R120, R12, R34, R120 ;  /* 0x000000220c78723c */ /* 0x004fec0000081078 */
[C---:B---3--:R-:W-:Y:S06]  /*1075f0*/  HMMA.1688.F32.TF32 R16, R4.reuse, R70, R140 ;  /* 0x000000460410723c */ /* 0x048fec000008108c */
[C---:B------:R-:W-:Y:S06]  /*107600*/  HMMA.1688.F32.TF32 R140, R4.reuse, R66, R136 ;  /* 0x00000042048c723c */ /* 0x040fec0000081088 */
        /* <DEDUP_REMOVED lines=8> */
[----:B------:R-:W-:Y:S09]  /*107690*/  STL.64 [R1+0x188], R138 ;  /* 0x0001888a01007387 */ /* 0x000ff20000100a00 */
[----:B------:R-:W-:Y:S04]  /*1076a0*/  STL.64 [R1+0x170], R16 ;  /* 0x0001701001007387 */ /* 0x000fe80000100a00 */
[----:B------:R2:W-:Y:S02]  /*1076b0*/  STL.64 [R1+0x178], R18 ;  /* 0x0001781201007387 */ /* 0x0005e40000100a00 */
[C---:B--2---:R-:W-:Y:S02]  /*1076c0*/  HMMA.1688.F32.TF32 R16, R12.reuse, R158, R116 ;  /* 0x0000009e0c10723c */ /* 0x044fe40000081074 */
[----:B------:R-:W-:Y:S04]  /*1076d0*/  STL.64 [R1+0x160], R4 ;  /* 0x0001600401007387 */ /* 0x000fe80000100a00 */
[----:B------:R-:W-:Y:S04]  /*1076e0*/  STL.64 [R1+0x168], R6 ;  /* 0x0001680601007387 */ /* 0x000fe80000100a00 */
[----:B------:R-:W-:Y:S04]  /*1076f0*/  STL.64 [R1+0x150], R120 ;  /* 0x0001507801007387 */ /* 0x000fe80000100a00 */
[----:B------:R-:W-:Y:S01]  /*107700*/  STL.64 [R1+0x158], R122 ;  /* 0x0001587a01007387 */ /* 0x000fe20000100a00 */
[C---:B------:R-:W-:Y:S03]  /*107710*/  HMMA.1688.F32.TF32 R108, R12.reuse, R126, R108 ;  /* 0x0000007e0c6c723c */ /* 0x040fe6000008106c */
[----:B------:R-:W-:Y:S03]  /*107720*/  LDS R4, [R20+UR10+0x34200] ;  /* 0x0342000a14047984 */ /* 0x000fe60008000800 */
[C---:B------:R-:W-:Y:S01]  /*107730*/  HMMA.1688.F32.TF32 R104, R12.reuse, R210, R104 ;  /* 0x000000d20c68723c */ /* 0x040fe20000081068 */
[----:B------:R-:W-:Y:S04]  /*107740*/  LDS R6, [R20+UR10+0x36200] ;  /* 0x0362000a14067984 */ /* 0x000fe80008000800 */
[----:B------:R-:W-:Y:S04]  /*107750*/  STL.64 [R1+0x140], R16 ;  /* 0x0001401001007387 */ /* 0x000fe80000100a00 */
[----:B------:R2:W-:Y:S01]  /*107760*/  STL.64 [R1+0x148], R18 ;  /* 0x0001481201007387 */ /* 0x0005e20000100a00 */
[C---:B------:R-:W-:Y:S03]  /*107770*/  HMMA.1688.F32.TF32 R96, R12.reuse, R26, R96 ;  /* 0x0000001a0c60723c */ /* 0x040fe60000081060 */
[----:B------:R-:W-:Y:S03]  /*107780*/  LDS R5, [R21+UR10+0x34200] ;  /* 0x0342000a15057984 */ /* 0x000fe60008000800 */
[C---:B------:R-:W-:Y:S01]  /*107790*/  HMMA.1688.F32.TF32 R56, R12.reuse, R66, R56 ;  /* 0x000000420c38723c */ /* 0x040fe20000081038 */
[----:B------:R-:W3:Y:S05]  /*1077a0*/  LDS R7, [R21+UR10+0x36200] ;  /* 0x0362000a15077984 */ /* 0x000eea0008000800 */
        /* <DEDUP_REMOVED lines=21> */
[C---:B--2---:R-:W-:Y:S02]  /*107900*/  HMMA.1688.F32.TF32 R16, R12.reuse, R70, R72 ;  /* 0x000000460c10723c */ /* 0x044fe40000081048 */
[----:B------:R-:W-:Y:S04]  /*107910*/  STL.64 [R1+0x2c0], R92 ;  /* 0x0002c05c01007387 */ /* 0x000fe80000100a00 */
[----:B------:R-:W-:Y:S01]  /*107920*/  STL.64 [R1+0x2c8], R94 ;  /* 0x0002c85e01007387 */ /* 0x000fe20000100a00 */
[----:B------:R-:W-:Y:S03]  /*107930*/  HMMA.1688.F32.TF32 R52, R12, R250, R52 ;  /* 0x000000fa0c34723c */ /* 0x000fe60000081034 */
[----:B------:R-:W-:Y:S04]  /*107940*/  STL.64 [R1+0x2b0], R84 ;  /* 0x0002b05401007387 */ /* 0x000fe80000100a00 */
        /* <DEDUP_REMOVED lines=12> */
[C---:B----4-:R-:W-:Y:S02]  /*107a10*/  HMMA.1688.F32.TF32 R16, R8.reuse, R158, R28 ;  /* 0x0000009e0810723c */ /* 0x050fe4000008101c */
        /* <DEDUP_REMOVED lines=8> */
[----:B------:R-:W2:Y:S04]  /*107aa0*/  LDL.LU R28, [R1+0x14b0] ;  /* 0x0014b000011c7983 */ /* 0x000ea80000300800 */
[----:B------:R-:W-:Y:S01]  /*107ab0*/  LDS R13, [R2+UR10+0x34280] ;  /* 0x0342800a020d7984 */ /* 0x000fe20008000800 */
[----:B-1----:R-:W-:Y:S03]  /*107ac0*/  HMMA.1688.F32.TF32 R16, R8, R78, R232 ;  /* 0x0000004e0810723c */ /* 0x002fe600000810e8 */
[----:B------:R-:W1:-:S15]  /*107ad0*/  LDS R15, [R2+UR10+0x36280] ;  /* 0x0362800a020f7984 */ /* 0x000e5e0008000800 */
[----:B------:R-:W-:-:S05]  /*107ae0*/  NOP ;  /* 0x0000000000007918 */ /* 0x000fca0000000000 */
[----:B------:R-:W-:Y:S04]  /*107af0*/  STL.64 [R1+0x8a0], R16 ;  /* 0x0008a01001007387 */ /* 0x000fe80000100a00 */
        /* <DEDUP_REMOVED lines=109> */
[----:B------:R-:W-:-:S15]  /*1081d0*/  HMMA.1688.F32.TF32 R144, R8, R210, R144 ;  /* 0x000000d20890723c */ /* 0x000fde0000081090 */
[----:B------:R-:W-:-:S02]  /*1081e0*/  NOP ;  /* 0x0000000000007918 */ /* 0x000fc40000000000 */
[----:B------:R-:W-:Y:S01]  /*1081f0*/  STL.64 [R1+0x890], R148 ;  /* 0x0008909401007387 */ /* 0x000fe20000100a00 */
[C---:B------:R-:W-:Y:S03]  /*108200*/  HMMA.1688.F32.TF32 R140, R8.reuse, R82, R136 ;  /* 0x00000052088c723c */ /* 0x040fe60000081088 */
[----:B------:R-:W-:Y:S03]  /*108210*/  STL.64 [R1+0x898], R150 ;  /* 0x0008989601007387 */ /* 0x000fe60000100a00 */
[C---:B------:R-:W-:Y:S01]  /*108220*/  HMMA.1688.F32.TF32 R136, R8.reuse, R26, R236 ;  /* 0x0000001a0888723c */ /* 0x040fe200000810ec */
        /* <DEDUP_REMOVED lines=31> */
[C---:B------:R-:W-:Y:S03]  /*108420*/  HMMA.1688.F32.TF32 R92, R4.reuse, R78, R92 ;  /* 0x0000004e045c723c */ /* 0x040fe6000008105c */
        /* <DEDUP_REMOVED lines=12> */
[C---:B--2---:R-:W-:Y:S01]  /*1084f0*/  HMMA.1688.F32.TF32 R16, R4.reuse, R126, R84 ;  /* 0x0000007e0410723c */ /* 0x044fe20000081054 */
[----:B------:R-:W-:Y:S04]  /*108500*/  STL.64 [R1+0x800], R92 ;  /* 0x0008005c01007387 */ /* 0x000fe80000100a00 */
[----:B------:R-:W-:Y:S01]  /*108510*/  STL.64 [R1+0x808], R94 ;  /* 0x0008085e01007387 */ /* 0x000fe20000100a00 */
[----:B------:R-:W-:-:S15]  /*108520*/  HMMA.1688.F32.TF32 R84, R4, R210, R228 ;  /* 0x000000d20454723c */ /* 0x000fde00000810e4 */
[----:B------:R-:W-:-:S02]  /*108530*/  NOP ;  /* 0x0000000000007918 */ /* 0x000fc40000000000 */
        /* <DEDUP_REMOVED lines=17> */
[----:B--2---:R-:W-:Y:S02]  /*108650*/  HMMA.1688.F32.TF32 R16, R4, R66, R232 ;  /* 0x000000420410723c */ /* 0x004fe400000810e8 */
[----:B------:R2:W-:Y:S04]  /*108660*/  STL.64 [R1+0x780], R36 ;  /* 0x0007802401007387 */ /* 0x0005e80000100a00 */
[----:B------:R4:W-:Y:S04]  /*108670*/  STL.64 [R1+0x788], R38 ;  /* 0x0007882601007387 */ /* 0x0009e80000100a00 */
[----:B--2---:R-:W2:Y:S04]  /*108680*/  LDL.LU R36, [R1+0x16a0] ;  /* 0x0016a00001247983 */ /* 0x004ea80000300800 */
[----:B------:R1:W-:Y:S04]  /*108690*/  STL.64 [R1+0x770], R28 ;  /* 0x0007701c01007387 */ /* 0x0003e80000100a00 */
[----:B------:R3:W-:Y:S05]  /*1086a0*/  STL.64 [R1+0x778], R30 ;  /* 0x0007781e01007387 */ /* 0x0007ea0000100a00 */
[----:B------:R-:W-:Y:S04]  /*1086b0*/  STL.64 [R1+0x760], R16 ;  /* 0x0007601001007387 */ /* 0x000fe80000100a00 */
        /* <DEDUP_REMOVED lines=95> */
[C---:B------:R-:W-:Y:S11]  /*108cb0*/  HMMA.1688.F32.TF32 R4, R12.reuse, R62, R132 ;  /* 0x0000003e0c04723c */ /* 0x040ff60000081084 */
        /* <DEDUP_REMOVED lines=18> */
[----:B------:R-:W2:Y:S05]  /*108de0*/  LDS R7, [R2+UR10+0x36300] ;  /* 0x0363000a02077984 */ /* 0x000eaa0008000800 */
[----:B-1----:R-:W-:-:S15]  /*108df0*/  HMMA.1688.F32.TF32 R16, R12, R78, R116 ;  /* 0x0000004e0c10723c */ /* 0x002fde0000081074 */
[----:B------:R-:W-:-:S08]  /*108e00*/  NOP ;  /* 0x0000000000007918 */ /* 0x000fd00000000000 */
        /* <DEDUP_REMOVED lines=37> */
[C---:B----4-:R-:W-:Y:S01]  /*109060*/  HMMA.1688.F32.TF32 R12, R8.reuse, R158, R36 ;  /* 0x0000009e080c723c */ /* 0x050fe20000081024 */
        /* <DEDUP_REMOVED lines=8> */
[C---:B---3--:R-:W-:Y:S03]  /*1090f0*/  HMMA.1688.F32.TF32 R16, R8.reuse, R78, R28 ;  /* 0x0000004e0810723c */ /* 0x048fe6000008101c */
[----:B------:R-:W-:Y:S04]  /*109100*/  LDS R45, [R21+UR10+0x34300] ;  /* 0x0343000a152d7984 */ /* 0x000fe80008000800 */
[----:B------:R-:W3:Y:S01]  /*109110*/  LDS R47, [R21+UR10+0x36300] ;  /* 0x0363000a152f7984 */ /* 0x000ee20008000800 */
[----:B-1----:R-:W-:-:S15]  /*109120*/  HMMA.1688.F32.TF32 R12, R8, R126, R232 ;  /* 0x0000007e080c723c */ /* 0x002fde00000810e8 */
[----:B------:R-:W-:Y:S04]  /*109130*/  STL.64 [R1+0x6a0], R16 ;  /* 0x0006a01001007387 */ /* 0x000fe80000100a00 */
[----:B------:R-:W-:Y:S04]  /*109140*/  STL.64 [R1+0x6a8], R18 ;  /* 0x0006a81201007387 */ /* 0x000fe80000100a00 */
[----:B------:R-:W4:Y:S04]  /*109150*/  LDL.LU R28, [R1+0x1930] ;  /* 0x00193000011c7983 */ /* 0x000f280000300800 */
[----:B------:R-:W-:Y:S04]  /*109160*/  STL.64 [R1+0x690], R12 ;  /* 0x0006900c01007387 */ /* 0x000fe80000100a00 */
        /* <DEDUP_REMOVED lines=100> */
[C---:B----4-:R-:W-:Y:S06]  /*1097b0*/  HMMA.1688.F32.TF32 R120, R8.reuse, R70, R120 ;  /* 0x000000460878723c */ /* 0x050fec0000081078 */
[C---:B-1----:R-:W-:Y:S06]  /*1097c0*/  HMMA.1688.F32.TF32 R12, R8.reuse, R210, R148 ;  /* 0x000000d2080c723c */ /* 0x042fec0000081094 */
[C---:B---3--:R-:W-:Y:S06]  /*1097d0*/  HMMA.1688.F32.TF32 R144, R8.reuse, R218, R144 ;  /* 0x000000da0890723c */ /* 0x048fec0000081090 */
[C---:B--2---:R-:W-:Y:S11]  /*1097e0*/  HMMA.1688.F32.TF32 R16, R8.reuse, R82, R140 ;  /* 0x000000520810723c */ /* 0x044ff6000008108c */
        /* <DEDUP_REMOVED lines=15> */
[----:B------:R1:W-:Y:S04]  /*1098e0*/  STL.64 [R1+0x638], R18 ;  /* 0x0006381201007387 */ /* 0x0003e80000100a00 */
[----:B------:R-:W-:Y:S01]  /*1098f0*/  STL.64 [R1+0x620], R12 ;  /* 0x0006200c01007387 */ /* 0x000fe20000100a00 */
[C---:B-1----:R-:W-:Y:S03]  /*109900*/  HMMA.1688.F32.TF32 R16, R8.reuse, R66, R116 ;  /* 0x000000420810723c */ /* 0x042fe60000081074 */
[----:B------:R1:W-:Y:S03]  /*109910*/  STL.64 [R1+0x628], R14 ;  /* 0x0006280e01007387 */ /* 0x0003e60000100a00 */
[----:B-1----:R-:W-:Y:S06]  /*109920*/  HMMA.1688.F32.TF32 R12, R8, R250, R112 ;  /* 0x000000fa080c723c */ /* 0x002fec0000081070 */
[C---:B------:R-:W-:Y:S01]  /*109930*/  HMMA.1688.F32.TF32 R8, R4.reuse, R242, R108 ;  /* 0x000000f20408723c */ /* 0x040fe2000008106c */
[----:B------:R-:W-:Y:S04]  /*109940*/  STL.64 [R1+0x610], R120 ;  /* 0x0006107801007387 */ /* 0x000fe80000100a00 */
[----:B------:R-:W-:Y:S06]  /*109950*/  STL.64 [R1+0x618], R122 ;  /* 0x0006187a01007387 */ /* 0x000fec0000100a00 */
        /* <DEDUP_REMOVED lines=10> */
[C---:B-1----:R-:W-:Y:S03]  /*109a00*/  HMMA.1688.F32.TF32 R8, R4.reuse, R158, R220 ;  /* 0x0000009e0408723c */ /* 0x042fe600000810dc */
[----:B------:R-:W-:Y:S04]  /*109a10*/  LDS R101, [R2+UR10+0x34380] ;  /* 0x0343800a02657984 */ /* 0x000fe80008000800 */
[----:B------:R-:W1:Y:S04]  /*109a20*/  LDS R103, [R2+UR10+0x36380] ;  /* 0x0363800a02677984 */ /* 0x000e680008000800 */
[----:B------:R-:W-:Y:S04]  /*109a30*/  STL.64 [R1+0x3c0], R16 ;  /* 0x0003c01001007387 */ /* 0x000fe80000100a00 */
[----:B------:R-:W-:Y:S04]  /*109a40*/  STL.64 [R1+0x3c8], R18 ;  /* 0x0003c81201007387 */ /* 0x000fe80000100a00 */
[----:B------:R-:W-:Y:S04]  /*109a50*/  STL.64 [R1+0x3b0], R12 ;  /* 0x0003b00c01007387 */ /* 0x000fe80000100a00 */
[----:B------:R2:W-:Y:S04]  /*109a60*/  STL.64 [R1+0x3b8], R14 ;  /* 0x0003b80e01007387 */ /* 0x0005e80000100a00 */
[----:B------:R-:W-:Y:S04]  /*109a70*/  STL.64 [R1+0x3a0], R8 ;  /* 0x0003a00801007387 */ /* 0x000fe80000100a00 */
[----:B------:R3:W-:Y:S01]  /*109a80*/  STL.64 [R1+0x3a8], R10 ;  /* 0x0003a80a01007387 */ /* 0x0007e20000100a00 */
[C---:B--2---:R-:W-:Y:S06]  /*109a90*/  HMMA.1688.F32.TF32 R12, R4.reuse, R78, R96 ;  /* 0x0000004e040c723c */ /* 0x044fec0000081060 */
[C---:B---3--:R-:W-:Y:S06]  /*109aa0*/  HMMA.1688.F32.TF32 R8, R4.reuse, R126, R92 ;  /* 0x0000007e0408723c */ /* 0x048fec000008105c */
[----:B------:R-:W-:Y:S11]  /*109ab0*/  HMMA.1688.F32.TF32 R16, R4, R210, R84 ;  /* 0x000000d20410723c */ /* 0x000ff60000081054 */
[----:B------:R-:W-:Y:S04]  /*109ac0*/  STL.64 [R1+0x5f0], R12 ;  /* 0x0005f00c01007387 */ /* 0x000fe80000100a00 */
[----:B------:R2:W-:Y:S04]  /*109ad0*/  STL.64 [R1+0x5f8], R14 ;  /* 0x0005f80e01007387 */ /* 0x0005e80000100a00 */
[----:B------:R3:W-:Y:S01]  /*109ae0*/  STL.64 [R1+0x5e0], R8 ;  /* 0x0005e00801007387 */ /* 0x0007e20000100a00 */
[----:B------:R-:W-:-:S02]  /*109af0*/  IMAD.MOV.U32 R252, RZ, RZ, R10 ;  /* 0x000000fffffc7224 */ /* 0x000fc400078e000a */
[----:B------:R-:W-:Y:S01]  /*109b00*/  IMAD.MOV.U32 R0, RZ, RZ, R11 ;  /* 0x000000ffff007224 */ /* 0x000fe200078e000b */
[C---:B--2---:R-:W-:Y:S06]  /*109b10*/  HMMA.1688.F32.TF32 R12, R4.reuse, R218, R228 ;  /* 0x000000da040c723c */ /* 0x044fec00000810e4 */
[C---:B---3--:R-:W-:Y:S01]  /*109b20*/  HMMA.1688.F32.TF32 R8, R4.reuse, R82, R72 ;  /* 0x000000520408723c */ /* 0x048fe20000081048 */
[----:B------:R-:W-:Y:S04]  /*109b30*/  STL.64 [R1+0x5d0], R16 ;  /* 0x0005d01001007387 */ /* 0x000fe80000100a00 */
[----:B------:R2:W-:Y:S02]  /*109b40*/  STL.64 [R1+0x5d8], R18 ;  /* 0x0005d81201007387 */ /* 0x0005e40000100a00 */
[C---:B--2---:R-:W-:Y:S10]  /*109b50*/  HMMA.1688.F32.TF32 R16, R4.reuse, R26, R56 ;  /* 0x0000001a0410723c */ /* 0x044ff40000081038 */
        /* <DEDUP_REMOVED lines=75> */
[C---:B--2---:R-:W-:Y:S11]  /*10a010*/  HMMA.1688.F32.TF32 R12, R44.reuse, R62, R96 ;  /* 0x0000003e2c0c723c */ /* 0x044ff60000081060 */
[----:B------:R-:W-:Y:S04]  /*10a020*/  STL.64 [R1+0x390], R8 ;  /* 0x0003900801007387 */ /* 0x000fe80000100a00 */
[----:B------:R2:W-:Y:S04]  /*10a030*/  STL.64 [R1+0x398], R10 ;  /* 0x0003980a01007387 */ /* 0x0005e80000100a00 */
[----:B------:R-:W-:Y:S04]  /*10a040*/  STL.64 [R1+0x380], R4 ;  /* 0x0003800401007387 */ /* 0x000fe80000100a00 */
[----:B------:R-:W-:Y:S01]  /*10a050*/  STL.64 [R1+0x388], R6 ;  /* 0x0003880601007387 */ /* 0x000fe20000100a00 */
[C---:B--2---:R-:W-:Y:S03]  /*10a060*/  HMMA.1688.F32.TF32 R8, R44.reuse, R34, R92 ;  /* 0x000000222c08723c */ /* 0x044fe6000008105c */
[----:B------:R-:W-:Y:S04]  /*10a070*/  STL.64 [R1+0x370], R12 ;  /* 0x0003700c01007387 */ /* 0x000fe80000100a00 */
[----:B------:R2:W-:Y:S02]  /*10a080*/  STL.64 [R1+0x378], R14 ;  /* 0x0003780e01007387 */ /* 0x0005e40000100a00 */
[----:B--2---:R-:W-:Y:S01]  /*10a090*/  HMMA.1688.F32.TF32 R12, R44, R158, R84 ;  /* 0x0000009e2c0c723c */ /* 0x004fe20000081054 */
[----:B------:R-:W-:Y:S01]  /*10a0a0*/  MOV R7, R34 ;  /* 0x0000002200077202 */ /* 0x000fe20000000f00 */
[----:B------:R-:W-:-:S12]  /*10a0b0*/  IMAD.MOV.U32 R6, RZ, RZ, R35 ;  /* 0x000000ffff067224 */ /* 0x000fd800078e0023 */
[----:B------:R-:W-:Y:S04]  /*10a0c0*/  STL.64 [R1+0x360], R8 ;  /* 0x0003600801007387 */ /* 0x000fe80000100a00 */
[----:B------:R-:W-:Y:S04]  /*10a0d0*/  STL.64 [R1+0x368], R10 ;  /* 0x0003680a01007387 */ /* 0x000fe80000100a00 */
[----:B------:R-:W2:Y:S04]  /*10a0e0*/  LDL.LU R32, [R1+0x1ab0] ;  /* 0x001ab00001207983 */ /* 0x000ea80000300800 */
[----:B------:R-:W2:Y:S04]  /*10a0f0*/  LDL.LU R33, [R1+0x1ab4] ;  /* 0x001ab40001217983 */ /* 0x000ea80000300800 */
[----:B------:R-:W2:Y:S04]  /*10a100*/  LDL.LU R34, [R1+0x1ab8] ;  /* 0x001ab80001227983 */ /* 0x000ea80000300800 */
[----:B------:R-:W2:Y:S04]  /*10a110*/  LDL.LU R35, [R1+0x1abc] ;  /* 0x001abc0001237983 */ /* 0x000ea80000300800 */
[----:B------:R-:W-:Y:S04]  /*10a120*/  STL.64 [R1+0x350], R12 ;  /* 0x0003500c01007387 */ /* 0x000fe80000100a00 */
[----:B------:R3:W-:Y:S02]  /*10a130*/  STL.64 [R1+0x358], R14 ;  /* 0x0003580e01007387 */ /* 0x0007e40000100a00 */
[----:B---3--:R-:W-:-:S15]  /*10a140*/  HMMA.1688.F32.TF32 R12, R44, R78, R228 ;  /* 0x0000004e2c0c723c */ /* 0x008fde00000810e4 */
[----:B------:R-:W-:-:S08]  /*10a150*/  NOP ;  /* 0x0000000000007918 */ /* 0x000fd00000000000 */
[----:B------:R-:W-:Y:S04]  /*10a160*/  STL.64 [R1+0x540], R12 ;  /* 0x0005400c01007387 */ /* 0x000fe80000100a00 */
[----:B------:R3:W-:Y:S02]  /*10a170*/  STL.64 [R1+0x548], R14 ;  /* 0x0005480e01007387 */ /* 0x0007e40000100a00 */
[C---:B---3--:R-:W-:Y:S06]  /*10a180*/  HMMA.1688.F32.TF32 R12, R44.reuse, R126, R72 ;  /* 0x0000007e2c0c723c */ /* 0x048fec0000081048 */
[C---:B------:R-:W-:Y:S06]  /*10a190*/  HMMA.1688.F32.TF32 R56, R44.reuse, R210, R56 ;  /* 0x000000d22c38723c */ /* 0x040fec0000081038 */
[C---:B------:R-:W-:Y:S11]  /*10a1a0*/  HMMA.1688.F32.TF32 R16, R44.reuse, R218, R52 ;  /* 0x000000da2c10723c */ /* 0x040ff60000081034 */
[----:B------:R-:W-:Y:S04]  /*10a1b0*/  STL.64 [R1+0x530], R12 ;  /* 0x0005300c01007387 */ /* 0x000fe80000100a00 */
[----:B------:R3:W-:Y:S02]  /*10a1c0*/  STL.64 [R1+0x538], R14 ;  /* 0x0005380e01007387 */ /* 0x0007e40000100a00 */
[C---:B---3--:R-:W-:Y:S02]  /*10a1d0*/  HMMA.1688.F32.TF32 R12, R44.reuse, R82, R36 ;  /* 0x000000522c0c723c */ /* 0x048fe40000081024 */
[----:B------:R-:W-:Y:S04]  /*10a1e0*/  STL.64 [R1+0x520], R56 ;  /* 0x0005203801007387 */ /* 0x000fe80000100a00 */
[----:B------:R-:W-:Y:S04]  /*10a1f0*/  STL.64 [R1+0x528], R58 ;  /* 0x0005283a01007387 */ /* 0x000fe80000100a00 */
[----:B------:R-:W3:Y:S04]  /*10a200*/  LDL.LU R36, [R1+0x1ad0] ;  /* 0x001ad00001247983 */ /* 0x000ee80000300800 */
[----:B------:R-:W-:Y:S04]  /*10a210*/  STL.64 [R1+0x510], R16 ;  /* 0x0005101001007387 */ /* 0x000fe80000100a00 */
[----:B------:R4:W-:Y:S05]  /*10a220*/  STL.64 [R1+0x518], R18 ;  /* 0x0005181201007387 */ /* 0x0009ea0000100a00 */
[----:B------:R-:W-:Y:S04]  /*10a230*/  STL.64 [R1+0x500], R12 ;  /* 0x0005000c01007387 */ /* 0x000fe80000100a00 */
[----:B------:R1:W-:Y:S01]  /*10a240*/  STL.64 [R1+0x508], R14 ;  /* 0x0005080e01007387 */ /* 0x0003e20000100a00 */
[C---:B----4-:R-:W-:Y:S03]  /*10a250*/  HMMA.1688.F32.TF32 R16, R44.reuse, R26, R40 ;  /* 0x0000001a2c10723c */ /* 0x050fe60000081028 */
[----:B------:R-:W3:Y:S04]  /*10a260*/  LDL.LU R37, [R1+0x1ad4] ;  /* 0x001ad40001257983 */ /* 0x000ee80000300800 */
[----:B------:R-:W3:Y:S01]  /*10a270*/  LDL.LU R38, [R1+0x1ad8] ;  /* 0x001ad80001267983 */ /* 0x000ee20000300800 */
[----:B-1----:R-:W-:Y:S03]  /*10a280*/  HMMA.1688.F32.TF32 R12, R44, R22, R28 ;  /* 0x000000162c0c723c */ /* 0x002fe6000008101c */
[----:B------:R-:W3:-:S12]  /*10a290*/  LDL.LU R39, [R1+0x1adc] ;  /* 0x001adc0001277983 */ /* 0x000ed80000300800 */
[----:B------:R-:W-:Y:S04]  /*10a2a0*/  STL.64 [R1+0x4f0], R16 ;  /* 0x0004f01001007387 */ /* 0x000fe80000100a00 */
[----:B------:R-:W-:Y:S04]  /*10a2b0*/  STL.64 [R1+0x4f8], R18 ;  /* 0x0004f81201007387 */ /* 0x000fe80000100a00 */
[----:B------:R-:W4:Y:S04]  /*10a2c0*/  LDL.LU R40, [R1+0x1b00] ;  /* 0x001b000001287983 */ /* 0x000f280000300800 */
[----:B------:R-:W-:Y:S04]  /*10a2d0*/  STL.64 [R1+0x4e0], R12 ;  /* 0x0004e00c01007387 */ /* 0x000fe80000100a00 */
[----:B------:R-:W-:Y:S04]  /*10a2e0*/  STL.64 [R1+0x4e8], R14 ;  /* 0x0004e80e01007387 */ /* 0x000fe80000100a00 */
        /* <DEDUP_REMOVED lines=8> */
[----:B------:R-:W-:-:S02]  /*10a370*/  IMAD.MOV.U32 R11, RZ, RZ, R50 ;  /* 0x000000ffff0b7224 */ /* 0x000fc400078e0032 */
[----:B------:R-:W-:-:S05]  /*10a380*/  IMAD.MOV.U32 R10, RZ, RZ, R51 ;  /* 0x000000ffff0a7224 */ /* 0x000fca00078e0033 */
[----:B------:R-:W-:Y:S04]  /*10a390*/  STL.64 [R1+0xa6f8], R30 ;  /* 0x00a6f81e01007387 */ /* 0x000fe80000100a00 */
[----:B------:R-:W-:Y:S04]  /*10a3a0*/  STL.64 [R1+0xa6f0], R28 ;  /* 0x00a6f01c01007387 */ /* 0x000fe80000100a00 */
[----:B------:R-:W4:Y:S04]  /*10a3b0*/  LDL.LU R48, [R1+0x1b30] ;  /* 0x001b300001307983 */ /* 0x000f280000300800 */
[----:B------:R-:W4:Y:S01]  /*10a3c0*/  LDL.LU R49, [R1+0x1b34] ;  /* 0x001b340001317983 */ /* 0x000f220000300800 */
        /* <DEDUP_REMOVED lines=14> */
[----:B----4-:R-:W-:-:S15]  /*10a4b0*/  HMMA.1688.F32.TF32 R40, R44, R66, R40 ;  /* 0x000000422c28723c */ /* 0x010fde0000081028 */
[----:B------:R-:W-:-:S02]  /*10a4c0*/  NOP ;  /* 0x0000000000007918 */ /* 0x000fc40000000000 */
[----:B------:R-:W-:Y:S04]  /*10a4d0*/  STL.64 [R1+0xa718], R38 ;  /* 0x00a7182601007387 */ /* 0x000fe80000100a00 */
[----:B------:R-:W-:Y:S01]  /*10a4e0*/  STL.64 [R1+0xa710], R36 ;  /* 0x00a7102401007387 */ /* 0x000fe20000100a00 */
[----:B------:R-:W-:Y:S03]  /*10a4f0*/  HMMA.1688.F32.TF32 R44, R44, R250, R232 ;  /* 0x000000fa2c2c723c */ /* 0x000fe600000810e8 */
[----:B------:R-:W-:Y:S04]  /*10a500*/  STL.64 [R1+0xa6e8], R42 ;  /* 0x00a6e82a01007387 */ /* 0x000fe80000100a00 */
[----:B------:R-:W-:Y:S04]  /*10a510*/  STL.64 [R1+0xa6e0], R40 ;  /* 0x00a6e02801007387 */ /* 0x000fe80000100a00 */
[----:B------:R-:W3:Y:S04]  /*10a520*/  LDL.LU R232, [R1+0x1b90] ;  /* 0x001b900001e87983 */ /* 0x000ee80000300800 */
[----:B------:R-:W3:Y:S04]  /*10a530*/  LDL.LU R233, [R1+0x1b94] ;  /* 0x001b940001e97983 */ /* 0x000ee80000300800 */
[----:B------:R-:W3:Y:S04]  /*10a540*/  LDL.LU R234, [R1+0x1b98] ;  /* 0x001b980001ea7983 */ /* 0x000ee80000300800 */
[----:B------:R-:W3:Y:S04]  /*10a550*/  LDL.LU R235, [R1+0x1b9c] ;  /* 0x001b9c0001eb7983 */ /* 0x000ee80000300800 */
[----:B------:R1:W-:Y:S02]  /*10a560*/  STL.64 [R1+0xa728], R46 ;  /* 0x00a7282e01007387 */ /* 0x0003e40000100a00 */
[----:B-1----:R-:W-:-:S02]  /*10a570*/  IMAD.MOV.U32 R46, RZ, RZ, R7 ;  /* 0x000000ffff2e7224 */ /* 0x002fc400078e0007 */
[----:B------:R-:W-:Y:S01]  /*10a580*/  IMAD.MOV.U32 R47, RZ, RZ, R6 ;  /* 0x000000ffff2f7224 */ /* 0x000fe200078e0006 */
[----:B------:R-:W-:Y:S01]  /*10a590*/  STL.64 [R1+0xa720], R44 ;  /* 0x00a7202c01007387 */ /* 0x000fe20000100a00 */
[----:B------:R-:W-:Y:S01]  /*10a5a0*/  MOV R13, R70 ;  /* 0x00000046000d7202 */ /* 0x000fe20000000f00 */
[----:B------:R-:W-:Y:S01]  /*10a5b0*/  IMAD.MOV.U32 R12, RZ, RZ, R71 ;  /* 0x000000ffff0c7224 */ /* 0x000fe200078e0047 */
[----:B------:R-:W-:Y:S01]  /*10a5c0*/  MOV R15, R66 ;  /* 0x00000042000f7202 */ /* 0x000fe20000000f00 */
[----:B------:R-:W-:Y:S01]  /*10a5d0*/  IMAD.MOV.U32 R14, RZ, RZ, R67 ;  /* 0x000000ffff0e7224 */ /* 0x000fe200078e0043 */
[----:B------:R-:W-:Y:S01]  /*10a5e0*/  MOV R5, R78 ;  /* 0x0000004e00057202 */ /* 0x000fe20000000f00 */
[----:B------:R-:W-:Y:S01]  /*10a5f0*/  IMAD.MOV.U32 R4, RZ, RZ, R79 ;  /* 0x000000ffff047224 */ /* 0x000fe200078e004f */
[C---:B--2---:R-:W-:Y:S06]  /*10a600*/  HMMA.1688.F32.TF32 R48, R100.reuse, R242, R48 ;  /* 0x000000f26430723c */ /* 0x044fec0000081030 */
[----:B------:R-:W-:-:S15]  /*10a610*/  HMMA.1688.F32.TF32 R52, R100, R62, R52 ;  /* 0x0000003e6434723c */ /* 0x000fde0000081034 */
[----:B------:R-:W-:-:S02]  /*10a620*/  NOP ;  /* 0x0000000000007918 */ /* 0x000fc40000000000 */
[----:B------:R1:W-:Y:S04]  /*10a630*/  STL.64 [R1+0xa6d8], R50 ;  /* 0x00a6d83201007387 */ /* 0x0003e80000100a00 */
[----:B------:R-:W-:Y:S01]  /*10a640*/  STL.64 [R1+0xa6d0], R48 ;  /* 0x00a6d03001007387 */ /* 0x000fe20000100a00 */
[----:B------:R-:W-:Y:S03]  /*10a650*/  HMMA.1688.F32.TF32 R56, R100, R46, R56 ;  /* 0x0000002e6438723c */ /* 0x000fe60000081038 */
[----:B------:R-:W-:Y:S04]  /*10a660*/  STL.64 [R1+0xa6c8], R54 ;  /* 0x00a6c83601007387 */ /* 0x000fe80000100a00 */
[----:B------:R-:W-:Y:S04]  /*10a670*/  STL.64 [R1+0xa6c0], R52 ;  /* 0x00a6c03401007387 */ /* 0x000fe80000100a00 */
        /* <DEDUP_REMOVED lines=26> */
[----:B------:R-:W-:-:S02]  /*10a820*/  IMAD.MOV.U32 R9, RZ, RZ, R158 ;  /* 0x000000ffff097224 */ /* 0x000fc400078e009e */
[----:B------:R-:W-:Y:S01]  /*10a830*/  IMAD.MOV.U32 R8, RZ, RZ, R159 ;  /* 0x000000ffff087224 */ /* 0x000fe200078e009f */
[----:B-1----:R-:W-:Y:S01]  /*10a840*/  MOV R50, R5 ;  /* 0x0000000500327202 */ /* 0x002fe20000000f00 */
[----:B------:R-:W-:Y:S01]  /*10a850*/  IMAD.MOV.U32 R38, RZ, RZ, R9 ;  /* 0x000000ffff267224 */ /* 0x000fe200078e0009 */
[----:B------:R-:W-:Y:S01]  /*10a860*/  MOV R17, R82 ;  /* 0x0000005200117202 */ /* 0x000fe20000000f00 */
[----:B------:R-:W-:Y:S01]  /*10a870*/  IMAD.MOV.U32 R39, RZ, RZ, R8 ;  /* 0x000000ffff277224 */ /* 0x000fe200078e0008 */
[----:B------:R-:W-:Y:S01]  /*10a880*/  LDS R158, [R20+UR10+0x36380] ;  /* 0x0363800a149e7984 */ /* 0x000fe20008000800 */
[----:B------:R-:W-:Y:S02]  /*10a890*/  IMAD.MOV.U32 R9, RZ, RZ, R62 ;  /* 0x000000ffff097224 */ /* 0x000fe400078e003e */
[----:B------:R-:W-:Y:S01]  /*10a8a0*/  IMAD.MOV.U32 R8, RZ, RZ, R63 ;  /* 0x000000ffff087224 */ /* 0x000fe200078e003f */
[----:B------:R-:W1:Y:S02]  /*10a8b0*/  LDS R159, [R21+UR10+0x36380] ;  /* 0x0363800a159f7984 */ /* 0x000e640008000800 */
[----:B---3--:R-:W-:Y:S02]  /*10a8c0*/  HMMA.1688.F32.TF32 R60, R100, R38, R232 ;  /* 0x00000026643c723c */ /* 0x008fe400000810e8 */
[----:B------:R-:W3:Y:S04]  /*10a8d0*/  LDL.LU R232, [R1+0x1c70] ;  /* 0x001c700001e87983 */ /* 0x000ee80000300800 */
[----:B------:R-:W3:Y:S04]  /*10a8e0*/  LDL.LU R233, [R1+0x1c74] ;  /* 0x001c740001e97983 */ /* 0x000ee80000300800 */
[----:B------:R-:W3:Y:S04]  /*10a8f0*/  LDL.LU R234, [R1+0x1c78] ;  /* 0x001c780001ea7983 */ /* 0x000ee80000300800 */
[----:B------:R-:W3:Y:S01]  /*10a900*/  LDL.LU R235, [R1+0x1c7c] ;  /* 0x001c7c0001eb7983 */ /* 0x000ee20000300800 */
[----:B------:R-:W-:-:S02]  /*10a910*/  IMAD.MOV.U32 R51, RZ, RZ, R4 ;  /* 0x000000ffff337224 */ /* 0x000fc400078e0004 */
[----:B------:R-:W-:-:S06]  /*10a920*/  IMAD.MOV.U32 R16, RZ, RZ, R83 ;  /* 0x000000ffff107224 */ /* 0x000fcc00078e0053 */
[----:B------:R-:W-:Y:S04]  /*10a930*/  STL.64 [R1+0xa748], R62 ;  /* 0x00a7483e01007387 */ /* 0x000fe80000100a00 */
[----:B------:R-:W-:Y:S01]  /*10a940*/  STL.64 [R1+0xa740], R60 ;  /* 0x00a7403c01007387 */ /* 0x000fe20000100a00 */
[----:B------:R-:W-:Y:S01]  /*10a950*/  MOV R58, R15 ;  /* 0x0000000f003a7202 */ /* 0x000fe20000000f00 */
[----:B------:R-:W-:Y:S01]  /*10a960*/  IMAD.MOV.U32 R59, RZ, RZ, R14 ;  /* 0x000000ffff3b7224 */ /* 0x000fe200078e000e */
[C---:B--2---:R-:W-:Y:S06]  /*10a970*/  HMMA.1688.F32.TF32 R4, R100.reuse, R50, R84 ;  /* 0x000000326404723c */ /* 0x044fec0000081054 */
[C---:B----4-:R-:W-:Y:S06]  /*10a980*/  HMMA.1688.F32.TF32 R68, R100.reuse, R210, R68 ;  /* 0x000000d26444723c */ /* 0x050fec0000081044 */
[C---:B------:R-:W-:Y:S06]  /*10a990*/  HMMA.1688.F32.TF32 R64, R100.reuse, R126, R64 ;  /* 0x0000007e6440723c */ /* 0x040fec0000081040 */
[C---:B------:R-:W-:Y:S05]  /*10a9a0*/  HMMA.1688.F32.TF32 R72, R100.reuse, R218, R72 ;  /* 0x000000da6448723c */ /* 0x040fea0000081048 */
[----:B------:R-:W-:Y:S04]  /*10a9b0*/  STL.64 [R1+0xa6a8], R6 ;  /* 0x00a6a80601007387 */ /* 0x000fe80000100a00 */
[----:B------:R-:W-:Y:S01]  /*10a9c0*/  STL.64 [R1+0xa6a0], R4 ;  /* 0x00a6a00401007387 */ /* 0x000fe20000100a00 */
[C---:B------:R-:W-:Y:S07]  /*10a9d0*/  HMMA.1688.F32.TF32 R76, R100.reuse, R82, R76 ;  /* 0x00000052644c723c */ /* 0x040fee000008104c */
[----:B------:R-:W-:Y:S01]  /*10a9e0*/  STL.64 [R1+0xa6b8], R66 ;  /* 0x00a6b84201007387 */ /* 0x000fe20000100a00 */
[----:B------:R-:W-:Y:S03]  /*10a9f0*/  HMMA.1688.F32.TF32 R80, R100, R26, R228 ;  /* 0x0000001a6450723c */ /* 0x000fe600000810e4 */
        /* <DEDUP_REMOVED lines=9> */
[----:B------:R-:W3:Y:S04]  /*10aa90*/  LDL.LU R84, [R1+0x1c90] ;  /* 0x001c900001547983 */ /* 0x000ee80000300800 */
[----:B------:R-:W3:Y:S04]  /*10aaa0*/  LDL.LU R85, [R1+0x1c94] ;  /* 0x001c940001557983 */ /* 0x000ee80000300800 */
[----:B------:R-:W3:Y:S04]  /*10aab0*/  LDL.LU R86, [R1+0x1c98] ;  /* 0x001c980001567983 */ /* 0x000ee80000300800 */
[----:B------:R-:W3:Y:S01]  /*10aac0*/  LDL.LU R87, [R1+0x1c9c] ;  /* 0x001c9c0001577983 */ /* 0x000ee20000300800 */
[----:B--2---:R-:W-:Y:S01]  /*10aad0*/  IMAD.MOV.U32 R74, RZ, RZ, R13 ;  /* 0x000000ffff4a7224 */ /* 0x004fe200078e000d */
[----:B----4-:R-:W-:Y:S01]  /*10aae0*/  MOV R82, R9 ;  /* 0x0000000900527202 */ /* 0x010fe20000000f00 */
[----:B------:R-:W-:Y:S01]  /*10aaf0*/  IMAD.MOV.U32 R75, RZ, RZ, R12 ;  /* 0x000000ffff4b7224 */ /* 0x000fe200078e000c */
[----:B------:R-:W2:Y:S01]  /*10ab00*/  LDL.LU R20, [R1+0x1cb0] ;  /* 0x001cb00001147983 */ /* 0x000ea20000300800 */
[----:B------:R-:W-:-:S02]  /*10ab10*/  IMAD.MOV.U32 R83, RZ, RZ, R8 ;  /* 0x000000ffff537224 */ /* 0x000fc400078e0008 */
[----:B------:R-:W-:Y:S01]  /*10ab20*/  IMAD.MOV.U32 R9, RZ, RZ, R22 ;  /* 0x000000ffff097224 */ /* 0x000fe200078e0016 */
[----:B------:R-:W2:Y:S01]  /*10ab30*/  LDL.LU R21, [R1+0x1cb4] ;  /* 0x001cb40001157983 */ /* 0x000ea20000300800 */
[----:B------:R-:W-:Y:S01]  /*10ab40*/  IMAD.MOV.U32 R8, RZ, RZ, R23 ;  /* 0x000000ffff087224 */ /* 0x000fe200078e0017 */
[----:B---3--:R-:W-:Y:S02]  /*10ab50*/  HMMA.1688.F32.TF32 R12, R100, R22, R232 ;  /* 0x00000016640c723c */ /* 0x008fe400000810e8 */
        /* <DEDUP_REMOVED lines=29> */
[----:B------:R-:W-:Y:S01]  /*10ad30*/  STL.64 [R1+0xa790], R12 ;  /* 0x00a7900c01007387 */ /* 0x000fe20000100a00 */
[----:B------:R-:W-:Y:S01]  /*10ad40*/  MOV R7, R90 ;  /* 0x0000005a00077202 */ /* 0x000fe20000000f00 */
[----:B------:R-:W-:Y:S01]  /*10ad50*/  IMAD.MOV.U32 R6, RZ, RZ, R91 ;  /* 0x000000ffff067224 */ /* 0x000fe200078e005b */
[----:B------:R-:W-:-:S15]  /*10ad60*/  HMMA.1688.F32.TF32 R84, R100, R90, R84 ;  /* 0x0000005a6454723c */ /* 0x000fde0000081054 */
[----:B------:R-:W-:-:S08]  /*10ad70*/  NOP ;  /* 0x0000000000007918 */ /* 0x000fd00000000000 */
[----:B------:R2:W-:Y:S04]  /*10ad80*/  STL.64 [R1+0xa7a8], R86 ;  /* 0x00a7a85601007387 */ /* 0x0005e80000100a00 */
[----:B------:R-:W-:Y:S01]  /*10ad90*/  STL.64 [R1+0xa7a0], R84 ;  /* 0x00a7a05401007387 */ /* 0x000fe20000100a00 */
[----:B--2---:R-:W-:Y:S02]  /*10ada0*/  IMAD.MOV.U32 R86, RZ, RZ, R11 ;  /* 0x000000ffff567224 */ /* 0x004fe400078e000b */
[----:B------:R-:W-:-:S07]  /*10adb0*/  IMAD.MOV.U32 R87, RZ, RZ, R10 ;  /* 0x000000ffff577224 */ /* 0x000fce00078e000a */
[----:B------:R-:W-:Y:S01]  /*10adc0*/  HMMA.1688.F32.TF32 R88, R100, R86, R20 ;  /* 0x000000566458723c */ /* 0x000fe20000081014 */
[----:B------:R-:W2:Y:S04]  /*10add0*/  LDL.LU R20, [R1+0x1d60] ;  /* 0x001d600001147983 */ /* 0x000ea80000300800 */
[----:B------:R-:W2:Y:S04]  /*10ade0*/  LDL.LU R21, [R1+0x1d64] ;  /* 0x001d640001157983 */ /* 0x000ea80000300800 */
[----:B------:R-:W2:Y:S04]  /*10adf0*/  LDL.LU R22, [R1+0x1d68] ;  /* 0x001d680001167983 */ /* 0x000ea80000300800 */
[----:B------:R-:W2:Y:S01]  /*10ae00*/  LDL.LU R23, [R1+0x1d6c] ;  /* 0x001d6c0001177983 */ /* 0x000ea20000300800 */
[----:B-1----:R-:W-:Y:S06]  /*10ae10*/  HMMA.1688.F32.TF32 R104, R156, R242, R228 ;  /* 0x000000f29c68723c */ /* 0x002fec00000810e4 */
[C---:B---3--:R-:W-:Y:S06]  /*10ae20*/  HMMA.1688.F32.TF32 R92, R100.reuse, R74, R92 ;  /* 0x0000004a645c723c */ /* 0x048fec000008105c */
[C---:B----4-:R-:W-:Y:S06]  /*10ae30*/  HMMA.1688.F32.TF32 R96, R100.reuse, R58, R96 ;  /* 0x0000003a6460723c */ /* 0x050fec0000081060 */
        /* <DEDUP_REMOVED lines=13> */
[----:B------:R1:W-:Y:S04]  /*10af10*/  STL.64 [R1+0xa7e8], R110 ;  /* 0x00a7e86e01007387 */ /* 0x0003e80000100a00 */
        /* <DEDUP_REMOVED lines=19> */
[----:B--2---:R-:W-:Y:S03]  /*10b050*/  HMMA.1688.F32.TF32 R116, R156, R38, R20 ;  /* 0x000000269c74723c */ /* 0x004fe60000081014 */
        /* <DEDUP_REMOVED lines=8> */
[----:B-1----:R-:W-:Y:S01]  /*10b0e0*/  MOV R110, R9 ;  /* 0x00000009006e7202 */ /* 0x002fe20000000f00 */
[----:B------:R-:W-:-:S02]  /*10b0f0*/  IMAD.MOV.U32 R111, RZ, RZ, R8 ;  /* 0x000000ffff6f7224 */ /* 0x000fc400078e0008 */
[----:B------:R-:W-:Y:S04]  /*10b100*/  STL.64 [R1+0xa678], R118 ;  /* 0x00a6787601007387 */ /* 0x000fe80000100a00 */
[----:B------:R-:W-:Y:S01]  /*10b110*/  STL.64 [R1+0xa670], R116 ;  /* 0x00a6707401007387 */ /* 0x000fe20000100a00 */
[C---:B---3--:R-:W-:Y:S06]  /*10b120*/  HMMA.1688.F32.TF32 R8, R156.reuse, R50, R128 ;  /* 0x000000329c08723c */ /* 0x048fec0000081080 */
[----:B----4-:R-:W-:-:S15]  /*10b130*/  HMMA.1688.F32.TF32 R120, R156, R126, R120 ;  /* 0x0000007e9c78723c */ /* 0x010fde0000081078 */
[----:B------:R-:W-:-:S02]  /*10b140*/  NOP ;  /* 0x0000000000007918 */ /* 0x000fc40000000000 */
[----:B------:R1:W-:Y:S02]  /*10b150*/  STL.64 [R1+0xa808], R10 ;  /* 0x00a8080a01007387 */ /* 0x0003e40000100a00 */
[----:B-1----:R-:W-:Y:S01]  /*10b160*/  MOV R10, R5 ;  /* 0x00000005000a7202 */ /* 0x002fe20000000f00 */
[----:B------:R-:W-:Y:S02]  /*10b170*/  IMAD.MOV.U32 R11, RZ, RZ, R4 ;  /* 0x000000ffff0b7224 */ /* 0x000fe400078e0004 */
[----:B------:R-:W-:Y:S02]  /*10b180*/  IMAD.MOV.U32 R5, RZ, RZ, R126 ;  /* 0x000000ffff057224 */ /* 0x000fe400078e007e */
[----:B------:R-:W-:Y:S02]  /*10b190*/  IMAD.MOV.U32 R4, RZ, RZ, R127 ;  /* 0x000000ffff047224 */ /* 0x000fe400078e007f */
[C---:B------:R-:W-:Y:S06]  /*10b1a0*/  HMMA.1688.F32.TF32 R124, R156.reuse, R210, R220 ;  /* 0x000000d29c7c723c */ /* 0x040fec00000810dc */
[----:B------:R-:W-:Y:S01]  /*10b1b0*/  HMMA.1688.F32.TF32 R128, R156, R218, R228 ;  /* 0x000000da9c80723c */ /* 0x000fe200000810e4 */
[----:B------:R-:W-:Y:S04]  /*10b1c0*/  STL.64 [R1+0xa800], R8 ;  /* 0x00a8000801007387 */ /* 0x000fe80000100a00 */
[----:B------:R-:W-:Y:S04]  /*10b1d0*/  STL.64 [R1+0xa668], R122 ;  /* 0x00a6687a01007387 */ /* 0x000fe80000100a00 */
[----:B------:R-:W-:Y:S08]  /*10b1e0*/  STL.64 [R1+0xa660], R120 ;  /* 0x00a6607801007387 */ /* 0x000ff00000100a00 */
[----:B------:R-:W-:Y:S04]  /*10b1f0*/  STL.64 [R1+0xa818], R126 ;  /* 0x00a8187e01007387 */ /* 0x000fe80000100a00 */
[----:B------:R-:W-:Y:S04]  /*10b200*/  STL.64 [R1+0xa810], R124 ;  /* 0x00a8107c01007387 */ /* 0x000fe80000100a00 */
[----:B------:R1:W-:Y:S02]  /*10b210*/  STL.64 [R1+0xa828], R130 ;  /* 0x00a8288201007387 */ /* 0x0003e40000100a00 */
[----:B-1----:R-:W-:Y:S01]  /*10b220*/  MOV R130, R17 ;  /* 0x0000001100827202 */ /* 0x002fe20000000f00 */
[----:B------:R-:W-:Y:S01]  /*10b230*/  IMAD.MOV.U32 R131, RZ, RZ, R16 ;  /* 0x000000ffff837224 */ /* 0x000fe200078e0010 */
[----:B------:R-:W-:Y:S01]  /*10b240*/  STL.64 [R1+0xa820], R128 ;  /* 0x00a8208001007387 */ /* 0x000fe20000100a00 */
[----:B------:R-:W-:-:S02]  /*10b250*/  IMAD.MOV.U32 R9, RZ, RZ, R218 ;  /* 0x000000ffff097224 */ /* 0x000fc400078e00da */
[----:B------:R-:W-:Y:S02]  /*10b260*/  IMAD.MOV.U32 R8, RZ, RZ, R219 ;  /* 0x000000ffff087224 */ /* 0x000fe400078e00db */
[----:B------:R-:W-:Y:S01]  /*10b270*/  IMAD.MOV.U32 R94, RZ, RZ, R7 ;  /* 0x000000ffff5e7224 */ /* 0x000fe200078e0007 */
[----:B------:R-:W-:Y:S01]  /*10b280*/  MOV R7, R210 ;  /* 0x000000d200077202 */ /* 0x000fe20000000f00 */
[----:B------:R-:W-:Y:S02]  /*10b290*/  IMAD.MOV.U32 R95, RZ, RZ, R6 ;  /* 0x000000ffff5f7224 */ /* 0x000fe400078e0006 */
[----:B------:R-:W-:Y:S01]  /*10b2a0*/  IMAD.MOV.U32 R6, RZ, RZ, R211 ;  /* 0x000000ffff067224 */ /* 0x000fe200078e00d3 */
[C---:B--2---:R-:W-:Y:S06]  /*10b2b0*/  HMMA.1688.F32.TF32 R132, R156.reuse, R130, R24 ;  /* 0x000000829c84723c */ /* 0x044fec0000081018 */
[----:B------:R-:W-:-:S15]  /*10b2c0*/  HMMA.1688.F32.TF32 R136, R156, R10, R20 ;  /* 0x0000000a9c88723c */ /* 0x000fde0000081014 */
[----:B------:R-:W-:-:S02]  /*10b2d0*/  NOP ;  /* 0x0000000000007918 */ /* 0x000fc40000000000 */
        /* <DEDUP_REMOVED lines=39> */
[----:B------:R-:W-:Y:S01]  /*10b550*/  STL.64 [R1+0xa840], R136 ;  /* 0x00a8408801007387 */ /* 0x000fe20000100a00 */
[----:B--2---:R-:W-:Y:S06]  /*10b560*/  HMMA.1688.F32.TF32 R164, R212, R82, R216 ;  /* 0x00000052d4a4723c */ /* 0x004fec00000810d8 */
[C---:B---3--:R-:W-:Y:S06]  /*10b570*/  HMMA.1688.F32.TF32 R20, R156.reuse, R110, R20 ;  /* 0x0000006e9c14723c */ /* 0x048fec0000081014 */
[C---:B----4-:R-:W-:Y:S06]  /*10b580*/  HMMA.1688.F32.TF32 R140, R156.reuse, R94, R140 ;  /* 0x0000005e9c8c723c */ /* 0x050fec000008108c */
[C---:B------:R-:W-:Y:S06]  /*10b590*/  HMMA.1688.F32.TF32 R144, R156.reuse, R86, R144 ;  /* 0x000000569c90723c */ /* 0x040fec0000081090 */
[C---:B------:R-:W-:Y:S05]  /*10b5a0*/  HMMA.1688.F32.TF32 R148, R156.reuse, R74, R236 ;  /* 0x0000004a9c94723c */ /* 0x040fea00000810ec */
[----:B------:R-:W-:Y:S01]  /*10b5b0*/  STL.64 [R1+0xa858], R22 ;  /* 0x00a8581601007387 */ /* 0x000fe20000100a00 */
[C---:B------:R-:W-:Y:S03]  /*10b5c0*/  HMMA.1688.F32.TF32 R152, R156.reuse, R58, R220 ;  /* 0x0000003a9c98723c */ /* 0x040fe600000810dc */
[----:B------:R-:W-:Y:S03]  /*10b5d0*/  STL.64 [R1+0xa850], R20 ;  /* 0x00a8501401007387 */ /* 0x000fe60000100a00 */
[----:B------:R-:W-:Y:S01]  /*10b5e0*/  HMMA.1688.F32.TF32 R156, R156, R250, R208 ;  /* 0x000000fa9c9c723c */ /* 0x000fe200000810d0 */
[----:B------:R2:W-:Y:S05]  /*10b5f0*/  STL.64 [R1+0xa868], R142 ;  /* 0x00a8688e01007387 */ /* 0x0005ea0000100a00 */
        /* <DEDUP_REMOVED lines=57> */
[----:B-1----:R-:W-:-:S03]  /*10b990*/  IMAD.MOV.U32 R138, RZ, RZ, R9 ;  /* 0x000000ffff8a7224 */ /* 0x002fc600078e0009 */
[----:B------:R-:W3:Y:S01]  /*10b9a0*/  LDL.LU R222, [R1+0x2078] ;  /* 0x0020780001de7983 */ /* 0x000ee20000300800 */
[----:B------:R-:W-:-:S03]  /*10b9b0*/  IMAD.MOV.U32 R139, RZ, RZ, R8 ;  /* 0x000000ffff8b7224 */ /* 0x000fc600078e0008 */
[----:B------:R-:W3:Y:S01]  /*10b9c0*/  LDL.LU R223, [R1+0x207c] ;  /* 0x00207c0001df7983 */ /* 0x000ee20000300800 */
[----:B--2---:R-:W-:Y:S01]  /*10b9d0*/  MOV R142, R7 ;  /* 0x00000007008e7202 */ /* 0x004fe20000000f00 */
[----:B------:R-:W-:Y:S02]  /*10b9e0*/  IMAD.MOV.U32 R143, RZ, RZ, R6 ;  /* 0x000000ffff8f7224 */ /* 0x000fe400078e0006 */
[C---:B----4-:R-:W-:Y:S01]  /*10b9f0*/  HMMA.1688.F32.TF32 R184, R212.reuse, R138, R208 ;  /* 0x0000008ad4b8723c */ /* 0x050fe200000810d0 */
[----:B------:R-:W2:Y:S04]  /*10ba00*/  LDL.LU R208, [R1+0x2090] ;  /* 0x0020900001d07983 */ /* 0x000ea80000300800 */
[----:B------:R-:W2:Y:S04]  /*10ba10*/  LDL.LU R209, [R1+0x2094] ;  /* 0x0020940001d17983 */ /* 0x000ea80000300800 */
[----:B------:R-:W2:Y:S04]  /*10ba20*/  LDL.LU R210, [R1+0x2098] ;  /* 0x0020980001d27983 */ /* 0x000ea80000300800 */
[----:B------:R-:W2:Y:S01]  /*10ba30*/  LDL.LU R211, [R1+0x209c] ;  /* 0x00209c0001d37983 */ /* 0x000ea20000300800 */
[C---:B---3--:R-:W-:Y:S06]  /*10ba40*/  HMMA.1688.F32.TF32 R16, R212.reuse, R50, R180 ;  /* 0x00000032d410723c */ /* 0x048fec00000810b4 */
[C---:B------:R-:W-:Y:S01]  /*10ba50*/  HMMA.1688.F32.TF32 R180, R212.reuse, R142, R236 ;  /* 0x0000008ed4b4723c */ /* 0x040fe200000810ec */
[----:B------:R-:W3:Y:S04]  /*10ba60*/  LDL.LU R236, [R1+0x2080] ;  /* 0x0020800001ec7983 */ /* 0x000ee80000300800 */
[----:B------:R-:W3:Y:S04]  /*10ba70*/  LDL.LU R237, [R1+0x2084] ;  /* 0x0020840001ed7983 */ /* 0x000ee80000300800 */
[----:B------:R-:W3:Y:S04]  /*10ba80*/  LDL.LU R238, [R1+0x2088] ;  /* 0x0020880001ee7983 */ /* 0x000ee80000300800 */
[----:B------:R-:W3:Y:S04]  /*10ba90*/  LDL.LU R239, [R1+0x208c] ;  /* 0x00208c0001ef7983 */ /* 0x000ee80000300800 */
[----:B------:R-:W-:Y:S04]  /*10baa0*/  STL.64 [R1+0xa658], R186 ;  /* 0x00a658ba01007387 */ /* 0x000fe80000100a00 */
[----:B------:R-:W-:Y:S01]  /*10bab0*/  STL.64 [R1+0xa650], R184 ;  /* 0x00a650b801007387 */ /* 0x000fe20000100a00 */
[C---:B------:R-:W-:Y:S03]  /*10bac0*/  HMMA.1688.F32.TF32 R196, R212.reuse, R94, R216 ;  /* 0x0000005ed4c4723c */ /* 0x040fe600000810d8 */
[----:B------:R-:W4:Y:S04]  /*10bad0*/  LDL.LU R216, [R1+0x20b0] ;  /* 0x0020b00001d87983 */ /* 0x000f280000300800 */
[----:B------:R-:W4:Y:S04]  /*10bae0*/  LDL.LU R217, [R1+0x20b4] ;  /* 0x0020b40001d97983 */ /* 0x000f280000300800 */
[----:B------:R-:W4:Y:S04]  /*10baf0*/  LDL.LU R218, [R1+0x20b8] ;  /* 0x0020b80001da7983 */ /* 0x000f280000300800 */
[----:B------:R-:W4:Y:S08]  /*10bb00*/  LDL.LU R219, [R1+0x20bc] ;  /* 0x0020bc0001db7983 */ /* 0x000f300000300800 */
[----:B------:R-:W-:Y:S04]  /*10bb10*/  STL.64 [R1+0xa648], R198 ;  /* 0x00a648c601007387 */ /* 0x000fe80000100a00 */
[----:B------:R-:W-:Y:S01]  /*10bb20*/  STL.64 [R1+0xa640], R196 ;  /* 0x00a640c401007387 */ /* 0x000fe20000100a00 */
[C---:B------:R-:W-:Y:S03]  /*10bb30*/  HMMA.1688.F32.TF32 R204, R212.reuse, R74, R220 ;  /* 0x0000004ad4cc723c */ /* 0x040fe600000810dc */
[----:B------:R-:W4:Y:S04]  /*10bb40*/  LDL.LU R220, [R1+0x20c0] ;  /* 0x0020c00001dc7983 */ /* 0x000f280000300800 */
[----:B------:R-:W4:Y:S04]  /*10bb50*/  LDL.LU R221, [R1+0x20c4] ;  /* 0x0020c40001dd7983 */ /* 0x000f280000300800 */
[----:B------:R-:W4:Y:S04]  /*10bb60*/  LDL.LU R222, [R1+0x20c8] ;  /* 0x0020c80001de7983 */ /* 0x000f280000300800 */
[----:B------:R-:W4:Y:S01]  /*10bb70*/  LDL.LU R223, [R1+0x20cc] ;  /* 0x0020cc0001df7983 */ /* 0x000f220000300800 */
[----:B------:R-:W-:Y:S03]  /*10bb80*/  HMMA.1688.F32.TF32 R200, R212, R86, R224 ;  /* 0x00000056d4c8723c */ /* 0x000fe600000810e0 */
[----:B------:R-:W4:Y:S01]  /*10bb90*/  LDL.LU R224, [R1+0x20e0] ;  /* 0x0020e00001e07983 */ /* 0x000f220000300800 */
[----:B------:R-:W-:-:S03]  /*10bba0*/  IMAD.MOV.U32 R150, RZ, RZ, R5 ;  /* 0x000000ffff967224 */ /* 0x000fc600078e0005 */
[----:B------:R-:W4:Y:S01]  /*10bbb0*/  LDL.LU R225, [R1+0x20e4] ;  /* 0x0020e40001e17983 */ /* 0x000f220000300800 */
[----:B------:R-:W-:-:S03]  /*10bbc0*/  IMAD.MOV.U32 R151, RZ, RZ, R4 ;  /* 0x000000ffff977224 */ /* 0x000fc600078e0004 */
[----:B------:R-:W4:Y:S04]  /*10bbd0*/  LDL.LU R226, [R1+0x20e8] ;  /* 0x0020e80001e27983 */ /* 0x000f280000300800 */
[----:B------:R-:W4:Y:S04]  /*10bbe0*/  LDL.LU R227, [R1+0x20ec] ;  /* 0x0020ec0001e37983 */ /* 0x000f280000300800 */
[----:B------:R-:W-:Y:S04]  /*10bbf0*/  STL [R1+0xa598], R204 ;  /* 0x00a598cc01007387 */ /* 0x000fe80000100800 */
[----:B------:R-:W-:Y:S04]  /*10bc00*/  STL [R1+0xa594], R205 ;  /* 0x00a594cd01007387 */ /* 0x000fe80000100800 */
[----:B------:R-:W-:Y:S01]  /*10bc10*/  STL [R1+0xa590], R206 ;  /* 0x00a590ce01007387 */ /* 0x000fe20000100800 */
[C---:B------:R-:W-:Y:S03]  /*10bc20*/  HMMA.1688.F32.TF32 R172, R212.reuse, R38, R228 ;  /* 0x00000026d4ac723c */ /* 0x040fe600000810e4 */
[----:B------:R-:W-:Y:S03]  /*10bc30*/  STL [R1+0xa58c], R207 ;  /* 0x00a58ccf01007387 */ /* 0x000fe60000100800 */
[C---:B------:R-:W-:Y:S01]  /*10bc40*/  HMMA.1688.F32.TF32 R176, R212.reuse, R150, R176 ;  /* 0x00000096d4b0723c */ /* 0x040fe200000810b0 */
[C---:B------:R-:W-:Y:S01]  /*10bc50*/  LOP3.LUT R30, R3.reuse, 0x40, RZ, 0x3c, !PT ;  /* 0x00000040031e7812 */ /* 0x040fe200078e3cff */
[----:B------:R-:W-:Y:S04]  /*10bc60*/  LDS R228, [R3+UR10+0x34480] ;  /* 0x0344800a03e47984 */ /* 0x000fe80008000800 */
[C---:B------:R-:W-:Y:S01]  /*10bc70*/  HMMA.1688.F32.TF32 R188, R212.reuse, R130, R188 ;  /* 0x00000082d4bc723c */ /* 0x040fe200000810bc */
[----:B------:R-:W-:Y:S01]  /*10bc80*/  LOP3.LUT R31, R3, 0x60, RZ, 0x3c, !PT ;  /* 0x00000060031f7812 */ /* 0x000fe200078e3cff */
[----:B------:R-:W-:Y:S04]  /*10bc90*/  LDS R232, [R30+UR10+0x34400] ;  /* 0x0344000a1ee87984 */ /* 0x000fe80008000800 */
[C---:B------:R-:W-:Y:S01]  /*10bca0*/  HMMA.1688.F32.TF32 R192, R212.reuse, R10, R192 ;  /* 0x0000000ad4c0723c */ /* 0x040fe200000810c0 */
[----:B------:R-:W-:Y:S04]  /*10bcb0*/  LDS R234, [R30+UR10+0x36400] ;  /* 0x0364000a1eea7984 */ /* 0x000fe80008000800 */
[----:B------:R-:W-:Y:S01]  /*10bcc0*/  LDS R233, [R31+UR10+0x34400] ;  /* 0x0344000a1fe97984 */ /* 0x000fe20008000800 */
[C---:B------:R-:W-:Y:S03]  /*10bcd0*/  HMMA.1688.F32.TF32 R24, R212.reuse, R110, R24 ;  /* 0x0000006ed418723c */ /* 0x040fe60000081018 */
[----:B------:R-:W4:Y:S04]  /*10bce0*/  LDS R235, [R31+UR10+0x36400] ;  /* 0x0364000a1feb7984 */ /* 0x000f280008000800 */
[----:B------:R-:W-:Y:S04]  /*10bcf0*/  LDS R230, [R3+UR10+0x36480] ;  /* 0x0364800a03e67984 */ /* 0x000fe80008000800 */
[----:B------:R-:W-:Y:S04]  /*10bd00*/  LDS R229, [R2+UR10+0x34480] ;  /* 0x0344800a02e57984 */ /* 0x000fe80008000800 */
[----:B------:R-:W1:Y:S01]  /*10bd10*/  LDS R231, [R2+UR10+0x36480] ;  /* 0x0364800a02e77984 */ /* 0x000e620008000800 */
[----:B--2---:R-:W-:-:S15]  /*10bd20*/  HMMA.1688.F32.TF32 R208, R212, R58, R208 ;  /* 0x0000003ad4d0723c */ /* 0x004fde00000810d0 */
[----:B------:R-:W-:-:S08]  /*10bd30*/  NOP ;  /* 0x0000000000007918 */ /* 0x000fd00000000000 */
[----:B------:R-:W-:Y:S04]  /*10bd40*/  STL [R1+0xa5a8], R208 ;  /* 0x00a5a8d001007387 */ /* 0x000fe80000100800 */
[----:B------:R-:W-:Y:S04]  /*10bd50*/  STL [R1+0xa5a4], R209 ;  /* 0x00a5a4d101007387 */ /* 0x000fe80000100800 */
[----:B------:R-:W-:Y:S04]  /*10bd60*/  STL [R1+0xa5a0], R210 ;  /* 0x00a5a0d201007387 */ /* 0x000fe80000100800 */
[----:B------:R-:W-:Y:S01]  /*10bd70*/  STL [R1+0xa59c], R211 ;  /* 0x00a59cd301007387 */ /* 0x000fe20000100800 */
[----:B---3--:R-:W-:Y:S03]  /*10bd80*/  HMMA.1688.F32.TF32 R212, R212, R250, R236 ;  /* 0x000000fad4d4723c */ /* 0x008fe600000810ec */
[----:B------:R-:W2:Y:S04]  /*10bd90*/  LDL.LU R236, [R1+0x20f0] ;  /* 0x0020f00001ec7983 */ /* 0x000ea80000300800 */
[----:B------:R-:W2:Y:S04]  /*10bda0*/  LDL.LU R237, [R1+0x20f4] ;  /* 0x0020f40001ed7983 */ /* 0x000ea80000300800 */
[----:B------:R-:W2:Y:S04]  /*10bdb0*/  LDL.LU R238, [R1+0x20f8] ;  /* 0x0020f80001ee7983 */ /* 0x000ea80000300800 */
[----:B------:R-:W2:Y:S08]  /*10bdc0*/  LDL.LU R239, [R1+0x20fc] ;  /* 0x0020fc0001ef7983 */ /* 0x000eb00000300800 */
[----:B------:R-:W-:Y:S04]  /*10bdd0*/  STL [R1+0xa5b4], R212 ;  /* 0x00a5b4d401007387 */ /* 0x000fe80000100800 */
[----:B------:R-:W-:Y:S04]  /*10bde0*/  STL [R1+0xa5b0], R213 ;  /* 0x00a5b0d501007387 */ /* 0x000fe80000100800 */
[----:B------:R-:W-:Y:S04]  /*10bdf0*/  STL [R1+0xa5ac], R214 ;  /* 0x00a5acd601007387 */ /* 0x000fe80000100800 */
[----:B------:R-:W-:Y:S04]  /*10be00*/  STL [R1+0xa588], R215 ;  /* 0x00a588d701007387 */ /* 0x000fe80000100800 */
[----:B------:R-:W3:Y:S04]  /*10be10*/  LDL.LU R32, [R1+0x2120] ;  /* 0x0021200001207983 */ /* 0x000ee80000300800 */
[----:B------:R-:W3:Y:S04]  /*10be20*/  LDL.LU R33, [R1+0x2124] ;  /* 0x0021240001217983 */ /* 0x000ee80000300800 */
[----:B------:R-:W3:Y:S04]  /*10be30*/  LDL.LU R34, [R1+0x2128] ;  /* 0x0021280001227983 */ /* 0x000ee80000300800 */
[----:B------:R-:W3:Y:S01]  /*10be40*/  LDL.LU R35, [R1+0x212c] ;  /* 0x00212c0001237983 */ /* 0x000ee20000300800 */
[C---:B----4-:R-:W-:Y:S06]  /*10be50*/  HMMA.1688.F32.TF32 R216, R232.reuse, R242, R216 ;  /* 0x000000f2e8d8723c */ /* 0x050fec00000810d8 */
[----:B------:R-:W-:-:S15]  /*10be60*/  HMMA.1688.F32.TF32 R220, R232, R82, R220 ;  /* 0x00000052e8dc723c */ /* 0x000fde00000810dc */
[----:B------:R-:W-:-:S02]  /*10be70*/  NOP ;  /* 0x0000000000007918 */ /* 0x000fc40000000000 */
        /* <DEDUP_REMOVED lines=8> */
[----:B------:R-:W4:Y:S04]  /*10bf00*/  LDL.LU R244, [R1+0x2150] ;  /* 0x0021500001f47983 */ /* 0x000f280000300800 */
[----:B------:R-:W4:Y:S04]  /*10bf10*/  LDL.LU R245, [R1+0x2154] ;  /* 0x0021540001f57983 */ /* 0x000f280000300800 */
[----:B------:R-:W4:Y:S04]  /*10bf20*/  LDL.LU R246, [R1+0x2158] ;  /* 0x0021580001f67983 */ /* 0x000f280000300800 */
[----:B------:R-:W4:Y:S01]  /*10bf30*/  LDL.LU R247, [R1+0x215c] ;  /* 0x00215c0001f77983 */ /* 0x000f220000300800 */
[C---:B------:R-:W-:Y:S03]  /*10bf40*/  HMMA.1688.F32.TF32 R224, R232.reuse, R46, R224 ;  /* 0x0000002ee8e0723c */ /* 0x040fe600000810e0 */
[----:B------:R-:W4:Y:S04]  /*10bf50*/  LDL.LU R60, [R1+0x2140] ;  /* 0x00214000013c7983 */ /* 0x000f280000300800 */
[----:B------:R-:W4:Y:S04]  /*10bf60*/  LDL.LU R61, [R1+0x2144] ;  /* 0x00214400013d7983 */ /* 0x000f280000300800 */
[----:B------:R-:W4:Y:S04]  /*10bf70*/  LDL.LU R62, [R1+0x2148] ;  /* 0x00214800013e7983 */ /* 0x000f280000300800 */
[----:B------:R-:W4:Y:S08]  /*10bf80*/  LDL.LU R63, [R1+0x214c] ;  /* 0x00214c00013f7983 */ /* 0x000f300000300800 */
[----:B------:R-:W-:Y:S04]  /*10bf90*/  STL [R1+0xa5d4], R224 ;  /* 0x00a5d4e001007387 */ /* 0x000fe80000100800 */
[----:B------:R-:W-:Y:S04]  /*10bfa0*/  STL [R1+0xa5d0], R225 ;  /* 0x00a5d0e101007387 */ /* 0x000fe80000100800 */
[----:B------:R-:W-:Y:S04]  /*10bfb0*/  STL [R1+0xa5cc], R226 ;  /* 0x00a5cce201007387 */ /* 0x000fe80000100800 */
[----:B------:R-:W-:Y:S04]  /*10bfc0*/  STL [R1+0xa578], R227 ;  /* 0x00a578e301007387 */ /* 0x000fe80000100800 */
[----:B------:R-:W4:Y:S01]  /*10bfd0*/  LDL.LU R52, [R1+0x2170] ;  /* 0x0021700001347983 */ /* 0x000f220000300800 */
[C---:B--2---:R-:W-:Y:S03]  /*10bfe0*/  HMMA.1688.F32.TF32 R4, R232.reuse, R38, R236 ;  /* 0x00000026e804723c */ /* 0x044fe600000810ec */
[----:B------:R-:W-:Y:S04]  /*10bff0*/  LDS R236, [R30+UR10+0x34480] ;  /* 0x0344800a1eec7984 */ /* 0x000fe80008000800 */
[----:B------:R-:W-:Y:S04]  /*10c000*/  LDS R238, [R30+UR10+0x36480] ;  /* 0x0364800a1eee7984 */ /* 0x000fe80008000800 */
[----:B------:R-:W-:Y:S04]  /*10c010*/  LDS R237, [R31+UR10+0x34480] ;  /* 0x0344800a1fed7984 */ /* 0x000fe80008000800 */
[----:B------:R-:W2:Y:S08]  /*10c020*/  LDS R239, [R31+UR10+0x36480] ;  /* 0x0364800a1fef7984 */ /* 0x000eb00008000800 */
        /* <DEDUP_REMOVED lines=13> */
[----:B------:R-:W3:Y:S09]  /*10c100*/  LDL.LU R35, [R1+0x21cc] ;  /* 0x0021cc0001237983 */ /* 0x000ef20000300800 */
[----:B------:R-:W-:Y:S01]  /*10c110*/  MOV R224, R4 ;  /* 0x0000000400e07202 */ /* 0x000fe20000000f00 */
[----:B------:R-:W-:-:S02]  /*10c120*/  IMAD.MOV.U32 R225, RZ, RZ, R5 ;  /* 0x000000ffffe17224 */ /* 0x000fc400078e0005 */
[----:B------:R-:W-:Y:S02]  /*10c130*/  IMAD.MOV.U32 R226, RZ, RZ, R6 ;  /* 0x000000ffffe27224 */ /* 0x000fe400078e0006 */
[----:B------:R-:W-:-:S05]  /*10c140*/  IMAD.MOV.U32 R220, RZ, RZ, R7 ;  /* 0x000000ffffdc7224 */ /* 0x000fca00078e0007 */
[----:B------:R1:W-:Y:S04]  /*10c150*/  STL [R1+0xa5e4], R220 ;  /* 0x00a5e4dc01007387 */ /* 0x0003e80000100800 */
[----:B------:R1:W-:Y:S04]  /*10c160*/  STL [R1+0xa5e0], R226 ;  /* 0x00a5e0e201007387 */ /* 0x0003e80000100800 */
[----:B------:R1:W-:Y:S04]  /*10c170*/  STL [R1+0xa5dc], R225 ;  /* 0x00a5dce101007387 */ /* 0x0003e80000100800 */
[----:B------:R1:W-:Y:S01]  /*10c180*/  STL [R1+0xa5d8], R224 ;  /* 0x00a5d8e001007387 */ /* 0x0003e20000100800 */
[C---:B----4-:R-:W-:Y:S06]  /*10c190*/  HMMA.1688.F32.TF32 R4, R232.reuse, R142, R244 ;  /* 0x0000008ee804723c */ /* 0x050fec00000810f4 */
[----:B------:R-:W-:-:S15]  /*10c1a0*/  HMMA.1688.F32.TF32 R12, R232, R150, R60 ;  /* 0x00000096e80c723c */ /* 0x000fde000008103c */
[----:B------:R-:W-:-:S03]  /*10c1b0*/  NOP ;  /* 0x0000000000007918 */ /* 0x000fc60000000000 */
[----:B-1----:R-:W-:Y:S01]  /*10c1c0*/  MOV R220, R4 ;  /* 0x0000000400dc7202 */ /* 0x002fe20000000f00 */
[----:B------:R-:W-:Y:S02]  /*10c1d0*/  IMAD.MOV.U32 R226, RZ, RZ, R5 ;  /* 0x000000ffffe27224 */ /* 0x000fe400078e0005 */
[----:B------:R-:W-:Y:S02]  /*10c1e0*/  IMAD.MOV.U32 R225, RZ, RZ, R6 ;  /* 0x000000ffffe17224 */ /* 0x000fe400078e0006 */
[----:B------:R-:W-:Y:S01]  /*10c1f0*/  IMAD.MOV.U32 R224, RZ, RZ, R7 ;  /* 0x000000ffffe07224 */ /* 0x000fe200078e0007 */
[----:B------:R-:W-:Y:S04]  /*10c200*/  STL.64 [R1+0xca0], R12 ;  /* 0x000ca00c01007387 */ /* 0x000fe80000100a00 */
[----:B------:R-:W-:Y:S04]  /*10c210*/  STL.64 [R1+0xca8], R14 ;  /* 0x000ca80e01007387 */ /* 0x000fe80000100a00 */
[----:B------:R-:W4:Y:S04]  /*10c220*/  LDL.LU R244, [R1+0x21e0] ;  /* 0x0021e00001f47983 */ /* 0x000f280000300800 */
[----:B------:R-:W4:Y:S04]  /*10c230*/  LDL.LU R245, [R1+0x21e4] ;  /* 0x0021e40001f57983 */ /* 0x000f280000300800 */
[----:B------:R-:W4:Y:S04]  /*10c240*/  LDL.LU R246, [R1+0x21e8] ;  /* 0x0021e80001f67983 */ /* 0x000f280000300800 */
[----:B------:R-:W4:Y:S04]  /*10c250*/  LDL.LU R247, [R1+0x21ec] ;  /* 0x0021ec0001f77983 */ /* 0x000f280000300800 */
[----:B------:R-:W-:Y:S04]  /*10c260*/  STL [R1+0xa5f4], R220 ;  /* 0x00a5f4dc01007387 */ /* 0x000fe80000100800 */
[----:B------:R-:W-:Y:S04]  /*10c270*/  STL [R1+0xa5f0], R226 ;  /* 0x00a5f0e201007387 */ /* 0x000fe80000100800 */
[----:B------:R1:W-:Y:S04]  /*10c280*/  STL [R1+0xa5ec], R225 ;  /* 0x00a5ece101007387 */ /* 0x0003e80000100800 */
[----:B------:R1:W-:Y:S01]  /*10c290*/  STL [R1+0xa5e8], R224 ;  /* 0x00a5e8e001007387 */ /* 0x0003e20000100800 */
[----:B--2---:R-:W-:-:S15]  /*10c2a0*/  HMMA.1688.F32.TF32 R4, R232, R138, R52 ;  /* 0x0000008ae804723c */ /* 0x004fde0000081034 */
[----:B------:R-:W-:-:S09]  /*10c2b0*/  NOP ;  /* 0x0000000000007918 */ /* 0x000fd20000000000 */
[----:B------:R-:W-:Y:S01]  /*10c2c0*/  MOV R221, R4 ;  /* 0x0000000400dd7202 */ /* 0x000fe20000000f00 */
[----:B------:R-:W-:Y:S02]  /*10c2d0*/  IMAD.MOV.U32 R216, RZ, RZ, R5 ;  /* 0x000000ffffd87224 */ /* 0x000fe400078e0005 */
[----:B------:R-:W-:Y:S02]  /*10c2e0*/  IMAD.MOV.U32 R217, RZ, RZ, R6 ;  /* 0x000000ffffd97224 */ /* 0x000fe400078e0006 */
[----:B------:R-:W-:Y:S02]  /*10c2f0*/  IMAD.MOV.U32 R218, RZ, RZ, R7 ;  /* 0x000000ffffda7224 */ /* 0x000fe400078e0007 */
[----:B------:R-:W-:Y:S03]  /*10c300*/  HMMA.1688.F32.TF32 R4, R232, R130, R40 ;  /* 0x00000082e804723c */ /* 0x000fe60000081028 */
[----:B------:R-:W-:Y:S04]  /*10c310*/  STL [R1+0xa604], R218 ;  /* 0x00a604da01007387 */ /* 0x000fe80000100800 */
[----:B------:R-:W-:Y:S04]  /*10c320*/  STL [R1+0xa600], R217 ;  /* 0x00a600d901007387 */ /* 0x000fe80000100800 */
[----:B------:R-:W-:Y:S04]  /*10c330*/  STL [R1+0xa5fc], R216 ;  /* 0x00a5fcd801007387 */ /* 0x000fe80000100800 */
[----:B------:R-:W-:Y:S08]  /*10c340*/  STL [R1+0xa5f8], R221 ;  /* 0x00a5f8dd01007387 */ /* 0x000ff00000100800 */
[----:B------:R3:W-:Y:S01]  /*10c350*/  STL.64 [R1+0xcd8], R6 ;  /* 0x000cd80601007387 */ /* 0x0007e20000100a00 */
[----:B-1----:R-:W-:Y:S01]  /*10c360*/  MOV R225, R4 ;  /* 0x0000000400e17202 */ /* 0x002fe20000000f00 */
[----:B------:R-:W-:-:S02]  /*10c370*/  IMAD.MOV.U32 R224, RZ, RZ, R5 ;  /* 0x000000ffffe07224 */ /* 0x000fc400078e0005 */
[----:B---3--:R-:W-:Y:S03]  /*10c380*/  HMMA.1688.F32.TF32 R4, R232, R10, R32 ;  /* 0x0000000ae804723c */ /* 0x008fe60000081020 */
[----:B------:R1:W-:Y:S04]  /*10c390*/  STL [R1+0xa60c], R224 ;  /* 0x00a60ce001007387 */ /* 0x0003e80000100800 */
[----:B------:R2:W-:-:S15]  /*10c3a0*/  STL [R1+0xa608], R225 ;  /* 0x00a608e101007387 */ /* 0x0005de0000100800 */
[----:B------:R-:W-:-:S02]  /*10c3b0*/  NOP ;  /* 0x0000000000007918 */ /* 0x000fc40000000000 */
        /* <DEDUP_REMOVED lines=12> */
[----:B------:R1:W-:Y:S04]  /*10c480*/  STL [R1+0xa61c], R208 ;  /* 0x00a61cd001007387 */ /* 0x0003e80000100800 */
[----:B------:R1:W-:Y:S04]  /*10c490*/  STL [R1+0xa618], R214 ;  /* 0x00a618d601007387 */ /* 0x0003e80000100800 */
[----:B------:R1:W-:Y:S04]  /*10c4a0*/  STL [R1+0xa614], R213 ;  /* 0x00a614d501007387 */ /* 0x0003e80000100800 */
[----:B------:R1:W-:Y:S04]  /*10c4b0*/  STL [R1+0xa610], R212 ;  /* 0x00a610d401007387 */ /* 0x0003e80000100800 */
        /* <DEDUP_REMOVED lines=13> */
[----:B------:R-:W4:Y:S04]  /*10c590*/  LDL.LU R244, [R1+0x2280] ;  /* 0x0022800001f47983 */ /* 0x000f280000300800 */
[----:B------:R-:W4:Y:S04]  /*10c5a0*/  LDL.LU R245, [R1+0x2284] ;  /* 0x0022840001f57983 */ /* 0x000f280000300800 */
[----:B------:R-:W4:Y:S04]  /*10c5b0*/  LDL.LU R246, [R1+0x2288] ;  /* 0x0022880001f67983 */ /* 0x000f280000300800 */
[----:B------:R-:W4:Y:S09]  /*10c5c0*/  LDL.LU R247, [R1+0x228c] ;  /* 0x00228c0001f77983 */ /* 0x000f320000300800 */
[----:B------:R-:W-:Y:S01]  /*10c5d0*/  IMAD.MOV.U32 R226, RZ, RZ, R15 ;  /* 0x000000ffffe27224 */ /* 0x000fe200078e000f */
[----:B------:R-:W-:Y:S01]  /*10c5e0*/  MOV R220, R14 ;  /* 0x0000000e00dc7202 */ /* 0x000fe20000000f00 */
[----:B------:R-:W-:-:S02]  /*10c5f0*/  IMAD.MOV.U32 R221, RZ, RZ, R13 ;  /* 0x000000ffffdd7224 */ /* 0x000fc400078e000d */
[----:B------:R-:W-:Y:S01]  /*10c600*/  IMAD.MOV.U32 R216, RZ, RZ, R12 ;  /* 0x000000ffffd87224 */ /* 0x000fe200078e000c */
[----:B------:R4:W-:Y:S04]  /*10c610*/  STL [R1+0xa62c], R226 ;  /* 0x00a62ce201007387 */ /* 0x0009e80000100800 */
[----:B------:R-:W-:Y:S04]  /*10c620*/  STL [R1+0xa628], R220 ;  /* 0x00a628dc01007387 */ /* 0x000fe80000100800 */
[----:B------:R4:W-:Y:S04]  /*10c630*/  STL [R1+0xa624], R221 ;  /* 0x00a624dd01007387 */ /* 0x0009e80000100800 */
[----:B------:R4:W-:Y:S01]  /*10c640*/  STL [R1+0xa620], R216 ;  /* 0x00a620d801007387 */ /* 0x0009e20000100800 */
[----:B---3--:R-:W-:-:S15]  /*10c650*/  HMMA.1688.F32.TF32 R4, R232, R94, R4 ;  /* 0x0000005ee804723c */ /* 0x008fde0000081004 */
[----:B------:R-:W-:-:S09]  /*10c660*/  NOP ;  /* 0x0000000000007918 */ /* 0x000fd20000000000 */
[----:B------:R-:W-:Y:S01]  /*10c670*/  IMAD.MOV.U32 R209, RZ, RZ, R4 ;  /* 0x000000ffffd17224 */ /* 0x000fe200078e0004 */
[----:B------:R-:W-:Y:S01]  /*10c680*/  MOV R211, R6 ;  /* 0x0000000600d37202 */ /* 0x000fe20000000f00 */
[----:B------:R-:W-:Y:S02]  /*10c690*/  IMAD.MOV.U32 R210, RZ, RZ, R5 ;  /* 0x000000ffffd27224 */ /* 0x000fe400078e0005 */
[----:B------:R-:W-:Y:S02]  /*10c6a0*/  IMAD.MOV.U32 R204, RZ, RZ, R7 ;  /* 0x000000ffffcc7224 */ /* 0x000fe400078e0007 */
[----:B--2---:R-:W-:-:S15]  /*10c6b0*/  HMMA.1688.F32.TF32 R4, R232, R86, R60 ;  /* 0x00000056e804723c */ /* 0x004fde000008103c */
[----:B------:R-:W-:-:S09]  /*10c6c0*/  NOP ;  /* 0x0000000000007918 */ /* 0x000fd20000000000 */
[----:B-1----:R-:W-:Y:S01]  /*10c6d0*/  IMAD.MOV.U32 R224, RZ, RZ, R4 ;  /* 0x000000ffffe07224 */ /* 0x002fe200078e0004 */
[----:B------:R-:W-:Y:S01]  /*10c6e0*/  MOV R218, R6 ;  /* 0x0000000600da7202 */ /* 0x000fe20000000f00 */
[----:B------:R-:W-:Y:S02]  /*10c6f0*/  IMAD.MOV.U32 R225, RZ, RZ, R5 ;  /* 0x000000ffffe17224 */ /* 0x000fe400078e0005 */
[----:B------:R-:W-:Y:S02]  /*10c700*/  IMAD.MOV.U32 R217, RZ, RZ, R7 ;  /* 0x000000ffffd97224 */ /* 0x000fe400078e0007 */
[----:B------:R-:W-:Y:S01]  /*10c710*/  HMMA.1688.F32.TF32 R4, R232, R74, R52 ;  /* 0x0000004ae804723c */ /* 0x000fe20000081034 */
[----:B------:R1:W-:Y:S04]  /*10c720*/  STL [R1+0xa63c], R204 ;  /* 0x00a63ccc01007387 */ /* 0x0003e80000100800 */
[----:B------:R-:W-:Y:S04]  /*10c730*/  STL [R1+0xa638], R211 ;  /* 0x00a638d301007387 */ /* 0x000fe80000100800 */
[----:B------:R2:W-:Y:S04]  /*10c740*/  STL [R1+0xa634], R210 ;  /* 0x00a634d201007387 */ /* 0x0005e80000100800 */
[----:B------:R3:W-:Y:S11]  /*10c750*/  STL [R1+0xa630], R209 ;  /* 0x00a630d101007387 */ /* 0x0007f60000100800 */
[----:B------:R-:W-:Y:S01]  /*10c760*/  IMAD.MOV.U32 R205, RZ, RZ, R4 ;  /* 0x000000ffffcd7224 */ /* 0x000fe200078e0004 */
[----:B------:R-:W-:Y:S01]  /*10c770*/  MOV R207, R6 ;  /* 0x0000000600cf7202 */ /* 0x000fe20000000f00 */
[----:B------:R-:W-:-:S02]  /*10c780*/  IMAD.MOV.U32 R206, RZ, RZ, R5 ;  /* 0x000000ffffce7224 */ /* 0x000fc400078e0005 */
[----:B------:R-:W-:Y:S02]  /*10c790*/  IMAD.MOV.U32 R215, RZ, RZ, R7 ;  /* 0x000000ffffd77224 */ /* 0x000fe400078e0007 */
[----:B------:R-:W-:Y:S01]  /*10c7a0*/  HMMA.1688.F32.TF32 R4, R232, R58, R40 ;  /* 0x0000003ae804723c */ /* 0x000fe20000081028 */
        /* <DEDUP_REMOVED lines=62> */
[----:B------:R-:W-:Y:S01]  /*10cb90*/  IMAD.MOV.U32 R214, RZ, RZ, R5 ;  /* 0x000000ffffd67224 */ /* 0x000fe200078e0005 */
[----:B------:R-:W-:Y:S02]  /*10cba0*/  MOV R213, R6 ;  /* 0x0000000600d57202 */ /* 0x000fe40000000f00 */
[----:B------:R-:W3:Y:S01]  /*10cbb0*/  LDL.LU R105, [R1+0x2374] ;  /* 0x0023740001697983 */ /* 0x000ee20000300800 */
[----:B------:R-:W-:-:S03]  /*10cbc0*/  IMAD.MOV.U32 R212, RZ, RZ, R7 ;  /* 0x000000ffffd47224 */ /* 0x000fc600078e0007 */
[----:B------:R-:W3:Y:S01]  /*10cbd0*/  LDL.LU R106, [R1+0x2378] ;  /* 0x00237800016a7983 */ /* 0x000ee20000300800 */
[----:B------:R-:W-:Y:S03]  /*10cbe0*/  HMMA.1688.F32.TF32 R4, R232, R250, R32 ;  /* 0x000000fae804723c */ /* 0x000fe60000081020 */
[----:B------:R-:W3:Y:S04]  /*10cbf0*/  LDL.LU R107, [R1+0x237c] ;  /* 0x00237c00016b7983 */ /* 0x000ee80000300800 */
[----:B------:R-:W3:Y:S04]  /*10cc00*/  LDL.LU R12, [R1+0x2400] ;  /* 0x00240000010c7983 */ /* 0x000ee80000300800 */
[----:B------:R-:W3:Y:S04]  /*10cc10*/  LDL.LU R13, [R1+0x2404] ;  /* 0x00240400010d7983 */ /* 0x000ee80000300800 */
[----:B------:R-:W3:Y:S04]  /*10cc20*/  LDL.LU R14, [R1+0x2408] ;  /* 0x00240800010e7983 */ /* 0x000ee80000300800 */
[----:B------:R-:W3:Y:S04]  /*10cc30*/  LDL.LU R15, [R1+0x240c] ;  /* 0x00240c00010f7983 */ /* 0x000ee80000300800 */
[----:B------:R-:W-:Y:S01]  /*10cc40*/  LDS R232, [R3+UR10+0x34500] ;  /* 0x0345000a03e87984 */ /* 0x000fe20008000800 */
[----:B----4-:R-:W-:Y:S01]  /*10cc50*/  IMAD.MOV.U32 R226, RZ, RZ, R4 ;  /* 0x000000ffffe27224 */ /* 0x010fe200078e0004 */
[----:B------:R-:W-:Y:S01]  /*10cc60*/  MOV R221, R6 ;  /* 0x0000000600dd7202 */ /* 0x000fe20000000f00 */
[----:B------:R-:W-:Y:S01]  /*10cc70*/  IMAD.MOV.U32 R220, RZ, RZ, R5 ;  /* 0x000000ffffdc7224 */ /* 0x000fe200078e0005 */
[----:B------:R-:W-:Y:S01]  /*10cc80*/  LDS R234, [R3+UR10+0x36500] ;  /* 0x0365000a03ea7984 */ /* 0x000fe20008000800 */
[----:B------:R-:W-:-:S02]  /*10cc90*/  IMAD.MOV.U32 R216, RZ, RZ, R7 ;  /* 0x000000ffffd87224 */ /* 0x000fc400078e0007 */
[----:B------:R-:W-:Y:S01]  /*10cca0*/  HMMA.1688.F32.TF32 R4, R228, R242, R244 ;  /* 0x000000f2e404723c */ /* 0x000fe200000810f4 */
[----:B------:R-:W-:Y:S04]  /*10ccb0*/  LDS R233, [R2+UR10+0x34500] ;  /* 0x0345000a02e97984 */ /* 0x000fe80008000800 */
[----:B------:R-:W4:-:S15]  /*10ccc0*/  LDS R235, [R2+UR10+0x36500] ;  /* 0x0365000a02eb7984 */ /* 0x000f1e0008000800 */
[----:B------:R-:W-:-:S04]  /*10ccd0*/  NOP ;  /* 0x0000000000007918 */ /* 0x000fc80000000000 */
[----:B-1----:R-:W-:Y:S01]  /*10cce0*/  IMAD.MOV.U32 R204, RZ, RZ, R4 ;  /* 0x000000ffffcc7224 */ /* 0x002fe200078e0004 */
[----:B--2---:R-:W-:Y:S01]  /*10ccf0*/  MOV R210, R6 ;  /* 0x0000000600d27202 */ /* 0x004fe20000000f00 */
[----:B------:R-:W-:Y:S01]  /*10cd00*/  IMAD.MOV.U32 R211, RZ, RZ, R5 ;  /* 0x000000ffffd37224 */ /* 0x000fe200078e0005 */
[----:B------:R-:W2:Y:S01]  /*10cd10*/  LDL.LU R4, [R1+0x2450] ;  /* 0x0024500001047983 */ /* 0x000ea20000300800 */
[----:B---3--:R-:W-:-:S03]  /*10cd20*/  IMAD.MOV.U32 R209, RZ, RZ, R7 ;  /* 0x000000ffffd17224 */ /* 0x008fc600078e0007 */
        /* <DEDUP_REMOVED lines=11> */
[C---:B------:R-:W-:Y:S06]  /*10cde0*/  HMMA.1688.F32.TF32 R20, R228.reuse, R82, R20 ;  /* 0x00000052e414723c */ /* 0x040fec0000081014 */
[----:B------:R-:W-:-:S15]  /*10cdf0*/  HMMA.1688.F32.TF32 R132, R228, R46, R132 ;  /* 0x0000002ee484723c */ /* 0x000fde0000081084 */
[----:B------:R-:W-:-:S03]  /*10ce00*/  NOP ;  /* 0x0000000000007918 */ /* 0x000fc60000000000 */
[----:B------:R-:W-:Y:S01]  /*10ce10*/  IMAD.MOV.U32 R219, RZ, RZ, R20 ;  /* 0x000000ffffdb7224 */ /* 0x000fe200078e0014 */
[----:B------:R-:W-:Y:S01]  /*10ce20*/  MOV R223, R22 ;  /* 0x0000001600df7202 */ /* 0x000fe20000000f00 */
[----:B------:R-:W-:Y:S02]  /*10ce30*/  IMAD.MOV.U32 R222, RZ, RZ, R21 ;  /* 0x000000ffffde7224 */ /* 0x000fe400078e0015 */
[----:B------:R-:W-:Y:S02]  /*10ce40*/  IMAD.MOV.U32 R227, RZ, RZ, R23 ;  /* 0x000000ffffe37224 */ /* 0x000fe400078e0017 */
[C---:B------:R-:W-:Y:S01]  /*10ce50*/  HMMA.1688.F32.TF32 R20, R228.reuse, R38, R124 ;  /* 0x00000026e414723c */ /* 0x040fe2000008107c */
[----:B------:R-:W-:Y:S04]  /*10ce60*/  STL.64 [R1+0xdd0], R132 ;  /* 0x000dd08401007387 */ /* 0x000fe80000100a00 */
[----:B------:R-:W-:Y:S01]  /*10ce70*/  STL.64 [R1+0xdd8], R134 ;  /* 0x000dd88601007387 */ /* 0x000fe20000100a00 */
[----:B------:R-:W-:-:S15]  /*10ce80*/  HMMA.1688.F32.TF32 R120, R228, R50, R120 ;  /* 0x00000032e478723c */ /* 0x000fde0000081078 */
[----:B------:R-:W-:-:S02]  /*10ce90*/  NOP ;  /* 0x0000000000007918 */ /* 0x000fc40000000000 */
[----:B------:R-:W-:Y:S04]  /*10cea0*/  STL.64 [R1+0xe20], R20 ;  /* 0x000e201401007387 */ /* 0x000fe80000100a00 */
[----:B------:R1:W-:Y:S02]  /*10ceb0*/  STL.64 [R1+0xe28], R22 ;  /* 0x000e281601007387 */ /* 0x0003e40000100a00 */
[C---:B-1----:R-:W-:Y:S02]  /*10cec0*/  HMMA.1688.F32.TF32 R20, R228.reuse, R150, R116 ;  /* 0x00000096e414723c */ /* 0x042fe40000081074 */
[----:B------:R-:W-:Y:S04]  /*10ced0*/  STL.64 [R1+0xe80], R120 ;  /* 0x000e807801007387 */ /* 0x000fe80000100a00 */
[----:B------:R-:W-:Y:S01]  /*10cee0*/  STL.64 [R1+0xe88], R122 ;  /* 0x000e887a01007387 */ /* 0x000fe20000100a00 */
[C---:B------:R-:W-:Y:S06]  /*10cef0*/  HMMA.1688.F32.TF32 R112, R228.reuse, R142, R112 ;  /* 0x0000008ee470723c */ /* 0x040fec0000081070 */
        /* <DEDUP_REMOVED lines=12> */
[C---:B-1----:R-:W-:Y:S06]  /*10cfc0*/  HMMA.1688.F32.TF32 R20, R228.reuse, R94, R12 ;  /* 0x0000005ee414723c */ /* 0x042fec000008100c */
        /* <DEDUP_REMOVED lines=12> */
[----:B------:R-:W-:Y:S04]  /*10d090*/  STL.64 [R1+0x1030], R68 ;  /* 0x0010304401007387 */ /* 0x000fe80000100a00 */
[----:B------:R-:W-:Y:S01]  /*10d0a0*/  LDS R228, [R30+UR10+0x34500] ;  /* 0x0345000a1ee47984 */ /* 0x000fe20008000800 */
[C---:B------:R-:W-:Y:S03]  /*10d0b0*/  HMMA.1688.F32.TF32 R4, R236.reuse, R242, R60 ;  /* 0x000000f2ec04723c */ /* 0x040fe6000008103c */
[----:B------:R-:W-:Y:S04]  /*10d0c0*/  STL.64 [R1+0x1038], R70 ;  /* 0x0010384601007387 */ /* 0x000fe80000100a00 */
[----:B------:R-:W-:Y:S04]  /*10d0d0*/  LDS R230, [R30+UR10+0x36500] ;  /* 0x0365000a1ee67984 */ /* 0x000fe80008000800 */
        /* <DEDUP_REMOVED lines=10> */
[C---:B---3--:R-:W-:Y:S07]  /*10d180*/  HMMA.1688.F32.TF32 R4, R236.reuse, R38, R32 ;  /* 0x00000026ec04723c */ /* 0x048fee0000081020 */
[----:B------:R-:W-:Y:S04]  /*10d190*/  STL.64 [R1+0x10a0], R20 ;  /* 0x0010a01401007387 */ /* 0x000fe80000100a00 */
[----:B------:R-:W-:Y:S04]  /*10d1a0*/  STL.64 [R1+0x10a8], R22 ;  /* 0x0010a81601007387 */ /* 0x000fe80000100a00 */
[----:B------:R-:W-:Y:S04]  /*10d1b0*/  STL.64 [R1+0x10d0], R12 ;  /* 0x0010d00c01007387 */ /* 0x000fe80000100a00 */
[----:B------:R-:W-:Y:S04]  /*10d1c0*/  STL.64 [R1+0x10d8], R14 ;  /* 0x0010d80e01007387 */ /* 0x000fe80000100a00 */
[----:B------:R-:W-:Y:S04]  /*10d1d0*/  STL.64 [R1+0x1120], R4 ;  /* 0x0011200401007387 */ /* 0x000fe80000100a00 */
[----:B------:R4:W-:Y:S02]  /*10d1e0*/  STL.64 [R1+0x1128], R6 ;  /* 0x0011280601007387 */ /* 0x0009e40000100a00 */
[----:B----4-:R-:W-:Y:S02]  /*10d1f0*/  HMMA.1688.F32.TF32 R4, R236, R50, R244 ;  /* 0x00000032ec04723c */ /* 0x010fe400000810f4 */
[----:B------:R-:W2:-:S15]  /*10d200*/  LDL.LU R244, [R1+0x28a0] ;  /* 0x0028a00001f47983 */ /* 0x000e9e0000300800 */
[----:B------:R-:W-:-:S06]  /*10d210*/  NOP ;  /* 0x0000000000007918 */ /* 0x000fcc0000000000 */
[----:B------:R1:W-:Y:S04]  /*10d220*/  STL.64 [R1+0x1180], R4 ;  /* 0x0011800401007387 */ /* 0x0003e80000100a00 */
        /* <DEDUP_REMOVED lines=107> */
[----:B------:R-:W3:Y:S01]  /*10d8e0*/  LDL.LU R35, [R1+0x28bc] ;  /* 0x0028bc0001237983 */ /* 0x000ee20000300800 */
[----:B--2---:R-:W-:Y:S06]  /*10d8f0*/  HMMA.1688.F32.TF32 R112, R232, R82, R112 ;  /* 0x00000052e870723c */ /* 0x004fec0000081070 */
[C---:B----4-:R-:W-:Y:S06]  /*10d900*/  HMMA.1688.F32.TF32 R120, R236.reuse, R250, R120 ;  /* 0x000000faec78723c */ /* 0x050fec0000081078 */
[----:B------:R-:W-:-:S15]  /*10d910*/  HMMA.1688.F32.TF32 R196, R236, R150, R196 ;  /* 0x00000096ecc4723c */ /* 0x000fde00000810c4 */
[----:B------:R-:W-:-:S08]  /*10d920*/  NOP ;  /* 0x0000000000007918 */ /* 0x000fd00000000000 */
[----:B------:R-:W-:Y:S04]  /*10d930*/  STL.64 [R1+0x11b0], R196 ;  /* 0x0011b0c401007387 */ /* 0x000fe80000100a00 */
[----:B------:R1:W-:Y:S02]  /*10d940*/  STL.64 [R1+0x11b8], R198 ;  /* 0x0011b8c601007387 */ /* 0x0003e40000100a00 */
[C---:B-1----:R-:W-:Y:S06]  /*10d950*/  HMMA.1688.F32.TF32 R196, R236.reuse, R142, R184 ;  /* 0x0000008eecc4723c */ /* 0x042fec00000810b8 */
        /* <DEDUP_REMOVED lines=30> */
[----:B------:R-:W-:Y:S04]  /*10db40*/  STL.64 [R1+0x1360], R124 ;  /* 0x0013607c01007387 */ /* 0x000fe80000100a00 */
[----:B------:R-:W-:Y:S04]  /*10db50*/  STL.64 [R1+0x1368], R126 ;  /* 0x0013687e01007387 */ /* 0x000fe80000100a00 */
[----:B------:R-:W-:Y:S04]  /*10db60*/  STL.64 [R1+0x1350], R120 ;  /* 0x0013507801007387 */ /* 0x000fe80000100a00 */
[----:B------:R-:W-:Y:S04]  /*10db70*/  STL.64 [R1+0x1358], R122 ;  /* 0x0013587a01007387 */ /* 0x000fe80000100a00 */
[----:B------:R-:W1:Y:S04]  /*10db80*/  LDS R239, [R2+UR10+0x36580] ;  /* 0x0365800a02ef7984 */ /* 0x000e680008000800 */
        /* <DEDUP_REMOVED lines=9> */
[C---:B--2---:R-:W-:Y:S06]  /*10dc20*/  HMMA.1688.F32.TF32 R20, R232.reuse, R50, R96 ;  /* 0x00000032e814723c */ /* 0x044fec0000081060 */
[C---:B------:R-:W-:Y:S06]  /*10dc30*/  HMMA.1688.F32.TF32 R96, R232.reuse, R150, R88 ;  /* 0x00000096e860723c */ /* 0x040fec0000081058 */
[C---:B------:R-:W-:Y:S06]  /*10dc40*/  HMMA.1688.F32.TF32 R88, R232.reuse, R142, R12 ;  /* 0x0000008ee858723c */ /* 0x040fec000008100c */
[C---:B------:R-:W-:Y:S05]  /*10dc50*/  HMMA.1688.F32.TF32 R12, R232.reuse, R130, R68 ;  /* 0x00000082e80c723c */ /* 0x040fea0000081044 */
        /* <DEDUP_REMOVED lines=8> */
[----:B------:R3:W-:Y:S04]  /*10dce0*/  STL.64 [R1+0x14e8], R22 ;  /* 0x0014e81601007387 */ /* 0x0007e80000100a00 */
[----:B------:R-:W-:Y:S04]  /*10dcf0*/  STL.64 [R1+0x1570], R12 ;  /* 0x0015700c01007387 */ /* 0x000fe80000100a00 */
[----:B------:R2:W-:Y:S01]  /*10dd00*/  STL.64 [R1+0x1578], R14 ;  /* 0x0015780e01007387 */ /* 0x0005e20000100a00 */
[C---:B---3--:R-:W-:Y:S06]  /*10dd10*/  HMMA.1688.F32.TF32 R20, R232.reuse, R110, R4 ;  /* 0x0000006ee814723c */ /* 0x048fec0000081004 */
[C---:B------:R-:W-:Y:S06]  /*10dd20*/  HMMA.1688.F32.TF32 R4, R232.reuse, R86, R52 ;  /* 0x00000056e804723c */ /* 0x040fec0000081034 */
[C---:B--2---:R-:W-:Y:S01]  /*10dd30*/  HMMA.1688.F32.TF32 R12, R232.reuse, R94, R60 ;  /* 0x0000005ee80c723c */ /* 0x044fe2000008103c */
[----:B------:R-:W-:Y:S04]  /*10dd40*/  STL.64 [R1+0x1590], R64 ;  /* 0x0015904001007387 */ /* 0x000fe80000100a00 */
[----:B------:R-:W-:Y:S06]  /*10dd50*/  STL.64 [R1+0x1598], R66 ;  /* 0x0015984201007387 */ /* 0x000fec0000100a00 */
        /* <DEDUP_REMOVED lines=8> */
[----:B---3--:R-:W-:Y:S01]  /*10dde0*/  HMMA.1688.F32.TF32 R4, R232, R250, R244 ;  /* 0x000000fae804723c */ /* 0x008fe200000810f4 */
[----:B------:R-:W-:Y:S04]  /*10ddf0*/  LDS R232, [R30+UR10+0x34580] ;  /* 0x0345800a1ee87984 */ /* 0x000fe80008000800 */
        /* <DEDUP_REMOVED lines=98> */
[----:B-1----:R-:W-:Y:S03]  /*10e420*/  HMMA.1688.F32.TF32 R64, R236, R242, R64 ;  /* 0x000000f2ec40723c */ /* 0x002fe60000081040 */
[----:B------:R-:W-:Y:S04]  /*10e430*/  LDS R234, [R30+UR10+0x36580] ;  /* 0x0365800a1eea7984 */ /* 0x000fe80008000800 */
[----:B------:R-:W-:Y:S04]  /*10e440*/  LDS R233, [R31+UR10+0x34580] ;  /* 0x0345800a1fe97984 */ /* 0x000fe80008000800 */
[----:B------:R-:W1:Y:S01]  /*10e450*/  LDS R235, [R31+UR10+0x36580] ;  /* 0x0365800a1feb7984 */ /* 0x000e620008000800 */
[C---:B---3--:R-:W-:Y:S06]  /*10e460*/  HMMA.1688.F32.TF32 R20, R228.reuse, R38, R20 ;  /* 0x00000026e414723c */ /* 0x048fec0000081014 */
[C---:B----4-:R-:W-:Y:S06]  /*10e470*/  HMMA.1688.F32.TF32 R152, R228.reuse, R82, R152 ;  /* 0x00000052e498723c */ /* 0x050fec0000081098 */
[C---:B--2---:R-:W-:Y:S06]  /*10e480*/  HMMA.1688.F32.TF32 R156, R228.reuse, R242, R156 ;  /* 0x000000f2e49c723c */ /* 0x044fec000008109c */
[----:B------:R-:W-:-:S15]  /*10e490*/  HMMA.1688.F32.TF32 R144, R228, R46, R144 ;  /* 0x0000002ee490723c */ /* 0x000fde0000081090 */
[----:B------:R-:W-:-:S02]  /*10e4a0*/  NOP ;  /* 0x0000000000007918 */ /* 0x000fc40000000000 */
        /* <DEDUP_REMOVED lines=31> */
[----:B------:R-:W-:Y:S05]  /*10e6a0*/  STL.64 [R1+0x1888], R102 ;  /* 0x0018886601007387 */ /* 0x000fea0000100a00 */
[C---:B------:R-:W-:Y:S04]  /*10e6b0*/  HMMA.1688.F32.TF32 R12, R228.reuse, R250, R68 ;  /* 0x000000fae40c723c */ /* 0x040fe80000081044 */
[----:B------:R-:W-:Y:S04]  /*10e6c0*/  STL.64 [R1+0x18b0], R20 ;  /* 0x0018b01401007387 */ /* 0x000fe80000100a00 */
[----:B------:R2:W-:Y:S02]  /*10e6d0*/  STL.64 [R1+0x18b8], R22 ;  /* 0x0018b81601007387 */ /* 0x0005e40000100a00 */
[----:B--2---:R-:W-:Y:S02]  /*10e6e0*/  HMMA.1688.F32.TF32 R20, R228, R58, R76 ;  /* 0x0000003ae414723c */ /* 0x004fe4000008104c */
        /* <DEDUP_REMOVED lines=13> */
[C---:B------:R-:W-:Y:S06]  /*10e7c0*/  HMMA.1688.F32.TF32 R4, R236.reuse, R38, R52 ;  /* 0x00000026ec04723c */ /* 0x040fec0000081034 */
[C---:B---3--:R-:W-:Y:S01]  /*10e7d0*/  HMMA.1688.F32.TF32 R12, R236.reuse, R46, R60 ;  /* 0x0000002eec0c723c */ /* 0x048fe2000008103c */
[----:B------:R-:W-:Y:S04]  /*10e7e0*/  STL.64 [R1+0x1960], R64 ;  /* 0x0019604001007387 */ /* 0x000fe80000100a00 */
[----:B------:R-:W-:Y:S04]  /*10e7f0*/  STL.64 [R1+0x1968], R66 ;  /* 0x0019684201007387 */ /* 0x000fe80000100a00 */
[----:B------:R-:W-:Y:S04]  /*10e800*/  STL.64 [R1+0x1980], R20 ;  /* 0x0019801401007387 */ /* 0x000fe80000100a00 */
[----:B------:R-:W-:Y:S10]  /*10e810*/  STL.64 [R1+0x1988], R22 ;  /* 0x0019881601007387 */ /* 0x000ff40000100a00 */
[----:B------:R-:W-:Y:S04]  /*10e820*/  STL.64 [R1+0x19a0], R12 ;  /* 0x0019a00c01007387 */ /* 0x000fe80000100a00 */
[----:B------:R-:W-:Y:S04]  /*10e830*/  STL.64 [R1+0x19a8], R14 ;  /* 0x0019a80e01007387 */ /* 0x000fe80000100a00 */
[----:B------:R-:W-:Y:S04]  /*10e840*/  STL.64 [R1+0x19d0], R4 ;  /* 0x0019d00401007387 */ /* 0x000fe80000100a00 */
[----:B------:R3:W-:Y:S02]  /*10e850*/  STL.64 [R1+0x19d8], R6 ;  /* 0x0019d80601007387 */ /* 0x0007e40000100a00 */
[C---:B---3--:R-:W-:Y:S06]  /*10e860*/  HMMA.1688.F32.TF32 R4, R236.reuse, R50, R40 ;  /* 0x00000032ec04723c */ /* 0x048fec0000081028 */
[----:B------:R-:W-:-:S15]  /*10e870*/  HMMA.1688.F32.TF32 R12, R236, R150, R32 ;  /* 0x00000096ec0c723c */ /* 0x000fde0000081020 */
[----:B------:R-:W-:-:S02]  /*10e880*/  NOP ;  /* 0x0000000000007918 */ /* 0x000fc40000000000 */
[----:B------:R-:W-:Y:S04]  /*10e890*/  STL.64 [R1+0x2b40], R4 ;  /* 0x002b400401007387 */ /* 0x000fe80000100a00 */
[----:B------:R3:W-:Y:S04]  /*10e8a0*/  STL.64 [R1+0x2b48], R6 ;  /* 0x002b480601007387 */ /* 0x0007e80000100a00 */
[----:B------:R-:W2:Y:S01]  /*10e8b0*/  LDL.LU R32, [R1+0x27c0] ;  /* 0x0027c00001207983 */ /* 0x000ea20000300800 */
[----:B---3--:R-:W-:Y:S03]  /*10e8c0*/  HMMA.1688.F32.TF32 R4, R236, R142, R244 ;  /* 0x0000008eec04723c */ /* 0x008fe600000810f4 */
[----:B------:R-:W-:Y:S04]  /*10e8d0*/  STL.64 [R1+0x2b30], R12 ;  /* 0x002b300c01007387 */ /* 0x000fe80000100a00 */
[----:B------:R-:W-:-:S15]  /*10e8e0*/  STL.64 [R1+0x2b38], R14 ;  /* 0x002b380e01007387 */ /* 0x000fde0000100a00 */
[----:B------:R-:W-:-:S01]  /*10e8f0*/  NOP ;  /* 0x0000000000007918 */ /* 0x000fc20000000000 */
        /* <DEDUP_REMOVED lines=109> */
[----:B-1----:R-:W-:Y:S06]  /*10efd0*/  HMMA.1688.F32.TF32 R116, R232, R46, R116 ;  /* 0x0000002ee874723c */ /* 0x002fec0000081074 */
[C---:B---3--:R-:W-:Y:S06]  /*10efe0*/  HMMA.1688.F32.TF32 R132, R236.reuse, R250, R132 ;  /* 0x000000faec84723c */ /* 0x048fec0000081084 */
[----:B----4-:R-:W-:-:S15]  /*10eff0*/  HMMA.1688.F32.TF32 R196, R236, R138, R196 ;  /* 0x0000008aecc4723c */ /* 0x010fde00000810c4 */
        /* <DEDUP_REMOVED lines=35> */
[----:B------:R-:W2:Y:S01]  /*10f230*/  LDS R239, [R31+UR10+0x36600] ;  /* 0x0366000a1fef7984 */ /* 0x000ea20008000800 */
[C---:B-1----:R-:W-:Y:S03]  /*10f240*/  HMMA.1688.F32.TF32 R20, R232.reuse, R38, R112 ;  /* 0x00000026e814723c */ /* 0x042fe60000081070 */
[----:B------:R-:W-:Y:S04]  /*10f250*/  STL.64 [R1+0x1cb0], R120 ;  /* 0x001cb07801007387 */ /* 0x000fe80000100a00 */
[----:B------:R-:W-:Y:S04]  /*10f260*/  STL.64 [R1+0x1cb8], R122 ;  /* 0x001cb87a01007387 */ /* 0x000fe80000100a00 */
[----:B------:R-:W-:Y:S04]  /*10f270*/  STL.64 [R1+0x1cd0], R116 ;  /* 0x001cd07401007387 */ /* 0x000fe80000100a00 */
[----:B------:R-:W-:Y:S08]  /*10f280*/  STL.64 [R1+0x1cd8], R118 ;  /* 0x001cd87601007387 */ /* 0x000ff00000100a00 */
[----:B------:R-:W-:Y:S04]  /*10f290*/  STL.64 [R1+0x1d00], R20 ;  /* 0x001d001401007387 */ /* 0x000fe80000100a00 */
[----:B------:R1:W-:Y:S02]  /*10f2a0*/  STL.64 [R1+0x1d08], R22 ;  /* 0x001d081601007387 */ /* 0x0003e40000100a00 */
[----:B-1----:R-:W-:-:S15]  /*10f2b0*/  HMMA.1688.F32.TF32 R20, R232, R50, R104 ;  /* 0x00000032e814723c */ /* 0x002fde0000081068 */
[----:B------:R-:W-:-:S08]  /*10f2c0*/  NOP ;  /* 0x0000000000007918 */ /* 0x000fd00000000000 */
[----:B------:R-:W-:Y:S04]  /*10f2d0*/  STL.64 [R1+0x2a90], R20 ;  /* 0x002a901401007387 */ /* 0x000fe80000100a00 */
[----:B------:R1:W-:Y:S02]  /*10f2e0*/  STL.64 [R1+0x2a98], R22 ;  /* 0x002a981601007387 */ /* 0x0003e40000100a00 */
[C---:B-1----:R-:W-:Y:S02]  /*10f2f0*/  HMMA.1688.F32.TF32 R20, R232.reuse, R142, R96 ;  /* 0x0000008ee814723c */ /* 0x042fe40000081060 */
[----:B------:R-:W-:Y:S04]  /*10f300*/  STL.64 [R1+0x2a80], R100 ;  /* 0x002a806401007387 */ /* 0x000fe80000100a00 */
[----:B------:R-:W-:Y:S01]  /*10f310*/  STL.64 [R1+0x2a88], R102 ;  /* 0x002a886601007387 */ /* 0x000fe20000100a00 */
[C---:B------:R-:W-:Y:S06]  /*10f320*/  HMMA.1688.F32.TF32 R96, R232.reuse, R138, R88 ;  /* 0x0000008ae860723c */ /* 0x040fec0000081058 */
[C---:B------:R-:W-:Y:S06]  /*10f330*/  HMMA.1688.F32.TF32 R88, R232.reuse, R130, R12 ;  /* 0x00000082e858723c */ /* 0x040fec000008100c */
[C---:B------:R-:W-:Y:S04]  /*10f340*/  HMMA.1688.F32.TF32 R12, R232.reuse, R110, R68 ;  /* 0x0000006ee80c723c */ /* 0x040fe80000081044 */
        /* <DEDUP_REMOVED lines=11> */
[C---:B-1----:R-:W-:Y:S06]  /*10f400*/  HMMA.1688.F32.TF32 R20, R232.reuse, R86, R4 ;  /* 0x00000056e814723c */ /* 0x042fec0000081004 */
[C---:B------:R-:W-:Y:S06]  /*10f410*/  HMMA.1688.F32.TF32 R4, R232.reuse, R58, R52 ;  /* 0x0000003ae804723c */ /* 0x040fec0000081034 */
[C---:B---3--:R-:W-:Y:S01]  /*10f420*/  HMMA.1688.F32.TF32 R12, R232.reuse, R74, R60 ;  /* 0x0000004ae80c723c */ /* 0x048fe2000008103c */
[----:B------:R-:W-:Y:S04]  /*10f430*/  STL.64 [R1+0x2a20], R64 ;  /* 0x002a204001007387 */ /* 0x000fe80000100a00 */
[----:B------:R-:W-:Y:S06]  /*10f440*/  STL.64 [R1+0x2a28], R66 ;  /* 0x002a284201007387 */ /* 0x000fec0000100a00 */
[----:B------:R-:W-:Y:S04]  /*10f450*/  STL.64 [R1+0x2a10], R20 ;  /* 0x002a101401007387 */ /* 0x000fe80000100a00 */
[----:B------:R1:W-:Y:S08]  /*10f460*/  STL.64 [R1+0x2a18], R22 ;  /* 0x002a181601007387 */ /* 0x0003f00000100a00 */
[----:B------:R-:W-:Y:S01]  /*10f470*/  STL.64 [R1+0x2a00], R12 ;  /* 0x002a000c01007387 */ /* 0x000fe20000100a00 */
[----:B-1----:R-:W-:Y:S03]  /*10f480*/  HMMA.1688.F32.TF32 R20, R232, R250, R40 ;  /* 0x000000fae814723c */ /* 0x002fe60000081028 */
[----:B------:R1:W-:Y:S04]  /*10f490*/  STL.64 [R1+0x2a08], R14 ;  /* 0x002a080e01007387 */ /* 0x0003e80000100a00 */
[----:B------:R-:W-:Y:S04]  /*10f4a0*/  STL.64 [R1+0x29f0], R4 ;  /* 0x0029f00401007387 */ /* 0x000fe80000100a00 */
[----:B------:R3:W-:Y:S01]  /*10f4b0*/  STL.64 [R1+0x29f8], R6 ;  /* 0x0029f80601007387 */ /* 0x0007e20000100a00 */
[C---:B-1----:R-:W-:Y:S03]  /*10f4c0*/  HMMA.1688.F32.TF32 R12, R228.reuse, R242, R32 ;  /* 0x000000f2e40c723c */ /* 0x042fe60000081020 */
[----:B------:R-:W-:Y:S04]  /*10f4d0*/  LDS R232, [R3+UR10+0x34680] ;  /* 0x0346800a03e87984 */ /* 0x000fe80008000800 */
[----:B------:R-:W-:Y:S01]  /*10f4e0*/  LDS R234, [R3+UR10+0x36680] ;  /* 0x0366800a03ea7984 */ /* 0x000fe20008000800 */
[----:B---3--:R-:W-:Y:S03]  /*10f4f0*/  HMMA.1688.F32.TF32 R4, R228, R82, R244 ;  /* 0x00000052e404723c */ /* 0x008fe600000810f4 */
[----:B------:R-:W-:Y:S04]  /*10f500*/  LDS R233, [R2+UR10+0x34680] ;  /* 0x0346800a02e97984 */ /* 0x000fe80008000800 */
        /* <DEDUP_REMOVED lines=99> */
[----:B------:R-:W1:Y:S03]  /*10fb40*/  LDS R235, [R2+UR10+0x36680] ;  /* 0x0366800a02eb7984 */ /* 0x000e660008000800 */
[C---:B----4-:R-:W-:Y:S06]  /*10fb50*/  HMMA.1688.F32.TF32 R12, R228.reuse, R250, R12 ;  /* 0x000000fae40c723c */ /* 0x050fec000008100c */
[C---:B---3--:R-:W-:Y:S06]  /*10fb60*/  HMMA.1688.F32.TF32 R96, R228.reuse, R74, R96 ;  /* 0x0000004ae460723c */ /* 0x048fec0000081060 */
        /* <DEDUP_REMOVED lines=32> */
[----:B------:R-:W-:Y:S04]  /*10fd70*/  STL.64 [R1+0x2960], R100 ;  /* 0x0029606401007387 */ /* 0x000fe80000100a00 */
[----:B------:R-:W-:Y:S01]  /*10fd80*/  STL.64 [R1+0x2968], R102 ;  /* 0x0029686601007387 */ /* 0x000fe20000100a00 */
[C---:B------:R-:W-:Y:S03]  /*10fd90*/  HMMA.1688.F32.TF32 R76, R236.reuse, R242, R76 ;  /* 0x000000f2ec4c723c */ /* 0x040fe6000008104c */
        /* <DEDUP_REMOVED lines=11> */
[C---:B---3--:R-:W-:Y:S03]  /*10fe50*/  HMMA.1688.F32.TF32 R12, R236.reuse, R46, R64 ;  /* 0x0000002eec0c723c */ /* 0x048fe60000081040 */
[----:B------:R-:W-:Y:S04]  /*10fe60*/  STL.64 [R1+0x2550], R76 ;  /* 0x0025504c01007387 */ /* 0x000fe80000100a00 */
[----:B------:R-:W-:Y:S08]  /*10fe70*/  STL.64 [R1+0x2558], R78 ;  /* 0x0025584e01007387 */ /* 0x000ff00000100a00 */
[----:B------:R-:W-:Y:S04]  /*10fe80*/  STL.64 [R1+0x2530], R20 ;  /* 0x0025301401007387 */ /* 0x000fe80000100a00 */
[----:B------:R-:W-:Y:S04]  /*10fe90*/  STL.64 [R1+0x2538], R22 ;  /* 0x0025381601007387 */ /* 0x000fe80000100a00 */
[----:B------:R-:W-:Y:S04]  /*10fea0*/  STL.64 [R1+0x2510], R12 ;  /* 0x0025100c01007387 */ /* 0x000fe80000100a00 */
[----:B------:R3:W-:Y:S04]  /*10feb0*/  STL.64 [R1+0x2518], R14 ;  /* 0x0025180e01007387 */ /* 0x0007e80000100a00 */
[----:B------:R-:W-:Y:S04]  /*10fec0*/  STL.64 [R1+0x24e0], R4 ;  /* 0x0024e00401007387 */ /* 0x000fe80000100a00 */
[----:B------:R4:W-:Y:S01]  /*10fed0*/  STL.64 [R1+0x24e8], R6 ;  /* 0x0024e80601007387 */ /* 0x0009e20000100a00 */
[C---:B---3--:R-:W-:Y:S06]  /*10fee0*/  HMMA.1688.F32.TF32 R12, R236.reuse, R50, R60 ;  /* 0x00000032ec0c723c */ /* 0x048fec000008103c */
[C---:B----4-:R-:W-:Y:S06]  /*10fef0*/  HMMA.1688.F32.TF32 R4, R236.reuse, R150, R52 ;  /* 0x00000096ec04723c */ /* 0x050fec0000081034 */
[C---:B------:R-:W-:Y:S11]  /*10ff00*/  HMMA.1688.F32.TF32 R20, R236.reuse, R142, R40 ;  /* 0x0000008eec14723c */ /* 0x040ff60000081028 */
[----:B------:R-:W-:Y:S04]  /*10ff10*/  STL.64 [R1+0x2930], R12 ;  /* 0x0029300c01007387 */ /* 0x000fe80000100a00 */
[----:B------:R3:W-:Y:S04]  /*10ff20*/  STL.64 [R1+0x2938], R14 ;  /* 0x0029380e01007387 */ /* 0x0007e80000100a00 */
[----:B------:R-:W-:Y:S04]  /*10ff30*/  STL.64 [R1+0x2920], R4 ;  /* 0x0029200401007387 */ /* 0x000fe80000100a00 */
[----:B------:R4:W-:Y:S01]  /*10ff40*/  STL.64 [R1+0x2928], R6 ;  /* 0x0029280601007387 */ /* 0x0009e20000100a00 */
[C---:B---3--:R-:W-:Y:S06]  /*10ff50*/  HMMA.1688.F32.TF32 R12, R236.reuse, R138, R32 ;  /* 0x0000008aec0c723c */ /* 0x048fec0000081020 */
[----:B----4-:R-:W-:Y:S01]  /*10ff60*/  HMMA.1688.F32.TF32 R4, R236, R130, R244 ;  /* 0x00000082ec04723c */ /* 0x010fe200000810f4 */
[----:B------:R-:W-:Y:S04]  /*10ff70*/  STL.64 [R1+0x2910], R20 ;  /* 0x0029101401007387 */ /* 0x000fe80000100a00 */
[----:B------:R-:W-:Y:S04]  /*10ff80*/  STL.64 [R1+0x2918], R22 ;  /* 0x0029181601007387 */ /* 0x000fe80000100a00 */
[----:B------:R-:W3:Y:S08]  /*10ff90*/  LDL.LU R32, [R1+0x21d0] ;  /* 0x0021d00001207983 */ /* 0x000ef00000300800 */
        /* <DEDUP_REMOVED lines=146> */
[----:B------:R-:W-:Y:S01]  /*1108c0*/  STL.64 [R1+0x2498], R126 ;  /* 0x0024987e01007387 */ /* 0x000fe20000100a00 */
[C---:B------:R-:W-:Y:S03]  /*1108d0*/  HMMA.1688.F32.TF32 R100, R232.reuse, R138, R100 ;  /* 0x0000008ae864723c */ /* 0x040fe60000081064 */
        /* <DEDUP_REMOVED lines=28> */
[----:B------:R3:W-:Y:S01]  /*110aa0*/  STL.64 [R1+0x2808], R14 ;  /* 0x0028080e01007387 */ /* 0x0007e20000100a00 */
[----:B--2---:R-:W-:Y:S06]  /*110ab0*/  HMMA.1688.F32.TF32 R20, R232, R58, R4 ;  /* 0x0000003ae814723c */ /* 0x004fec0000081004 */
[----:B------:R-:W-:Y:S06]  /*110ac0*/  HMMA.1688.F32.TF32 R4, R228, R242, R52 ;  /* 0x000000f2e404723c */ /* 0x000fec0000081034 */
[----:B---3--:R-:W-:Y:S01]  /*110ad0*/  HMMA.1688.F32.TF32 R12, R232, R250, R60 ;  /* 0x000000fae80c723c */ /* 0x008fe2000008103c */
[----:B------:R-:W-:Y:S04]  /*110ae0*/  STL.64 [R1+0x27f0], R64 ;  /* 0x0027f04001007387 */ /* 0x000fe80000100a00 */
[----:B------:R-:W-:Y:S04]  /*110af0*/  STL.64 [R1+0x27f8], R66 ;  /* 0x0027f84201007387 */ /* 0x000fe80000100a00 */
[----:B------:R-:W-:Y:S04]  /*110b00*/  LDS R232, [R30+UR10+0x34700] ;  /* 0x0347000a1ee87984 */ /* 0x000fe80008000800 */
[----:B------:R-:W-:Y:S04]  /*110b10*/  STL.64 [R1+0x27e0], R20 ;  /* 0x0027e01401007387 */ /* 0x000fe80000100a00 */
[----:B------:R2:W-:Y:S04]  /*110b20*/  STL.64 [R1+0x27e8], R22 ;  /* 0x0027e81601007387 */ /* 0x0005e80000100a00 */
[----:B------:R-:W-:Y:S04]  /*110b30*/  LDS R234, [R30+UR10+0x36700] ;  /* 0x0367000a1eea7984 */ /* 0x000fe80008000800 */
[----:B------:R-:W-:Y:S01]  /*110b40*/  STL.64 [R1+0x2470], R12 ;  /* 0x0024700c01007387 */ /* 0x000fe20000100a00 */
[C---:B--2---:R-:W-:Y:S03]  /*110b50*/  HMMA.1688.F32.TF32 R20, R228.reuse, R82, R40 ;  /* 0x00000052e414723c */ /* 0x044fe60000081028 */
        /* <DEDUP_REMOVED lines=107> */
[C---:B----4-:R-:W-:Y:S06]  /*111210*/  HMMA.1688.F32.TF32 R132, R228.reuse, R130, R132 ;  /* 0x00000082e484723c */ /* 0x050fec0000081084 */
        /* <DEDUP_REMOVED lines=26> */
[----:B-1----:R-:W-:Y:S02]  /*1113c0*/  HMMA.1688.F32.TF32 R20, R228, R250, R96 ;  /* 0x000000fae414723c */ /* 0x002fe40000081060 */
[----:B------:R-:W-:Y:S04]  /*1113d0*/  STL.64 [R1+0x2740], R104 ;  /* 0x0027406801007387 */ /* 0x000fe80000100a00 */
[----:B------:R-:W-:Y:S01]  /*1113e0*/  STL.64 [R1+0x2748], R106 ;  /* 0x0027486a01007387 */ /* 0x000fe20000100a00 */
[C---:B------:R-:W-:Y:S03]  /*1113f0*/  HMMA.1688.F32.TF32 R96, R236.reuse, R242, R88 ;  /* 0x000000f2ec60723c */ /* 0x040fe60000081058 */
[----:B------:R-:W-:Y:S03]  /*111400*/  STL.64 [R1+0x2730], R100 ;  /* 0x0027306401007387 */ /* 0x000fe60000100a00 */
[C---:B------:R-:W-:Y:S01]  /*111410*/  HMMA.1688.F32.TF32 R88, R236.reuse, R82, R12 ;  /* 0x00000052ec58723c */ /* 0x040fe2000008100c */
[----:B------:R-:W-:Y:S04]  /*111420*/  STL.64 [R1+0x2738], R102 ;  /* 0x0027386601007387 */ /* 0x000fe80000100a00 */
[----:B------:R-:W-:Y:S01]  /*111430*/  LDS R228, [R3+UR10+0x34780] ;  /* 0x0347800a03e47984 */ /* 0x000fe20008000800 */
[C---:B------:R-:W-:Y:S03]  /*111440*/  HMMA.1688.F32.TF32 R12, R236.reuse, R38, R68 ;  /* 0x00000026ec0c723c */ /* 0x040fe60000081044 */
[----:B------:R-:W-:Y:S04]  /*111450*/  LDS R230, [R3+UR10+0x36780] ;  /* 0x0367800a03e67984 */ /* 0x000fe80008000800 */
[----:B------:R-:W-:Y:S04]  /*111460*/  STL.64 [R1+0x2420], R20 ;  /* 0x0024201401007387 */ /* 0x000fe80000100a00 */
[----:B------:R1:W-:Y:S04]  /*111470*/  STL.64 [R1+0x2428], R22 ;  /* 0x0024281601007387 */ /* 0x0003e80000100a00 */
        /* <DEDUP_REMOVED lines=25> */
[----:B---3--:R-:W-:Y:S01]  /*111610*/  HMMA.1688.F32.TF32 R4, R236, R110, R244 ;  /* 0x0000006eec04723c */ /* 0x008fe200000810f4 */
        /* <DEDUP_REMOVED lines=94> */
[----:B--2---:R-:W-:Y:S06]  /*111c00*/  HMMA.1688.F32.TF32 R112, R232, R46, R112 ;  /* 0x0000002ee870723c */ /* 0x004fec0000081070 */
[C---:B----4-:R-:W-:Y:S06]  /*111c10*/  HMMA.1688.F32.TF32 R124, R236.reuse, R250, R124 ;  /* 0x000000faec7c723c */ /* 0x050fec000008107c */
[C---:B---3--:R-:W-:Y:S06]  /*111c20*/  HMMA.1688.F32.TF32 R144, R236.reuse, R86, R144 ;  /* 0x00000056ec90723c */ /* 0x048fec0000081090 */
[C---:B------:R-:W-:Y:S06]  /*111c30*/  HMMA.1688.F32.TF32 R152, R236.reuse, R94, R152 ;  /* 0x0000005eec98723c */ /* 0x040fec0000081098 */
[----:B------:R-:W-:-:S15]  /*111c40*/  HMMA.1688.F32.TF32 R20, R236, R74, R20 ;  /* 0x0000004aec14723c */ /* 0x000fde0000081014 */
[----:B------:R-:W-:-:S02]  /*111c50*/  NOP ;  /* 0x0000000000007918 */ /* 0x000fc40000000000 */
[----:B------:R-:W-:Y:S01]  /*111c60*/  STL.64 [R1+0x26b0], R152 ;  /* 0x0026b09801007387 */ /* 0x000fe20000100a00 */
[----:B------:R-:W-:Y:S03]  /*111c70*/  HMMA.1688.F32.TF32 R132, R236, R58, R132 ;  /* 0x0000003aec84723c */ /* 0x000fe60000081084 */
        /* <DEDUP_REMOVED lines=28> */
[C---:B------:R-:W-:Y:S01]  /*111e40*/  HMMA.1688.F32.TF32 R96, R232.reuse, R142, R88 ;  /* 0x0000008ee860723c */ /* 0x040fe20000081058 */
[----:B------:R-:W-:Y:S05]  /*111e50*/  STL.64 [R1+0x2678], R102 ;  /* 0x0026786601007387 */ /* 0x000fea0000100a00 */
        /* <DEDUP_REMOVED lines=8> */
[----:B------:R-:W-:Y:S04]  /*111ee0*/  STL.64 [R1+0x2648], R90 ;  /* 0x0026485a01007387 */ /* 0x000fe80000100a00 */
[----:B------:R-:W2:Y:S05]  /*111ef0*/  LDL.64 R120, [R1+0xa70] ;  /* 0x000a700001787983 */ /* 0x000eaa0000100a00 */
[----:B------:R-:W-:Y:S04]  /*111f00*/  STL.64 [R1+0x2630], R20 ;  /* 0x0026301401007387 */ /* 0x000fe80000100a00 */
[----:B------:R3:W-:Y:S04]  /*111f10*/  STL.64 [R1+0x2638], R22 ;  /* 0x0026381601007387 */ /* 0x0007e80000100a00 */
[----:B------:R-:W-:Y:S04]  /*111f20*/  STL.64 [R1+0x2620], R12 ;  /* 0x0026200c01007387 */ /* 0x000fe80000100a00 */
[----:B------:R4:W-:Y:S01]  /*111f30*/  STL.64 [R1+0x2628], R14 ;  /* 0x0026280e01007387 */ /* 0x0009e20000100a00 */
[C---:B---3--:R-:W-:Y:S03]  /*111f40*/  HMMA.1688.F32.TF32 R20, R232.reuse, R110, R64 ;  /* 0x0000006ee814723c */ /* 0x048fe60000081040 */
[----:B------:R-:W1:Y:S03]  /*111f50*/  LDL.64 R64, [R1+0xab0] ;  /* 0x000ab00001407983 */ /* 0x000e660000100a00 */
[----:B----4-:R-:W-:-:S15]  /*111f60*/  HMMA.1688.F32.TF32 R12, R232, R94, R4 ;  /* 0x0000005ee80c723c */ /* 0x010fde0000081004 */
[----:B------:R-:W-:-:S02]  /*111f70*/  NOP ;  /* 0x0000000000007918 */ /* 0x000fc40000000000 */
[----:B------:R-:W-:Y:S04]  /*111f80*/  STL.64 [R1+0x2610], R20 ;  /* 0x0026101401007387 */ /* 0x000fe80000100a00 */
[----:B------:R-:W-:Y:S04]  /*111f90*/  STL.64 [R1+0x2618], R22 ;  /* 0x0026181601007387 */ /* 0x000fe80000100a00 */
[----:B------:R-:W3:Y:S04]  /*111fa0*/  LDL.64 R4, [R1+0xa90] ;  /* 0x000a900001047983 */ /* 0x000ee80000100a00 */
[----:B------:R-:W-:Y:S04]  /*111fb0*/  STL.64 [R1+0x2600], R12 ;  /* 0x0026000c01007387 */ /* 0x000fe80000100a00 */
[----:B------:R4:W-:Y:S02]  /*111fc0*/  STL.64 [R1+0x2608], R14 ;  /* 0x0026080e01007387 */ /* 0x0009e40000100a00 */
[C---:B----4-:R-:W-:Y:S06]  /*111fd0*/  HMMA.1688.F32.TF32 R12, R232.reuse, R86, R60 ;  /* 0x00000056e80c723c */ /* 0x050fec000008103c */
[----:B------:R-:W-:-:S15]  /*111fe0*/  HMMA.1688.F32.TF32 R20, R232, R58, R40 ;  /* 0x0000003ae814723c */ /* 0x000fde0000081028 */
[----:B------:R-:W-:-:S02]  /*111ff0*/  NOP ;  /* 0x0000000000007918 */ /* 0x000fc40000000000 */
[----:B------:R-:W-:Y:S04]  /*112000*/  STL.64 [R1+0x25f0], R12 ;  /* 0x0025f00c01007387 */ /* 0x000fe80000100a00 */
[----:B------:R4:W-:Y:S02]  /*112010*/  STL.64 [R1+0x25f8], R14 ;  /* 0x0025f80e01007387 */ /* 0x0009e40000100a00 */
[----:B----4-:R-:W-:Y:S02]  /*112020*/  HMMA.1688.F32.TF32 R12, R232, R250, R32 ;  /* 0x000000fae80c723c */ /* 0x010fe40000081020 */
[----:B------:R-:W-:Y:S04]  /*112030*/  STL.64 [R1+0x25e0], R52 ;  /* 0x0025e03401007387 */ /* 0x000fe80000100a00 */
[----:B------:R-:W-:Y:S04]  /*112040*/  STL.64 [R1+0x25e8], R54 ;  /* 0x0025e83601007387 */ /* 0x000fe80000100a00 */
[----:B------:R-:W4:Y:S04]  /*112050*/  LDL.64 R184, [R1+0xa10] ;  /* 0x000a100001b87983 */ /* 0x000f280000100a00 */
[----:B------:R-:W-:Y:S04]  /*112060*/  STL.64 [R1+0x25d0], R20 ;  /* 0x0025d01401007387 */ /* 0x000fe80000100a00 */
[----:B------:R-:W-:Y:S04]  /*112070*/  STL.64 [R1+0x25d8], R22 ;  /* 0x0025d81601007387 */ /* 0x000fe80000100a00 */
[----:B------:R-:W4:Y:S04]  /*112080*/  LDL.64 R196, [R1+0x9f0] ;  /* 0x0009f00001c47983 */ /* 0x000f280000100a00 */
[----:B------:R-:W-:Y:S04]  /*112090*/  STL.64 [R1+0x2380], R12 ;  /* 0x0023800c01007387 */ /* 0x000fe80000100a00 */
[----:B------:R2:W-:Y:S04]  /*1120a0*/  STL.64 [R1+0x2388], R14 ;  /* 0x0023880e01007387 */ /* 0x0005e80000100a00 */
[----:B------:R-:W3:Y:S04]  /*1120b0*/  LDL.LU R240, [R1+0x18d0] ;  /* 0x0018d00001f07983 */ /* 0x000ee80000300800 */
[----:B------:R-:W-:Y:S01]  /*1120c0*/  LDS R232, [R30+UR10+0x38000] ;  /* 0x0380000a1ee87984 */ /* 0x000fe20008000800 */
[----:B--2---:R-:W-:Y:S03]  /*1120d0*/  HMMA.1688.F32.TF32 R12, R228, R242, R244 ;  /* 0x000000f2e40c723c */ /* 0x004fe600000810f4 */
[----:B------:R-:W-:Y:S04]  /*1120e0*/  LDS R234, [R30+UR10+0x3a000] ;  /* 0x03a0000a1eea7984 */ /* 0x000fe80008000800 */
[----:B------:R-:W-:Y:S04]  /*1120f0*/  LDS R233, [R31+UR10+0x38000] ;  /* 0x0380000a1fe97984 */ /* 0x000fe80008000800 */
[----:B------:R-:W2:-:S12]  /*112100*/  LDS R235, [R31+UR10+0x3a000] ;  /* 0x03a0000a1feb7984 */ /* 0x000e980008000800 */
[----:B------:R2:W-:Y:S04]  /*112110*/  STL.64 [R1+0x2370], R12 ;  /* 0x0023700c01007387 */ /* 0x0005e80000100a00 */
[----:B------:R2:W-:Y:S04]  /*112120*/  STL.64 [R1+0x2378], R14 ;  /* 0x0023780e01007387 */ /* 0x0005e80000100a00 */
        /* <DEDUP_REMOVED lines=67> */
[----:B------:R-:W4:Y:S01]  /*112560*/  LDL.64 R76, [R1+0xa50] ;  /* 0x000a5000014c7983 */ /* 0x000f220000100a00 */
[C---:B--2---:R-:W-:Y:S06]  /*112570*/  HMMA.1688.F32.TF32 R12, R228.reuse, R74, R12 ;  /* 0x0000004ae40c723c */ /* 0x044fec000008100c */
[C---:B---3--:R-:W-:Y:S06]  /*112580*/  HMMA.1688.F32.TF32 R108, R228.reuse, R110, R112 ;  /* 0x0000006ee46c723c */ /* 0x048fec0000081070 */
[C---:B----4-:R-:W-:Y:S06]  /*112590*/  HMMA.1688.F32.TF32 R36, R228.reuse, R38, R40 ;  /* 0x00000026e424723c */ /* 0x050fec0000081028 */
[C---:B------:R-:W-:Y:S06]  /*1125a0*/  HMMA.1688.F32.TF32 R80, R228.reuse, R82, R96 ;  /* 0x00000052e450723c */ /* 0x040fec0000081060 */
[----:B------:R-:W-:-:S15]  /*1125b0*/  HMMA.1688.F32.TF32 R68, R228, R46, R68 ;  /* 0x0000002ee444723c */ /* 0x000fde0000081044 */
[----:B------:R-:W-:-:S02]  /*1125c0*/  NOP ;  /* 0x0000000000007918 */ /* 0x000fc40000000000 */
[----:B------:R2:W-:Y:S01]  /*1125d0*/  STL.64 [R1+0x2360], R80 ;  /* 0x0023605001007387 */ /* 0x0005e20000100a00 */
[C---:B------:R-:W-:Y:S03]  /*1125e0*/  HMMA.1688.F32.TF32 R136, R228.reuse, R138, R20 ;  /* 0x0000008ae488723c */ /* 0x040fe60000081014 */
[----:B------:R-:W-:Y:S04]  /*1125f0*/  STL.64 [R1+0x2368], R82 ;  /* 0x0023685201007387 */ /* 0x000fe80000100a00 */
[----:B------:R-:W3:Y:S01]  /*112600*/  LDL.64 R44, [R1+0x990] ;  /* 0x00099000012c7983 */ /* 0x000ee20000100a00 */
[C---:B------:R-:W-:Y:S06]  /*112610*/  HMMA.1688.F32.TF32 R20, R228.reuse, R10, R124 ;  /* 0x0000000ae414723c */ /* 0x040fec000008107c */
[C---:B------:R-:W-:Y:S06]  /*112620*/  HMMA.1688.F32.TF32 R140, R228.reuse, R142, R144 ;  /* 0x0000008ee48c723c */ /* 0x040fec0000081090 */
[C---:B------:R-:W-:Y:S01]  /*112630*/  HMMA.1688.F32.TF32 R116, R228.reuse, R50, R52 ;  /* 0x00000032e474723c */ /* 0x040fe20000081034 */
[----:B------:R4:W-:Y:S05]  /*112640*/  STL.64 [R1+0x2350], R68 ;  /* 0x0023504401007387 */ /* 0x0009ea0000100a00 */
[C---:B------:R-:W-:Y:S01]  /*112650*/  HMMA.1688.F32.TF32 R148, R228.reuse, R150, R152 ;  /* 0x00000096e494723c */ /* 0x040fe20000081098 */
[----:B------:R-:W-:Y:S04]  /*112660*/  STL.64 [R1+0x2358], R70 ;  /* 0x0023584601007387 */ /* 0x000fe80000100a00 */
[----:B--2---:R-:W2:Y:S01]  /*112670*/  LDL.64 R80, [R1+0x9b0] ;  /* 0x0009b00001507983 */ /* 0x004ea20000100a00 */
[C---:B------:R-:W-:Y:S06]  /*112680*/  HMMA.1688.F32.TF32 R8, R228.reuse, R94, R104 ;  /* 0x0000005ee408723c */ /* 0x040fec0000081068 */
[C---:B------:R-:W-:Y:S01]  /*112690*/  HMMA.1688.F32.TF32 R128, R228.reuse, R130, R132 ;  /* 0x00000082e480723c */ /* 0x040fe20000081084 */
[----:B------:R4:W-:Y:S04]  /*1126a0*/  STL.64 [R1+0x2340], R36 ;  /* 0x0023402401007387 */ /* 0x0009e80000100a00 */
[----:B------:R-:W-:Y:S04]  /*1126b0*/  STL.64 [R1+0x2348], R38 ;  /* 0x0023482601007387 */ /* 0x000fe80000100a00 */
[----:B----4-:R-:W4:Y:S04]  /*1126c0*/  LDL.64 R68, [R1+0xa30] ;  /* 0x000a300001447983 */ /* 0x010f280000100a00 */
[----:B------:R-:W2:Y:S04]  /*1126d0*/  LDL.64 R36, [R1+0x9d0] ;  /* 0x0009d00001247983 */ /* 0x000ea80000100a00 */
[----:B------:R-:W3:Y:S04]  /*1126e0*/  LDL.64 R40, [R1+0x970] ;  /* 0x0009700001287983 */ /* 0x000ee80000100a00 */
[----:B------:R-:W4:Y:S04]  /*1126f0*/  LDL.64 R96, [R1+0x950] ;  /* 0x0009500001607983 */ /* 0x000f280000100a00 */
[----:B------:R-:W4:Y:S04]  /*112700*/  LDL.64 R100, [R1+0x930] ;  /* 0x0009300001647983 */ /* 0x000f280000100a00 */
[----:B------:R-:W4:Y:S04]  /*112710*/  LDL.64 R48, [R1+0x910] ;  /* 0x0009100001307983 */ /* 0x000f280000100a00 */
[----:B------:R-:W4:Y:S04]  /*112720*/  LDL.64 R52, [R1+0x8f0] ;  /* 0x0008f00001347983 */ /* 0x000f280000100a00 */
[----:B------:R1:W-:Y:S04]  /*112730*/  STL.64 [R1+0x25c0], R116 ;  /* 0x0025c07401007387 */ /* 0x0003e80000100a00 */
[----:B------:R-:W-:Y:S04]  /*112740*/  STL.64 [R1+0x25c8], R118 ;  /* 0x0025c87601007387 */ /* 0x000fe80000100a00 */
[----:B-1----:R-:W2:Y:S04]  /*112750*/  LDL.64 R116, [R1+0x8d0] ;  /* 0x0008d00001747983 */ /* 0x002ea80000100a00 */
        /* <DEDUP_REMOVED lines=16> */
[----:B------:R-:W-:Y:S04]  /*112860*/  STL.64 [R1+0x2500], R20 ;  /* 0x0025001401007387 */ /* 0x000fe80000100a00 */
[----:B------:R1:W-:Y:S04]  /*112870*/  STL.64 [R1+0x2508], R22 ;  /* 0x0025081601007387 */ /* 0x0003e80000100a00 */
[----:B------:R-:W-:Y:S04]  /*112880*/  STL.64 [R1+0x24f0], R12 ;  /* 0x0024f00c01007387 */ /* 0x000fe80000100a00 */
[----:B------:R1:W-:Y:S02]  /*112890*/  STL.64 [R1+0x24f8], R14 ;  /* 0x0024f80e01007387 */ /* 0x0003e40000100a00 */
[----:B-1----:R-:W-:Y:S02]  /*1128a0*/  HMMA.1688.F32.TF32 R20, R228, R250, R32 ;  /* 0x000000fae414723c */ /* 0x002fe40000081020 */
[----:B------:R-:W-:Y:S04]  /*1128b0*/  STL.64 [R1+0x24d0], R8 ;  /* 0x0024d00801007387 */ /* 0x000fe80000100a00 */
[----:B------:R1:W-:Y:S01]  /*1128c0*/  STL.64 [R1+0x24d8], R10 ;  /* 0x0024d80a01007387 */ /* 0x0003e20000100a00 */
[C---:B------:R-:W-:Y:S03]  /*1128d0*/  HMMA.1688.F32.TF32 R12, R236.reuse, R64, R244 ;  /* 0x00000040ec0c723c */ /* 0x040fe600000810f4 */
[----:B------:R-:W-:Y:S04]  /*1128e0*/  LDS R228, [R3+UR10+0x38080] ;  /* 0x0380800a03e47984 */ /* 0x000fe80008000800 */
[----:B------:R-:W-:Y:S01]  /*1128f0*/  LDS R230, [R3+UR10+0x3a080] ;  /* 0x03a0800a03e67984 */ /* 0x000fe20008000800 */
[C---:B-1----:R-:W-:Y:S03]  /*112900*/  HMMA.1688.F32.TF32 R8, R236.reuse, R4, R240 ;  /* 0x00000004ec08723c */ /* 0x042fe600000810f0 */
[----:B------:R-:W-:Y:S04]  /*112910*/  LDS R229, [R2+UR10+0x38080] ;  /* 0x0380800a02e57984 */ /* 0x000fe80008000800 */
[----:B------:R-:W1:Y:S04]  /*112920*/  LDS R231, [R2+UR10+0x3a080] ;  /* 0x03a0800a02e77984 */ /* 0x000e680008000800 */
        /* <DEDUP_REMOVED lines=120> */
[C---:B------:R-:W-:Y:S08]  /*1130b0*/  HMMA.1688.F32.TF32 R108, R236.reuse, R100, R108 ;  /* 0x00000064ec6c723c */ /* 0x040ff0000008106c */
        /* <DEDUP_REMOVED lines=11> */
[----:B------:R-:W-:Y:S01]  /*113170*/  STL.64 [R1+0x2268], R110 ;  /* 0x0022686e01007387 */ /* 0x000fe20000100a00 */
[----:B-1----:R-:W-:Y:S03]  /*113180*/  HMMA.1688.F32.TF32 R20, R236, R52, R92 ;  /* 0x00000034ec14723c */ /* 0x002fe6000008105c */
[----:B------:R-:W-:Y:S04]  /*113190*/  STL.64 [R1+0x2250], R8 ;  /* 0x0022500801007387 */ /* 0x000fe80000100a00 */
[----:B------:R1:W-:Y:S04]  /*1131a0*/  STL.64 [R1+0x2258], R10 ;  /* 0x0022580a01007387 */ /* 0x0003e80000100a00 */
[----:B------:R-:W-:Y:S04]  /*1131b0*/  LDS R236, [R30+UR10+0x38080] ;  /* 0x0380800a1eec7984 */ /* 0x000fe80008000800 */
[----:B------:R-:W-:Y:S01]  /*1131c0*/  LDS R238, [R30+UR10+0x3a080] ;  /* 0x03a0800a1eee7984 */ /* 0x000fe20008000800 */
[C---:B-1----:R-:W-:Y:S03]  /*1131d0*/  HMMA.1688.F32.TF32 R8, R232.reuse, R64, R84 ;  /* 0x00000040e808723c */ /* 0x042fe60000081054 */
[----:B------:R-:W-:Y:S04]  /*1131e0*/  LDS R237, [R31+UR10+0x38080] ;  /* 0x0380800a1fed7984 */ /* 0x000fe80008000800 */
[----:B------:R-:W1:Y:S04]  /*1131f0*/  LDS R239, [R31+UR10+0x3a080] ;  /* 0x03a0800a1fef7984 */ /* 0x000e680008000800 */
[----:B------:R-:W-:Y:S04]  /*113200*/  STL.64 [R1+0x2240], R20 ;  /* 0x0022401401007387 */ /* 0x000fe80000100a00 */
[----:B------:R2:W-:Y:S04]  /*113210*/  STL.64 [R1+0x2248], R22 ;  /* 0x0022481601007387 */ /* 0x0005e80000100a00 */
[----:B------:R-:W-:Y:S04]  /*113220*/  STL.64 [R1+0x2230], R88 ;  /* 0x0022305801007387 */ /* 0x000fe80000100a00 */
[----:B------:R-:W-:Y:S01]  /*113230*/  STL.64 [R1+0x2238], R90 ;  /* 0x0022385a01007387 */ /* 0x000fe20000100a00 */
[C---:B--2---:R-:W-:Y:S03]  /*113240*/  HMMA.1688.F32.TF32 R20, R232.reuse, R4, R12 ;  /* 0x00000004e814723c */ /* 0x044fe6000008100c */
[----:B------:R-:W-:Y:S04]  /*113250*/  STL.64 [R1+0x2220], R8 ;  /* 0x0022200801007387 */ /* 0x000fe80000100a00 */
[----:B------:R2:W-:Y:S01]  /*113260*/  STL.64 [R1+0x2228], R10 ;  /* 0x0022280a01007387 */ /* 0x0005e20000100a00 */
[C---:B------:R-:W-:Y:S06]  /*113270*/  HMMA.1688.F32.TF32 R12, R232.reuse, R120, R72 ;  /* 0x00000078e80c723c */ /* 0x040fec0000081048 */
[C---:B--2---:R-:W-:Y:S09]  /*113280*/  HMMA.1688.F32.TF32 R8, R232.reuse, R76, R60 ;  /* 0x0000004ce808723c */ /* 0x044ff2000008103c */
        /* <DEDUP_REMOVED lines=8> */
[C---:B------:R-:W-:Y:S11]  /*113310*/  HMMA.1688.F32.TF32 R20, R232.reuse, R196, R248 ;  /* 0x000000c4e814723c */ /* 0x040ff600000810f8 */
        /* <DEDUP_REMOVED lines=8> */
[----:B------:R-:W2:Y:S08]  /*1133a0*/  LDL.LU R56, [R1+0xf80] ;  /* 0x000f800001387983 */ /* 0x000eb00000300800 */
        /* <DEDUP_REMOVED lines=115> */
[----:B------:R-:W-:-:S15]  /*113ae0*/  HMMA.1688.F32.TF32 R248, R232, R96, R248 ;  /* 0x00000060e8f8723c */ /* 0x000fde00000810f8 */
[----:B------:R-:W-:-:S02]  /*113af0*/  NOP ;  /* 0x0000000000007918 */ /* 0x000fc40000000000 */
[----:B------:R-:W-:Y:S04]  /*113b00*/  STL.64 [R1+0x2190], R164 ;  /* 0x002190a401007387 */ /* 0x000fe80000100a00 */
[----:B------:R2:W-:Y:S04]  /*113b10*/  STL.64 [R1+0x2198], R166 ;  /* 0x002198a601007387 */ /* 0x0005e80000100a00 */
        /* <DEDUP_REMOVED lines=9> */
[----:B------:R-:W2:Y:S04]  /*113bb0*/  LDL.LU.64 R248, [R1+0xa910] ;  /* 0x00a9100001f87983 */ /* 0x000ea80000300a00 */
[----:B------:R-:W-:Y:S04]  /*113bc0*/  STL.64 [R1+0x2160], R244 ;  /* 0x002160f401007387 */ /* 0x000fe80000100a00 */
[----:B------:R1:W-:Y:S04]  /*113bd0*/  STL.64 [R1+0x2168], R246 ;  /* 0x002168f601007387 */ /* 0x0003e80000100a00 */
[----:B-1----:R-:W3:Y:S04]  /*113be0*/  LDL.LU.64 R246, [R1+0xa908] ;  /* 0x00a9080001f67983 */ /* 0x002ee80000300a00 */
[----:B------:R-:W4:Y:S04]  /*113bf0*/  LDL.LU.64 R244, [R1+0xa900] ;  /* 0x00a9000001f47983 */ /* 0x000f280000300a00 */
[----:B------:R-:W-:Y:S04]  /*113c00*/  STL.64 [R1+0x2150], R240 ;  /* 0x002150f001007387 */ /* 0x000fe80000100a00 */
[----:B------:R1:W-:Y:S04]  /*113c10*/  STL.64 [R1+0x2158], R242 ;  /* 0x002158f201007387 */ /* 0x0003e80000100a00 */
[----:B-1----:R-:W2:Y:S04]  /*113c20*/  LDL.LU.64 R242, [R1+0xa8f8] ;  /* 0x00a8f80001f27983 */ /* 0x002ea80000300a00 */
[----:B------:R-:W3:Y:S01]  /*113c30*/  LDL.LU.64 R240, [R1+0xa8f0] ;  /* 0x00a8f00001f07983 */ /* 0x000ee20000300a00 */
        /* <DEDUP_REMOVED lines=31> */
[C---:B-1----:R-:W-:Y:S06]  /*113e30*/  HMMA.1688.F32.TF32 R20, R228.reuse, R80, R8 ;  /* 0x00000050e414723c */ /* 0x042fec0000081008 */
[C---:B------:R-:W-:Y:S01]  /*113e40*/  HMMA.1688.F32.TF32 R8, R228.reuse, R40, R108 ;  /* 0x00000028e408723c */ /* 0x040fe2000008106c */
[----:B------:R-:W-:Y:S04]  /*113e50*/  STL.64 [R1+0x20c0], R128 ;  /* 0x0020c08001007387 */ /* 0x000fe80000100a00 */
[----:B------:R-:W-:Y:S04]  /*113e60*/  STL.64 [R1+0x20c8], R130 ;  /* 0x0020c88201007387 */ /* 0x000fe80000100a00 */
[----:B------:R-:W-:Y:S04]  /*113e70*/  STL.64 [R1+0x20b0], R124 ;  /* 0x0020b07c01007387 */ /* 0x000fe80000100a00 */
[----:B------:R-:W-:Y:S04]  /*113e80*/  STL.64 [R1+0x20b8], R126 ;  /* 0x0020b87e01007387 */ /* 0x000fe80000100a00 */
[----:B------:R-:W-:Y:S04]  /*113e90*/  STL.64 [R1+0x20a0], R20 ;  /* 0x0020a01401007387 */ /* 0x000fe80000100a00 */
[----:B------:R1:W-:Y:S01]  /*113ea0*/  STL.64 [R1+0x20a8], R22 ;  /* 0x0020a81601007387 */ /* 0x0003e20000100a00 */
[C---:B------:R-:W-:Y:S03]  /*113eb0*/  HMMA.1688.F32.TF32 R92, R228.reuse, R100, R92 ;  /* 0x00000064e45c723c */ /* 0x040fe6000008105c */
[----:B------:R-:W-:Y:S04]  /*113ec0*/  STL.64 [R1+0x2090], R112 ;  /* 0x0020907001007387 */ /* 0x000fe80000100a00 */
[----:B------:R-:W-:Y:S01]  /*113ed0*/  STL.64 [R1+0x2098], R114 ;  /* 0x0020987201007387 */ /* 0x000fe20000100a00 */
[C---:B-1----:R-:W-:Y:S03]  /*113ee0*/  HMMA.1688.F32.TF32 R20, R228.reuse, R96, R104 ;  /* 0x00000060e414723c */ /* 0x042fe60000081068 */
[----:B------:R-:W-:Y:S04]  /*113ef0*/  STL.64 [R1+0x2080], R8 ;  /* 0x0020800801007387 */ /* 0x000fe80000100a00 */
[----:B------:R1:W-:Y:S02]  /*113f00*/  STL.64 [R1+0x2088], R10 ;  /* 0x0020880a01007387 */ /* 0x0003e40000100a00 */
[----:B-1----:R-:W-:-:S14]  /*113f10*/  HMMA.1688.F32.TF32 R8, R228, R48, R88 ;  /* 0x00000030e408723c */ /* 0x002fdc0000081058 */
[----:B------:R-:W-:Y:S04]  /*113f20*/  STL.64 [R1+0x2070], R20 ;  /* 0x0020701401007387 */ /* 0x000fe80000100a00 */
[----:B------:R1:W-:Y:S01]  /*113f30*/  STL.64 [R1+0x2078], R22 ;  /* 0x0020781601007387 */ /* 0x0003e20000100a00 */
[C---:B------:R-:W-:Y:S03]  /*113f40*/  HMMA.1688.F32.TF32 R12, R228.reuse, R116, R12 ;  /* 0x00000074e40c723c */ /* 0x040fe6000008100c */
[----:B------:R-:W-:Y:S04]  /*113f50*/  STL.64 [R1+0x2060], R92 ;  /* 0x0020605c01007387 */ /* 0x000fe80000100a00 */
[----:B------:R-:W-:Y:S01]  /*113f60*/  STL.64 [R1+0x2068], R94 ;  /* 0x0020685e01007387 */ /* 0x000fe20000100a00 */
[----:B-1----:R-:W-:Y:S03]  /*113f70*/  HMMA.1688.F32.TF32 R20, R228, R52, R84 ;  /* 0x00000034e414723c */ /* 0x002fe60000081054 */
[----:B------:R-:W-:Y:S04]  /*113f80*/  STL.64 [R1+0x2050], R8 ;  /* 0x0020500801007387 */ /* 0x000fe80000100a00 */
[----:B------:R1:W-:Y:S01]  /*113f90*/  STL.64 [R1+0x2058], R10 ;  /* 0x0020580a01007387 */ /* 0x0003e20000100a00 */
[----:B------:R-:W-:-:S02]  /*113fa0*/  IMAD.MOV.U32 R7, RZ, RZ, R44 ;  /* 0x000000ffff077224 */ /* 0x000fc400078e002c */
[----:B------:R-:W-:Y:S01]  /*113fb0*/  IMAD.MOV.U32 R6, RZ, RZ, R45 ;  /* 0x000000ffff067224 */ /* 0x000fe200078e002d */
        /* <DEDUP_REMOVED lines=13> */
[----:B-1----:R-:W-:Y:S10]  /*114090*/  HMMA.1688.F32.TF32 R8, R236, R76, R32 ;  /* 0x0000004cec08723c */ /* 0x002ff40000081020 */
[----:B------:R-:W-:Y:S04]  /*1140a0*/  STL.64 [R1+0x2010], R20 ;  /* 0x0020101401007387 */ /* 0x000fe80000100a00 */
[----:B------:R-:W-:Y:S04]  /*1140b0*/  STL.64 [R1+0x2018], R22 ;  /* 0x0020181601007387 */ /* 0x000fe80000100a00 */
[----:B------:R-:W4:Y:S04]  /*1140c0*/  LDL.LU R56, [R1+0xc00] ;  /* 0x000c000001387983 */ /* 0x000f280000300800 */
[----:B------:R-:W-:Y:S04]  /*1140d0*/  STL.64 [R1+0x2000], R12 ;  /* 0x0020000c01007387 */ /* 0x000fe80000100a00 */
[----:B------:R-:W-:Y:S04]  /*1140e0*/  STL.64 [R1+0x2008], R14 ;  /* 0x0020080e01007387 */ /* 0x000fe80000100a00 */
[----:B------:R1:W-:Y:S04]  /*1140f0*/  STL.64 [R1+0x1fe0], R8 ;  /* 0x001fe00801007387 */ /* 0x0003e80000100a00 */
[----:B------:R1:W-:Y:S01]  /*114100*/  STL.64 [R1+0x1fe8], R10 ;  /* 0x001fe80a01007387 */ /* 0x0003e20000100a00 */
[----:B--2---:R-:W-:-:S03]  /*114110*/  IMAD.MOV.U32 R60, RZ, RZ, R243 ;  /* 0x000000ffff3c7224 */ /* 0x004fc600078e00f3 */
[----:B------:R-:W2:Y:S01]  /*114120*/  LDL.LU R57, [R1+0xc04] ;  /* 0x000c040001397983 */ /* 0x000ea20000300800 */
[----:B------:R-:W-:-:S03]  /*114130*/  IMAD.MOV.U32 R61, RZ, RZ, R242 ;  /* 0x000000ffff3d7224 */ /* 0x000fc600078e00f2 */
[----:B------:R-:W2:Y:S01]  /*114140*/  LDL.LU R58, [R1+0xc08] ;  /* 0x000c0800013a7983 */ /* 0x000ea20000300800 */
[----:B---3--:R-:W-:-:S03]  /*114150*/  MOV R62, R241 ;  /* 0x000000f1003e7202 */ /* 0x008fc60000000f00 */
[----:B------:R-:W2:Y:S01]  /*114160*/  LDL.LU R59, [R1+0xc0c] ;  /* 0x000c0c00013b7983 */ /* 0x000ea20000300800 */
[----:B------:R-:W-:-:S03]  /*114170*/  IMAD.MOV.U32 R63, RZ, RZ, R240 ;  /* 0x000000ffff3f7224 */ /* 0x000fc600078e00f0 */
        /* <DEDUP_REMOVED lines=72> */
[----:B----4-:R-:W-:Y:S01]  /*114600*/  IMAD.MOV.U32 R32, RZ, RZ, R244 ;  /* 0x000000ffff207224 */ /* 0x010fe200078e00f4 */
[----:B------:R-:W-:Y:S01]  /*114610*/  MOV R34, R246 ;  /* 0x000000f600227202 */ /* 0x000fe20000000f00 */
[----:B------:R-:W-:-:S02]  /*114620*/  IMAD.MOV.U32 R33, RZ, RZ, R245 ;  /* 0x000000ffff217224 */ /* 0x000fc400078e00f5 */
[----:B------:R-:W-:Y:S02]  /*114630*/  IMAD.MOV.U32 R35, RZ, RZ, R247 ;  /* 0x000000ffff237224 */ /* 0x000fe400078e00f7 */
[----:B---3--:R-:W-:Y:S01]  /*114640*/  IMAD.MOV.U32 R15, RZ, RZ, R243 ;  /* 0x000000ffff0f7224 */ /* 0x008fe200078e00f3 */
[----:B--2---:R-:W-:Y:S01]  /*114650*/  MOV R14, R242 ;  /* 0x000000f2000e7202 */ /* 0x004fe20000000f00 */
[----:B------:R-:W-:Y:S02]  /*114660*/  IMAD.MOV.U32 R13, RZ, RZ, R241 ;  /* 0x000000ffff0d7224 */ /* 0x000fe400078e00f1 */
[----:B------:R-:W-:Y:S02]  /*114670*/  IMAD.MOV.U32 R12, RZ, RZ, R240 ;  /* 0x000000ffff0c7224 */ /* 0x000fe400078e00f0 */
[----:B------:R-:W2:Y:S04]  /*114680*/  LDL.LU R240, [R1+0xa8dc] ;  /* 0x00a8dc0001f07983 */ /* 0x000ea80000300800 */
[----:B------:R-:W2:Y:S04]  /*114690*/  LDL.LU R241, [R1+0xa8d8] ;  /* 0x00a8d80001f17983 */ /* 0x000ea80000300800 */
[----:B------:R-:W2:Y:S04]  /*1146a0*/  LDL.LU R242, [R1+0xa8d4] ;  /* 0x00a8d40001f27983 */ /* 0x000ea80000300800 */
[----:B------:R-:W2:Y:S04]  /*1146b0*/  LDL.LU R243, [R1+0xa8d0] ;  /* 0x00a8d00001f37983 */ /* 0x000ea80000300800 */
[----:B------:R-:W3:Y:S04]  /*1146c0*/  LDL.LU R244, [R1+0xa8cc] ;  /* 0x00a8cc0001f47983 */ /* 0x000ee80000300800 */
[----:B------:R-:W3:Y:S04]  /*1146d0*/  LDL.LU R245, [R1+0xa8c8] ;  /* 0x00a8c80001f57983 */ /* 0x000ee80000300800 */
[----:B------:R-:W3:Y:S04]  /*1146e0*/  LDL.LU R246, [R1+0xa8c4] ;  /* 0x00a8c40001f67983 */ /* 0x000ee80000300800 */
[----:B------:R-:W3:Y:S01]  /*1146f0*/  LDL.LU R247, [R1+0xa8c0] ;  /* 0x00a8c00001f77983 */ /* 0x000ee20000300800 */
        /* <DEDUP_REMOVED lines=32> */
[----:B-1----:R-:W-:Y:S06]  /*114900*/  HMMA.1688.F32.TF32 R20, R236, R116, R108 ;  /* 0x00000074ec14723c */ /* 0x002fec000008106c */
[C---:B----4-:R-:W-:Y:S01]  /*114910*/  HMMA.1688.F32.TF32 R8, R232.reuse, R64, R104 ;  /* 0x00000040e808723c */ /* 0x050fe20000081068 */
        /* <DEDUP_REMOVED lines=11> */
[----:B------:R-:W1:Y:S01]  /*1149d0*/  LDS R239, [R2+UR10+0x3a180] ;  /* 0x03a1800a02ef7984 */ /* 0x000e620008000800 */
[C---:B--2---:R-:W-:Y:S03]  /*1149e0*/  HMMA.1688.F32.TF32 R8, R232.reuse, R76, R240 ;  /* 0x0000004ce808723c */ /* 0x044fe600000810f0 */
[----:B------:R-:W-:Y:S04]  /*1149f0*/  STL.64 [R1+0x1ec0], R92 ;  /* 0x001ec05c01007387 */ /* 0x000fe80000100a00 */
[----:B------:R-:W-:Y:S08]  /*114a00*/  STL.64 [R1+0x1ec8], R94 ;  /* 0x001ec85e01007387 */ /* 0x000ff00000100a00 */
[----:B------:R-:W-:Y:S04]  /*114a10*/  STL.64 [R1+0x1eb0], R20 ;  /* 0x001eb01401007387 */ /* 0x000fe80000100a00 */
[----:B------:R-:W-:Y:S04]  /*114a20*/  STL.64 [R1+0x1eb8], R22 ;  /* 0x001eb81601007387 */ /* 0x000fe80000100a00 */
[----:B------:R-:W-:Y:S04]  /*114a30*/  STL.64 [R1+0x1ea0], R8 ;  /* 0x001ea00801007387 */ /* 0x000fe80000100a00 */
[----:B------:R2:W-:Y:S02]  /*114a40*/  STL.64 [R1+0x1ea8], R10 ;  /* 0x001ea80a01007387 */ /* 0x0005e40000100a00 */
[----:B--2---:R-:W-:-:S15]  /*114a50*/  HMMA.1688.F32.TF32 R8, R232, R68, R88 ;  /* 0x00000044e808723c */ /* 0x004fde0000081058 */
[----:B------:R-:W-:-:S08]  /*114a60*/  NOP ;  /* 0x0000000000007918 */ /* 0x000fd00000000000 */
        /* <DEDUP_REMOVED lines=16> */
[----:B------:R-:W3:Y:S01]  /*114b70*/  LDL.LU R44, [R1+0x50] ;  /* 0x00005000012c7983 */ /* 0x000ee20000300800 */
[----:B--2---:R-:W-:-:S15]  /*114b80*/  HMMA.1688.F32.TF32 R8, R232, R40, R32 ;  /* 0x00000028e808723c */ /* 0x004fde0000081020 */
[----:B------:R-:W-:-:S08]  /*114b90*/  NOP ;  /* 0x0000000000007918 */ /* 0x000fd00000000000 */
        /* <DEDUP_REMOVED lines=88> */
[----:B------:R-:W4:Y:S01]  /*115120*/  LDL.LU R95, [R1+0xcc] ;  /* 0x0000cc00015f7983 */ /* 0x000f220000300800 */
[----:B------:R-:W-:-:S03]  /*115130*/  MOV R32, R248 ;  /* 0x000000f800207202 */ /* 0x000fc60000000f00 */
[----:B------:R-:W4:Y:S01]  /*115140*/  LDL.LU R72, [R1+0x80] ;  /* 0x0000800001487983 */ /* 0x000f220000300800 */
[----:B------:R-:W-:-:S03]  /*115150*/  IMAD.MOV.U32 R33, RZ, RZ, R249 ;  /* 0x000000ffff217224 */ /* 0x000fc600078e00f9 */
        /* <DEDUP_REMOVED lines=8> */
[----:B------:R-:W4:Y:S01]  /*1151e0*/  LDL.LU R251, [R1+0xa8b0] ;  /* 0x00a8b00001fb7983 */ /* 0x000f220000300800 */
[C---:B---3--:R-:W-:Y:S06]  /*1151f0*/  HMMA.1688.F32.TF32 R88, R228.reuse, R100, R88 ;  /* 0x00000064e458723c */ /* 0x048fec0000081058 */
[C---:B------:R-:W-:Y:S06]  /*115200*/  HMMA.1688.F32.TF32 R136, R228.reuse, R120, R136 ;  /* 0x00000078e488723c */ /* 0x040fec0000081088 */
[----:B------:R-:W-:Y:S06]  /*115210*/  HMMA.1688.F32.TF32 R124, R228, R196, R124 ;  /* 0x000000c4e47c723c */ /* 0x000fec000008107c */
[C---:B------:R-:W-:Y:S06]  /*115220*/  HMMA.1688.F32.TF32 R240, R232.reuse, R100, R156 ;  /* 0x00000064e8f0723c */ /* 0x040fec000008109c */
[C---:B------:R-:W-:Y:S06]  /*115230*/  HMMA.1688.F32.TF32 R244, R232.reuse, R96, R244 ;  /* 0x00000060e8f4723c */ /* 0x040fec00000810f4 */
[C---:B------:R-:W-:Y:S06]  /*115240*/  HMMA.1688.F32.TF32 R156, R232.reuse, R48, R152 ;  /* 0x00000030e89c723c */ /* 0x040fec0000081098 */
[C---:B------:R-:W-:Y:S06]  /*115250*/  HMMA.1688.F32.TF32 R152, R232.reuse, R52, R148 ;  /* 0x00000034e898723c */ /* 0x040fec0000081094 */
[----:B------:R-:W-:Y:S05]  /*115260*/  HMMA.1688.F32.TF32 R148, R232, R116, R144 ;  /* 0x00000074e894723c */ /* 0x000fea0000081090 */
[----:B------:R-:W-:Y:S04]  /*115270*/  STL.64 [R1+0x1e20], R244 ;  /* 0x001e20f401007387 */ /* 0x000fe80000100a00 */
[----:B------:R-:W-:Y:S01]  /*115280*/  LDS R232, [R30+UR10+0x38180] ;  /* 0x0381800a1ee87984 */ /* 0x000fe20008000800 */
[C---:B------:R-:W-:Y:S03]  /*115290*/  HMMA.1688.F32.TF32 R144, R228.reuse, R64, R140 ;  /* 0x00000040e490723c */ /* 0x040fe6000008108c */
[----:B------:R-:W-:Y:S03]  /*1152a0*/  LDS R234, [R30+UR10+0x3a180] ;  /* 0x03a1800a1eea7984 */ /* 0x000fe60008000800 */
        /* <DEDUP_REMOVED lines=17> */
[C---:B--2---:R-:W-:Y:S03]  /*1153c0*/  HMMA.1688.F32.TF32 R8, R228.reuse, R36, R8 ;  /* 0x00000024e408723c */ /* 0x044fe60000081008 */
[----:B------:R-:W-:Y:S04]  /*1153d0*/  LDS R233, [R31+UR10+0x38180] ;  /* 0x0381800a1fe97984 */ /* 0x000fe80008000800 */
[----:B------:R-:W2:Y:S01]  /*1153e0*/  LDS R235, [R31+UR10+0x3a180] ;  /* 0x03a1800a1feb7984 */ /* 0x000ea20008000800 */
[----:B----4-:R-:W-:-:S15]  /*1153f0*/  HMMA.1688.F32.TF32 R20, R228, R76, R248 ;  /* 0x0000004ce414723c */ /* 0x010fde00000810f8 */
[----:B------:R-:W-:-:S08]  /*115400*/  NOP ;  /* 0x0000000000007918 */ /* 0x000fd00000000000 */
[----:B------:R-:W-:Y:S04]  /*115410*/  STL.64 [R1+0x1da0], R20 ;  /* 0x001da01401007387 */ /* 0x000fe80000100a00 */
[----:B------:R3:W-:Y:S02]  /*115420*/  STL.64 [R1+0x1da8], R22 ;  /* 0x001da81601007387 */ /* 0x0007e40000100a00 */
[C---:B---3--:R-:W-:Y:S01]  /*115430*/  HMMA.1688.F32.TF32 R20, R228.reuse, R184, R128 ;  /* 0x000000b8e414723c */ /* 0x048fe20000081080 */
[----:B------:R-:W-:Y:S01]  /*115440*/  MOV R248, R7 ;  /* 0x0000000700f87202 */ /* 0x000fe20000000f00 */
[----:B------:R-:W-:Y:S01]  /*115450*/  IMAD.MOV.U32 R249, RZ, RZ, R6 ;  /* 0x000000fffff97224 */ /* 0x000fe200078e0006 */
[----:B------:R-:W-:Y:S04]  /*115460*/  STL.64 [R1+0x1d90], R132 ;  /* 0x001d908401007387 */ /* 0x000fe80000100a00 */
[----:B------:R-:W-:Y:S02]  /*115470*/  STL.64 [R1+0x1d98], R134 ;  /* 0x001d988601007387 */ /* 0x000fe40000100a00 */
[----:B------:R-:W-:-:S14]  /*115480*/  HMMA.1688.F32.TF32 R108, R228, R248, R108 ;  /* 0x000000f8e46c723c */ /* 0x000fdc000008106c */
[----:B------:R-:W-:Y:S04]  /*115490*/  STL.64 [R1+0x1d80], R20 ;  /* 0x001d801401007387 */ /* 0x000fe80000100a00 */
[----:B------:R3:W-:Y:S04]  /*1154a0*/  STL.64 [R1+0x1d88], R22 ;  /* 0x001d881601007387 */ /* 0x0007e80000100a00 */
[----:B------:R-:W-:Y:S04]  /*1154b0*/  STL.64 [R1+0x1d70], R124 ;  /* 0x001d707c01007387 */ /* 0x000fe80000100a00 */
[----:B------:R-:W-:Y:S01]  /*1154c0*/  STL.64 [R1+0x1d78], R126 ;  /* 0x001d787e01007387 */ /* 0x000fe20000100a00 */
[C---:B---3--:R-:W-:Y:S03]  /*1154d0*/  HMMA.1688.F32.TF32 R20, R228.reuse, R80, R112 ;  /* 0x00000050e414723c */ /* 0x048fe60000081070 */
[----:B------:R-:W-:Y:S04]  /*1154e0*/  STL.64 [R1+0x1d60], R8 ;  /* 0x001d600801007387 */ /* 0x000fe80000100a00 */
[----:B------:R3:W-:Y:S02]  /*1154f0*/  STL.64 [R1+0x1d68], R10 ;  /* 0x001d680a01007387 */ /* 0x0007e40000100a00 */
[----:B---3--:R-:W-:-:S14]  /*115500*/  HMMA.1688.F32.TF32 R8, R228, R40, R104 ;  /* 0x00000028e408723c */ /* 0x008fdc0000081068 */
        /* <DEDUP_REMOVED lines=14> */
[----:B------:R1:W-:Y:S01]  /*1155f0*/  STL.64 [R1+0x1cf8], R10 ;  /* 0x001cf80a01007387 */ /* 0x0003e20000100a00 */
[----:B------:R-:W-:Y:S03]  /*115600*/  HMMA.1688.F32.TF32 R12, R228, R116, R72 ;  /* 0x00000074e40c723c */ /* 0x000fe60000081048 */
        /* <DEDUP_REMOVED lines=13> */
[----:B---3--:R-:W-:Y:S09]  /*1156e0*/  HMMA.1688.F32.TF32 R8, R236, R76, R32 ;  /* 0x0000004cec08723c */ /* 0x008ff20000081020 */
        /* <DEDUP_REMOVED lines=24> */
[----:B--2---:R-:W4:Y:S04]  /*115870*/  LDL.LU R14, [R1+0x308] ;  /* 0x00030800010e7983 */ /* 0x004f280000300800 */
        /* <DEDUP_REMOVED lines=119> */
[----:B------:R1:W-:Y:S02]  /*115ff0*/  STL.64 [R1+0x1be8], R242 ;  /* 0x001be8f201007387 */ /* 0x0003e40000100a00 */
[----:B-1----:R-:W-:Y:S02]  /*116000*/  HMMA.1688.F32.TF32 R240, R236, R96, R244 ;  /* 0x00000060ecf0723c */ /* 0x002fe400000810f4 */
[----:B------:R-:W-:Y:S04]  /*116010*/  LDS R236, [R30+UR10+0x38200] ;  /* 0x0382000a1eec7984 */ /* 0x000fe80008000800 */
[----:B------:R-:W-:Y:S01]  /*116020*/  LDS R238, [R30+UR10+0x3a200] ;  /* 0x03a2000a1eee7984 */ /* 0x000fe20008000800 */
[C---:B------:R-:W-:Y:S03]  /*116030*/  HMMA.1688.F32.TF32 R112, R232.reuse, R4, R112 ;  /* 0x00000004e870723c */ /* 0x040fe60000081070 */
[----:B------:R-:W-:Y:S03]  /*116040*/  LDS R237, [R31+UR10+0x38200] ;  /* 0x0382000a1fed7984 */ /* 0x000fe60008000800 */
[C---:B------:R-:W-:Y:S01]  /*116050*/  HMMA.1688.F32.TF32 R108, R232.reuse, R120, R108 ;  /* 0x00000078e86c723c */ /* 0x040fe2000008106c */
[----:B------:R-:W1:Y:S09]  /*116060*/  LDS R239, [R31+UR10+0x3a200] ;  /* 0x03a2000a1fef7984 */ /* 0x000e720008000800 */
        /* <DEDUP_REMOVED lines=42> */
[----:B------:R-:W-:Y:S04]  /*116310*/  STL.64 [R1+0x1ae8], R58 ;  /* 0x001ae83a01007387 */ /* 0x000fe80000100a00 */
[----:B------:R-:W2:Y:S08]  /*116320*/  LDL.LU R44, [R1+0x850] ;  /* 0x00085000012c7983 */ /* 0x000eb00000300800 */
        /* <DEDUP_REMOVED lines=64> */
[----:B--2---:R-:W-:Y:S06]  /*116730*/  HMMA.1688.F32.TF32 R108, R228, R4, R108 ;  /* 0x00000004e46c723c */ /* 0x004fec000008106c */
[C---:B------:R-:W-:Y:S06]  /*116740*/  HMMA.1688.F32.TF32 R132, R232.reuse, R48, R128 ;  /* 0x00000030e884723c */ /* 0x040fec0000081080 */
[C---:B------:R-:W-:Y:S06]  /*116750*/  HMMA.1688.F32.TF32 R128, R232.reuse, R52, R124 ;  /* 0x00000034e880723c */ /* 0x040fec000008107c */
[----:B----4-:R-:W-:Y:S01]  /*116760*/  HMMA.1688.F32.TF32 R124, R232, R116, R8 ;  /* 0x00000074e87c723c */ /* 0x010fe20000081008 */
[----:B------:R-:W-:Y:S01]  /*116770*/  IMAD.MOV.U32 R7, RZ, RZ, R80 ;  /* 0x000000ffff077224 */ /* 0x000fe200078e0050 */
[----:B------:R-:W-:Y:S04]  /*116780*/  LDS R232, [R3+UR10+0x38280] ;  /* 0x0382800a03e87984 */ /* 0x000fe80008000800 */
[C---:B------:R-:W-:Y:S05]  /*116790*/  HMMA.1688.F32.TF32 R8, R228.reuse, R64, R112 ;  /* 0x00000040e408723c */ /* 0x040fea0000081070 */
        /* <DEDUP_REMOVED lines=8> */
[C---:B------:R-:W-:Y:S06]  /*116820*/  HMMA.1688.F32.TF32 R12, R228.reuse, R80, R12 ;  /* 0x00000050e40c723c */ /* 0x040fec000008100c */
[----:B------:R-:W-:Y:S01]  /*116830*/  IMAD.MOV.U32 R6, RZ, RZ, R81 ;  /* 0x000000ffff067224 */ /* 0x000fe200078e0051 */
        /* <DEDUP_REMOVED lines=12> */
[----:B------:R-:W2:-:S15]  /*116900*/  LDL.LU R56, [R1+0x810] ;  /* 0x0008100001387983 */ /* 0x000e9e0000300800 */
[----:B------:R-:W-:-:S06]  /*116910*/  NOP ;  /* 0x0000000000007918 */ /* 0x000fcc0000000000 */
        /* <DEDUP_REMOVED lines=8> */
[----:B------:R-:W4:Y:S01]  /*1169a0*/  LDL.LU R63, [R1+0x82c] ;  /* 0x00082c00013f7983 */ /* 0x000f220000300800 */
[C---:B---3--:R-:W-:Y:S03]  /*1169b0*/  HMMA.1688.F32.TF32 R8, R228.reuse, R196, R88 ;  /* 0x000000c4e408723c */ /* 0x048fe60000081058 */
[----:B------:R-:W-:Y:S03]  /*1169c0*/  STL.64 [R1+0x1a30], R92 ;  /* 0x001a305c01007387 */ /* 0x000fe60000100a00 */
[----:B------:R-:W-:Y:S01]  /*1169d0*/  HMMA.1688.F32.TF32 R84, R228, R36, R84 ;  /* 0x00000024e454723c */ /* 0x000fe20000081054 */
[----:B------:R-:W-:-:S15]  /*1169e0*/  STL.64 [R1+0x1a38], R94 ;  /* 0x001a385e01007387 */ /* 0x000fde0000100a00 */
[----:B------:R-:W-:-:S01]  /*1169f0*/  NOP ;  /* 0x0000000000007918 */ /* 0x000fc20000000000 */
[----:B------:R-:W-:Y:S04]  /*116a00*/  STL.64 [R1+0x1a20], R8 ;  /* 0x001a200801007387 */ /* 0x000fe80000100a00 */
[----:B------:R3:W-:Y:S02]  /*116a10*/  STL.64 [R1+0x1a28], R10 ;  /* 0x001a280a01007387 */ /* 0x0007e40000100a00 */
[C---:B---3--:R-:W-:Y:S02]  /*116a20*/  HMMA.1688.F32.TF32 R8, R228.reuse, R248, R44 ;  /* 0x000000f8e408723c */ /* 0x048fe4000008102c */
[----:B------:R-:W-:Y:S04]  /*116a30*/  STL.64 [R1+0x1a10], R84 ;  /* 0x001a105401007387 */ /* 0x000fe80000100a00 */
[----:B------:R-:W-:Y:S04]  /*116a40*/  STL.64 [R1+0x1a18], R86 ;  /* 0x001a185601007387 */ /* 0x000fe80000100a00 */
[----:B------:R-:W3:Y:S04]  /*116a50*/  LDL.LU R44, [R1+0x4d0] ;  /* 0x0004d000012c7983 */ /* 0x000ee80000300800 */
[----:B------:R-:W-:Y:S04]  /*116a60*/  STL.64 [R1+0x1a00], R12 ;  /* 0x001a000c01007387 */ /* 0x000fe80000100a00 */
[----:B------:R-:W-:Y:S05]  /*116a70*/  STL.64 [R1+0x1a08], R14 ;  /* 0x001a080e01007387 */ /* 0x000fea0000100a00 */
[----:B------:R-:W-:Y:S04]  /*116a80*/  STL.64 [R1+0x19f0], R8 ;  /* 0x0019f00801007387 */ /* 0x000fe80000100a00 */
[----:B------:R1:W-:Y:S04]  /*116a90*/  STL.64 [R1+0x19f8], R10 ;  /* 0x0019f80a01007387 */ /* 0x0003e80000100a00 */
[----:B------:R-:W3:Y:S04]  /*116aa0*/  LDL.LU R45, [R1+0x4d4] ;  /* 0x0004d400012d7983 */ /* 0x000ee80000300800 */
[----:B------:R-:W3:Y:S01]  /*116ab0*/  LDL.LU R46, [R1+0x4d8] ;  /* 0x0004d800012e7983 */ /* 0x000ee20000300800 */
[C---:B-1----:R-:W-:Y:S03]  /*116ac0*/  HMMA.1688.F32.TF32 R8, R228.reuse, R40, R72 ;  /* 0x00000028e408723c */ /* 0x042fe60000081048 */
[----:B------:R-:W3:Y:S04]  /*116ad0*/  LDL.LU R47, [R1+0x4dc] ;  /* 0x0004dc00012f7983 */ /* 0x000ee80000300800 */
[----:B------:R-:W3:Y:S01]  /*116ae0*/  LDL.LU R72, [R1+0x490] ;  /* 0x0004900001487983 */ /* 0x000ee20000300800 */
[----:B------:R-:W-:-:S15]  /*116af0*/  HMMA.1688.F32.TF32 R240, R228, R96, R32 ;  /* 0x00000060e4f0723c */ /* 0x000fde0000081020 */
[----:B------:R-:W-:Y:S04]  /*116b00*/  STL.64 [R1+0x19e0], R8 ;  /* 0x0019e00801007387 */ /* 0x000fe80000100a00 */
        /* <DEDUP_REMOVED lines=18> */
[C---:B--2---:R-:W-:Y:S06]  /*116c30*/  HMMA.1688.F32.TF32 R8, R228.reuse, R48, R56 ;  /* 0x00000030e408723c */ /* 0x044fec0000081038 */
[----:B----4-:R-:W-:Y:S01]  /*116c40*/  HMMA.1688.F32.TF32 R88, R228, R100, R60 ;  /* 0x00000064e458723c */ /* 0x010fe2000008103c */
[----:B------:R-:W2:-:S15]  /*116c50*/  LDL.LU R60, [R1+0x340] ;  /* 0x00034000013c7983 */ /* 0x000e9e0000300800 */
[----:B------:R-:W-:-:S07]  /*116c60*/  NOP ;  /* 0x0000000000007918 */ /* 0x000fce0000000000 */
        /* <DEDUP_REMOVED lines=11> */
[----:B---3--:R-:W-:Y:S03]  /*116d20*/  HMMA.1688.F32.TF32 R8, R228, R52, R44 ;  /* 0x00000034e408723c */ /* 0x008fe6000008102c */
[----:B------:R-:W3:Y:S04]  /*116d30*/  LDL.LU R44, [R1+0x7f0] ;  /* 0x0007f000012c7983 */ /* 0x000ee80000300800 */
[----:B------:R-:W3:Y:S04]  /*116d40*/  LDL.LU R45, [R1+0x7f4] ;  /* 0x0007f400012d7983 */ /* 0x000ee80000300800 */
[----:B------:R-:W3:Y:S04]  /*116d50*/  LDL.LU R46, [R1+0x7f8] ;  /* 0x0007f800012e7983 */ /* 0x000ee80000300800 */
[----:B------:R-:W3:Y:S09]  /*116d60*/  LDL.LU R47, [R1+0x7fc] ;  /* 0x0007fc00012f7983 */ /* 0x000ef20000300800 */
[----:B------:R-:W-:Y:S01]  /*116d70*/  IMAD.MOV.U32 R243, RZ, RZ, R8 ;  /* 0x000000fffff37224 */ /* 0x000fe200078e0008 */
[----:B------:R-:W-:Y:S01]  /*116d80*/  MOV R241, R10 ;  /* 0x0000000a00f17202 */ /* 0x000fe20000000f00 */
[----:B------:R-:W-:-:S02]  /*116d90*/  IMAD.MOV.U32 R242, RZ, RZ, R9 ;  /* 0x000000fffff27224 */ /* 0x000fc400078e0009 */
[----:B------:R-:W-:-:S05]  /*116da0*/  IMAD.MOV.U32 R240, RZ, RZ, R11 ;  /* 0x000000fffff07224 */ /* 0x000fca00078e000b */
[----:B------:R-:W-:Y:S01]  /*116db0*/  STL [R1+0xa4ec], R240 ;  /* 0x00a4ecf001007387 */ /* 0x000fe20000100800 */
[----:B------:R-:W-:Y:S03]  /*116dc0*/  HMMA.1688.F32.TF32 R8, R228, R116, R32 ;  /* 0x00000074e408723c */ /* 0x000fe60000081020 */
[----:B------:R-:W-:Y:S04]  /*116dd0*/  STL [R1+0xa4e8], R242 ;  /* 0x00a4e8f201007387 */ /* 0x000fe80000100800 */
[----:B------:R-:W-:Y:S04]  /*116de0*/  STL [R1+0xa4e4], R243 ;  /* 0x00a4e4f301007387 */ /* 0x000fe80000100800 */
[----:B------:R-:W-:Y:S04]  /*116df0*/  STL [R1+0xa4e0], R241 ;  /* 0x00a4e0f101007387 */ /* 0x000fe80000100800 */
[----:B------:R-:W3:Y:S01]  /*116e00*/  LDL.LU R32, [R1+0x7e0] ;  /* 0x0007e00001207983 */ /* 0x000ee20000300800 */
[C---:B------:R-:W-:Y:S03]  /*116e10*/  HMMA.1688.F32.TF32 R12, R236.reuse, R4, R12 ;  /* 0x00000004ec0c723c */ /* 0x040fe6000008100c */
[----:B------:R-:W-:Y:S04]  /*116e20*/  LDS R228, [R30+UR10+0x38280] ;  /* 0x0382800a1ee47984 */ /* 0x000fe80008000800 */
[----:B------:R-:W-:Y:S04]  /*116e30*/  LDS R230, [R30+UR10+0x3a280] ;  /* 0x03a2800a1ee67984 */ /* 0x000fe80008000800 */
[----:B------:R-:W-:Y:S04]  /*116e40*/  STL.64 [R1+0x1970], R8 ;  /* 0x0019700801007387 */ /* 0x000fe80000100a00 */
[----:B------:R1:W-:Y:S04]  /*116e50*/  STL.64 [R1+0x1978], R10 ;  /* 0x0019780a01007387 */ /* 0x0003e80000100a00 */
[----:B------:R-:W3:Y:S04]  /*116e60*/  LDL.LU R33, [R1+0x7e4] ;  /* 0x0007e40001217983 */ /* 0x000ee80000300800 */
[----:B------:R-:W3:Y:S04]  /*116e70*/  LDL.LU R34, [R1+0x7e8] ;  /* 0x0007e80001227983 */ /* 0x000ee80000300800 */
[----:B------:R-:W3:Y:S01]  /*116e80*/  LDL.LU R35, [R1+0x7ec] ;  /* 0x0007ec0001237983 */ /* 0x000ee20000300800 */
[C---:B-1----:R-:W-:Y:S03]  /*116e90*/  HMMA.1688.F32.TF32 R8, R236.reuse, R120, R72 ;  /* 0x00000078ec08723c */ /* 0x042fe60000081048 */
[----:B------:R-:W-:Y:S03]  /*116ea0*/  LDS R229, [R31+UR10+0x38280] ;  /* 0x0382800a1fe57984 */ /* 0x000fe60008000800 */
[----:B------:R-:W-:Y:S01]  /*116eb0*/  HMMA.1688.F32.TF32 R84, R236, R64, R84 ;  /* 0x00000040ec54723c */ /* 0x000fe20000081054 */
[----:B------:R-:W1:-:S15]  /*116ec0*/  LDS R231, [R31+UR10+0x3a280] ;  /* 0x03a2800a1fe77984 */ /* 0x000e5e0008000800 */
[----:B------:R-:W-:-:S02]  /*116ed0*/  NOP ;  /* 0x0000000000007918 */ /* 0x000fc40000000000 */
[----:B------:R-:W-:Y:S01]  /*116ee0*/  IMAD.MOV.U32 R240, RZ, RZ, R8 ;  /* 0x000000fffff07224 */ /* 0x000fe200078e0008 */
[----:B------:R-:W-:Y:S01]  /*116ef0*/  MOV R243, R10 ;  /* 0x0000000a00f37202 */ /* 0x000fe20000000f00 */
[----:B------:R-:W-:Y:S02]  /*116f00*/  IMAD.MOV.U32 R242, RZ, RZ, R9 ;  /* 0x000000fffff27224 */ /* 0x000fe400078e0009 */
[----:B------:R-:W-:Y:S01]  /*116f10*/  IMAD.MOV.U32 R241, RZ, RZ, R11 ;  /* 0x000000fffff17224 */ /* 0x000fe200078e000b */
[----:B------:R-:W-:Y:S04]  /*116f20*/  STL.64 [R1+0x1950], R84 ;  /* 0x0019505401007387 */ /* 0x000fe80000100a00 */
[----:B------:R-:W-:Y:S04]  /*116f30*/  STL.64 [R1+0x1958], R86 ;  /* 0x0019585601007387 */ /* 0x000fe80000100a00 */
[----:B------:R-:W-:Y:S04]  /*116f40*/  STL.64 [R1+0x1920], R12 ;  /* 0x0019200c01007387 */ /* 0x000fe80000100a00 */
[----:B------:R-:W-:Y:S04]  /*116f50*/  STL.64 [R1+0x1928], R14 ;  /* 0x0019280e01007387 */ /* 0x000fe80000100a00 */
[----:B------:R-:W-:Y:S04]  /*116f60*/  STL [R1+0xa4fc], R241 ;  /* 0x00a4fcf101007387 */ /* 0x000fe80000100800 */
[----:B------:R-:W-:Y:S04]  /*116f70*/  STL [R1+0xa4f8], R243 ;  /* 0x00a4f8f301007387 */ /* 0x000fe80000100800 */
[----:B------:R-:W-:Y:S04]  /*116f80*/  STL [R1+0xa4f4], R240 ;  /* 0x00a4f4f001007387 */ /* 0x000fe80000100800 */
[----:B------:R-:W-:Y:S01]  /*116f90*/  STL [R1+0xa4f0], R242 ;  /* 0x00a4f0f201007387 */ /* 0x000fe20000100800 */
[----:B--2---:R-:W-:-:S15]  /*116fa0*/  HMMA.1688.F32.TF32 R8, R236, R76, R60 ;  /* 0x0000004cec08723c */ /* 0x004fde000008103c */
[----:B------:R-:W-:-:S08]  /*116fb0*/  NOP ;  /* 0x0000000000007918 */ /* 0x000fd00000000000 */
[----:B------:R-:W-:Y:S04]  /*116fc0*/  STL.64 [R1+0x18f0], R8 ;  /* 0x0018f00801007387 */ /* 0x000fe80000100a00 */
[----:B------:R4:W-:Y:S04]  /*116fd0*/  STL.64 [R1+0x18f8], R10 ;  /* 0x0018f80a01007387 */ /* 0x0009e80000100a00 */
[----:B------:R-:W2:Y:S01]  /*116fe0*/  LDL.LU R28, [R1+0x7d0] ;  /* 0x0007d000011c7983 */ /* 0x000ea20000300800 */
[----:B----4-:R-:W-:-:S15]  /*116ff0*/  HMMA.1688.F32.TF32 R8, R236, R68, R56 ;  /* 0x00000044ec08723c */ /* 0x010fde0000081038 */
[----:B------:R-:W-:-:S08]  /*117000*/  NOP ;  /* 0x0000000000007918 */ /* 0x000fd00000000000 */
[----:B------:R-:W-:Y:S04]  /*117010*/  STL.64 [R1+0x18d0], R8 ;  /* 0x0018d00801007387 */ /* 0x000fe80000100a00 */
[----:B------:R3:W-:Y:S04]  /*117020*/  STL.64 [R1+0x18d8], R10 ;  /* 0x0018d80a01007387 */ /* 0x0007e80000100a00 */
[----:B------:R-:W2:Y:S04]  /*117030*/  LDL.LU R29, [R1+0x7d4] ;  /* 0x0007d400011d7983 */ /* 0x000ea80000300800 */
[----:B------:R-:W2:Y:S04]  /*117040*/  LDL.LU R30, [R1+0x7d8] ;  /* 0x0007d800011e7983 */ /* 0x000ea80000300800 */
[----:B------:R-:W2:Y:S01]  /*117050*/  LDL.LU R31, [R1+0x7dc] ;  /* 0x0007dc00011f7983 */ /* 0x000ea20000300800 */
[----:B---3--:R-:W-:-:S15]  /*117060*/  HMMA.1688.F32.TF32 R8, R236, R184, R44 ;  /* 0x000000b8ec08723c */ /* 0x008fde000008102c */
[----:B------:R-:W-:-:S09]  /*117070*/  NOP ;  /* 0x0000000000007918 */ /* 0x000fd20000000000 */
[----:B------:R-:W-:Y:S01]  /*117080*/  IMAD.MOV.U32 R241, RZ, RZ, R8 ;  /* 0x000000fffff17224 */ /* 0x000fe200078e0008 */
[----:B------:R-:W-:Y:S01]  /*117090*/  MOV R240, R10 ;  /* 0x0000000a00f07202 */ /* 0x000fe20000000f00 */
[----:B------:R-:W-:Y:S02]  /*1170a0*/  IMAD.MOV.U32 R243, RZ, RZ, R9 ;  /* 0x000000fffff37224 */ /* 0x000fe400078e0009 */
[----:B------:R-:W-:Y:S02]  /*1170b0*/  IMAD.MOV.U32 R242, RZ, RZ, R11 ;  /* 0x000000fffff27224 */ /* 0x000fe400078e000b */
[C---:B------:R-:W-:Y:S03]  /*1170c0*/  HMMA.1688.F32.TF32 R8, R236.reuse, R196, R32 ;  /* 0x000000c4ec08723c */ /* 0x040fe60000081020 */
[----:B------:R-:W-:Y:S04]  /*1170d0*/  STL [R1+0xa50c], R242 ;  /* 0x00a50cf201007387 */ /* 0x000fe80000100800 */
[----:B------:R-:W-:Y:S04]  /*1170e0*/  STL [R1+0xa508], R240 ;  /* 0x00a508f001007387 */ /* 0x000fe80000100800 */
[----:B------:R-:W-:Y:S04]  /*1170f0*/  STL [R1+0xa504], R241 ;  /* 0x00a504f101007387 */ /* 0x000fe80000100800 */
[----:B------:R-:W-:Y:S04]  /*117100*/  STL [R1+0xa500], R243 ;  /* 0x00a500f301007387 */ /* 0x000fe80000100800 */
[----:B------:R-:W3:Y:S04]  /*117110*/  LDL.LU R12, [R1+0x7c0] ;  /* 0x0007c000010c7983 */ /* 0x000ee80000300800 */
[----:B------:R-:W-:Y:S04]  /*117120*/  STL.64 [R1+0x18a0], R8 ;  /* 0x0018a00801007387 */ /* 0x000fe80000100a00 */
        /* <DEDUP_REMOVED lines=28> */
[----:B------:R-:W2:Y:S09]  /*1172f0*/  LDL.LU R31, [R1+0x76c] ;  /* 0x00076c00011f7983 */ /* 0x000eb20000300800 */
[----:B------:R-:W-:Y:S01]  /*117300*/  IMAD.MOV.U32 R242, RZ, RZ, R8 ;  /* 0x000000fffff27224 */ /* 0x000fe200078e0008 */
[----:B------:R-:W-:Y:S01]  /*117310*/  MOV R241, R10 ;  /* 0x0000000a00f17202 */ /* 0x000fe20000000f00 */
[----:B------:R-:W-:-:S02]  /*117320*/  IMAD.MOV.U32 R240, RZ, RZ, R9 ;  /* 0x000000fffff07224 */ /* 0x000fc400078e0009 */
[----:B------:R-:W-:Y:S01]  /*117330*/  IMAD.MOV.U32 R243, RZ, RZ, R11 ;  /* 0x000000fffff37224 */ /* 0x000fe200078e000b */
[----:B------:R-:W-:Y:S04]  /*117340*/  STL [R1+0xa51c], R242 ;  /* 0x00a51cf201007387 */ /* 0x000fe80000100800 */
[----:B------:R-:W-:Y:S04]  /*117350*/  STL [R1+0xa518], R240 ;  /* 0x00a518f001007387 */ /* 0x000fe80000100800 */
[----:B------:R-:W-:Y:S04]  /*117360*/  STL [R1+0xa514], R241 ;  /* 0x00a514f101007387 */ /* 0x000fe80000100800 */
[----:B------:R-:W-:Y:S01]  /*117370*/  STL [R1+0xa510], R243 ;  /* 0x00a510f301007387 */ /* 0x000fe20000100800 */
[----:B---3--:R-:W-:-:S15]  /*117380*/  HMMA.1688.F32.TF32 R8, R236, R80, R12 ;  /* 0x00000050ec08723c */ /* 0x008fde000008100c */
[----:B------:R-:W-:-:S08]  /*117390*/  NOP ;  /* 0x0000000000007918 */ /* 0x000fd00000000000 */
[----:B------:R-:W-:Y:S04]  /*1173a0*/  STL.64 [R1+0x1870], R8 ;  /* 0x0018700801007387 */ /* 0x000fe80000100a00 */
[----:B------:R4:W-:Y:S02]  /*1173b0*/  STL.64 [R1+0x1878], R10 ;  /* 0x0018780a01007387 */ /* 0x0009e40000100a00 */
[----:B----4-:R-:W-:-:S15]  /*1173c0*/  HMMA.1688.F32.TF32 R8, R236, R248, R72 ;  /* 0x000000f8ec08723c */ /* 0x010fde0000081048 */
[----:B------:R-:W-:-:S08]  /*1173d0*/  NOP ;  /* 0x0000000000007918 */ /* 0x000fd00000000000 */
[----:B------:R3:W-:Y:S01]  /*1173e0*/  STL.64 [R1+0x1868], R10 ;  /* 0x0018680a01007387 */ /* 0x0007e20000100a00 */
[----:B------:R-:W-:Y:S01]  /*1173f0*/  MOV R241, R8 ;  /* 0x0000000800f17202 */ /* 0x000fe20000000f00 */
[----:B------:R-:W-:Y:S02]  /*117400*/  IMAD.MOV.U32 R243, RZ, RZ, R9 ;  /* 0x000000fffff37224 */ /* 0x000fe400078e0009 */
[----:B---3--:R-:W-:Y:S02]  /*117410*/  HMMA.1688.F32.TF32 R8, R236, R40, R60 ;  /* 0x00000028ec08723c */ /* 0x008fe4000008103c */
[----:B------:R-:W-:Y:S04]  /*117420*/  STL [R1+0xa524], R241 ;  /* 0x00a524f101007387 */ /* 0x000fe80000100800 */
[----:B------:R-:W-:-:S15]  /*117430*/  STL [R1+0xa520], R243 ;  /* 0x00a520f301007387 */ /* 0x000fde0000100800 */
[----:B------:R-:W-:-:S02]  /*117440*/  NOP ;  /* 0x0000000000007918 */ /* 0x000fc40000000000 */
[----:B------:R3:W-:Y:S01]  /*117450*/  STL.64 [R1+0x1850], R8 ;  /* 0x0018500801007387 */ /* 0x0007e20000100a00 */
[----:B------:R-:W-:Y:S02]  /*117460*/  IMAD.MOV.U32 R242, RZ, RZ, R10 ;  /* 0x000000fffff27224 */ /* 0x000fe400078e000a */
[----:B------:R-:W-:Y:S02]  /*117470*/  IMAD.MOV.U32 R240, RZ, RZ, R11 ;  /* 0x000000fffff07224 */ /* 0x000fe400078e000b */
[----:B---3--:R-:W-:Y:S03]  /*117480*/  HMMA.1688.F32.TF32 R8, R236, R96, R56 ;  /* 0x00000060ec08723c */ /* 0x008fe60000081038 */
[----:B------:R-:W-:Y:S04]  /*117490*/  STL [R1+0xa52c], R240 ;  /* 0x00a52cf001007387 */ /* 0x000fe80000100800 */
[----:B------:R-:W-:-:S15]  /*1174a0*/  STL [R1+0xa528], R242 ;  /* 0x00a528f201007387 */ /* 0x000fde0000100800 */
[----:B------:R-:W-:-:S01]  /*1174b0*/  NOP ;  /* 0x0000000000007918 */ /* 0x000fc20000000000 */
[----:B------:R3:W-:Y:S01]  /*1174c0*/  STL.64 [R1+0x1840], R8 ;  /* 0x0018400801007387 */ /* 0x0007e20000100a00 */
[----:B------:R-:W-:Y:S01]  /*1174d0*/  MOV R241, R10 ;  /* 0x0000000a00f17202 */ /* 0x000fe20000000f00 */
[----:B------:R-:W-:Y:S02]  /*1174e0*/  IMAD.MOV.U32 R243, RZ, RZ, R11 ;  /* 0x000000fffff37224 */ /* 0x000fe400078e000b */
[C---:B---3--:R-:W-:Y:S02]  /*1174f0*/  HMMA.1688.F32.TF32 R8, R236.reuse, R48, R32 ;  /* 0x00000030ec08723c */ /* 0x048fe40000081020 */
[----:B------:R3:W-:Y:S04]  /*117500*/  STL [R1+0xa534], R241 ;  /* 0x00a534f101007387 */ /* 0x0007e80000100800 */
[----:B------:R-:W-:Y:S01]  /*117510*/  HMMA.1688.F32.TF32 R12, R236, R100, R44 ;  /* 0x00000064ec0c723c */ /* 0x000fe2000008102c */
[----:B------:R4:W-:-:S15]  /*117520*/  STL [R1+0xa530], R243 ;  /* 0x00a530f301007387 */ /* 0x0009de0000100800 */
[----:B------:R-:W-:-:S02]  /*117530*/  NOP ;  /* 0x0000000000007918 */ /* 0x000fc40000000000 */
[----:B---3--:R-:W-:Y:S01]  /*117540*/  IMAD.MOV.U32 R241, RZ, RZ, R8 ;  /* 0x000000fffff17224 */ /* 0x008fe200078e0008 */
[----:B------:R-:W-:Y:S01]  /*117550*/  MOV R240, R10 ;  /* 0x0000000a00f07202 */ /* 0x000fe20000000f00 */
[----:B----4-:R-:W-:Y:S02]  /*117560*/  IMAD.MOV.U32 R243, RZ, RZ, R9 ;  /* 0x000000fffff37224 */ /* 0x010fe400078e0009 */
[----:B------:R-:W-:Y:S01]  /*117570*/  IMAD.MOV.U32 R242, RZ, RZ, R11 ;  /* 0x000000fffff27224 */ /* 0x000fe200078e000b */
[----:B------:R3:W-:Y:S04]  /*117580*/  STL.64 [R1+0x1830], R12 ;  /* 0x0018300c01007387 */ /* 0x0007e80000100a00 */
[----:B------:R4:W-:Y:S04]  /*117590*/  STL.64 [R1+0x1838], R14 ;  /* 0x0018380e01007387 */ /* 0x0009e80000100a00 */
[----:B------:R-:W-:Y:S04]  /*1175a0*/  STL [R1+0xa544], R242 ;  /* 0x00a544f201007387 */ /* 0x000fe80000100800 */
[----:B------:R-:W-:Y:S04]  /*1175b0*/  STL [R1+0xa540], R240 ;  /* 0x00a540f001007387 */ /* 0x000fe80000100800 */
[----:B------:R-:W-:Y:S04]  /*1175c0*/  STL [R1+0xa53c], R241 ;  /* 0x00a53cf101007387 */ /* 0x000fe80000100800 */
[----:B------:R-:W-:Y:S04]  /*1175d0*/  STL [R1+0xa538], R243 ;  /* 0x00a538f301007387 */ /* 0x000fe80000100800 */
[----:B------:R-:W1:Y:S01]  /*1175e0*/  LDL.LU R32, [R1+0x420] ;  /* 0x0004200001207983 */ /* 0x000e620000300800 */
[----:B--2---:R-:W-:-:S15]  /*1175f0*/  HMMA.1688.F32.TF32 R8, R236, R52, R28 ;  /* 0x00000034ec08723c */ /* 0x004fde000008101c */
[----:B------:R-:W-:-:S08]  /*117600*/  NOP ;  /* 0x0000000000007918 */ /* 0x000fd00000000000 */
[----:B------:R2:W-:Y:S04]  /*117610*/  STL.64 [R1+0x1800], R8 ;  /* 0x0018000801007387 */ /* 0x0005e80000100a00 */
[----:B------:R2:W-:Y:S04]  /*117620*/  STL.64 [R1+0x1808], R10 ;  /* 0x0018080a01007387 */ /* 0x0005e80000100a00 */
        /* <DEDUP_REMOVED lines=35> */
[----:B--2---:R-:W2:Y:S04]  /*117860*/  LDL.LU R8, [R1+0x440] ;  /* 0x0004400001087983 */ /* 0x004ea80000300800 */
        /* <DEDUP_REMOVED lines=40> */
[----:B---3--:R-:W-:Y:S01]  /*117af0*/  HMMA.1688.F32.TF32 R136, R236, R116, R136 ;  /* 0x00000074ec88723c */ /* 0x008fe20000081088 */
[----:B------:R-:W-:Y:S04]  /*117b00*/  LDS R236, [R3+UR10+0x38300] ;  /* 0x0383000a03ec7984 */ /* 0x000fe80008000800 */
[----:B------:R-:W-:Y:S01]  /*117b10*/  LDS R238, [R3+UR10+0x3a300] ;  /* 0x03a3000a03ee7984 */ /* 0x000fe20008000800 */
[C---:B------:R-:W-:Y:S03]  /*117b20*/  HMMA.1688.F32.TF32 R92, R232.reuse, R36, R92 ;  /* 0x00000024e85c723c */ /* 0x040fe6000008105c */
[----:B------:R-:W-:Y:S03]  /*117b30*/  LDS R237, [R2+UR10+0x38300] ;  /* 0x0383000a02ed7984 */ /* 0x000fe60008000800 */
[C---:B------:R-:W-:Y:S01]  /*117b40*/  HMMA.1688.F32.TF32 R12, R232.reuse, R40, R12 ;  /* 0x00000028e80c723c */ /* 0x040fe2000008100c */
[----:B------:R-:W2:Y:S05]  /*117b50*/  LDS R239, [R2+UR10+0x3a300] ;  /* 0x03a3000a02ef7984 */ /* 0x000eaa0008000800 */
[C---:B----4-:R-:W-:Y:S06]  /*117b60*/  HMMA.1688.F32.TF32 R124, R232.reuse, R120, R124 ;  /* 0x00000078e87c723c */ /* 0x050fec000008107c */
[----:B------:R-:W-:Y:S01]  /*117b70*/  HMMA.1688.F32.TF32 R132, R232, R64, R132 ;  /* 0x00000040e884723c */ /* 0x000fe20000081084 */
[----:B------:R-:W-:-:S05]  /*117b80*/  IMAD.MOV.U32 R242, RZ, RZ, R136 ;  /* 0x000000fffff27224 */ /* 0x000fca00078e0088 */
[----:B------:R-:W-:Y:S01]  /*117b90*/  HMMA.1688.F32.TF32 R128, R232, R4, R128 ;  /* 0x00000004e880723c */ /* 0x000fe20000081080 */
[----:B------:R-:W-:Y:S01]  /*117ba0*/  IMAD.MOV.U32 R243, RZ, RZ, R139 ;  /* 0x000000fffff37224 */ /* 0x000fe200078e008b */
[----:B------:R-:W-:Y:S01]  /*117bb0*/  MOV R241, R138 ;  /* 0x0000008a00f17202 */ /* 0x000fe20000000f00 */
[----:B------:R-:W-:-:S03]  /*117bc0*/  IMAD.MOV.U32 R240, RZ, RZ, R137 ;  /* 0x000000fffff07224 */ /* 0x000fc600078e0089 */
[----:B------:R-:W-:Y:S04]  /*117bd0*/  STL.64 [R1+0xa550], R242 ;  /* 0x00a550f201007387 */ /* 0x000fe80000100a00 */
[----:B------:R-:W-:Y:S07]  /*117be0*/  STL.64 [R1+0xa548], R240 ;  /* 0x00a548f001007387 */ /* 0x000fee0000100a00 */
        /* <DEDUP_REMOVED lines=12> */
[----:B------:R3:W-:Y:S02]  /*117cb0*/  STL.64 [R1+0x1758], R10 ;  /* 0x0017580a01007387 */ /* 0x0007e40000100a00 */
[C---:B---3--:R-:W-:Y:S01]  /*117cc0*/  HMMA.1688.F32.TF32 R8, R232.reuse, R196, R104 ;  /* 0x000000c4e808723c */ /* 0x048fe20000081068 */
[----:B------:R-:W-:Y:S02]  /*117cd0*/  IMAD.MOV.U32 R240, RZ, RZ, R7 ;  /* 0x000000fffff07224 */ /* 0x000fe400078e0007 */
[----:B------:R-:W-:Y:S01]  /*117ce0*/  IMAD.MOV.U32 R241, RZ, RZ, R6 ;  /* 0x000000fffff17224 */ /* 0x000fe200078e0006 */
[----:B------:R-:W-:Y:S04]  /*117cf0*/  STL.64 [R1+0x1740], R108 ;  /* 0x0017406c01007387 */ /* 0x000fe80000100a00 */
[----:B------:R-:W-:Y:S02]  /*117d00*/  STL.64 [R1+0x1748], R110 ;  /* 0x0017486e01007387 */ /* 0x000fe40000100a00 */
[----:B------:R-:W-:-:S13]  /*117d10*/  HMMA.1688.F32.TF32 R88, R232, R240, R88 ;  /* 0x000000f0e858723c */ /* 0x000fda0000081058 */
[----:B------:R-:W-:Y:S04]  /*117d20*/  STL.64 [R1+0x1730], R8 ;  /* 0x0017300801007387 */ /* 0x000fe80000100a00 */
[----:B------:R3:W-:Y:S02]  /*117d30*/  STL.64 [R1+0x1738], R10 ;  /* 0x0017380a01007387 */ /* 0x0007e40000100a00 */
[C---:B---3--:R-:W-:Y:S02]  /*117d40*/  HMMA.1688.F32.TF32 R8, R232.reuse, R248, R84 ;  /* 0x000000f8e808723c */ /* 0x048fe40000081054 */
[----:B------:R-:W-:Y:S04]  /*117d50*/  STL.64 [R1+0x1720], R92 ;  /* 0x0017205c01007387 */ /* 0x000fe80000100a00 */
[----:B------:R-:W-:Y:S01]  /*117d60*/  STL.64 [R1+0x1728], R94 ;  /* 0x0017285e01007387 */ /* 0x000fe20000100a00 */
[C---:B------:R-:W-:Y:S03]  /*117d70*/  HMMA.1688.F32.TF32 R80, R232.reuse, R96, R80 ;  /* 0x00000060e850723c */ /* 0x040fe60000081050 */
[----:B------:R-:W-:Y:S04]  /*117d80*/  STL.64 [R1+0x1710], R88 ;  /* 0x0017105801007387 */ /* 0x000fe80000100a00 */
[----:B------:R-:W-:Y:S09]  /*117d90*/  STL.64 [R1+0x1718], R90 ;  /* 0x0017185a01007387 */ /* 0x000ff20000100a00 */
[----:B------:R-:W-:Y:S04]  /*117da0*/  STL.64 [R1+0x16f0], R8 ;  /* 0x0016f00801007387 */ /* 0x000fe80000100a00 */
[----:B------:R3:W-:Y:S02]  /*117db0*/  STL.64 [R1+0x16f8], R10 ;  /* 0x0016f80a01007387 */ /* 0x0007e40000100a00 */
[C---:B---3--:R-:W-:Y:S02]  /*117dc0*/  HMMA.1688.F32.TF32 R8, R232.reuse, R100, R72 ;  /* 0x00000064e808723c */ /* 0x048fe40000081048 */
[----:B------:R-:W-:Y:S04]  /*117dd0*/  STL.64 [R1+0x16e0], R12 ;  /* 0x0016e00c01007387 */ /* 0x000fe80000100a00 */
[----:B------:R3:W-:Y:S01]  /*117de0*/  STL.64 [R1+0x16e8], R14 ;  /* 0x0016e80e01007387 */ /* 0x0007e20000100a00 */
[C---:B------:R-:W-:Y:S03]  /*117df0*/  HMMA.1688.F32.TF32 R56, R232.reuse, R52, R56 ;  /* 0x00000034e838723c */ /* 0x040fe60000081038 */
[----:B------:R-:W-:Y:S04]  /*117e00*/  STL.64 [R1+0x16c0], R80 ;  /* 0x0016c05001007387 */ /* 0x000fe80000100a00 */
[----:B------:R-:W-:Y:S01]  /*117e10*/  STL.64 [R1+0x16c8], R82 ;  /* 0x0016c85201007387 */ /* 0x000fe20000100a00 */
[C---:B---3--:R-:W-:Y:S08]  /*117e20*/  HMMA.1688.F32.TF32 R12, R232.reuse, R48, R60 ;  /* 0x00000030e80c723c */ /* 0x048ff0000008103c */
[----:B------:R-:W-:Y:S04]  /*117e30*/  STL.64 [R1+0x16b0], R8 ;  /* 0x0016b00801007387 */ /* 0x000fe80000100a00 */
[----:B------:R3:W-:Y:S02]  /*117e40*/  STL.64 [R1+0x16b8], R10 ;  /* 0x0016b80a01007387 */ /* 0x0007e40000100a00 */
[----:B---3--:R-:W-:Y:S09]  /*117e50*/  HMMA.1688.F32.TF32 R8, R232, R116, R44 ;  /* 0x00000074e808723c */ /* 0x008ff2000008102c */
        /* <DEDUP_REMOVED lines=92> */
[C---:B---3--:R-:W-:Y:S06]  /*118420*/  HMMA.1688.F32.TF32 R88, R228.reuse, R100, R88 ;  /* 0x00000064e458723c */ /* 0x048fec0000081058 */
[C---:B----4-:R-:W-:Y:S06]  /*118430*/  HMMA.1688.F32.TF32 R92, R228.reuse, R96, R92 ;  /* 0x00000060e45c723c */ /* 0x050fec000008105c */
[C---:B------:R-:W-:Y:S06]  /*118440*/  HMMA.1688.F32.TF32 R124, R228.reuse, R196, R124 ;  /* 0x000000c4e47c723c */ /* 0x040fec000008107c */
[C---:B------:R-:W-:Y:S06]  /*118450*/  HMMA.1688.F32.TF32 R128, R228.reuse, R184, R128 ;  /* 0x000000b8e480723c */ /* 0x040fec0000081080 */
[C---:B------:R-:W-:Y:S06]  /*118460*/  HMMA.1688.F32.TF32 R232, R228.reuse, R120, R244 ;  /* 0x00000078e4e8723c */ /* 0x040fec00000810f4 */
[C---:B------:R-:W-:Y:S06]  /*118470*/  HMMA.1688.F32.TF32 R136, R228.reuse, R76, R136 ;  /* 0x0000004ce488723c */ /* 0x040fec0000081088 */
[C---:B------:R-:W-:Y:S11]  /*118480*/  HMMA.1688.F32.TF32 R132, R228.reuse, R68, R132 ;  /* 0x00000044e484723c */ /* 0x040ff60000081084 */
[----:B------:R-:W-:Y:S01]  /*118490*/  STL.64 [R1+0x15e0], R232 ;  /* 0x0015e0e801007387 */ /* 0x000fe20000100a00 */
[C---:B--2---:R-:W-:Y:S03]  /*1184a0*/  HMMA.1688.F32.TF32 R8, R228.reuse, R36, R8 ;  /* 0x00000024e408723c */ /* 0x044fe60000081008 */
        /* <DEDUP_REMOVED lines=25> */
[----:B------:R-:W-:Y:S05]  /*118640*/  STL.64 [R1+0x1518], R90 ;  /* 0x0015185a01007387 */ /* 0x000fea0000100a00 */
[C---:B------:R-:W-:Y:S01]  /*118650*/  HMMA.1688.F32.TF32 R60, R236.reuse, R4, R60 ;  /* 0x00000004ec3c723c */ /* 0x040fe2000008103c */
[----:B------:R-:W-:Y:S01]  /*118660*/  IMAD.MOV.U32 R0, RZ, RZ, R126 ;  /* 0x000000ffff007224 */ /* 0x000fe200078e007e */
[C---:B------:R-:W-:Y:S01]  /*118670*/  LOP3.LUT R243, R3.reuse, 0x40, RZ, 0x3c, !PT ;  /* 0x0000004003f37812 */ /* 0x040fe200078e3cff */
[----:B------:R-:W-:Y:S01]  /*118680*/  IMAD.MOV.U32 R252, RZ, RZ, R127 ;  /* 0x000000fffffc7224 */ /* 0x000fe200078e007f */
[----:B------:R-:W-:Y:S01]  /*118690*/  LOP3.LUT R242, R3, 0x60, RZ, 0x3c, !PT ;  /* 0x0000006003f27812 */ /* 0x000fe200078e3cff */
[----:B------:R-:W-:Y:S04]  /*1186a0*/  STL.64 [R1+0x1500], R8 ;  /* 0x0015000801007387 */ /* 0x000fe80000100a00 */
[----:B------:R1:W-:Y:S04]  /*1186b0*/  STL.64 [R1+0x1508], R10 ;  /* 0x0015080a01007387 */ /* 0x0003e80000100a00 */
[----:B------:R-:W-:Y:S04]  /*1186c0*/  LDS R232, [R243+UR10+0x38300] ;  /* 0x0383000af3e87984 */ /* 0x000fe80008000800 */
[----:B------:R-:W-:Y:S01]  /*1186d0*/  LDS R234, [R243+UR10+0x3a300] ;  /* 0x03a3000af3ea7984 */ /* 0x000fe20008000800 */
[C---:B-1----:R-:W-:Y:S03]  /*1186e0*/  HMMA.1688.F32.TF32 R8, R236.reuse, R64, R72 ;  /* 0x00000040ec08723c */ /* 0x042fe60000081048 */
[----:B------:R-:W-:Y:S04]  /*1186f0*/  STL.64 [R1+0x14f0], R84 ;  /* 0x0014f05401007387 */ /* 0x000fe80000100a00 */
[----:B------:R-:W-:Y:S04]  /*118700*/  STL.64 [R1+0x14f8], R86 ;  /* 0x0014f85601007387 */ /* 0x000fe80000100a00 */
[----:B------:R-:W-:Y:S04]  /*118710*/  STL.64 [R1+0x14c0], R12 ;  /* 0x0014c00c01007387 */ /* 0x000fe80000100a00 */
[----:B------:R1:W-:Y:S04]  /*118720*/  STL.64 [R1+0x14c8], R14 ;  /* 0x0014c80e01007387 */ /* 0x0003e80000100a00 */
[----:B------:R-:W-:Y:S04]  /*118730*/  LDS R233, [R242+UR10+0x38300] ;  /* 0x0383000af2e97984 */ /* 0x000fe80008000800 */
[----:B------:R-:W2:Y:S01]  /*118740*/  LDS R235, [R242+UR10+0x3a300] ;  /* 0x03a3000af2eb7984 */ /* 0x000ea20008000800 */
[----:B-1----:R-:W-:Y:S03]  /*118750*/  HMMA.1688.F32.TF32 R12, R236, R120, R56 ;  /* 0x00000078ec0c723c */ /* 0x002fe60000081038 */
[----:B------:R-:W-:Y:S04]  /*118760*/  STL.64 [R1+0x14a0], R8 ;  /* 0x0014a00801007387 */ /* 0x000fe80000100a00 */
[----:B------:R1:W-:Y:S01]  /*118770*/  STL.64 [R1+0x14a8], R10 ;  /* 0x0014a80a01007387 */ /* 0x0003e20000100a00 */
[----:B------:R-:W-:Y:S01]  /*118780*/  MOV R103, R76 ;  /* 0x0000004c00677202 */ /* 0x000fe20000000f00 */
[----:B------:R-:W-:-:S02]  /*118790*/  IMAD.MOV.U32 R102, RZ, RZ, R77 ;  /* 0x000000ffff667224 */ /* 0x000fc400078e004d */
[----:B------:R-:W-:Y:S02]  /*1187a0*/  IMAD.MOV.U32 R67, RZ, RZ, R68 ;  /* 0x000000ffff437224 */ /* 0x000fe400078e0044 */
[----:B------:R-:W-:Y:S01]  /*1187b0*/  IMAD.MOV.U32 R66, RZ, RZ, R69 ;  /* 0x000000ffff427224 */ /* 0x000fe200078e0045 */
[----:B------:R-:W-:Y:S01]  /*1187c0*/  MOV R7, R36 ;  /* 0x0000002400077202 */ /* 0x000fe20000000f00 */
[----:B------:R-:W-:Y:S01]  /*1187d0*/  IMAD.MOV.U32 R6, RZ, RZ, R37 ;  /* 0x000000ffff067224 */ /* 0x000fe200078e0025 */
[----:B------:R-:W-:Y:S01]  /*1187e0*/  LDS R228, [R3+UR10+0x38380] ;  /* 0x0383800a03e47984 */ /* 0x000fe20008000800 */
[----:B-1----:R-:W-:Y:S03]  /*1187f0*/  HMMA.1688.F32.TF32 R8, R236, R76, R44 ;  /* 0x0000004cec08723c */ /* 0x002fe6000008102c */
[----:B------:R-:W-:Y:S04]  /*118800*/  STL.64 [R1+0x1490], R60 ;  /* 0x0014903c01007387 */ /* 0x000fe80000100a00 */
[----:B------:R-:W-:Y:S04]  /*118810*/  STL.64 [R1+0x1498], R62 ;  /* 0x0014983e01007387 */ /* 0x000fe80000100a00 */
[----:B------:R-:W-:Y:S04]  /*118820*/  STL.64 [R1+0x1470], R12 ;  /* 0x0014700c01007387 */ /* 0x000fe80000100a00 */
[----:B------:R1:W-:Y:S01]  /*118830*/  STL.64 [R1+0x1478], R14 ;  /* 0x0014780e01007387 */ /* 0x0003e20000100a00 */
[----:B------:R-:W-:-:S02]  /*118840*/  IMAD.MOV.U32 R99, RZ, RZ, R40 ;  /* 0x000000ffff637224 */ /* 0x000fc400078e0028 */
[----:B------:R-:W-:Y:S01]  /*118850*/  IMAD.MOV.U32 R98, RZ, RZ, R41 ;  /* 0x000000ffff627224 */ /* 0x000fe200078e0029 */
[----:B------:R-:W-:Y:S04]  /*118860*/  LDS R230, [R3+UR10+0x3a380] ;  /* 0x03a3800a03e67984 */ /* 0x000fe80008000800 */
[----:B------:R-:W-:Y:S01]  /*118870*/  LDS R229, [R2+UR10+0x38380] ;  /* 0x0383800a02e57984 */ /* 0x000fe20008000800 */
[C---:B-1----:R-:W-:Y:S03]  /*118880*/  HMMA.1688.F32.TF32 R12, R236.reuse, R68, R32 ;  /* 0x00000044ec0c723c */ /* 0x042fe60000081020 */
[----:B------:R-:W-:Y:S04]  /*118890*/  STL.64 [R1+0x1460], R8 ;  /* 0x0014600801007387 */ /* 0x000fe80000100a00 */
[----:B------:R1:W-:Y:S04]  /*1188a0*/  STL.64 [R1+0x1468], R10 ;  /* 0x0014680a01007387 */ /* 0x0003e80000100a00 */
[----:B------:R-:W3:Y:S01]  /*1188b0*/  LDS R231, [R2+UR10+0x3a380] ;  /* 0x03a3800a02e77984 */ /* 0x000ee20008000800 */
[C---:B-1----:R-:W-:Y:S11]  /*1188c0*/  HMMA.1688.F32.TF32 R8, R236.reuse, R184, R28 ;  /* 0x000000b8ec08723c */ /* 0x042ff6000008101c */
[----:B------:R-:W-:Y:S04]  /*1188d0*/  STL.64 [R1+0x1450], R12 ;  /* 0x0014500c01007387 */ /* 0x000fe80000100a00 */
[----:B------:R-:W-:Y:S04]  /*1188e0*/  STL.64 [R1+0x1458], R14 ;  /* 0x0014580e01007387 */ /* 0x000fe80000100a00 */
[----:B------:R-:W4:Y:S04]  /*1188f0*/  LDL.LU R28, [R1+0x4f0] ;  /* 0x0004f000011c7983 */ /* 0x000f280000300800 */
        /* <DEDUP_REMOVED lines=83> */
[C---:B------:R-:W-:Y:S06]  /*118e30*/  HMMA.1688.F32.TF32 R112, R236.reuse, R96, R112 ;  /* 0x00000060ec70723c */ /* 0x040fec0000081070 */
        /* <DEDUP_REMOVED lines=46> */
[----:B------:R1:W-:Y:S04]  /*119120*/  STL.64 [R1+0x1340], R236 ;  /* 0x001340ec01007387 */ /* 0x0003e80000100a00 */
[----:B------:R1:W-:Y:S04]  /*119130*/  STL.64 [R1+0x1348], R238 ;  /* 0x001348ee01007387 */ /* 0x0003e80000100a00 */
[----:B-1----:R-:W3:Y:S04]  /*119140*/  LDL.LU R236, [R1+0x350] ;  /* 0x0003500001ec7983 */ /* 0x002ee80000300800 */
[----:B------:R-:W3:Y:S04]  /*119150*/  LDL.LU R237, [R1+0x354] ;  /* 0x0003540001ed7983 */ /* 0x000ee80000300800 */
[----:B------:R-:W3:Y:S04]  /*119160*/  LDL.LU R238, [R1+0x358] ;  /* 0x0003580001ee7983 */ /* 0x000ee80000300800 */
[----:B------:R-:W3:Y:S01]  /*119170*/  LDL.LU R239, [R1+0x35c] ;  /* 0x00035c0001ef7983 */ /* 0x000ee20000300800 */
[C---:B------:R-:W-:Y:S06]  /*119180*/  HMMA.1688.F32.TF32 R84, R232.reuse, R64, R84 ;  /* 0x00000040e854723c */ /* 0x040fec0000081054 */
[C---:B------:R-:W-:Y:S06]  /*119190*/  HMMA.1688.F32.TF32 R12, R232.reuse, R4, R12 ;  /* 0x00000004e80c723c */ /* 0x040fec000008100c */
[C---:B------:R-:W-:Y:S06]  /*1191a0*/  HMMA.1688.F32.TF32 R80, R232.reuse, R120, R80 ;  /* 0x00000078e850723c */ /* 0x040fec0000081050 */
[C---:B------:R-:W-:Y:S05]  /*1191b0*/  HMMA.1688.F32.TF32 R72, R232.reuse, R68, R72 ;  /* 0x00000044e848723c */ /* 0x040fea0000081048 */
[----:B------:R-:W-:Y:S01]  /*1191c0*/  STL.64 [R1+0x1320], R84 ;  /* 0x0013205401007387 */ /* 0x000fe20000100a00 */
[C---:B------:R-:W-:Y:S03]  /*1191d0*/  HMMA.1688.F32.TF32 R60, R232.reuse, R184, R60 ;  /* 0x000000b8e83c723c */ /* 0x040fe6000008103c */
[----:B------:R1:W-:Y:S03]  /*1191e0*/  STL.64 [R1+0x1328], R86 ;  /* 0x0013285601007387 */ /* 0x0003e60000100a00 */
[C---:B------:R-:W-:Y:S01]  /*1191f0*/  HMMA.1688.F32.TF32 R56, R232.reuse, R196, R56 ;  /* 0x000000c4e838723c */ /* 0x040fe20000081038 */
[----:B-1----:R-:W2:Y:S04]  /*119200*/  LDL.LU.64 R86, [R1+0xa7a8] ;  /* 0x00a7a80001567983 */ /* 0x002ea80000300a00 */
[----:B------:R-:W2:Y:S01]  /*119210*/  LDL.LU.64 R84, [R1+0xa7a0] ;  /* 0x00a7a00001547983 */ /* 0x000ea20000300a00 */
[C---:B------:R-:W-:Y:S03]  /*119220*/  HMMA.1688.F32.TF32 R44, R232.reuse, R36, R44 ;  /* 0x00000024e82c723c */ /* 0x040fe6000008102c */
[----:B------:R-:W-:Y:S04]  /*119230*/  STL.64 [R1+0x1300], R12 ;  /* 0x0013000c01007387 */ /* 0x000fe80000100a00 */
[----:B------:R1:W-:Y:S01]  /*119240*/  STL.64 [R1+0x1308], R14 ;  /* 0x0013080e01007387 */ /* 0x0003e20000100a00 */
[C---:B------:R-:W-:Y:S03]  /*119250*/  HMMA.1688.F32.TF32 R32, R232.reuse, R240, R32 ;  /* 0x000000f0e820723c */ /* 0x040fe60000081020 */
[----:B-1----:R-:W4:Y:S04]  /*119260*/  LDL.LU.64 R14, [R1+0xa798] ;  /* 0x00a79800010e7983 */ /* 0x002f280000300a00 */
[----:B------:R-:W4:Y:S04]  /*119270*/  LDL.LU.64 R12, [R1+0xa790] ;  /* 0x00a79000010c7983 */ /* 0x000f280000300a00 */
[----:B------:R-:W-:Y:S04]  /*119280*/  STL.64 [R1+0x12e0], R80 ;  /* 0x0012e05001007387 */ /* 0x000fe80000100a00 */
[----:B------:R1:W-:Y:S04]  /*119290*/  STL.64 [R1+0x12e8], R82 ;  /* 0x0012e85201007387 */ /* 0x0003e80000100a00 */
[----:B-1----:R-:W2:Y:S04]  /*1192a0*/  LDL.LU.64 R82, [R1+0xa788] ;  /* 0x00a7880001527983 */ /* 0x002ea80000300a00 */
[----:B------:R-:W2:Y:S01]  /*1192b0*/  LDL.LU.64 R80, [R1+0xa780] ;  /* 0x00a7800001507983 */ /* 0x000ea20000300a00 */
[C---:B------:R-:W-:Y:S06]  /*1192c0*/  HMMA.1688.F32.TF32 R248, R232.reuse, R248, R28 ;  /* 0x000000f8e8f8723c */ /* 0x040fec000008101c */
[C---:B------:R-:W-:Y:S06]  /*1192d0*/  HMMA.1688.F32.TF32 R244, R232.reuse, R40, R244 ;  /* 0x00000028e8f4723c */ /* 0x040fec00000810f4 */
[----:B---3--:R-:W-:-:S15]  /*1192e0*/  HMMA.1688.F32.TF32 R236, R232, R76, R236 ;  /* 0x0000004ce8ec723c */ /* 0x008fde00000810ec */
[----:B------:R-:W-:-:S08]  /*1192f0*/  NOP ;  /* 0x0000000000007918 */ /* 0x000fd00000000000 */
[----:B------:R-:W-:Y:S04]  /*119300*/  STL.64 [R1+0x12d0], R236 ;  /* 0x0012d0ec01007387 */ /* 0x000fe80000100a00 */
[----:B------:R-:W-:Y:S04]  /*119310*/  STL.64 [R1+0x12d8], R238 ;  /* 0x0012d8ee01007387 */ /* 0x000fe80000100a00 */
[----:B------:R-:W3:Y:S04]  /*119320*/  LDL.LU.64 R78, [R1+0xa778] ;  /* 0x00a77800014e7983 */ /* 0x000ee80000300a00 */
[----:B------:R-:W3:Y:S04]  /*119330*/  LDL.LU.64 R76, [R1+0xa770] ;  /* 0x00a77000014c7983 */ /* 0x000ee80000300a00 */
[----:B------:R-:W-:Y:S04]  /*119340*/  STL.64 [R1+0x12b0], R72 ;  /* 0x0012b04801007387 */ /* 0x000fe80000100a00 */
[----:B------:R1:W-:Y:S04]  /*119350*/  STL.64 [R1+0x12b8], R74 ;  /* 0x0012b84a01007387 */ /* 0x0003e80000100a00 */
[----:B------:R-:W-:Y:S04]  /*119360*/  LDS R236, [R243+UR10+0x38380] ;  /* 0x0383800af3ec7984 */ /* 0x000fe80008000800 */
[----:B------:R-:W-:Y:S04]  /*119370*/  LDS R238, [R243+UR10+0x3a380] ;  /* 0x03a3800af3ee7984 */ /* 0x000fe80008000800 */
[----:B-1----:R-:W4:Y:S04]  /*119380*/  LDL.LU.64 R74, [R1+0xa768] ;  /* 0x00a76800014a7983 */ /* 0x002f280000300a00 */
[----:B------:R-:W4:Y:S04]  /*119390*/  LDL.LU.64 R72, [R1+0xa760] ;  /* 0x00a7600001487983 */ /* 0x000f280000300a00 */
[----:B------:R-:W2:Y:S04]  /*1193a0*/  LDL.LU.64 R70, [R1+0xa758] ;  /* 0x00a7580001467983 */ /* 0x000ea80000300a00 */
[----:B------:R-:W2:Y:S04]  /*1193b0*/  LDL.LU.64 R68, [R1+0xa750] ;  /* 0x00a7500001447983 */ /* 0x000ea80000300a00 */
[----:B------:R-:W-:Y:S04]  /*1193c0*/  STL.64 [R1+0x12a0], R60 ;  /* 0x0012a03c01007387 */ /* 0x000fe80000100a00 */
[----:B------:R1:W-:Y:S04]  /*1193d0*/  STL.64 [R1+0x12a8], R62 ;  /* 0x0012a83e01007387 */ /* 0x0003e80000100a00 */
[----:B------:R-:W-:Y:S04]  /*1193e0*/  LDS R237, [R242+UR10+0x38380] ;  /* 0x0383800af2ed7984 */ /* 0x000fe80008000800 */
[----:B------:R-:W4:Y:S04]  /*1193f0*/  LDS R239, [R242+UR10+0x3a380] ;  /* 0x03a3800af2ef7984 */ /* 0x000f280008000800 */
        /* <DEDUP_REMOVED lines=14> */
[----:B-1----:R-:W4:Y:S04]  /*1194e0*/  LDL.LU.64 R34, [R1+0xa708] ;  /* 0x00a7080001227983 */ /* 0x002f280000300a00 */
[----:B------:R-:W4:Y:S04]  /*1194f0*/  LDL.LU.64 R32, [R1+0xa700] ;  /* 0x00a7000001207983 */ /* 0x000f280000300a00 */
[----:B------:R-:W2:Y:S04]  /*119500*/  LDL.LU.64 R30, [R1+0xa6f8] ;  /* 0x00a6f800011e7983 */ /* 0x000ea80000300a00 */
[----:B------:R-:W2:Y:S04]  /*119510*/  LDL.LU.64 R28, [R1+0xa6f0] ;  /* 0x00a6f000011c7983 */ /* 0x000ea80000300a00 */
[----:B------:R-:W-:Y:S04]  /*119520*/  STL.64 [R1+0x1240], R248 ;  /* 0x001240f801007387 */ /* 0x000fe80000100a00 */
[----:B------:R-:W-:Y:S04]  /*119530*/  STL.64 [R1+0x1248], R250 ;  /* 0x001248fa01007387 */ /* 0x000fe80000100a00 */
[----:B------:R-:W-:Y:S04]  /*119540*/  STL.64 [R1+0x1230], R244 ;  /* 0x001230f401007387 */ /* 0x000fe80000100a00 */
[----:B------:R4:W-:Y:S04]  /*119550*/  STL.64 [R1+0x1238], R246 ;  /* 0x001238f601007387 */ /* 0x0009e80000100a00 */
[----:B------:R-:W3:Y:S04]  /*119560*/  LDL.LU.64 R42, [R1+0xa6e8] ;  /* 0x00a6e800012a7983 */ /* 0x000ee80000300a00 */
[----:B------:R-:W3:Y:S01]  /*119570*/  LDL.LU.64 R40, [R1+0xa6e0] ;  /* 0x00a6e00001287983 */ /* 0x000ee20000300a00 */
[C---:B----4-:R-:W-:Y:S06]  /*119580*/  HMMA.1688.F32.TF32 R244, R232.reuse, R100, R32 ;  /* 0x00000064e8f4723c */ /* 0x050fec0000081020 */
[C---:B--2---:R-:W-:Y:S06]  /*119590*/  HMMA.1688.F32.TF32 R248, R232.reuse, R96, R28 ;  /* 0x00000060e8f8723c */ /* 0x044fec000008101c */
[----:B---3--:R-:W-:Y:S06]  /*1195a0*/  HMMA.1688.F32.TF32 R28, R232, R48, R36 ;  /* 0x00000030e81c723c */ /* 0x008fec0000081024 */
[----:B------:R-:W-:Y:S01]  /*1195b0*/  MOV R33, R48 ;  /* 0x0000003000217202 */ /* 0x000fe20000000f00 */
[----:B------:R-:W-:-:S10]  /*1195c0*/  IMAD.MOV.U32 R32, RZ, RZ, R49 ;  /* 0x000000ffff207224 */ /* 0x000fd400078e0031 */
[----:B------:R-:W-:Y:S04]  /*1195d0*/  STL.64 [R1+0x1220], R248 ;  /* 0x001220f801007387 */ /* 0x000fe80000100a00 */
[----:B------:R-:W-:Y:S04]  /*1195e0*/  STL.64 [R1+0x1228], R250 ;  /* 0x001228fa01007387 */ /* 0x000fe80000100a00 */
[----:B------:R-:W-:Y:S04]  /*1195f0*/  STL.64 [R1+0x1210], R244 ;  /* 0x001210f401007387 */ /* 0x000fe80000100a00 */
[----:B------:R-:W-:Y:S04]  /*119600*/  STL.64 [R1+0x1218], R246 ;  /* 0x001218f601007387 */ /* 0x000fe80000100a00 */
[----:B------:R-:W-:Y:S04]  /*119610*/  STL.64 [R1+0x1200], R28 ;  /* 0x0012001c01007387 */ /* 0x000fe80000100a00 */
[----:B------:R1:W-:Y:S04]  /*119620*/  STL.64 [R1+0x1208], R30 ;  /* 0x0012081e01007387 */ /* 0x0003e80000100a00 */
[----:B------:R-:W2:Y:S04]  /*119630*/  LDL.LU.64 R50, [R1+0xa6d8] ;  /* 0x00a6d80001327983 */ /* 0x000ea80000300a00 */
[----:B------:R-:W2:Y:S01]  /*119640*/  LDL.LU.64 R48, [R1+0xa6d0] ;  /* 0x00a6d00001307983 */ /* 0x000ea20000300a00 */
[----:B-1----:R-:W-:Y:S06]  /*119650*/  HMMA.1688.F32.TF32 R28, R232, R52, R40 ;  /* 0x00000034e81c723c */ /* 0x002fec0000081028 */
[----:B------:R-:W-:-:S02]  /*119660*/  IMAD.MOV.U32 R39, RZ, RZ, R52 ;  /* 0x000000ffff277224 */ /* 0x000fc400078e0034 */
[----:B------:R-:W-:-:S15]  /*119670*/  IMAD.MOV.U32 R38, RZ, RZ, R53 ;  /* 0x000000ffff267224 */ /* 0x000fde00078e0035 */
[----:B------:R-:W-:Y:S04]  /*119680*/  STL.64 [R1+0x11f0], R28 ;  /* 0x0011f01c01007387 */ /* 0x000fe80000100a00 */
[----:B------:R1:W-:Y:S04]  /*119690*/  STL.64 [R1+0x11f8], R30 ;  /* 0x0011f81e01007387 */ /* 0x0003e80000100a00 */
[----:B------:R-:W3:Y:S04]  /*1196a0*/  LDL.LU.64 R54, [R1+0xa6c8] ;  /* 0x00a6c80001367983 */ /* 0x000ee80000300a00 */
[----:B------:R-:W3:Y:S01]  /*1196b0*/  LDL.LU.64 R52, [R1+0xa6c0] ;  /* 0x00a6c00001347983 */ /* 0x000ee20000300a00 */
[----:B-1----:R-:W-:-:S15]  /*1196c0*/  HMMA.1688.F32.TF32 R28, R232, R116, R44 ;  /* 0x00000074e81c723c */ /* 0x002fde000008102c */
[----:B------:R-:W-:-:S08]  /*1196d0*/  NOP ;  /* 0x0000000000007918 */ /* 0x000fd00000000000 */
[----:B------:R-:W-:Y:S04]  /*1196e0*/  STL.64 [R1+0x11c0], R28 ;  /* 0x0011c01c01007387 */ /* 0x000fe80000100a00 */
[----:B------:R2:W-:Y:S01]  /*1196f0*/  STL.64 [R1+0x11c8], R30 ;  /* 0x0011c81e01007387 */ /* 0x0005e20000100a00 */
[----:B------:R-:W-:Y:S02]  /*119700*/  IMAD.MOV.U32 R44, RZ, RZ, R67 ;  /* 0x000000ffff2c7224 */ /* 0x000fe400078e0043 */
[----:B------:R-:W-:Y:S02]  /*119710*/  IMAD.MOV.U32 R45, RZ, RZ, R66 ;  /* 0x000000ffff2d7224 */ /* 0x000fe400078e0042 */
[----:B------:R-:W-:Y:S02]  /*119720*/  IMAD.MOV.U32 R37, RZ, RZ, R64 ;  /* 0x000000ffff257224 */ /* 0x000fe400078e0040 */
[----:B------:R-:W-:Y:S01]  /*119730*/  IMAD.MOV.U32 R36, RZ, RZ, R65 ;  /* 0x000000ffff247224 */ /* 0x000fe200078e0041 */
[----:B------:R-:W-:Y:S01]  /*119740*/  MOV R232, R7 ;  /* 0x0000000700e87202 */ /* 0x000fe20000000f00 */
[----:B------:R-:W-:Y:S01]  /*119750*/  IMAD.MOV.U32 R233, RZ, RZ, R6 ;  /* 0x000000ffffe97224 */ /* 0x000fe200078e0006 */
[----:B------:R-:W-:Y:S01]  /*119760*/  MOV R35, R4 ;  /* 0x0000000400237202 */ /* 0x000fe20000000f00 */
[----:B------:R-:W-:Y:S01]  /*119770*/  IMAD.MOV.U32 R34, RZ, RZ, R5 ;  /* 0x000000ffff227224 */ /* 0x000fe200078e0005 */
[----:B--2---:R-:W-:-:S15]  /*119780*/  HMMA.1688.F32.TF32 R28, R228, R64, R48 ;  /* 0x00000040e41c723c */ /* 0x004fde0000081030 */
[----:B------:R-:W-:-:S08]  /*119790*/  NOP ;  /* 0x0000000000007918 */ /* 0x000fd00000000000 */
[----:B------:R-:W-:Y:S04]  /*1197a0*/  STL.64 [R1+0x11a0], R28 ;  /* 0x0011a01c01007387 */ /* 0x000fe80000100a00 */
[----:B------:R3:W-:Y:S04]  /*1197b0*/  STL.64 [R1+0x11a8], R30 ;  /* 0x0011a81e01007387 */ /* 0x0007e80000100a00 */
[----:B------:R-:W2:Y:S04]  /*1197c0*/  LDL.LU.64 R66, [R1+0xa6b8] ;  /* 0x00a6b80001427983 */ /* 0x000ea80000300a00 */
[----:B------:R-:W2:Y:S01]  /*1197d0*/  LDL.LU.64 R64, [R1+0xa6b0] ;  /* 0x00a6b00001407983 */ /* 0x000ea20000300a00 */
[----:B---3--:R-:W-:-:S15]  /*1197e0*/  HMMA.1688.F32.TF32 R28, R228, R4, R52 ;  /* 0x00000004e41c723c */ /* 0x008fde0000081034 */
[----:B------:R-:W-:-:S08]  /*1197f0*/  NOP ;  /* 0x0000000000007918 */ /* 0x000fd00000000000 */
[----:B------:R-:W-:Y:S04]  /*119800*/  STL.64 [R1+0x1190], R28 ;  /* 0x0011901c01007387 */ /* 0x000fe80000100a00 */
[----:B------:R1:W-:Y:S04]  /*119810*/  STL.64 [R1+0x1198], R30 ;  /* 0x0011981e01007387 */ /* 0x0003e80000100a00 */
[----:B------:R-:W3:Y:S04]  /*119820*/  LDL.LU.64 R6, [R1+0xa6a8] ;  /* 0x00a6a80001067983 */ /* 0x000ee80000300a00 */
[----:B------:R-:W3:Y:S01]  /*119830*/  LDL.LU.64 R4, [R1+0xa6a0] ;  /* 0x00a6a00001047983 */ /* 0x000ee20000300a00 */
[----:B-1----:R-:W-:Y:S03]  /*119840*/  HMMA.1688.F32.TF32 R28, R228, R120, R56 ;  /* 0x00000078e41c723c */ /* 0x002fe60000081038 */
[----:B------:R-:W4:Y:S01]  /*119850*/  LDL.64 R56, [R1+0x990] ;  /* 0x0009900001387983 */ /* 0x000f220000100a00 */
[----:B------:R-:W-:Y:S01]  /*119860*/  MOV R40, R103 ;  /* 0x0000006700287202 */ /* 0x000fe20000000f00 */
[----:B------:R-:W-:-:S07]  /*119870*/  IMAD.MOV.U32 R41, RZ, RZ, R102 ;  /* 0x000000ffff297224 */ /* 0x000fce00078e0066 */
[C---:B------:R-:W-:Y:S11]  /*119880*/  HMMA.1688.F32.TF32 R48, R228.reuse, R40, R60 ;  /* 0x00000028e430723c */ /* 0x040ff6000008103c */
[----:B------:R-:W-:Y:S04]  /*119890*/  STL.64 [R1+0x1170], R28 ;  /* 0x0011701c01007387 */ /* 0x000fe80000100a00 */
[----:B------:R-:W-:Y:S01]  /*1198a0*/  STL.64 [R1+0x1178], R30 ;  /* 0x0011781e01007387 */ /* 0x000fe20000100a00 */
[----:B------:R-:W-:Y:S03]  /*1198b0*/  HMMA.1688.F32.TF32 R52, R228, R232, R72 ;  /* 0x000000e8e434723c */ /* 0x000fe60000081048 */
[----:B------:R-:W-:Y:S04]  /*1198c0*/  LDS R28, [R3+UR10+0x38400] ;  /* 0x0384000a031c7984 */ /* 0x000fe80008000800 */
[----:B------:R-:W-:Y:S04]  /*1198d0*/  STL.64 [R1+0x1160], R48 ;  /* 0x0011603001007387 */ /* 0x000fe80000100a00 */
[----:B------:R2:W-:Y:S01]  /*1198e0*/  STL.64 [R1+0x1168], R50 ;  /* 0x0011683201007387 */ /* 0x0005e20000100a00 */
[----:B------:R-:W-:Y:S03]  /*1198f0*/  HMMA.1688.F32.TF32 R8, R236, R44, R8 ;  /* 0x0000002cec08723c */ /* 0x000fe60000081008 */
[----:B------:R-:W-:Y:S04]  /*119900*/  LDS R30, [R3+UR10+0x3a400] ;  /* 0x03a4000a031e7984 */ /* 0x000fe80008000800 */
[----:B------:R-:W-:Y:S04]  /*119910*/  LDS R29, [R2+UR10+0x38400] ;  /* 0x0384000a021d7984 */ /* 0x000fe80008000800 */
[----:B------:R-:W1:Y:S01]  /*119920*/  LDS R31, [R2+UR10+0x3a400] ;  /* 0x03a4000a021f7984 */ /* 0x000e620008000800 */
[C---:B--2---:R-:W-:Y:S06]  /*119930*/  HMMA.1688.F32.TF32 R48, R228.reuse, R184, R64 ;  /* 0x000000b8e430723c */ /* 0x044fec0000081040 */
[----:B---3--:R-:W-:-:S15]  /*119940*/  HMMA.1688.F32.TF32 R4, R228, R44, R4 ;  /* 0x0000002ce404723c */ /* 0x008fde0000081004 */
[----:B------:R-:W-:-:S08]  /*119950*/  NOP ;  /* 0x0000000000007918 */ /* 0x000fd00000000000 */
[----:B------:R-:W-:Y:S04]  /*119960*/  STL.64 [R1+0x1150], R4 ;  /* 0x0011500401007387 */ /* 0x000fe80000100a00 */
[----:B------:R2:W-:Y:S02]  /*119970*/  STL.64 [R1+0x1158], R6 ;  /* 0x0011580601007387 */ /* 0x0005e40000100a00 */
[C---:B--2---:R-:W-:Y:S02]  /*119980*/  HMMA.1688.F32.TF32 R4, R228.reuse, R196, R68 ;  /* 0x000000c4e404723c */ /* 0x044fe40000081044 */
[----:B------:R-:W-:Y:S04]  /*119990*/  STL.64 [R1+0x1140], R48 ;  /* 0x0011403001007387 */ /* 0x000fe80000100a00 */
[----:B------:R2:W-:Y:S02]  /*1199a0*/  STL.64 [R1+0x1148], R50 ;  /* 0x0011483201007387 */ /* 0x0005e40000100a00 */
[----:B--2---:R-:W-:-:S15]  /*1199b0*/  HMMA.1688.F32.TF32 R48, R228, R240, R76 ;  /* 0x000000f0e430723c */ /* 0x004fde000008104c */
[----:B------:R-:W-:Y:S04]  /*1199c0*/  STL.64 [R1+0x1130], R4 ;  /* 0x0011300401007387 */ /* 0x000fe80000100a00 */
[----:B------:R4:W-:Y:S02]  /*1199d0*/  STL.64 [R1+0x1138], R6 ;  /* 0x0011380601007387 */ /* 0x0009e40000100a00 */
[C---:B----4-:R-:W-:Y:S01]  /*1199e0*/  HMMA.1688.F32.TF32 R4, R228.reuse, R56, R80 ;  /* 0x00000038e404723c */ /* 0x050fe20000081050 */
[----:B------:R-:W-:Y:S02]  /*1199f0*/  IMAD.MOV.U32 R68, RZ, RZ, R99 ;  /* 0x000000ffff447224 */ /* 0x000fe400078e0063 */
[----:B------:R-:W-:Y:S01]  /*119a00*/  IMAD.MOV.U32 R69, RZ, RZ, R98 ;  /* 0x000000ffff457224 */ /* 0x000fe200078e0062 */
[----:B------:R-:W-:Y:S04]  /*119a10*/  STL.64 [R1+0x1110], R52 ;  /* 0x0011103401007387 */ /* 0x000fe80000100a00 */
[----:B------:R-:W-:Y:S02]  /*119a20*/  STL.64 [R1+0x1118], R54 ;  /* 0x0011183601007387 */ /* 0x000fe40000100a00 */
[C---:B------:R-:W-:Y:S02]  /*119a30*/  HMMA.1688.F32.TF32 R12, R228.reuse, R68, R12 ;  /* 0x00000044e40c723c */ /* 0x040fe4000008100c */
[----:B------:R-:W-:Y:S04]  /*119a40*/  STL.64 [R1+0x1100], R48 ;  /* 0x0011003001007387 */ /* 0x000fe80000100a00 */
[----:B------:R-:W-:Y:S07]  /*119a50*/  STL.64 [R1+0x1108], R50 ;  /* 0x0011083201007387 */ /* 0x000fee0000100a00 */
[----:B------:R-:W-:Y:S04]  /*119a60*/  STL.64 [R1+0x10f0], R4 ;  /* 0x0010f00401007387 */ /* 0x000fe80000100a00 */
[----:B------:R2:W-:Y:S02]  /*119a70*/  STL.64 [R1+0x10f8], R6 ;  /* 0x0010f80601007387 */ /* 0x0005e40000100a00 */
[----:B--2---:R-:W-:Y:S04]  /*119a80*/  HMMA.1688.F32.TF32 R4, R228, R96, R84 ;  /* 0x00000060e404723c */ /* 0x004fe80000081054 */
[----:B------:R-:W-:Y:S04]  /*119a90*/  STL.64 [R1+0x10e0], R12 ;  /* 0x0010e00c01007387 */ /* 0x000fe80000100a00 */
[----:B------:R-:W-:-:S15]  /*119aa0*/  STL.64 [R1+0x10e8], R14 ;  /* 0x0010e80e01007387 */ /* 0x000fde0000100a00 */
[----:B------:R-:W-:Y:S04]  /*119ab0*/  STL.64 [R1+0x10c0], R4 ;  /* 0x0010c00401007387 */ /* 0x000fe80000100a00 */
[----:B------:R2:W-:Y:S01]  /*119ac0*/  STL.64 [R1+0x10c8], R6 ;  /* 0x0010c80601007387 */ /* 0x0005e20000100a00 */
[----:B------:R-:W-:Y:S01]  /*119ad0*/  MOV R80, R33 ;  /* 0x0000002100507202 */ /* 0x000fe20000000f00 */
[----:B--2---:R-:W-:Y:S01]  /*119ae0*/  HMMA.1688.F32.TF32 R4, R228, R100, R88 ;  /* 0x00000064e404723c */ /* 0x004fe20000081058 */
[----:B------:R-:W-:Y:S01]  /*119af0*/  IMAD.MOV.U32 R81, RZ, RZ, R32 ;  /* 0x000000ffff517224 */ /* 0x000fe200078e0020 */
[----:B------:R-:W2:Y:S01]  /*119b00*/  LDL.LU.64 R98, [R1+0xa698] ;  /* 0x00a6980001627983 */ /* 0x000ea20000300a00 */
[----:B------:R-:W-:Y:S02]  /*119b10*/  IMAD.MOV.U32 R33, RZ, RZ, R96 ;  /* 0x000000ffff217224 */ /* 0x000fe400078e0060 */
[----:B------:R-:W-:-:S02]  /*119b20*/  IMAD.MOV.U32 R32, RZ, RZ, R97 ;  /* 0x000000ffff207224 */ /* 0x000fc400078e0061 */
[----:B------:R-:W2:Y:S01]  /*119b30*/  LDL.LU.64 R96, [R1+0xa690] ;  /* 0x00a6900001607983 */ /* 0x000ea20000300a00 */
[----:B------:R-:W-:Y:S02]  /*119b40*/  IMAD.MOV.U32 R15, RZ, RZ, R100 ;  /* 0x000000ffff0f7224 */ /* 0x000fe400078e0064 */
[----:B------:R-:W-:-:S13]  /*119b50*/  IMAD.MOV.U32 R14, RZ, RZ, R101 ;  /* 0x000000ffff0e7224 */ /* 0x000fda00078e0065 */
[----:B------:R-:W-:Y:S04]  /*119b60*/  STL.64 [R1+0x10b0], R4 ;  /* 0x0010b00401007387 */ /* 0x000fe80000100a00 */
[----:B------:R3:W-:Y:S04]  /*119b70*/  STL.64 [R1+0x10b8], R6 ;  /* 0x0010b80601007387 */ /* 0x0007e80000100a00 */
[----:B------:R-:W4:Y:S04]  /*119b80*/  LDL.LU.64 R102, [R1+0xa688] ;  /* 0x00a6880001667983 */ /* 0x000f280000300a00 */
[----:B------:R-:W4:Y:S01]  /*119b90*/  LDL.LU.64 R100, [R1+0xa680] ;  /* 0x00a6800001647983 */ /* 0x000f220000300a00 */
[----:B---3--:R-:W-:Y:S01]  /*119ba0*/  HMMA.1688.F32.TF32 R4, R228, R80, R92 ;  /* 0x00000050e404723c */ /* 0x008fe2000008105c */
[----:B------:R-:W-:Y:S01]  /*119bb0*/  MOV R84, R39 ;  /* 0x0000002700547202 */ /* 0x000fe20000000f00 */
[----:B------:R-:W-:-:S05]  /*119bc0*/  IMAD.MOV.U32 R85, RZ, RZ, R38 ;  /* 0x000000ffff557224 */ /* 0x000fca00078e0026 */
[----:B------:R-:W-:Y:S01]  /*119bd0*/  MOV R92, R37 ;  /* 0x00000025005c7202 */ /* 0x000fe20000000f00 */
[----:B------:R-:W-:-:S15]  /*119be0*/  IMAD.MOV.U32 R93, RZ, RZ, R36 ;  /* 0x000000ffff5d7224 */ /* 0x000fde00078e0024 */
[----:B------:R-:W-:Y:S04]  /*119bf0*/  STL.64 [R1+0x1090], R4 ;  /* 0x0010900401007387 */ /* 0x000fe80000100a00 */
[----:B------:R2:W-:Y:S01]  /*119c00*/  STL.64 [R1+0x1098], R6 ;  /* 0x0010980601007387 */ /* 0x0005e20000100a00 */
[----:B------:R-:W-:Y:S01]  /*119c10*/  HMMA.1688.F32.TF32 R52, R236, R92, R104 ;  /* 0x0000005cec34723c */ /* 0x000fe20000081068 */
[----:B------:R-:W-:Y:S02]  /*119c20*/  IMAD.MOV.U32 R13, RZ, RZ, R120 ;  /* 0x000000ffff0d7224 */ /* 0x000fe400078e0078 */
[----:B------:R-:W-:-:S03]  /*119c30*/  IMAD.MOV.U32 R12, RZ, RZ, R121 ;  /* 0x000000ffff0c7224 */ /* 0x000fc600078e0079 */
[C---:B--2---:R-:W-:Y:S07]  /*119c40*/  HMMA.1688.F32.TF32 R4, R228.reuse, R84, R96 ;  /* 0x00000054e404723c */ /* 0x044fee0000081060 */
[----:B------:R-:W-:Y:S02]  /*119c50*/  IMAD.MOV.U32 R96, RZ, RZ, R35 ;  /* 0x000000ffff607224 */ /* 0x000fe400078e0023 */
[----:B------:R-:W-:Y:S01]  /*119c60*/  IMAD.MOV.U32 R97, RZ, RZ, R34 ;  /* 0x000000ffff617224 */ /* 0x000fe200078e0022 */
[----:B----4-:R-:W-:-:S13]  /*119c70*/  HMMA.1688.F32.TF32 R36, R228, R116, R100 ;  /* 0x00000074e424723c */ /* 0x010fda0000081064 */
[----:B------:R2:W-:Y:S04]  /*119c80*/  STL.64 [R1+0x1070], R4 ;  /* 0x0010700401007387 */ /* 0x0005e80000100a00 */
[----:B------:R-:W-:Y:S01]  /*119c90*/  STL.64 [R1+0x1078], R6 ;  /* 0x0010780601007387 */ /* 0x000fe20000100a00 */
[C---:B------:R-:W-:Y:S01]  /*119ca0*/  HMMA.1688.F32.TF32 R48, R236.reuse, R96, R108 ;  /* 0x00000060ec30723c */ /* 0x040fe2000008106c */
[----:B------:R-:W-:Y:S01]  /*119cb0*/  MOV R60, R224 ;  /* 0x000000e0003c7202 */ /* 0x000fe20000000f00 */
[----:B------:R-:W-:Y:S02]  /*119cc0*/  IMAD.MOV.U32 R61, RZ, RZ, R225 ;  /* 0x000000ffff3d7224 */ /* 0x000fe400078e00e1 */
[----:B------:R-:W-:Y:S01]  /*119cd0*/  IMAD.MOV.U32 R244, RZ, RZ, R219 ;  /* 0x000000fffff47224 */ /* 0x000fe200078e00db */
[----:B------:R-:W-:Y:S01]  /*119ce0*/  MOV R246, R223 ;  /* 0x000000df00f67202 */ /* 0x000fe20000000f00 */
[----:B------:R-:W-:Y:S01]  /*119cf0*/  HMMA.1688.F32.TF32 R20, R236, R68, R20 ;  /* 0x00000044ec14723c */ /* 0x000fe20000081014 */
[----:B--2---:R-:W-:Y:S01]  /*119d00*/  MOV R5, R116 ;  /* 0x0000007400057202 */ /* 0x004fe20000000f00 */
[----:B------:R-:W-:Y:S01]  /*119d10*/  IMAD.MOV.U32 R4, RZ, RZ, R117 ;  /* 0x000000ffff047224 */ /* 0x000fe200078e0075 */
[----:B------:R-:W-:Y:S01]  /*119d20*/  LDS R6, [R243+UR10+0x3a400] ;  /* 0x03a4000af3067984 */ /* 0x000fe20008000800 */
[----:B------:R-:W-:-:S02]  /*119d30*/  IMAD.MOV.U32 R62, RZ, RZ, R218 ;  /* 0x000000ffff3e7224 */ /* 0x000fc400078e00da */
[----:B------:R-:W-:Y:S01]  /*119d40*/  IMAD.MOV.U32 R63, RZ, RZ, R217 ;  /* 0x000000ffff3f7224 */ /* 0x000fe200078e00d9 */
[----:B------:R-:W-:Y:S04]  /*119d50*/  LDS R7, [R242+UR10+0x3a400] ;  /* 0x03a4000af2077984 */ /* 0x000fe80008000800 */
[----:B------:R-:W-:Y:S04]  /*119d60*/  STL.64 [R1+0x1040], R36 ;  /* 0x0010402401007387 */ /* 0x000fe80000100a00 */
[----:B------:R2:W-:Y:S04]  /*119d70*/  STL.64 [R1+0x1048], R38 ;  /* 0x0010482601007387 */ /* 0x0005e80000100a00 */
[----:B------:R-:W3:Y:S04]  /*119d80*/  LDL.LU.64 R118, [R1+0xa678] ;  /* 0x00a6780001767983 */ /* 0x000ee80000300a00 */
[----:B------:R-:W3:Y:S01]  /*119d90*/  LDL.LU.64 R116, [R1+0xa670] ;  /* 0x00a6700001747983 */ /* 0x000ee20000300a00 */
[C---:B--2---:R-:W-:Y:S03]  /*119da0*/  HMMA.1688.F32.TF32 R36, R236.reuse, R120, R112 ;  /* 0x00000078ec24723c */ /* 0x044fe60000081070 */
[----:B------:R-:W-:Y:S04]  /*119db0*/  STL.64 [R1+0x1020], R52 ;  /* 0x0010203401007387 */ /* 0x000fe80000100a00 */
[----:B------:R-:W-:Y:S04]  /*119dc0*/  STL.64 [R1+0x1028], R54 ;  /* 0x0010283601007387 */ /* 0x000fe80000100a00 */
[----:B------:R-:W-:Y:S04]  /*119dd0*/  STL.64 [R1+0x1000], R48 ;  /* 0x0010003001007387 */ /* 0x000fe80000100a00 */
[----:B------:R2:W-:Y:S08]  /*119de0*/  STL.64 [R1+0x1008], R50 ;  /* 0x0010083201007387 */ /* 0x0005f00000100a00 */
[----:B------:R-:W-:Y:S04]  /*119df0*/  STL.64 [R1+0xfe0], R36 ;  /* 0x000fe02401007387 */ /* 0x000fe80000100a00 */
[----:B------:R3:W-:Y:S04]  /*119e00*/  STL.64 [R1+0xfe8], R38 ;  /* 0x000fe82601007387 */ /* 0x0007e80000100a00 */
[----:B------:R-:W4:Y:S04]  /*119e10*/  LDL.LU.64 R122, [R1+0xa668] ;  /* 0x00a66800017a7983 */ /* 0x000f280000300a00 */
[----:B------:R-:W4:Y:S01]  /*119e20*/  LDL.LU.64 R120, [R1+0xa660] ;  /* 0x00a6600001787983 */ /* 0x000f220000300a00 */
[----:B--2---:R-:W-:Y:S01]  /*119e30*/  HMMA.1688.F32.TF32 R48, R236, R232, R128 ;  /* 0x000000e8ec30723c */ /* 0x004fe20000081080 */
        /* <DEDUP_REMOVED lines=8> */
[----:B------:R-:W2:Y:S01]  /*119ec0*/  LDS R5, [R242+UR10+0x38400] ;  /* 0x0384000af2057984 */ /* 0x000ea20008000800 */
[----:B---3--:R-:W-:-:S15]  /*119ed0*/  HMMA.1688.F32.TF32 R36, R236, R40, R116 ;  /* 0x00000028ec24723c */ /* 0x008fde0000081074 */
[----:B------:R-:W-:-:S08]  /*119ee0*/  NOP ;  /* 0x0000000000007918 */ /* 0x000fd00000000000 */
[----:B------:R-:W-:Y:S04]  /*119ef0*/  STL.64 [R1+0xfd0], R36 ;  /* 0x000fd02401007387 */ /* 0x000fe80000100a00 */
[----:B------:R4:W-:Y:S04]  /*119f00*/  STL.64 [R1+0xfd8], R38 ;  /* 0x000fd82601007387 */ /* 0x0009e80000100a00 */
[----:B------:R-:W-:Y:S04]  /*119f10*/  STL.64 [R1+0xfb0], R8 ;  /* 0x000fb00801007387 */ /* 0x000fe80000100a00 */
[----:B------:R3:W-:Y:S01]  /*119f20*/  STL.64 [R1+0xfb8], R10 ;  /* 0x000fb80a01007387 */ /* 0x0007e20000100a00 */
[C---:B----4-:R-:W-:Y:S06]  /*119f30*/  HMMA.1688.F32.TF32 R36, R236.reuse, R184, R120 ;  /* 0x000000b8ec24723c */ /* 0x050fec0000081078 */
[----:B---3--:R-:W-:-:S15]  /*119f40*/  HMMA.1688.F32.TF32 R8, R236, R196, R124 ;  /* 0x000000c4ec08723c */ /* 0x008fde000008107c */
[----:B------:R-:W-:-:S02]  /*119f50*/  NOP ;  /* 0x0000000000007918 */ /* 0x000fc40000000000 */
[----:B------:R-:W-:Y:S04]  /*119f60*/  STL.64 [R1+0xfa0], R36 ;  /* 0x000fa02401007387 */ /* 0x000fe80000100a00 */
[----:B------:R3:W-:Y:S04]  /*119f70*/  STL.64 [R1+0xfa8], R38 ;  /* 0x000fa82601007387 */ /* 0x0007e80000100a00 */
[----:B------:R-:W-:Y:S04]  /*119f80*/  STL.64 [R1+0xf80], R8 ;  /* 0x000f800801007387 */ /* 0x000fe80000100a00 */
[----:B------:R4:W-:Y:S01]  /*119f90*/  STL.64 [R1+0xf88], R10 ;  /* 0x000f880a01007387 */ /* 0x0009e20000100a00 */
[C---:B---3--:R-:W-:Y:S06]  /*119fa0*/  HMMA.1688.F32.TF32 R36, R236.reuse, R240, R132 ;  /* 0x000000f0ec24723c */ /* 0x048fec0000081084 */
[----:B----4-:R-:W-:Y:S01]  /*119fb0*/  HMMA.1688.F32.TF32 R8, R236, R56, R136 ;  /* 0x00000038ec08723c */ /* 0x010fe20000081088 */
[----:B------:R-:W-:Y:S04]  /*119fc0*/  STL.64 [R1+0xf60], R48 ;  /* 0x000f603001007387 */ /* 0x000fe80000100a00 */
[----:B------:R-:W-:Y:S02]  /*119fd0*/  STL.64 [R1+0xf68], R50 ;  /* 0x000f683201007387 */ /* 0x000fe40000100a00 */
[----:B------:R-:W-:-:S02]  /*119fe0*/  IMAD.MOV.U32 R136, RZ, RZ, R33 ;  /* 0x000000ffff887224 */ /* 0x000fc400078e0021 */
[----:B------:R-:W-:-:S08]  /*119ff0*/  IMAD.MOV.U32 R137, RZ, RZ, R32 ;  /* 0x000000ffff897224 */ /* 0x000fd000078e0020 */
[----:B------:R-:W-:Y:S04]  /*11a000*/  STL.64 [R1+0xf50], R36 ;  /* 0x000f502401007387 */ /* 0x000fe80000100a00 */
[----:B------:R-:W-:Y:S04]  /*11a010*/  STL.64 [R1+0xf58], R38 ;  /* 0x000f582601007387 */ /* 0x000fe80000100a00 */
[----:B------:R-:W-:Y:S04]  /*11a020*/  STL.64 [R1+0xf40], R8 ;  /* 0x000f400801007387 */ /* 0x000fe80000100a00 */
[----:B------:R3:W-:Y:S04]  /*11a030*/  STL.64 [R1+0xf48], R10 ;  /* 0x000f480a01007387 */ /* 0x0007e80000100a00 */
[----:B------:R-:W-:Y:S01]  /*11a040*/  STL.64 [R1+0xf30], R20 ;  /* 0x000f301401007387 */ /* 0x000fe20000100a00 */
[C---:B---3--:R-:W-:Y:S07]  /*11a050*/  HMMA.1688.F32.TF32 R8, R236.reuse, R136, R140 ;  /* 0x00000088ec08723c */ /* 0x048fee000008108c */
[----:B------:R-:W-:Y:S01]  /*11a060*/  MOV R140, R15 ;  /* 0x0000000f008c7202 */ /* 0x000fe20000000f00 */
[----:B------:R-:W-:Y:S01]  /*11a070*/  IMAD.MOV.U32 R141, RZ, RZ, R14 ;  /* 0x000000ffff8d7224 */ /* 0x000fe200078e000e */
[----:B------:R3:W-:Y:S06]  /*11a080*/  STL.64 [R1+0xf38], R22 ;  /* 0x000f381601007387 */ /* 0x0007ec0000100a00 */
[C---:B------:R-:W-:Y:S06]  /*11a090*/  HMMA.1688.F32.TF32 R32, R236.reuse, R140, R144 ;  /* 0x0000008cec20723c */ /* 0x040fec0000081090 */
[C---:B---3--:R-:W-:Y:S02]  /*11a0a0*/  HMMA.1688.F32.TF32 R20, R236.reuse, R80, R148 ;  /* 0x00000050ec14723c */ /* 0x048fe40000081094 */
[----:B------:R-:W-:Y:S04]  /*11a0b0*/  STL.64 [R1+0xf20], R8 ;  /* 0x000f200801007387 */ /* 0x000fe80000100a00 */
[----:B------:R3:W-:Y:S02]  /*11a0c0*/  STL.64 [R1+0xf28], R10 ;  /* 0x000f280a01007387 */ /* 0x0007e40000100a00 */
[C---:B---3--:R-:W-:Y:S09]  /*11a0d0*/  HMMA.1688.F32.TF32 R8, R236.reuse, R84, R152 ;  /* 0x00000054ec08723c */ /* 0x048ff20000081098 */
[----:B------:R-:W-:Y:S04]  /*11a0e0*/  STL.64 [R1+0xf10], R32 ;  /* 0x000f102001007387 */ /* 0x000fe80000100a00 */
[----:B------:R3:W-:Y:S04]  /*11a0f0*/  STL.64 [R1+0xf18], R34 ;  /* 0x000f182201007387 */ /* 0x0007e80000100a00 */
[----:B------:R-:W-:Y:S04]  /*11a100*/  STL.64 [R1+0xf00], R20 ;  /* 0x000f001401007387 */ /* 0x000fe80000100a00 */
[----:B------:R1:W-:Y:S01]  /*11a110*/  STL.64 [R1+0xf08], R22 ;  /* 0x000f081601007387 */ /* 0x0003e20000100a00 */
[----:B---3--:R-:W-:Y:S06]  /*11a120*/  HMMA.1688.F32.TF32 R32, R236, R112, R156 ;  /* 0x00000070ec20723c */ /* 0x008fec000008109c */
[C---:B-1----:R-:W-:Y:S01]  /*11a130*/  HMMA.1688.F32.TF32 R20, R28.reuse, R92, R160 ;  /* 0x0000005c1c14723c */ /* 0x042fe200000810a0 */
[----:B------:R-:W-:Y:S04]  /*11a140*/  STL.64 [R1+0xef0], R8 ;  /* 0x000ef00801007387 */ /* 0x000fe80000100a00 */
[----:B------:R1:W-:Y:S02]  /*11a150*/  STL.64 [R1+0xef8], R10 ;  /* 0x000ef80a01007387 */ /* 0x0003e40000100a00 */
[----:B-1----:R-:W-:Y:S10]  /*11a160*/  HMMA.1688.F32.TF32 R8, R28, R96, R164 ;  /* 0x000000601c08723c */ /* 0x002ff400000810a4 */
[----:B------:R-:W-:Y:S01]  /*11a170*/  STL.64 [R1+0xec0], R32 ;  /* 0x000ec02001007387 */ /* 0x000fe20000100a00 */
[----:B------:R-:W-:-:S02]  /*11a180*/  IMAD.MOV.U32 R164, RZ, RZ, R13 ;  /* 0x000000ffffa47224 */ /* 0x000fc400078e000d */
[----:B------:R-:W-:Y:S01]  /*11a190*/  IMAD.MOV.U32 R165, RZ, RZ, R12 ;  /* 0x000000ffffa57224 */ /* 0x000fe200078e000c */
[----:B------:R-:W-:Y:S04]  /*11a1a0*/  STL.64 [R1+0xec8], R34 ;  /* 0x000ec82201007387 */ /* 0x000fe80000100a00 */
[----:B------:R-:W-:Y:S01]  /*11a1b0*/  STL.64 [R1+0xea0], R20 ;  /* 0x000ea01401007387 */ /* 0x000fe20000100a00 */
[C---:B------:R-:W-:Y:S03]  /*11a1c0*/  HMMA.1688.F32.TF32 R12, R28.reuse, R40, R172 ;  /* 0x000000281c0c723c */ /* 0x040fe600000810ac */
[----:B------:R1:W-:Y:S03]  /*11a1d0*/  STL.64 [R1+0xea8], R22 ;  /* 0x000ea81601007387 */ /* 0x0003e60000100a00 */
[----:B-1----:R-:W-:Y:S01]  /*11a1e0*/  HMMA.1688.F32.TF32 R20, R28, R164, R168 ;  /* 0x000000a41c14723c */ /* 0x002fe200000810a8 */
[----:B------:R-:W-:Y:S04]  /*11a1f0*/  STL.64 [R1+0xe90], R8 ;  /* 0x000e900801007387 */ /* 0x000fe80000100a00 */
[----:B------:R-:W-:Y:S01]  /*11a200*/  STL.64 [R1+0xe98], R10 ;  /* 0x000e980a01007387 */ /* 0x000fe20000100a00 */
[----:B------:R-:W-:Y:S01]  /*11a210*/  MOV R32, R204 ;  /* 0x000000cc00207202 */ /* 0x000fe20000000f00 */
        /* <DEDUP_REMOVED lines=9> */
[----:B------:R-:W-:Y:S01]  /*11a2b0*/  LDS R10, [R3+UR10+0x3a480] ;  /* 0x03a4800a030a7984 */ /* 0x000fe20008000800 */
[----:B------:R-:W-:-:S02]  /*11a2c0*/  IMAD.MOV.U32 R49, RZ, RZ, R214 ;  /* 0x000000ffff317224 */ /* 0x000fc400078e00d6 */
[----:B------:R-:W-:Y:S01]  /*11a2d0*/  IMAD.MOV.U32 R50, RZ, RZ, R213 ;  /* 0x000000ffff327224 */ /* 0x000fe200078e00d5 */
[----:B------:R-:W-:Y:S04]  /*11a2e0*/  LDS R9, [R2+UR10+0x38480] ;  /* 0x0384800a02097984 */ /* 0x000fe80008000800 */
[----:B------:R-:W-:Y:S04]  /*11a2f0*/  STL.64 [R1+0xe70], R20 ;  /* 0x000e701401007387 */ /* 0x000fe80000100a00 */
[----:B------:R-:W-:Y:S04]  /*11a300*/  STL.64 [R1+0xe78], R22 ;  /* 0x000e781601007387 */ /* 0x000fe80000100a00 */
[----:B------:R-:W-:Y:S04]  /*11a310*/  STL.64 [R1+0xe60], R12 ;  /* 0x000e600c01007387 */ /* 0x000fe80000100a00 */
[----:B------:R1:W-:Y:S01]  /*11a320*/  STL.64 [R1+0xe68], R14 ;  /* 0x000e680e01007387 */ /* 0x0003e20000100a00 */
[----:B------:R-:W-:-:S02]  /*11a330*/  IMAD.MOV.U32 R51, RZ, RZ, R212 ;  /* 0x000000ffff337224 */ /* 0x000fc400078e00d4 */
[----:B------:R-:W-:Y:S01]  /*11a340*/  IMAD.MOV.U32 R247, RZ, RZ, R227 ;  /* 0x000000fffff77224 */ /* 0x000fe200078e00e3 */
[----:B------:R-:W3:Y:S01]  /*11a350*/  LDS R11, [R2+UR10+0x3a480] ;  /* 0x03a4800a020b7984 */ /* 0x000ee20008000800 */
[C---:B-1----:R-:W-:Y:S06]  /*11a360*/  HMMA.1688.F32.TF32 R12, R28.reuse, R44, R16 ;  /* 0x0000002c1c0c723c */ /* 0x042fec0000081010 */
[----:B------:R-:W-:-:S15]  /*11a370*/  HMMA.1688.F32.TF32 R16, R28, R184, R176 ;  /* 0x000000b81c10723c */ /* 0x000fde00000810b0 */
[----:B------:R-:W-:-:S02]  /*11a380*/  NOP ;  /* 0x0000000000007918 */ /* 0x000fc40000000000 */
[----:B------:R1:W-:Y:S04]  /*11a390*/  STL.64 [R1+0xe50], R12 ;  /* 0x000e500c01007387 */ /* 0x0003e80000100a00 */
[----:B------:R-:W-:Y:S04]  /*11a3a0*/  STL.64 [R1+0xe58], R14 ;  /* 0x000e580e01007387 */ /* 0x000fe80000100a00 */
[----:B------:R-:W-:Y:S04]  /*11a3b0*/  STL.64 [R1+0xe40], R16 ;  /* 0x000e401001007387 */ /* 0x000fe80000100a00 */
[----:B------:R4:W-:Y:S01]  /*11a3c0*/  STL.64 [R1+0xe48], R18 ;  /* 0x000e481201007387 */ /* 0x0009e20000100a00 */
[----:B-1----:R-:W-:Y:S01]  /*11a3d0*/  MOV R13, R184 ;  /* 0x000000b8000d7202 */ /* 0x002fe20000000f00 */
[----:B------:R-:W-:-:S02]  /*11a3e0*/  IMAD.MOV.U32 R12, RZ, RZ, R185 ;  /* 0x000000ffff0c7224 */ /* 0x000fc400078e00b9 */
[----:B------:R-:W2:Y:S04]  /*11a3f0*/  LDL.LU.64 R186, [R1+0xa658] ;  /* 0x00a6580001ba7983 */ /* 0x000ea80000300a00 */
[----:B------:R-:W2:Y:S01]  /*11a400*/  LDL.LU.64 R184, [R1+0xa650] ;  /* 0x00a6500001b87983 */ /* 0x000ea20000300a00 */
[----:B----4-:R-:W-:Y:S01]  /*11a410*/  HMMA.1688.F32.TF32 R16, R28, R196, R180 ;  /* 0x000000c41c10723c */ /* 0x010fe200000810b4 */
[----:B------:R-:W-:-:S05]  /*11a420*/  IMAD.MOV.U32 R176, RZ, RZ, R13 ;  /* 0x000000ffffb07224 */ /* 0x000fca00078e000d */
[----:B------:R-:W-:Y:S01]  /*11a430*/  MOV R13, R196 ;  /* 0x000000c4000d7202 */ /* 0x000fe20000000f00 */
[----:B------:R-:W-:Y:S02]  /*11a440*/  IMAD.MOV.U32 R177, RZ, RZ, R12 ;  /* 0x000000ffffb17224 */ /* 0x000fe400078e000c */
[----:B------:R-:W-:-:S14]  /*11a450*/  IMAD.MOV.U32 R12, RZ, RZ, R197 ;  /* 0x000000ffff0c7224 */ /* 0x000fdc00078e00c5 */
[----:B------:R-:W-:Y:S04]  /*11a460*/  STL.64 [R1+0xe30], R16 ;  /* 0x000e301001007387 */ /* 0x000fe80000100a00 */
[----:B------:R1:W-:Y:S04]  /*11a470*/  STL.64 [R1+0xe38], R18 ;  /* 0x000e381201007387 */ /* 0x0003e80000100a00 */
[----:B------:R-:W4:Y:S04]  /*11a480*/  LDL.LU.64 R198, [R1+0xa648] ;  /* 0x00a6480001c67983 */ /* 0x000f280000300a00 */
[----:B------:R-:W4:Y:S01]  /*11a490*/  LDL.LU.64 R196, [R1+0xa640] ;  /* 0x00a6400001c47983 */ /* 0x000f220000300a00 */
[----:B------:R-:W-:Y:S01]  /*11a4a0*/  IMAD.MOV.U32 R180, RZ, RZ, R13 ;  /* 0x000000ffffb47224 */ /* 0x000fe200078e000d */
[----:B-1----:R-:W-:Y:S01]  /*11a4b0*/  HMMA.1688.F32.TF32 R16, R28, R240, R188 ;  /* 0x000000f01c10723c */ /* 0x002fe200000810bc */
[----:B------:R-:W-:-:S05]  /*11a4c0*/  IMAD.MOV.U32 R181, RZ, RZ, R12 ;  /* 0x000000ffffb57224 */ /* 0x000fca00078e000c */
[C---:B------:R-:W-:Y:S06]  /*11a4d0*/  HMMA.1688.F32.TF32 R12, R28.reuse, R56, R192 ;  /* 0x000000381c0c723c */ /* 0x040fec00000810c0 */
[----:B--2---:R-:W-:-:S15]  /*11a4e0*/  HMMA.1688.F32.TF32 R20, R28, R232, R184 ;  /* 0x000000e81c14723c */ /* 0x004fde00000810b8 */
        /* <DEDUP_REMOVED lines=8> */
[C---:B----4-:R-:W-:Y:S06]  /*11a570*/  HMMA.1688.F32.TF32 R16, R28.reuse, R136, R196 ;  /* 0x000000881c10723c */ /* 0x050fec00000810c4 */
[----:B-1----:R-:W-:Y:S09]  /*11a580*/  HMMA.1688.F32.TF32 R12, R28, R140, R200 ;  /* 0x0000008c1c0c723c */ /* 0x002ff200000810c8 */
[----:B------:R-:W-:Y:S04]  /*11a590*/  STL.64 [R1+0xde0], R20 ;  /* 0x000de01401007387 */ /* 0x000fe80000100a00 */
[----:B------:R-:W-:Y:S04]  /*11a5a0*/  STL.64 [R1+0xde8], R22 ;  /* 0x000de81601007387 */ /* 0x000fe80000100a00 */
[----:B------:R-:W-:Y:S04]  /*11a5b0*/  STL.64 [R1+0xdc0], R16 ;  /* 0x000dc01001007387 */ /* 0x000fe80000100a00 */
[----:B------:R-:W-:Y:S04]  /*11a5c0*/  STL.64 [R1+0xdc8], R18 ;  /* 0x000dc81201007387 */ /* 0x000fe80000100a00 */
[----:B------:R-:W2:Y:S04]  /*11a5d0*/  LDL.LU R204, [R1+0xa63c] ;  /* 0x00a63c0001cc7983 */ /* 0x000ea80000300800 */
[----:B------:R1:W-:Y:S04]  /*11a5e0*/  STL.64 [R1+0xdb0], R12 ;  /* 0x000db00c01007387 */ /* 0x0003e80000100a00 */
[----:B------:R4:W-:Y:S04]  /*11a5f0*/  STL.64 [R1+0xdb8], R14 ;  /* 0x000db80e01007387 */ /* 0x0009e80000100a00 */
[----:B------:R-:W3:Y:S04]  /*11a600*/  LDL.LU R211, [R1+0xa638] ;  /* 0x00a6380001d37983 */ /* 0x000ee80000300800 */
[----:B------:R-:W2:Y:S04]  /*11a610*/  LDL.LU R210, [R1+0xa634] ;  /* 0x00a6340001d27983 */ /* 0x000ea80000300800 */
[----:B------:R-:W3:Y:S04]  /*11a620*/  LDL.LU R209, [R1+0xa630] ;  /* 0x00a6300001d17983 */ /* 0x000ee80000300800 */
[----:B------:R-:W4:Y:S04]  /*11a630*/  LDL.LU R226, [R1+0xa62c] ;  /* 0x00a62c0001e27983 */ /* 0x000f280000300800 */
        /* <DEDUP_REMOVED lines=11> */
[----:B----4-:R-:W-:-:S02]  /*11a6f0*/  IMAD.MOV.U32 R75, RZ, RZ, R226 ;  /* 0x000000ffff4b7224 */ /* 0x010fc400078e00e2 */
[----:B--2---:R-:W-:Y:S02]  /*11a700*/  IMAD.MOV.U32 R74, RZ, RZ, R220 ;  /* 0x000000ffff4a7224 */ /* 0x004fe400078e00dc */
[----:B---3--:R-:W-:Y:S01]  /*11a710*/  IMAD.MOV.U32 R73, RZ, RZ, R221 ;  /* 0x000000ffff497224 */ /* 0x008fe200078e00dd */
[----:B------:R-:W-:Y:S02]  /*11a720*/  MOV R72, R216 ;  /* 0x000000d800487202 */ /* 0x000fe40000000f00 */
[----:B------:R-:W2:Y:S04]  /*11a730*/  LDL.LU R216, [R1+0xa5fc] ;  /* 0x00a5fc0001d87983 */ /* 0x000ea80000300800 */
[----:B------:R-:W1:Y:S04]  /*11a740*/  LDL.LU R221, [R1+0xa5f8] ;  /* 0x00a5f80001dd7983 */ /* 0x000e680000300800 */
[----:B------:R-:W3:Y:S04]  /*11a750*/  LDL.LU R220, [R1+0xa5f4] ;  /* 0x00a5f40001dc7983 */ /* 0x000ee80000300800 */
[----:B------:R-:W4:Y:S01]  /*11a760*/  LDL.LU R226, [R1+0xa5f0] ;  /* 0x00a5f00001e27983 */ /* 0x000f220000300800 */
[----:B------:R-:W-:Y:S01]  /*11a770*/  IMAD.MOV.U32 R249, RZ, RZ, R224 ;  /* 0x000000fffff97224 */ /* 0x000fe200078e00e0 */
[----:B------:R-:W-:-:S02]  /*11a780*/  MOV R248, R225 ;  /* 0x000000e100f87202 */ /* 0x000fc40000000f00 */
[----:B------:R-:W2:Y:S04]  /*11a790*/  LDL.LU R225, [R1+0xa5ec] ;  /* 0x00a5ec0001e17983 */ /* 0x000ea80000300800 */
[----:B------:R-:W2:Y:S04]  /*11a7a0*/  LDL.LU R224, [R1+0xa5e8] ;  /* 0x00a5e80001e07983 */ /* 0x000ea80000300800 */
[----:B------:R-:W2:Y:S04]  /*11a7b0*/  LDL.LU R250, [R1+0xcd8] ;  /* 0x000cd80001fa7983 */ /* 0x000ea80000300800 */
[----:B------:R-:W2:Y:S01]  /*11a7c0*/  LDL.LU R251, [R1+0xcdc] ;  /* 0x000cdc0001fb7983 */ /* 0x000ea20000300800 */
[----:B---3--:R-:W-:-:S03]  /*11a7d0*/  IMAD.MOV.U32 R88, RZ, RZ, R220 ;  /* 0x000000ffff587224 */ /* 0x008fc600078e00dc */
[----:B------:R-:W3:Y:S01]  /*11a7e0*/  LDL.LU R220, [R1+0xa5e4] ;  /* 0x00a5e40001dc7983 */ /* 0x000ee20000300800 */
[----:B----4-:R-:W-:-:S03]  /*11a7f0*/  IMAD.MOV.U32 R89, RZ, RZ, R226 ;  /* 0x000000ffff597224 */ /* 0x010fc600078e00e2 */
[----:B------:R-:W4:Y:S01]  /*11a800*/  LDL.LU R226, [R1+0xa5e0] ;  /* 0x00a5e00001e27983 */ /* 0x000f220000300800 */
[----:B--2---:R-:W-:-:S03]  /*11a810*/  MOV R90, R225 ;  /* 0x000000e1005a7202 */ /* 0x004fc60000000f00 */
        /* <DEDUP_REMOVED lines=11> */
[----:B-1----:R-:W-:Y:S01]  /*11a8d0*/  IMAD.MOV.U32 R12, RZ, RZ, R221 ;  /* 0x000000ffff0c7224 */ /* 0x002fe200078e00dd */
        /* <DEDUP_REMOVED lines=12> */
[----:B----4-:R-:W-:Y:S01]  /*11a9a0*/  MOV R230, R226 ;  /* 0x000000e200e67202 */ /* 0x010fe20000000f00 */
[----:B--2---:R-:W-:Y:S02]  /*11a9b0*/  IMAD.MOV.U32 R229, RZ, RZ, R225 ;  /* 0x000000ffffe57224 */ /* 0x004fe400078e00e1 */
[----:B------:R-:W-:Y:S02]  /*11a9c0*/  IMAD.MOV.U32 R228, RZ, RZ, R224 ;  /* 0x000000ffffe47224 */ /* 0x000fe400078e00e0 */
[----:B------:R-:W2:Y:S04]  /*11a9d0*/  LDL.LU R224, [R1+0xa5d4] ;  /* 0x00a5d40001e07983 */ /* 0x000ea80000300800 */
[----:B------:R-:W2:Y:S04]  /*11a9e0*/  LDL.LU R225, [R1+0xa5d0] ;  /* 0x00a5d00001e17983 */ /* 0x000ea80000300800 */
[----:B------:R-:W2:Y:S04]  /*11a9f0*/  LDL.LU R226, [R1+0xa5cc] ;  /* 0x00a5cc0001e27983 */ /* 0x000ea80000300800 */
[----:B------:R-:W3:Y:S04]  /*11aa00*/  LDL.LU R220, [R1+0xa5c8] ;  /* 0x00a5c80001dc7983 */ /* 0x000ee80000300800 */
[----:B------:R-:W3:Y:S04]  /*11aa10*/  LDL.LU R221, [R1+0xa5c4] ;  /* 0x00a5c40001dd7983 */ /* 0x000ee80000300800 */
[----:B------:R-:W4:Y:S04]  /*11aa20*/  LDL.LU R216, [R1+0xa5c0] ;  /* 0x00a5c00001d87983 */ /* 0x000f280000300800 */
[----:B------:R-:W4:Y:S04]  /*11aa30*/  LDL.LU R217, [R1+0xa5bc] ;  /* 0x00a5bc0001d97983 */ /* 0x000f280000300800 */
[----:B------:R-:W4:Y:S04]  /*11aa40*/  LDL.LU R218, [R1+0xa5b8] ;  /* 0x00a5b80001da7983 */ /* 0x000f280000300800 */
        /* <DEDUP_REMOVED lines=15> */
[----:B------:R-:W2:Y:S01]  /*11ab40*/  LDL.LU R227, [R1+0xa578] ;  /* 0x00a5780001e37983 */ /* 0x000ea20000300800 */
[C---:B------:R-:W-:Y:S06]  /*11ab50*/  HMMA.1688.F32.TF32 R248, R4.reuse, R240, R248 ;  /* 0x000000f004f8723c */ /* 0x040fec00000810f8 */
[----:B------:R-:W-:Y:S06]  /*11ab60*/  HMMA.1688.F32.TF32 R12, R4, R232, R12 ;  /* 0x000000e8040c723c */ /* 0x000fec000008100c */
[C---:B----4-:R-:W-:Y:S06]  /*11ab70*/  HMMA.1688.F32.TF32 R20, R28.reuse, R80, R204 ;  /* 0x000000501c14723c */ /* 0x050fec00000810cc */
[C---:B---3--:R-:W-:Y:S06]  /*11ab80*/  HMMA.1688.F32.TF32 R16, R28.reuse, R84, R208 ;  /* 0x000000541c10723c */ /* 0x048fec00000810d0 */
[----:B--2---:R-:W-:Y:S11]  /*11ab90*/  HMMA.1688.F32.TF32 R24, R28, R112, R212 ;  /* 0x000000701c18723c */ /* 0x004ff600000810d4 */
[----:B------:R-:W-:Y:S04]  /*11aba0*/  STL.64 [R1+0xd90], R20 ;  /* 0x000d901401007387 */ /* 0x000fe80000100a00 */
[----:B------:R1:W-:Y:S02]  /*11abb0*/  STL.64 [R1+0xd98], R22 ;  /* 0x000d981601007387 */ /* 0x0003e40000100a00 */
[C---:B-1----:R-:W-:Y:S02]  /*11abc0*/  HMMA.1688.F32.TF32 R20, R4.reuse, R92, R216 ;  /* 0x0000005c0414723c */ /* 0x042fe400000810d8 */
        /* <DEDUP_REMOVED lines=8> */
[----:B------:R-:W-:Y:S04]  /*11ac50*/  STL.64 [R1+0xd50], R20 ;  /* 0x000d501401007387 */ /* 0x000fe80000100a00 */
[----:B------:R1:W-:Y:S02]  /*11ac60*/  STL.64 [R1+0xd58], R22 ;  /* 0x000d581601007387 */ /* 0x0003e40000100a00 */
[C---:B-1----:R-:W-:Y:S06]  /*11ac70*/  HMMA.1688.F32.TF32 R20, R4.reuse, R40, R104 ;  /* 0x000000280414723c */ /* 0x042fec0000081068 */
        /* <DEDUP_REMOVED lines=20> */
[----:B------:R1:W-:Y:S04]  /*11adc0*/  STL.64 [R1+0x18], R22 ;  /* 0x0000181601007387 */ /* 0x0003e80000100a00 */
[----:B------:R-:W-:Y:S04]  /*11add0*/  STL [R1+0xa394], R250 ;  /* 0x00a394fa01007387 */ /* 0x000fe80000100800 */
[----:B------:R-:W-:Y:S01]  /*11ade0*/  STL.64 [R1], R12 ;  /* 0x0000000c01007387 */ /* 0x000fe20000100a00 */
[C---:B-1----:R-:W-:Y:S03]  /*11adf0*/  HMMA.1688.F32.TF32 R20, R4.reuse, R56, R76 ;  /* 0x000000380414723c */ /* 0x042fe6000008104c */
[----:B------:R1:W-:Y:S03]  /*11ae00*/  STL.64 [R1+0x8], R14 ;  /* 0x0000080e01007387 */ /* 0x0003e60000100a00 */
[C---:B-1----:R-:W-:Y:S01]  /*11ae10*/  HMMA.1688.F32.TF32 R12, R4.reuse, R68, R72 ;  /* 0x00000044040c723c */ /* 0x042fe20000081048 */
[----:B------:R-:W-:Y:S05]  /*11ae20*/  STL [R1+0xa390], R251 ;  /* 0x00a390fb01007387 */ /* 0x000fea0000100800 */
[C---:B------:R-:W-:Y:S11]  /*11ae30*/  HMMA.1688.F32.TF32 R24, R4.reuse, R136, R64 ;  /* 0x000000880418723c */ /* 0x040ff60000081040 */
[----:B------:R-:W-:Y:S04]  /*11ae40*/  STL.64 [R1+0xc50], R20 ;  /* 0x000c501401007387 */ /* 0x000fe80000100a00 */
[----:B------:R1:W-:Y:S04]  /*11ae50*/  STL.64 [R1+0xc58], R22 ;  /* 0x000c581601007387 */ /* 0x0003e80000100a00 */
[----:B------:R3:W-:Y:S01]  /*11ae60*/  STL.64 [R1+0xc48], R14 ;  /* 0x000c480e01007387 */ /* 0x0007e20000100a00 */
[----:B------:R-:W-:Y:S01]  /*11ae70*/  IMAD.MOV.U32 R250, RZ, RZ, R12 ;  /* 0x000000fffffa7224 */ /* 0x000fe200078e000c */
[----:B-1----:R-:W-:Y:S01]  /*11ae80*/  HMMA.1688.F32.TF32 R20, R4, R140, R60 ;  /* 0x0000008c0414723c */ /* 0x002fe2000008103c */
[----:B------:R-:W-:-:S05]  /*11ae90*/  IMAD.MOV.U32 R251, RZ, RZ, R13 ;  /* 0x000000fffffb7224 */ /* 0x000fca00078e000d */
[C---:B---3--:R-:W-:Y:S01]  /*11aea0*/  HMMA.1688.F32.TF32 R12, R4.reuse, R80, R52 ;  /* 0x00000050040c723c */ /* 0x048fe20000081034 */
        /* <DEDUP_REMOVED lines=9> */
[----:B---3--:R-:W-:Y:S06]  /*11af40*/  HMMA.1688.F32.TF32 R20, R4, R112, R36 ;  /* 0x000000700414723c */ /* 0x008fec0000081024 */
[C---:B------:R-:W-:Y:S06]  /*11af50*/  HMMA.1688.F32.TF32 R4, R8.reuse, R96, R244 ;  /* 0x000000600804723c */ /* 0x040fec00000810f4 */
[C---:B-1----:R-:W-:Y:S03]  /*11af60*/  HMMA.1688.F32.TF32 R12, R8.reuse, R92, R32 ;  /* 0x0000005c080c723c */ /* 0x042fe60000081020 */
[----:B------:R-:W-:Y:S04]  /*11af70*/  STL.64 [R1+0xc00], R24 ;  /* 0x000c001801007387 */ /* 0x000fe80000100a00 */
[----:B------:R-:W-:Y:S04]  /*11af80*/  STL.64 [R1+0xc08], R26 ;  /* 0x000c081a01007387 */ /* 0x000fe80000100a00 */
[----:B------:R-:W-:Y:S04]  /*11af90*/  STL.64 [R1+0xf0], R20 ;  /* 0x0000f01401007387 */ /* 0x000fe80000100a00 */
[----:B------:R-:W-:Y:S04]  /*11afa0*/  STL.64 [R1+0xf8], R22 ;  /* 0x0000f81601007387 */ /* 0x000fe80000100a00 */
[----:B------:R-:W3:Y:S04]  /*11afb0*/  LDL.LU R32, [R1+0x11e0] ;  /* 0x0011e00001207983 */ /* 0x000ee80000300800 */
[----:B------:R1:W-:Y:S04]  /*11afc0*/  STL.64 [R1+0xe0], R12 ;  /* 0x0000e00c01007387 */ /* 0x0003e80000100a00 */
[----:B------:R4:W-:Y:S04]  /*11afd0*/  STL.64 [R1+0xe8], R14 ;  /* 0x0000e80e01007387 */ /* 0x0009e80000100a00 */
        /* <DEDUP_REMOVED lines=93> */
[C---:B--2---:R-:W-:Y:S03]  /*11b5b0*/  HMMA.1688.F32.TF32 R4, R8.reuse, R40, R12 ;  /* 0x000000280804723c */ /* 0x044fe6000008100c */
[----:B------:R-:W-:Y:S04]  /*11b5c0*/  LDS R12, [R3+UR10+0x38500] ;  /* 0x0385000a030c7984 */ /* 0x000fe80008000800 */
[----:B------:R-:W-:Y:S04]  /*11b5d0*/  LDS R14, [R3+UR10+0x3a500] ;  /* 0x03a5000a030e7984 */ /* 0x000fe80008000800 */
[----:B------:R-:W-:Y:S04]  /*11b5e0*/  LDS R13, [R2+UR10+0x38500] ;  /* 0x0385000a020d7984 */ /* 0x000fe80008000800 */
[----:B------:R-:W1:Y:S01]  /*11b5f0*/  LDS R15, [R2+UR10+0x3a500] ;  /* 0x03a5000a020f7984 */ /* 0x000e620008000800 */
[----:B----4-:R-:W-:-:S15]  /*11b600*/  HMMA.1688.F32.TF32 R24, R8, R164, R148 ;  /* 0x000000a40818723c */ /* 0x010fde0000081094 */
[----:B------:R-:W-:-:S08]  /*11b610*/  NOP ;  /* 0x0000000000007918 */ /* 0x000fd00000000000 */
[----:B------:R-:W-:Y:S04]  /*11b620*/  STL.64 [R1+0xc0], R24 ;  /* 0x0000c01801007387 */ /* 0x000fe80000100a00 */
[----:B------:R-:W-:Y:S04]  /*11b630*/  STL.64 [R1+0xc8], R26 ;  /* 0x0000c81a01007387 */ /* 0x000fe80000100a00 */
[----:B------:R-:W-:Y:S04]  /*11b640*/  STL.64 [R1+0xb0], R4 ;  /* 0x0000b00401007387 */ /* 0x000fe80000100a00 */
[----:B------:R3:W-:Y:S02]  /*11b650*/  STL.64 [R1+0xb8], R6 ;  /* 0x0000b80601007387 */ /* 0x0007e40000100a00 */
[C---:B---3--:R-:W-:Y:S06]  /*11b660*/  HMMA.1688.F32.TF32 R4, R8.reuse, R44, R144 ;  /* 0x0000002c0804723c */ /* 0x048fec0000081090 */
[C---:B------:R-:W-:Y:S06]  /*11b670*/  HMMA.1688.F32.TF32 R24, R8.reuse, R176, R20 ;  /* 0x000000b00818723c */ /* 0x040fec0000081014 */
[C---:B------:R-:W-:Y:S11]  /*11b680*/  HMMA.1688.F32.TF32 R20, R8.reuse, R180, R132 ;  /* 0x000000b40814723c */ /* 0x040ff60000081084 */
        /* <DEDUP_REMOVED lines=42> */
[----:B------:R2:W-:Y:S01]  /*11b930*/  STL.64 [R1+0x168], R22 ;  /* 0x0001681601007387 */ /* 0x0005e20000100a00 */
[C---:B------:R-:W-:Y:S03]  /*11b940*/  HMMA.1688.F32.TF32 R24, R16.reuse, R180, R36 ;  /* 0x000000b41018723c */ /* 0x040fe60000081024 */
[----:B------:R-:W-:Y:S04]  /*11b950*/  LDS R8, [R243+UR10+0x38500] ;  /* 0x0385000af3087984 */ /* 0x000fe80008000800 */
[----:B------:R-:W-:Y:S04]  /*11b960*/  LDS R10, [R243+UR10+0x3a500] ;  /* 0x03a5000af30a7984 */ /* 0x000fe80008000800 */
[----:B------:R-:W-:Y:S01]  /*11b970*/  STL.64 [R1+0x150], R4 ;  /* 0x0001500401007387 */ /* 0x000fe20000100a00 */
[C---:B--2---:R-:W-:Y:S03]  /*11b980*/  HMMA.1688.F32.TF32 R20, R16.reuse, R44, R52 ;  /* 0x0000002c1014723c */ /* 0x044fe60000081034 */
[----:B------:R2:W-:Y:S04]  /*11b990*/  STL.64 [R1+0x158], R6 ;  /* 0x0001580601007387 */ /* 0x0005e80000100a00 */
[----:B------:R-:W-:Y:S04]  /*11b9a0*/  LDS R9, [R242+UR10+0x38500] ;  /* 0x0385000af2097984 */ /* 0x000fe80008000800 */
[----:B------:R-:W3:Y:S01]  /*11b9b0*/  LDS R11, [R242+UR10+0x3a500] ;  /* 0x03a5000af20b7984 */ /* 0x000ee20008000800 */
[C---:B--2---:R-:W-:Y:S11]  /*11b9c0*/  HMMA.1688.F32.TF32 R4, R16.reuse, R176, R48 ;  /* 0x000000b01004723c */ /* 0x044ff60000081030 */
[----:B------:R-:W-:Y:S04]  /*11b9d0*/  STL.64 [R1+0x140], R20 ;  /* 0x0001401401007387 */ /* 0x000fe80000100a00 */
[----:B------:R2:W-:Y:S08]  /*11b9e0*/  STL.64 [R1+0x148], R22 ;  /* 0x0001481601007387 */ /* 0x0005f00000100a00 */
[----:B------:R-:W-:Y:S01]  /*11b9f0*/  STL.64 [R1+0x130], R4 ;  /* 0x0001300401007387 */ /* 0x000fe20000100a00 */
[C---:B--2---:R-:W-:Y:S03]  /*11ba00*/  HMMA.1688.F32.TF32 R20, R16.reuse, R232, R32 ;  /* 0x000000e81014723c */ /* 0x044fe60000081020 */
[----:B------:R2:W-:Y:S03]  /*11ba10*/  STL.64 [R1+0x138], R6 ;  /* 0x0001380601007387 */ /* 0x0005e60000100a00 */
[C---:B--2---:R-:W-:Y:S01]  /*11ba20*/  HMMA.1688.F32.TF32 R4, R16.reuse, R240, R244 ;  /* 0x000000f01004723c */ /* 0x044fe200000810f4 */
[----:B------:R-:W-:Y:S04]  /*11ba30*/  STL.64 [R1+0x120], R24 ;  /* 0x0001201801007387 */ /* 0x000fe80000100a00 */
[----:B------:R-:W-:Y:S04]  /*11ba40*/  STL.64 [R1+0x128], R26 ;  /* 0x0001281a01007387 */ /* 0x000fe80000100a00 */
[----:B------:R-:W2:Y:S08]  /*11ba50*/  LDL.LU R32, [R1+0x16d0] ;  /* 0x0016d00001207983 */ /* 0x000eb00000300800 */
[----:B------:R4:W-:Y:S04]  /*11ba60*/  STL.64 [R1+0x110], R20 ;  /* 0x0001101401007387 */ /* 0x0009e80000100a00 */
[----:B------:R1:W-:Y:S04]  /*11ba70*/  STL.64 [R1+0x118], R22 ;  /* 0x0001181601007387 */ /* 0x0003e80000100a00 */
        /* <DEDUP_REMOVED lines=111> */
[C---:B--2---:R-:W-:Y:S11]  /*11c170*/  HMMA.1688.F32.TF32 R4, R16.reuse, R136, R236 ;  /* 0x000000881004723c */ /* 0x044ff600000810ec */
        /* <DEDUP_REMOVED lines=11> */
[----:B-1----:R-:W-:Y:S06]  /*11c230*/  HMMA.1688.F32.TF32 R24, R16, R112, R144 ;  /* 0x000000701018723c */ /* 0x002fec0000081090 */
[C---:B------:R-:W-:Y:S02]  /*11c240*/  HMMA.1688.F32.TF32 R16, R12.reuse, R92, R20 ;  /* 0x0000005c0c10723c */ /* 0x040fe40000081014 */
[----:B------:R-:W-:Y:S04]  /*11c250*/  STL.64 [R1+0x280], R28 ;  /* 0x0002801c01007387 */ /* 0x000fe80000100a00 */
[----:B------:R-:W-:Y:S05]  /*11c260*/  STL.64 [R1+0x288], R30 ;  /* 0x0002881e01007387 */ /* 0x000fea0000100a00 */
[----:B------:R-:W-:Y:S01]  /*11c270*/  STL.64 [R1+0x270], R4 ;  /* 0x0002700401007387 */ /* 0x000fe20000100a00 */
[C---:B------:R-:W-:Y:S03]  /*11c280*/  HMMA.1688.F32.TF32 R20, R12.reuse, R164, R128 ;  /* 0x000000a40c14723c */ /* 0x040fe60000081080 */
        /* <DEDUP_REMOVED lines=47> */
[----:B--2---:R-:W-:Y:S06]  /*11c580*/  HMMA.1688.F32.TF32 R16, R12, R112, R52 ;  /* 0x000000700c10723c */ /* 0x004fec0000081034 */
[C---:B------:R-:W-:Y:S05]  /*11c590*/  HMMA.1688.F32.TF32 R12, R8.reuse, R92, R48 ;  /* 0x0000005c080c723c */ /* 0x040fea0000081030 */
        /* <DEDUP_REMOVED lines=11> */
[----:B------:R2:W-:Y:S04]  /*11c650*/  STL.64 [R1+0x340], R20 ;  /* 0x0003401401007387 */ /* 0x0005e80000100a00 */
[----:B------:R3:W-:Y:S04]  /*11c660*/  STL.64 [R1+0x348], R22 ;  /* 0x0003481601007387 */ /* 0x0007e80000100a00 */
[----:B------:R-:W4:Y:S04]  /*11c670*/  LDL.LU R244, [R1+0x2ac0] ;  /* 0x002ac00001f47983 */ /* 0x000f280000300800 */
[----:B------:R-:W-:Y:S04]  /*11c680*/  STL.64 [R1+0x330], R16 ;  /* 0x0003301001007387 */ /* 0x000fe80000100a00 */
[----:B------:R1:W-:Y:S04]  /*11c690*/  STL.64 [R1+0x338], R18 ;  /* 0x0003381201007387 */ /* 0x0003e80000100a00 */
        /* <DEDUP_REMOVED lines=105> */
[C---:B--2---:R-:W-:Y:S06]  /*11cd30*/  HMMA.1688.F32.TF32 R20, R8.reuse, R56, R20 ;  /* 0x000000380814723c */ /* 0x044fec0000081014 */
[C---:B-1----:R-:W-:Y:S06]  /*11cd40*/  HMMA.1688.F32.TF32 R16, R8.reuse, R44, R236 ;  /* 0x0000002c0810723c */ /* 0x042fec00000810ec */
[C---:B---3--:R-:W-:Y:S06]  /*11cd50*/  HMMA.1688.F32.TF32 R24, R8.reuse, R176, R156 ;  /* 0x000000b00818723c */ /* 0x048fec000008109c */
[C---:B----4-:R-:W-:Y:S11]  /*11cd60*/  HMMA.1688.F32.TF32 R28, R8.reuse, R180, R152 ;  /* 0x000000b4081c723c */ /* 0x050ff60000081098 */
[----:B------:R-:W-:Y:S04]  /*11cd70*/  STL.64 [R1+0x310], R16 ;  /* 0x0003101001007387 */ /* 0x000fe80000100a00 */
[----:B------:R1:W-:Y:S02]  /*11cd80*/  STL.64 [R1+0x318], R18 ;  /* 0x0003181201007387 */ /* 0x0003e40000100a00 */
[C---:B-1----:R-:W-:Y:S02]  /*11cd90*/  HMMA.1688.F32.TF32 R16, R8.reuse, R232, R148 ;  /* 0x000000e80810723c */ /* 0x042fe40000081094 */
[----:B------:R-:W-:Y:S04]  /*11cda0*/  STL.64 [R1+0x300], R24 ;  /* 0x0003001801007387 */ /* 0x000fe80000100a00 */
[----:B------:R1:W-:Y:S04]  /*11cdb0*/  STL.64 [R1+0x308], R26 ;  /* 0x0003081a01007387 */ /* 0x0003e80000100a00 */
[----:B------:R-:W-:Y:S04]  /*11cdc0*/  STL.64 [R1+0x2f0], R28 ;  /* 0x0002f01c01007387 */ /* 0x000fe80000100a00 */
[----:B------:R-:W-:Y:S01]  /*11cdd0*/  STL.64 [R1+0x2f8], R30 ;  /* 0x0002f81e01007387 */ /* 0x000fe20000100a00 */
[C---:B-1----:R-:W-:Y:S08]  /*11cde0*/  HMMA.1688.F32.TF32 R24, R8.reuse, R240, R144 ;  /* 0x000000f00818723c */ /* 0x042ff00000081090 */
[----:B------:R-:W-:Y:S04]  /*11cdf0*/  STL.64 [R1+0x2e0], R16 ;  /* 0x0002e01001007387 */ /* 0x000fe80000100a00 */
[----:B------:R1:W-:Y:S02]  /*11ce00*/  STL.64 [R1+0x2e8], R18 ;  /* 0x0002e81201007387 */ /* 0x0003e40000100a00 */
[C---:B-1----:R-:W-:Y:S09]  /*11ce10*/  HMMA.1688.F32.TF32 R16, R8.reuse, R68, R132 ;  /* 0x000000440810723c */ /* 0x042ff20000081084 */
        /* <DEDUP_REMOVED lines=10> */
[----:B------:R1:W-:Y:S04]  /*11cec0*/  STL.64 [R1+0x8a8], R26 ;  /* 0x0008a81a01007387 */ /* 0x0003e80000100a00 */
[----:B------:R-:W-:Y:S04]  /*11ced0*/  STL.64 [R1+0x890], R20 ;  /* 0x0008901401007387 */ /* 0x000fe80000100a00 */
[----:B------:R2:W-:Y:S01]  /*11cee0*/  STL.64 [R1+0x898], R22 ;  /* 0x0008981601007387 */ /* 0x0005e20000100a00 */
[C---:B-1----:R-:W-:Y:S03]  /*11cef0*/  HMMA.1688.F32.TF32 R24, R8.reuse, R84, R116 ;  /* 0x000000540818723c */ /* 0x042fe60000081074 */
[----:B------:R-:W-:Y:S03]  /*11cf00*/  STL.64 [R1+0x880], R16 ;  /* 0x0008801001007387 */ /* 0x000fe60000100a00 */
[----:B--2---:R-:W-:Y:S01]  /*11cf10*/  HMMA.1688.F32.TF32 R20, R8, R112, R108 ;  /* 0x000000700814723c */ /* 0x004fe2000008106c */
[----:B------:R1:W-:Y:S05]  /*11cf20*/  STL.64 [R1+0x888], R18 ;  /* 0x0008881201007387 */ /* 0x0003ea0000100a00 */
[C---:B-1----:R-:W-:Y:S11]  /*11cf30*/  HMMA.1688.F32.TF32 R16, R4.reuse, R92, R104 ;  /* 0x0000005c0410723c */ /* 0x042ff60000081068 */
[----:B------:R-:W-:Y:S04]  /*11cf40*/  STL.64 [R1+0x870], R24 ;  /* 0x0008701801007387 */ /* 0x000fe80000100a00 */
[----:B------:R-:W-:Y:S01]  /*11cf50*/  STL.64 [R1+0x878], R26 ;  /* 0x0008781a01007387 */ /* 0x000fe20000100a00 */
[C---:B------:R-:W-:Y:S03]  /*11cf60*/  HMMA.1688.F32.TF32 R8, R4.reuse, R96, R228 ;  /* 0x000000600408723c */ /* 0x040fe600000810e4 */
[----:B------:R-:W-:Y:S04]  /*11cf70*/  STL.64 [R1+0x680], R20 ;  /* 0x0006801401007387 */ /* 0x000fe80000100a00 */
[----:B------:R1:W-:Y:S04]  /*11cf80*/  STL.64 [R1+0x688], R22 ;  /* 0x0006881601007387 */ /* 0x0003e80000100a00 */
[----:B------:R-:W-:Y:S01]  /*11cf90*/  STL.64 [R1+0x670], R16 ;  /* 0x0006701001007387 */ /* 0x000fe20000100a00 */
[C---:B-1----:R-:W-:Y:S03]  /*11cfa0*/  HMMA.1688.F32.TF32 R20, R4.reuse, R164, R100 ;  /* 0x000000a40414723c */ /* 0x042fe60000081064 */
[----:B------:R1:W-:Y:S03]  /*11cfb0*/  STL.64 [R1+0x678], R18 ;  /* 0x0006781201007387 */ /* 0x0003e60000100a00 */
[C---:B-1----:R-:W-:Y:S05]  /*11cfc0*/  HMMA.1688.F32.TF32 R16, R4.reuse, R40, R88 ;  /* 0x000000280410723c */ /* 0x042fea0000081058 */
[----:B------:R-:W-:Y:S04]  /*11cfd0*/  STL.64 [R1+0x660], R8 ;  /* 0x0006600801007387 */ /* 0x000fe80000100a00 */
[----:B------:R-:W-:Y:S08]  /*11cfe0*/  STL.64 [R1+0x668], R10 ;  /* 0x0006680a01007387 */ /* 0x000ff00000100a00 */
        /* <DEDUP_REMOVED lines=134> */
[----:B----4-:R-:W-:Y:S11]  /*11d850*/  HMMA.1688.F32.TF32 R24, R4, R112, R148 ;  /* 0x000000700418723c */ /* 0x010ff60000081094 */
        /* <DEDUP_REMOVED lines=52> */
[----:B-1----:R-:W-:Y:S06]  /*11dba0*/  HMMA.1688.F32.TF32 R16, R12, R112, R60 ;  /* 0x000000700c10723c */ /* 0x002fec000008103c */
        /* <DEDUP_REMOVED lines=136> */
[C---:B---3--:R-:W-:Y:S11]  /*11e430*/  HMMA.1688.F32.TF32 R28, R8.reuse, R232, R236 ;  /* 0x000000e8081c723c */ /* 0x048ff600000810ec */
[----:B------:R-:W-:Y:S04]  /*11e440*/  STL.64 [R1+0x4e0], R16 ;  /* 0x0004e01001007387 */ /* 0x000fe80000100a00 */
[----:B------:R2:W-:Y:S02]  /*11e450*/  STL.64 [R1+0x4e8], R18 ;  /* 0x0004e81201007387 */ /* 0x0005e40000100a00 */
[C---:B--2---:R-:W-:Y:S02]  /*11e460*/  HMMA.1688.F32.TF32 R16, R8.reuse, R240, R156 ;  /* 0x000000f00810723c */ /* 0x044fe4000008109c */
[----:B------:R-:W-:Y:S04]  /*11e470*/  STL.64 [R1+0x4d0], R12 ;  /* 0x0004d00c01007387 */ /* 0x000fe80000100a00 */
[----:B------:R2:W-:Y:S02]  /*11e480*/  STL.64 [R1+0x4d8], R14 ;  /* 0x0004d80e01007387 */ /* 0x0005e40000100a00 */
[C---:B--2---:R-:W-:Y:S02]  /*11e490*/  HMMA.1688.F32.TF32 R12, R8.reuse, R56, R152 ;  /* 0x00000038080c723c */ /* 0x044fe40000081098 */
[----:B------:R-:W-:Y:S04]  /*11e4a0*/  STL.64 [R1+0x4c0], R28 ;  /* 0x0004c01c01007387 */ /* 0x000fe80000100a00 */
[----:B------:R2:W-:Y:S09]  /*11e4b0*/  STL.64 [R1+0x4c8], R30 ;  /* 0x0004c81e01007387 */ /* 0x0005f20000100a00 */
[----:B------:R-:W-:Y:S04]  /*11e4c0*/  STL.64 [R1+0x4b0], R16 ;  /* 0x0004b01001007387 */ /* 0x000fe80000100a00 */
[----:B------:R3:W-:Y:S01]  /*11e4d0*/  STL.64 [R1+0x4b8], R18 ;  /* 0x0004b81201007387 */ /* 0x0007e20000100a00 */
[C---:B--2---:R-:W-:Y:S03]  /*11e4e0*/  HMMA.1688.F32.TF32 R28, R8.reuse, R68, R148 ;  /* 0x00000044081c723c */ /* 0x044fe60000081094 */
[----:B------:R-:W-:Y:S04]  /*11e4f0*/  LDS R153, [R2+UR10+0x38700] ;  /* 0x0387000a02997984 */ /* 0x000fe80008000800 */
[----:B------:R-:W-:Y:S01]  /*11e500*/  LDS R155, [R2+UR10+0x3a700] ;  /* 0x03a7000a029b7984 */ /* 0x000fe20008000800 */
[C---:B---3--:R-:W-:Y:S03]  /*11e510*/  HMMA.1688.F32.TF32 R16, R8.reuse, R136, R144 ;  /* 0x000000880810723c */ /* 0x048fe60000081090 */
[----:B------:R-:W-:Y:S04]  /*11e520*/  STL.64 [R1+0x7a0], R12 ;  /* 0x0007a00c01007387 */ /* 0x000fe80000100a00 */
[----:B------:R2:W-:Y:S04]  /*11e530*/  STL.64 [R1+0x7a8], R14 ;  /* 0x0007a80e01007387 */ /* 0x0005e80000100a00 */
[----:B------:R-:W-:Y:S04]  /*11e540*/  LDS R152, [R3+UR10+0x38700] ;  /* 0x0387000a03987984 */ /* 0x000fe80008000800 */
[----:B------:R-:W-:Y:S01]  /*11e550*/  LDS R154, [R3+UR10+0x3a700] ;  /* 0x03a7000a039a7984 */ /* 0x000fe20008000800 */
[C---:B--2---:R-:W-:Y:S03]  /*11e560*/  HMMA.1688.F32.TF32 R12, R8.reuse, R140, R20 ;  /* 0x0000008c080c723c */ /* 0x044fe60000081014 */
[----:B------:R-:W-:Y:S04]  /*11e570*/  STL.64 [R1+0x790], R28 ;  /* 0x0007901c01007387 */ /* 0x000fe80000100a00 */
[----:B------:R-:W-:Y:S01]  /*11e580*/  STL.64 [R1+0x798], R30 ;  /* 0x0007981e01007387 */ /* 0x000fe20000100a00 */
[C---:B------:R-:W-:Y:S03]  /*11e590*/  HMMA.1688.F32.TF32 R20, R8.reuse, R80, R132 ;  /* 0x000000500814723c */ /* 0x040fe60000081084 */
[----:B------:R-:W-:Y:S04]  /*11e5a0*/  STL.64 [R1+0x780], R16 ;  /* 0x0007801001007387 */ /* 0x000fe80000100a00 */
[----:B------:R2:W-:Y:S08]  /*11e5b0*/  STL.64 [R1+0x788], R18 ;  /* 0x0007881201007387 */ /* 0x0005f00000100a00 */
[----:B------:R-:W-:Y:S01]  /*11e5c0*/  STL.64 [R1+0x770], R12 ;  /* 0x0007700c01007387 */ /* 0x000fe20000100a00 */
[C---:B--2---:R-:W-:Y:S03]  /*11e5d0*/  HMMA.1688.F32.TF32 R16, R8.reuse, R84, R128 ;  /* 0x000000540810723c */ /* 0x044fe60000081080 */
[----:B------:R2:W-:Y:S03]  /*11e5e0*/  STL.64 [R1+0x778], R14 ;  /* 0x0007780e01007387 */ /* 0x0005e60000100a00 */
[----:B--2---:R-:W-:Y:S06]  /*11e5f0*/  HMMA.1688.F32.TF32 R12, R8, R112, R124 ;  /* 0x00000070080c723c */ /* 0x004fec000008107c */
        /* <DEDUP_REMOVED lines=11> */
[----:B--2---:R-:W-:Y:S01]  /*11e6b0*/  HMMA.1688.F32.TF32 R8, R4, R40, R88 ;  /* 0x000000280408723c */ /* 0x004fe20000081058 */
[----:B------:R-:W-:Y:S01]  /*11e6c0*/  IMAD.MOV.U32 R21, RZ, RZ, R56 ;  /* 0x000000ffff157224 */ /* 0x000fe200078e0038 */
[----:B------:R-:W-:Y:S07]  /*11e6d0*/  LDS R88, [R243+UR10+0x38680] ;  /* 0x0386800af3587984 */ /* 0x000fee0008000800 */
[----:B------:R-:W-:Y:S04]  /*11e6e0*/  STL.64 [R1+0x480], R16 ;  /* 0x0004801001007387 */ /* 0x000fe80000100a00 */
[----:B------:R-:W-:Y:S04]  /*11e6f0*/  STL.64 [R1+0x488], R18 ;  /* 0x0004881201007387 */ /* 0x000fe80000100a00 */
[----:B------:R-:W-:Y:S04]  /*11e700*/  STL.64 [R1+0x470], R12 ;  /* 0x0004700c01007387 */ /* 0x000fe80000100a00 */
[----:B------:R2:W-:Y:S01]  /*11e710*/  STL.64 [R1+0x478], R14 ;  /* 0x0004780e01007387 */ /* 0x0005e20000100a00 */
[----:B------:R-:W-:-:S03]  /*11e720*/  IMAD.MOV.U32 R20, RZ, RZ, R57 ;  /* 0x000000ffff147224 */ /* 0x000fc600078e0039 */
[----:B------:R-:W-:Y:S04]  /*11e730*/  LDS R90, [R243+UR10+0x3a680] ;  /* 0x03a6800af35a7984 */ /* 0x000fe80008000800 */
[----:B------:R-:W-:Y:S01]  /*11e740*/  STL.64 [R1+0x460], R8 ;  /* 0x0004600801007387 */ /* 0x000fe20000100a00 */
[C---:B--2---:R-:W-:Y:S03]  /*11e750*/  HMMA.1688.F32.TF32 R12, R4.reuse, R44, R104 ;  /* 0x0000002c040c723c */ /* 0x044fe60000081068 */
[----:B------:R2:W-:Y:S04]  /*11e760*/  STL.64 [R1+0x468], R10 ;  /* 0x0004680a01007387 */ /* 0x0005e80000100a00 */
[----:B------:R-:W-:Y:S04]  /*11e770*/  LDS R89, [R242+UR10+0x38680] ;  /* 0x0386800af2597984 */ /* 0x000fe80008000800 */
[----:B------:R-:W3:Y:S01]  /*11e780*/  LDS R91, [R242+UR10+0x3a680] ;  /* 0x03a6800af25b7984 */ /* 0x000ee20008000800 */
[C---:B--2---:R-:W-:Y:S06]  /*11e790*/  HMMA.1688.F32.TF32 R8, R4.reuse, R176, R228 ;  /* 0x000000b00408723c */ /* 0x044fec00000810e4 */
[C---:B------:R-:W-:Y:S05]  /*11e7a0*/  HMMA.1688.F32.TF32 R16, R4.reuse, R180, R100 ;  /* 0x000000b40410723c */ /* 0x040fea0000081064 */
[----:B------:R-:W-:Y:S04]  /*11e7b0*/  STL.64 [R1+0x450], R12 ;  /* 0x0004500c01007387 */ /* 0x000fe80000100a00 */
[----:B------:R2:W-:Y:S08]  /*11e7c0*/  STL.64 [R1+0x458], R14 ;  /* 0x0004580e01007387 */ /* 0x0005f00000100a00 */
[----:B------:R-:W-:Y:S01]  /*11e7d0*/  STL.64 [R1+0x440], R8 ;  /* 0x0004400801007387 */ /* 0x000fe20000100a00 */
[C---:B--2---:R-:W-:Y:S03]  /*11e7e0*/  HMMA.1688.F32.TF32 R12, R4.reuse, R232, R76 ;  /* 0x000000e8040c723c */ /* 0x044fe6000008104c */
[----:B------:R2:W-:Y:S03]  /*11e7f0*/  STL.64 [R1+0x448], R10 ;  /* 0x0004480a01007387 */ /* 0x0005e60000100a00 */
[----:B--2---:R-:W-:Y:S01]  /*11e800*/  HMMA.1688.F32.TF32 R8, R4, R240, R72 ;  /* 0x000000f00408723c */ /* 0x004fe20000081048 */
[----:B------:R-:W-:Y:S04]  /*11e810*/  STL.64 [R1+0x430], R16 ;  /* 0x0004301001007387 */ /* 0x000fe80000100a00 */
[----:B------:R2:W-:-:S12]  /*11e820*/  STL.64 [R1+0x438], R18 ;  /* 0x0004381201007387 */ /* 0x0005d80000100a00 */
[----:B------:R-:W-:Y:S04]  /*11e830*/  STL.64 [R1+0x420], R12 ;  /* 0x0004200c01007387 */ /* 0x000fe80000100a00 */
[----:B------:R4:W-:Y:S01]  /*11e840*/  STL.64 [R1+0x428], R14 ;  /* 0x0004280e01007387 */ /* 0x0009e20000100a00 */
[C---:B--2---:R-:W-:Y:S03]  /*11e850*/  HMMA.1688.F32.TF32 R16, R4.reuse, R56, R64 ;  /* 0x000000380410723c */ /* 0x044fe60000081040 */
[----:B------:R-:W-:Y:S03]  /*11e860*/  STL.64 [R1+0x410], R8 ;  /* 0x0004100801007387 */ /* 0x000fe60000100a00 */
[C---:B----4-:R-:W-:Y:S01]  /*11e870*/  HMMA.1688.F32.TF32 R12, R4.reuse, R68, R60 ;  /* 0x00000044040c723c */ /* 0x050fe2000008103c */
        /* <DEDUP_REMOVED lines=8> */
[C---:B----4-:R-:W-:Y:S01]  /*11e900*/  HMMA.1688.F32.TF32 R12, R4.reuse, R80, R36 ;  /* 0x00000050040c723c */ /* 0x050fe20000081024 */
[----:B------:R2:W-:Y:S05]  /*11e910*/  STL.64 [R1+0x728], R10 ;  /* 0x0007280a01007387 */ /* 0x0005ea0000100a00 */
[C---:B--2---:R-:W-:Y:S06]  /*11e920*/  HMMA.1688.F32.TF32 R8, R4.reuse, R84, R32 ;  /* 0x000000540408723c */ /* 0x044fec0000081020 */
[----:B------:R-:W-:Y:S05]  /*11e930*/  HMMA.1688.F32.TF32 R4, R4, R112, R244 ;  /* 0x000000700404723c */ /* 0x000fea00000810f4 */
[----:B------:R-:W-:Y:S04]  /*11e940*/  STL.64 [R1+0x710], R16 ;  /* 0x0007101001007387 */ /* 0x000fe80000100a00 */
[----:B------:R-:W-:Y:S04]  /*11e950*/  STL.64 [R1+0x718], R18 ;  /* 0x0007181201007387 */ /* 0x000fe80000100a00 */
        /* <DEDUP_REMOVED lines=47> */
[----:B------:R-:W2:Y:S03]  /*11ec50*/  LDL.LU R52, [R1+0x2820] ;  /* 0x0028200001347983 */ /* 0x000ea60000300800 */
[----:B----4-:R-:W-:-:S15]  /*11ec60*/  HMMA.1688.F32.TF32 R12, R24, R96, R48 ;  /* 0x00000060180c723c */ /* 0x010fde0000081030 */
[----:B------:R-:W-:-:S02]  /*11ec70*/  NOP ;  /* 0x0000000000007918 */ /* 0x000fc40000000000 */
[----:B------:R-:W-:Y:S04]  /*11ec80*/  STL.64 [R1+0x3f0], R4 ;  /* 0x0003f00401007387 */ /* 0x000fe80000100a00 */
[----:B------:R2:W-:Y:S04]  /*11ec90*/  STL.64 [R1+0x3f8], R6 ;  /* 0x0003f80601007387 */ /* 0x0005e80000100a00 */
[----:B------:R-:W4:Y:S01]  /*11eca0*/  LDL.LU R53, [R1+0x2824] ;  /* 0x0028240001357983 */ /* 0x000f220000300800 */
[C---:B---3--:R-:W-:Y:S03]  /*11ecb0*/  HMMA.1688.F32.TF32 R8, R24.reuse, R164, R36 ;  /* 0x000000a41808723c */ /* 0x048fe60000081024 */
[----:B------:R-:W4:Y:S03]  /*11ecc0*/  LDL.LU R54, [R1+0x2828] ;  /* 0x0028280001367983 */ /* 0x000f260000300800 */
[C---:B--2---:R-:W-:Y:S01]  /*11ecd0*/  HMMA.1688.F32.TF32 R4, R24.reuse, R40, R32 ;  /* 0x000000281804723c */ /* 0x044fe20000081020 */
[----:B------:R-:W4:Y:S04]  /*11ece0*/  LDL.LU R55, [R1+0x282c] ;  /* 0x00282c0001377983 */ /* 0x000f280000300800 */
        /* <DEDUP_REMOVED lines=8> */
[----:B------:R-:W2:Y:S01]  /*11ed70*/  LDL.LU R50, [R1+0x2818] ;  /* 0x0028180001327983 */ /* 0x000ea20000300800 */
[C---:B-1----:R-:W-:Y:S03]  /*11ed80*/  HMMA.1688.F32.TF32 R4, R24.reuse, R176, R76 ;  /* 0x000000b01804723c */ /* 0x042fe6000008104c */
[----:B------:R-:W2:Y:S04]  /*11ed90*/  LDL.LU R51, [R1+0x281c] ;  /* 0x00281c0001337983 */ /* 0x000ea80000300800 */
        /* <DEDUP_REMOVED lines=10> */
[----:B------:R-:W-:Y:S04]  /*11ee40*/  STL.64 [R1+0x3b0], R8 ;  /* 0x0003b00801007387 */ /* 0x000fe80000100a00 */
[----:B------:R1:W-:Y:S04]  /*11ee50*/  STL.64 [R1+0x3b8], R10 ;  /* 0x0003b80a01007387 */ /* 0x0003e80000100a00 */
[----:B------:R-:W-:Y:S04]  /*11ee60*/  STL.64 [R1+0x3a0], R4 ;  /* 0x0003a00401007387 */ /* 0x000fe80000100a00 */
[----:B------:R1:W-:Y:S01]  /*11ee70*/  STL.64 [R1+0x3a8], R6 ;  /* 0x0003a80601007387 */ /* 0x0003e20000100a00 */
[C---:B------:R-:W-:Y:S06]  /*11ee80*/  HMMA.1688.F32.TF32 R244, R24.reuse, R56, R244 ;  /* 0x0000003818f4723c */ /* 0x040fec00000810f4 */
[C---:B-1----:R-:W-:Y:S06]  /*11ee90*/  HMMA.1688.F32.TF32 R8, R24.reuse, R232, R64 ;  /* 0x000000e81808723c */ /* 0x042fec0000081040 */
[----:B------:R-:W-:Y:S01]  /*11eea0*/  HMMA.1688.F32.TF32 R4, R24, R240, R60 ;  /* 0x000000f01804723c */ /* 0x000fe2000008103c */
[----:B------:R-:W-:Y:S04]  /*11eeb0*/  STL.64 [R1+0x390], R12 ;  /* 0x0003900c01007387 */ /* 0x000fe80000100a00 */
[----:B------:R-:W-:-:S15]  /*11eec0*/  STL.64 [R1+0x398], R14 ;  /* 0x0003980e01007387 */ /* 0x000fde0000100a00 */
[----:B------:R-:W-:-:S03]  /*11eed0*/  NOP ;  /* 0x0000000000007918 */ /* 0x000fc60000000000 */
[----:B------:R-:W-:Y:S04]  /*11eee0*/  STL.64 [R1+0x370], R4 ;  /* 0x0003700401007387 */ /* 0x000fe80000100a00 */
[----:B------:R-:W-:Y:S04]  /*11eef0*/  STL.64 [R1+0x380], R8 ;  /* 0x0003800801007387 */ /* 0x000fe80000100a00 */
[----:B------:R-:W-:Y:S04]  /*11ef00*/  STL.64 [R1+0x388], R10 ;  /* 0x0003880a01007387 */ /* 0x000fe80000100a00 */
[----:B------:R4:W-:Y:S04]  /*11ef10*/  STL [R1+0x378], R6 ;  /* 0x0003780601007387 */ /* 0x0009e80000100800 */
[----:B------:R-:W-:Y:S04]  /*11ef20*/  STL.64 [R1+0xa320], R246 ;  /* 0x00a320f601007387 */ /* 0x000fe80000100a00 */
[----:B------:R-:W-:Y:S04]  /*11ef30*/  STL.64 [R1+0xa318], R244 ;  /* 0x00a318f401007387 */ /* 0x000fe80000100a00 */
[----:B------:R-:W3:Y:S04]  /*11ef40*/  LDL.LU R56, [R1+0x27e0] ;  /* 0x0027e00001387983 */ /* 0x000ee80000300800 */
[----:B------:R-:W3:Y:S04]  /*11ef50*/  LDL.LU R57, [R1+0x27e4] ;  /* 0x0027e40001397983 */ /* 0x000ee80000300800 */
[----:B------:R-:W3:Y:S04]  /*11ef60*/  LDL.LU R58, [R1+0x27e8] ;  /* 0x0027e800013a7983 */ /* 0x000ee80000300800 */
[----:B------:R-:W3:Y:S01]  /*11ef70*/  LDL.LU R59, [R1+0x27ec] ;  /* 0x0027ec00013b7983 */ /* 0x000ee20000300800 */
[----:B------:R-:W-:-:S02]  /*11ef80*/  MOV R2, R7 ;  /* 0x0000000700027202 */ /* 0x000fc40000000f00 */
[----:B----4-:R-:W-:-:S15]  /*11ef90*/  HMMA.1688.F32.TF32 R4, R24, R68, R52 ;  /* 0x000000441804723c */ /* 0x010fde0000081034 */
[----:B------:R-:W-:-:S08]  /*11efa0*/  NOP ;  /* 0x0000000000007918 */ /* 0x000fd00000000000 */
[----:B------:R-:W-:Y:S01]  /*11efb0*/  STL.64 [R1+0xa330], R6 ;  /* 0x00a3300601007387 */ /* 0x000fe20000100a00 */
[C---:B--2---:R-:W-:Y:S06]  /*11efc0*/  HMMA.1688.F32.TF32 R8, R24.reuse, R136, R48 ;  /* 0x000000881808723c */ /* 0x044fec0000081030 */
[C---:B---3--:R-:W-:Y:S01]  /*11efd0*/  HMMA.1688.F32.TF32 R12, R24.reuse, R140, R36 ;  /* 0x0000008c180c723c */ /* 0x048fe20000081024 */
[----:B------:R-:W-:Y:S04]  /*11efe0*/  STL.64 [R1+0xa328], R4 ;  /* 0x00a3280401007387 */ /* 0x000fe80000100a00 */
[----:B------:R-:W2:Y:S04]  /*11eff0*/  LDL.LU R48, [R1+0x2470] ;  /* 0x0024700001307983 */ /* 0x000ea80000300800 */
[----:B------:R-:W2:Y:S04]  /*11f000*/  LDL.LU R49, [R1+0x2474] ;  /* 0x0024740001317983 */ /* 0x000ea80000300800 */
[----:B------:R-:W2:Y:S01]  /*11f010*/  LDL.LU R50, [R1+0x2478] ;  /* 0x0024780001327983 */ /* 0x000ea20000300800 */
[----:B------:R-:W-:Y:S03]  /*11f020*/  HMMA.1688.F32.TF32 R16, R24, R80, R32 ;  /* 0x000000501810723c */ /* 0x000fe60000081020 */
[----:B------:R-:W2:Y:S04]  /*11f030*/  LDL.LU R51, [R1+0x247c] ;  /* 0x00247c0001337983 */ /* 0x000ea80000300800 */
[----:B------:R-:W-:Y:S04]  /*11f040*/  STL.64 [R1+0xa340], R10 ;  /* 0x00a3400a01007387 */ /* 0x000fe80000100a00 */
[----:B------:R-:W-:Y:S04]  /*11f050*/  STL.64 [R1+0xa338], R8 ;  /* 0x00a3380801007387 */ /* 0x000fe80000100a00 */
[----:B------:R-:W-:Y:S04]  /*11f060*/  STL.64 [R1+0xa358], R14 ;  /* 0x00a3580e01007387 */ /* 0x000fe80000100a00 */
[----:B------:R1:W-:Y:S04]  /*11f070*/  STL.64 [R1+0xa350], R12 ;  /* 0x00a3500c01007387 */ /* 0x0003e80000100a00 */
[----:B------:R-:W3:Y:S04]  /*11f080*/  LDL.LU R52, [R1+0x2460] ;  /* 0x0024600001347983 */ /* 0x000ee80000300800 */
[----:B------:R-:W3:Y:S01]  /*11f090*/  LDL.LU R53, [R1+0x2464] ;  /* 0x0024640001357983 */ /* 0x000ee20000300800 */
[----:B-1----:R-:W-:Y:S01]  /*11f0a0*/  IMAD.MOV.U32 R12, RZ, RZ, R21 ;  /* 0x000000ffff0c7224 */ /* 0x002fe200078e0015 */
[----:B------:R-:W-:-:S02]  /*11f0b0*/  MOV R13, R20 ;  /* 0x00000014000d7202 */ /* 0x000fc40000000f00 */
        /* <DEDUP_REMOVED lines=10> */
[----:B------:R-:W4:Y:S04]  /*11f160*/  LDL R14, [R1+0x998] ;  /* 0x00099800010e7983 */ /* 0x000f280000100800 */
[----:B------:R-:W4:Y:S01]  /*11f170*/  LDL R15, [R1+0x99c] ;  /* 0x00099c00010f7983 */ /* 0x000f220000100800 */
[C---:B------:R-:W-:Y:S03]  /*11f180*/  HMMA.1688.F32.TF32 R20, R24.reuse, R84, R56 ;  /* 0x000000541814723c */ /* 0x040fe60000081038 */
[----:B------:R-:W-:Y:S04]  /*11f190*/  STL.64 [R1+0xa368], R18 ;  /* 0x00a3681201007387 */ /* 0x000fe80000100a00 */
[----:B------:R-:W-:Y:S04]  /*11f1a0*/  STL.64 [R1+0xa360], R16 ;  /* 0x00a3601001007387 */ /* 0x000fe80000100a00 */
        /* <DEDUP_REMOVED lines=14> */
[----:B------:R-:W2:Y:S01]  /*11f290*/  LDL.LU R51, [R1+0x27cc] ;  /* 0x0027cc0001337983 */ /* 0x000ea20000300800 */
[C---:B---3--:R-:W-:Y:S06]  /*11f2a0*/  HMMA.1688.F32.TF32 R28, R88.reuse, R92, R52 ;  /* 0x0000005c581c723c */ /* 0x048fec0000081034 */
[----:B----4-:R-:W-:Y:S01]  /*11f2b0*/  HMMA.1688.F32.TF32 R32, R88, R96, R32 ;  /* 0x000000605820723c */ /* 0x010fe20000081020 */
[----:B------:R-:W-:Y:S04]  /*11f2c0*/  STL.64 [R1+0xa388], R26 ;  /* 0x00a3881a01007387 */ /* 0x000fe80000100a00 */
[----:B------:R-:W-:-:S12]  /*11f2d0*/  STL.64 [R1+0xa380], R24 ;  /* 0x00a3801801007387 */ /* 0x000fd80000100a00 */
[----:B------:R-:W-:Y:S01]  /*11f2e0*/  STL.64 [R1+0xa3b0], R30 ;  /* 0x00a3b01e01007387 */ /* 0x000fe20000100a00 */
[C---:B------:R-:W-:Y:S03]  /*11f2f0*/  HMMA.1688.F32.TF32 R36, R88.reuse, R164, R36 ;  /* 0x000000a45824723c */ /* 0x040fe60000081024 */
        /* <DEDUP_REMOVED lines=11> */
[C---:B------:R-:W-:Y:S03]  /*11f3b0*/  HMMA.1688.F32.TF32 R40, R88.reuse, R40, R64 ;  /* 0x000000285828723c */ /* 0x040fe60000081040 */
[----:B------:R-:W-:Y:S03]  /*11f3c0*/  STL.64 [R1+0xa3d8], R38 ;  /* 0x00a3d82601007387 */ /* 0x000fe60000100a00 */
[----:B------:R-:W-:Y:S01]  /*11f3d0*/  HMMA.1688.F32.TF32 R44, R88, R44, R60 ;  /* 0x0000002c582c723c */ /* 0x000fe2000008103c */
[----:B------:R-:W-:-:S15]  /*11f3e0*/  STL.64 [R1+0xa3d0], R36 ;  /* 0x00a3d02401007387 */ /* 0x000fde0000100a00 */
[----:B------:R-:W-:-:S01]  /*11f3f0*/  NOP ;  /* 0x0000000000007918 */ /* 0x000fc20000000000 */
        /* <DEDUP_REMOVED lines=16> */
[----:B-1----:R-:W3:Y:S04]  /*11f500*/  LDL.LU.64 R44, [R1+0xa50] ;  /* 0x000a5000012c7983 */ /* 0x002ee80000300a00 */
[----:B------:R-:W3:Y:S01]  /*11f510*/  LDL.LU.64 R46, [R1+0xa58] ;  /* 0x000a5800012e7983 */ /* 0x000ee20000300a00 */
[----:B--2---:R-:W-:-:S15]  /*11f520*/  HMMA.1688.F32.TF32 R48, R88, R176, R48 ;  /* 0x000000b05830723c */ /* 0x004fde0000081030 */
[----:B------:R-:W-:-:S08]  /*11f530*/  NOP ;  /* 0x0000000000007918 */ /* 0x000fd00000000000 */
[----:B------:R-:W-:Y:S04]  /*11f540*/  STL.64 [R1+0xa300], R50 ;  /* 0x00a3003201007387 */ /* 0x000fe80000100a00 */
[----:B------:R1:W-:Y:S01]  /*11f550*/  STL.64 [R1+0xa2f8], R48 ;  /* 0x00a2f83001007387 */ /* 0x0003e20000100a00 */
[C---:B----4-:R-:W-:Y:S06]  /*11f560*/  HMMA.1688.F32.TF32 R52, R88.reuse, R180, R52 ;  /* 0x000000b45834723c */ /* 0x050fec0000081034 */
[----:B---3--:R-:W-:-:S15]  /*11f570*/  HMMA.1688.F32.TF32 R56, R88, R232, R56 ;  /* 0x000000e85838723c */ /* 0x008fde0000081038 */
        /* <DEDUP_REMOVED lines=12> */
[----:B------:R-:W4:Y:S01]  /*11f640*/  LDL.LU R77, [R1+0x2754] ;  /* 0x00275400014d7983 */ /* 0x000f220000300800 */
[C---:B------:R-:W-:Y:S03]  /*11f650*/  HMMA.1688.F32.TF32 R64, R88.reuse, R12, R64 ;  /* 0x0000000c5840723c */ /* 0x040fe60000081040 */
[----:B------:R-:W4:Y:S04]  /*11f660*/  LDL.LU R78, [R1+0x2758] ;  /* 0x00275800014e7983 */ /* 0x000f280000300800 */
[----:B------:R-:W4:Y:S04]  /*11f670*/  LDL.LU R79, [R1+0x275c] ;  /* 0x00275c00014f7983 */ /* 0x000f280000300800 */
[----:B------:R-:W4:Y:S04]  /*11f680*/  LDL.LU R100, [R1+0x2730] ;  /* 0x0027300001647983 */ /* 0x000f280000300800 */
[----:B------:R-:W4:Y:S01]  /*11f690*/  LDL.LU R101, [R1+0x2734] ;  /* 0x0027340001657983 */ /* 0x000f220000300800 */
[C---:B------:R-:W-:Y:S03]  /*11f6a0*/  HMMA.1688.F32.TF32 R60, R88.reuse, R240, R60 ;  /* 0x000000f0583c723c */ /* 0x040fe6000008103c */
[----:B------:R-:W4:Y:S04]  /*11f6b0*/  LDL.LU R102, [R1+0x2738] ;  /* 0x0027380001667983 */ /* 0x000f280000300800 */
[----:B------:R-:W4:Y:S04]  /*11f6c0*/  LDL.LU R103, [R1+0x273c] ;  /* 0x00273c0001677983 */ /* 0x000f280000300800 */
[----:B------:R-:W-:Y:S04]  /*11f6d0*/  STL.64 [R1+0xa408], R58 ;  /* 0x00a4083a01007387 */ /* 0x000fe80000100a00 */
[----:B------:R-:W-:Y:S08]  /*11f6e0*/  STL.64 [R1+0xa400], R56 ;  /* 0x00a4003801007387 */ /* 0x000ff00000100a00 */
        /* <DEDUP_REMOVED lines=17> */
[----:B------:R-:W-:Y:S04]  /*11f800*/  STL.64 [R1+0xa438], R70 ;  /* 0x00a4384601007387 */ /* 0x000fe80000100a00 */
[----:B------:R-:W-:Y:S01]  /*11f810*/  STL.64 [R1+0xa430], R68 ;  /* 0x00a4304401007387 */ /* 0x000fe20000100a00 */
[C---:B--2---:R-:W-:Y:S06]  /*11f820*/  HMMA.1688.F32.TF32 R80, R88.reuse, R80, R228 ;  /* 0x000000505850723c */ /* 0x044fec00000810e4 */
[C---:B---3--:R-:W-:Y:S06]  /*11f830*/  HMMA.1688.F32.TF32 R72, R88.reuse, R136, R72 ;  /* 0x000000885848723c */ /* 0x048fec0000081048 */
[----:B----4-:R-:W-:-:S15]  /*11f840*/  HMMA.1688.F32.TF32 R76, R88, R140, R76 ;  /* 0x0000008c584c723c */ /* 0x010fde000008104c */
[----:B------:R-:W-:-:S02]  /*11f850*/  NOP ;  /* 0x0000000000007918 */ /* 0x000fc40000000000 */
[----:B------:R-:W-:Y:S01]  /*11f860*/  STL.64 [R1+0xa2f0], R74 ;  /* 0x00a2f04a01007387 */ /* 0x000fe20000100a00 */
[C---:B------:R-:W-:Y:S03]  /*11f870*/  HMMA.1688.F32.TF32 R84, R88.reuse, R84, R100 ;  /* 0x000000545854723c */ /* 0x040fe60000081064 */
[----:B------:R2:W-:Y:S04]  /*11f880*/  STL.64 [R1+0xa2e8], R72 ;  /* 0x00a2e84801007387 */ /* 0x0005e80000100a00 */
        /* <DEDUP_REMOVED lines=10> */
[----:B------:R-:W-:Y:S03]  /*11f930*/  HMMA.1688.F32.TF32 R88, R88, R112, R116 ;  /* 0x000000705858723c */ /* 0x000fe60000081074 */
[----:B------:R-:W4:Y:S04]  /*11f940*/  LDL.LU R102, [R1+0x23f8] ;  /* 0x0023f80001667983 */ /* 0x000f280000300800 */
[----:B------:R-:W4:Y:S04]  /*11f950*/  LDL.LU R103, [R1+0x23fc] ;  /* 0x0023fc0001677983 */ /* 0x000f280000300800 */
[----:B-1----:R-:W4:Y:S04]  /*11f960*/  LDL.LU.64 R48, [R1+0xa30] ;  /* 0x000a300001307983 */ /* 0x002f280000300a00 */
[----:B------:R-:W4:Y:S01]  /*11f970*/  LDL.LU.64 R50, [R1+0xa38] ;  /* 0x000a380001327983 */ /* 0x000f220000300a00 */
[C---:B------:R-:W-:Y:S03]  /*11f980*/  HMMA.1688.F32.TF32 R92, R152.reuse, R92, R108 ;  /* 0x0000005c985c723c */ /* 0x040fe6000008106c */
[----:B------:R-:W-:Y:S04]  /*11f990*/  STL.64 [R1+0xa2e0], R86 ;  /* 0x00a2e05601007387 */ /* 0x000fe80000100a00 */
[----:B------:R1:W-:Y:S04]  /*11f9a0*/  STL.64 [R1+0xa2d8], R84 ;  /* 0x00a2d85401007387 */ /* 0x0003e80000100a00 */
[----:B------:R-:W-:Y:S04]  /*11f9b0*/  STL.64 [R1+0xa2d0], R90 ;  /* 0x00a2d05a01007387 */ /* 0x000fe80000100a00 */
[----:B------:R1:W-:Y:S08]  /*11f9c0*/  STL.64 [R1+0xa2c8], R88 ;  /* 0x00a2c85801007387 */ /* 0x0003f00000100a00 */
        /* <DEDUP_REMOVED lines=19> */
[----:B--2---:R-:W2:Y:S04]  /*11fb00*/  LDL.LU.64 R72, [R1+0x970] ;  /* 0x0009700001487983 */ /* 0x004ea80000300a00 */
[----:B------:R-:W2:-:S15]  /*11fb10*/  LDL.LU.64 R74, [R1+0x978] ;  /* 0x00097800014a7983 */ /* 0x000e9e0000300a00 */
[----:B------:R-:W-:-:S01]  /*11fb20*/  NOP ;  /* 0x0000000000007918 */ /* 0x000fc20000000000 */
[----:B------:R-:W-:Y:S04]  /*11fb30*/  STL.64 [R1+0xa2b0], R98 ;  /* 0x00a2b06201007387 */ /* 0x000fe80000100a00 */
[----:B------:R1:W-:Y:S01]  /*11fb40*/  STL.64 [R1+0xa2a8], R96 ;  /* 0x00a2a86001007387 */ /* 0x0003e20000100a00 */
[----:B---3--:R-:W-:Y:S01]  /*11fb50*/  HMMA.1688.F32.TF32 R104, R152, R44, R228 ;  /* 0x0000002c9868723c */ /* 0x008fe200000810e4 */
[C---:B------:R-:W-:Y:S02]  /*11fb60*/  LOP3.LUT R9, R3.reuse, 0x60, RZ, 0x3c, !PT ;  /* 0x0000006003097812 */ /* 0x040fe400078e3cff */
[----:B------:R-:W-:Y:S04]  /*11fb70*/  LDS R228, [R3+UR10+0x38780] ;  /* 0x0387800a03e47984 */ /* 0x000fe80008000800 */
[----:B------:R-:W-:Y:S04]  /*11fb80*/  LDS R217, [R9+UR10+0x38700] ;  /* 0x0387000a09d97984 */ /* 0x000fe80008000800 */
[----:B------:R-:W3:Y:S01]  /*11fb90*/  LDS R219, [R9+UR10+0x3a700] ;  /* 0x03a7000a09db7984 */ /* 0x000ee20008000800 */
[----:B------:R-:W-:-:S03]  /*11fba0*/  LOP3.LUT R8, R3, 0x20, RZ, 0x3c, !PT ;  /* 0x0000002003087812 */ /* 0x000fc600078e3cff */
[----:B------:R-:W-:Y:S01]  /*11fbb0*/  LDS R230, [R3+UR10+0x3a780] ;  /* 0x03a7800a03e67984 */ /* 0x000fe20008000800 */
[----:B----4-:R-:W-:Y:S03]  /*11fbc0*/  HMMA.1688.F32.TF32 R100, R152, R164, R100 ;  /* 0x000000a49864723c */ /* 0x010fe60000081064 */
[----:B------:R-:W-:Y:S04]  /*11fbd0*/  LDS R229, [R8+UR10+0x38780] ;  /* 0x0387800a08e57984 */ /* 0x000fe80008000800 */
[----:B------:R-:W4:-:S15]  /*11fbe0*/  LDS R231, [R8+UR10+0x3a780] ;  /* 0x03a7800a08e77984 */ /* 0x000f1e0008000800 */
[----:B------:R-:W-:-:S01]  /*11fbf0*/  NOP ;  /* 0x0000000000007918 */ /* 0x000fc20000000000 */
[----:B------:R-:W-:Y:S04]  /*11fc00*/  STL [R1+0xa294], R102 ;  /* 0x00a2946601007387 */ /* 0x000fe80000100800 */
[----:B------:R-:W-:Y:S04]  /*11fc10*/  STL [R1+0xa290], R103 ;  /* 0x00a2906701007387 */ /* 0x000fe80000100800 */
[----:B-1----:R-:W3:Y:S04]  /*11fc20*/  LDL.LU.64 R84, [R1+0x910] ;  /* 0x0009100001547983 */ /* 0x002ee80000300a00 */
[----:B------:R-:W4:Y:S04]  /*11fc30*/  LDL.LU.64 R86, [R1+0x918] ;  /* 0x0009180001567983 */ /* 0x000f280000300a00 */
[----:B------:R-:W4:Y:S04]  /*11fc40*/  LDL.LU.64 R88, [R1+0x8f0] ;  /* 0x0008f00001587983 */ /* 0x000f280000300a00 */
[----:B------:R-:W4:Y:S04]  /*11fc50*/  LDL.LU.64 R90, [R1+0x8f8] ;  /* 0x0008f800015a7983 */ /* 0x000f280000300a00 */
[----:B------:R-:W4:Y:S04]  /*11fc60*/  LDL.LU.64 R92, [R1+0x8d0] ;  /* 0x0008d000015c7983 */ /* 0x000f280000300a00 */
[----:B------:R-:W4:Y:S04]  /*11fc70*/  LDL.LU.64 R94, [R1+0x8d8] ;  /* 0x0008d800015e7983 */ /* 0x000f280000300a00 */
[----:B------:R-:W4:Y:S04]  /*11fc80*/  LDL.64 R96, [R1+0xab0] ;  /* 0x000ab00001607983 */ /* 0x000f280000100a00 */
[----:B------:R-:W4:Y:S01]  /*11fc90*/  LDL.LU.64 R98, [R1+0xab8] ;  /* 0x000ab80001627983 */ /* 0x000f220000300a00 */
[C---:B------:R-:W-:Y:S06]  /*11fca0*/  HMMA.1688.F32.TF32 R108, R152.reuse, R48, R108 ;  /* 0x00000030986c723c */ /* 0x040fec000008106c */
[C---:B------:R-:W-:Y:S01]  /*11fcb0*/  HMMA.1688.F32.TF32 R112, R152.reuse, R176, R112 ;  /* 0x000000b09870723c */ /* 0x040fe20000081070 */
[----:B------:R-:W-:Y:S05]  /*11fcc0*/  STL.64 [R1+0xa2a0], R106 ;  /* 0x00a2a06a01007387 */ /* 0x000fea0000100a00 */
[C---:B------:R-:W-:Y:S01]  /*11fcd0*/  HMMA.1688.F32.TF32 R116, R152.reuse, R180, R116 ;  /* 0x000000b49874723c */ /* 0x040fe20000081074 */
[----:B------:R1:W-:Y:S04]  /*11fce0*/  STL.64 [R1+0xa298], R104 ;  /* 0x00a2986801007387 */ /* 0x0003e80000100a00 */
[----:B-1----:R-:W4:Y:S04]  /*11fcf0*/  LDL.64 R104, [R1+0xa90] ;  /* 0x000a900001687983 */ /* 0x002f280000100a00 */
[----:B------:R-:W4:Y:S04]  /*11fd00*/  LDL.LU.64 R106, [R1+0xa98] ;  /* 0x000a9800016a7983 */ /* 0x000f280000300a00 */
        /* <DEDUP_REMOVED lines=34> */
[C---:B------:R-:W-:Y:S03]  /*11ff30*/  HMMA.1688.F32.TF32 R120, R152.reuse, R232, R120 ;  /* 0x000000e89878723c */ /* 0x040fe60000081078 */
        /* <DEDUP_REMOVED lines=10> */
[C---:B---3--:R-:W-:Y:S03]  /*11ffe0*/  HMMA.1688.F32.TF32 R124, R152.reuse, R240, R124 ;  /* 0x000000f0987c723c */ /* 0x048fe6000008107c */
[----:B------:R-:W3:Y:S04]  /*11fff0*/  LDL.LU R240, [R1+0x23b0] ;  /* 0x0023b00001f07983 */ /* 0x000ee80000300800 */
[----:B------:R-:W3:Y:S04]  /*120000*/  LDL.LU R241, [R1+0x23b4] ;  /* 0x0023b40001f17983 */ /* 0x000ee80000300800 */
[----:B------:R-:W3:Y:S04]  /*120010*/  LDL.LU R242, [R1+0x23b8] ;  /* 0x0023b80001f27983 */ /* 0x000ee80000300800 */
[----:B------:R-:W3:Y:S01]  /*120020*/  LDL.LU R243, [R1+0x23bc] ;  /* 0x0023bc0001f37983 */ /* 0x000ee20000300800 */
[C---:B----4-:R-:W-:Y:S06]  /*120030*/  HMMA.1688.F32.TF32 R128, R152.reuse, R12, R128 ;  /* 0x0000000c9880723c */ /* 0x050fec0000081080 */
[C---:B--2---:R-:W-:Y:S06]  /*120040*/  HMMA.1688.F32.TF32 R140, R152.reuse, R140, R236 ;  /* 0x0000008c988c723c */ /* 0x044fec00000810ec */
[C---:B------:R-:W-:Y:S06]  /*120050*/  HMMA.1688.F32.TF32 R132, R152.reuse, R72, R132 ;  /* 0x000000489884723c */ /* 0x040fec0000081084 */
[C---:B------:R-:W-:Y:S01]  /*120060*/  HMMA.1688.F32.TF32 R136, R152.reuse, R136, R160 ;  /* 0x000000889888723c */ /* 0x040fe200000810a0 */
[----:B------:R-:W-:Y:S05]  /*120070*/  STL.64 [R1+0xa288], R126 ;  /* 0x00a2887e01007387 */ /* 0x000fea0000100a00 */
[C---:B------:R-:W-:Y:S01]  /*120080*/  HMMA.1688.F32.TF32 R144, R152.reuse, R84, R144 ;  /* 0x000000549890723c */ /* 0x040fe20000081090 */
[----:B------:R1:W-:Y:S04]  /*120090*/  STL.64 [R1+0xa280], R124 ;  /* 0x00a2807c01007387 */ /* 0x0003e80000100a00 */
[----:B------:R-:W-:Y:S04]  /*1200a0*/  STL.64 [R1+0xa278], R130 ;  /* 0x00a2788201007387 */ /* 0x000fe80000100a00 */
[----:B------:R2:W-:Y:S04]  /*1200b0*/  STL.64 [R1+0xa270], R128 ;  /* 0x00a2708001007387 */ /* 0x0005e80000100a00 */
[----:B------:R-:W-:Y:S04]  /*1200c0*/  STL [R1+0xa26c], R135 ;  /* 0x00a26c8701007387 */ /* 0x000fe80000100800 */
[----:B------:R-:W-:Y:S04]  /*1200d0*/  STL [R1+0xa268], R139 ;  /* 0x00a2688b01007387 */ /* 0x000fe80000100800 */
[----:B-1----:R-:W4:Y:S04]  /*1200e0*/  LDL.LU.64 R124, [R1+0x9d0] ;  /* 0x0009d000017c7983 */ /* 0x002f280000300a00 */
[----:B------:R-:W4:Y:S01]  /*1200f0*/  LDL.LU.64 R126, [R1+0x9d8] ;  /* 0x0009d800017e7983 */ /* 0x000f220000300a00 */
[C---:B------:R-:W-:Y:S06]  /*120100*/  HMMA.1688.F32.TF32 R148, R152.reuse, R88, R148 ;  /* 0x000000589894723c */ /* 0x040fec0000081094 */
[----:B------:R-:W-:Y:S06]  /*120110*/  HMMA.1688.F32.TF32 R152, R152, R92, R156 ;  /* 0x0000005c9898723c */ /* 0x000fec000008109c */
[C---:B------:R-:W-:Y:S01]  /*120120*/  HMMA.1688.F32.TF32 R156, R216.reuse, R96, R232 ;  /* 0x00000060d89c723c */ /* 0x040fe200000810e8 */
[----:B------:R-:W-:Y:S04]  /*120130*/  STL.64 [R1+0xa260], R142 ;  /* 0x00a2608e01007387 */ /* 0x000fe80000100a00 */
[----:B------:R1:W-:Y:S04]  /*120140*/  STL.64 [R1+0xa258], R140 ;  /* 0x00a2588c01007387 */ /* 0x0003e80000100a00 */
[----:B--2---:R-:W2:Y:S04]  /*120150*/  LDL.LU.64 R128, [R1+0x9b0] ;  /* 0x0009b00001807983 */ /* 0x004ea80000300a00 */
[----:B------:R-:W2:Y:S04]  /*120160*/  LDL.LU.64 R130, [R1+0x9b8] ;  /* 0x0009b80001827983 */ /* 0x000ea80000300a00 */
        /* <DEDUP_REMOVED lines=9> */
[----:B------:R-:W2:Y:S01]  /*120200*/  LDL.LU.64 R142, [R1+0x958] ;  /* 0x00095800018e7983 */ /* 0x000ea20000300a00 */
[C---:B---3--:R-:W-:Y:S03]  /*120210*/  HMMA.1688.F32.TF32 R160, R216.reuse, R104, R240 ;  /* 0x00000068d8a0723c */ /* 0x048fe600000810f0 */
        /* <DEDUP_REMOVED lines=42> */
[----:B------:R-:W3:Y:S04]  /*1204c0*/  LDL.LU.64 R144, [R1+0x930] ;  /* 0x0009300001907983 */ /* 0x000ee80000300a00 */
[----:B------:R-:W3:Y:S01]  /*1204d0*/  LDL.LU.64 R146, [R1+0x938] ;  /* 0x0009380001927983 */ /* 0x000ee20000300a00 */
[C---:B----4-:R-:W-:Y:S06]  /*1204e0*/  HMMA.1688.F32.TF32 R164, R216.reuse, R164, R168 ;  /* 0x000000a4d8a4723c */ /* 0x050fec00000810a8 */
[----:B--2---:R-:W-:Y:S01]  /*1204f0*/  HMMA.1688.F32.TF32 R168, R216, R44, R232 ;  /* 0x0000002cd8a8723c */ /* 0x004fe200000810e8 */
[----:B------:R-:W-:Y:S04]  /*120500*/  LDS R232, [R3+UR10+0x3c000] ;  /* 0x03c0000a03e87984 */ /* 0x000fe80008000800 */
[----:B------:R-:W-:-:S12]  /*120510*/  LDS R234, [R3+UR10+0x3e000] ;  /* 0x03e0000a03ea7984 */ /* 0x000fd80008000800 */
[----:B------:R-:W-:Y:S04]  /*120520*/  STL.64 [R1+0xa570], R166 ;  /* 0x00a570a601007387 */ /* 0x000fe80000100a00 */
[----:B------:R-:W-:Y:S01]  /*120530*/  STL.64 [R1+0xa568], R164 ;  /* 0x00a568a401007387 */ /* 0x000fe20000100a00 */
[C---:B---3--:R-:W-:Y:S03]  /*120540*/  HMMA.1688.F32.TF32 R176, R216.reuse, R176, R200 ;  /* 0x000000b0d8b0723c */ /* 0x048fe600000810c8 */
[----:B------:R-:W-:Y:S04]  /*120550*/  LDS R233, [R8+UR10+0x3c000] ;  /* 0x03c0000a08e97984 */ /* 0x000fe80008000800 */
[----:B------:R-:W1:Y:S04]  /*120560*/  LDS R235, [R8+UR10+0x3e000] ;  /* 0x03e0000a08eb7984 */ /* 0x000e680008000800 */
[----:B------:R-:W-:Y:S01]  /*120570*/  STL.64 [R1+0xa240], R170 ;  /* 0x00a240aa01007387 */ /* 0x000fe20000100a00 */
[C---:B------:R-:W-:Y:S06]  /*120580*/  HMMA.1688.F32.TF32 R180, R216.reuse, R180, R196 ;  /* 0x000000b4d8b4723c */ /* 0x040fec00000810c4 */
[C---:B------:R-:W-:Y:S01]  /*120590*/  HMMA.1688.F32.TF32 R184, R216.reuse, R124, R184 ;  /* 0x0000007cd8b8723c */ /* 0x040fe200000810b8 */
[----:B------:R2:W-:Y:S04]  /*1205a0*/  STL.64 [R1+0xa238], R168 ;  /* 0x00a238a801007387 */ /* 0x0005e80000100a00 */
[----:B--2---:R-:W2:Y:S01]  /*1205b0*/  LDL.64 R168, [R1+0xa70] ;  /* 0x000a700001a87983 */ /* 0x004ea20000100a00 */
[C---:B------:R-:W-:Y:S03]  /*1205c0*/  HMMA.1688.F32.TF32 R188, R216.reuse, R128, R188 ;  /* 0x00000080d8bc723c */ /* 0x040fe600000810bc */
[----:B------:R-:W3:Y:S08]  /*1205d0*/  LDL.LU.64 R170, [R1+0xa78] ;  /* 0x000a780001aa7983 */ /* 0x000ef00000300a00 */
[----:B------:R-:W-:Y:S04]  /*1205e0*/  STL.64 [R1+0xa230], R182 ;  /* 0x00a230b601007387 */ /* 0x000fe80000100a00 */
[----:B------:R4:W-:Y:S01]  /*1205f0*/  STL.64 [R1+0xa228], R180 ;  /* 0x00a228b401007387 */ /* 0x0009e20000100a00 */
[C---:B------:R-:W-:Y:S03]  /*120600*/  HMMA.1688.F32.TF32 R196, R216.reuse, R72, R236 ;  /* 0x00000048d8c4723c */ /* 0x040fe600000810ec */
[----:B----4-:R-:W4:Y:S04]  /*120610*/  LDL.LU.64 R180, [R1+0xa10] ;  /* 0x000a100001b47983 */ /* 0x010f280000300a00 */
[----:B------:R-:W3:Y:S04]  /*120620*/  LDL.LU.64 R182, [R1+0xa18] ;  /* 0x000a180001b67983 */ /* 0x000ee80000300a00 */
[----:B------:R-:W-:Y:S04]  /*120630*/  STL.64 [R1+0xa220], R186 ;  /* 0x00a220ba01007387 */ /* 0x000fe80000100a00 */
[----:B------:R1:W-:Y:S04]  /*120640*/  STL.64 [R1+0xa218], R184 ;  /* 0x00a218b801007387 */ /* 0x0003e80000100a00 */
[----:B-1----:R-:W3:Y:S04]  /*120650*/  LDL.64 R184, [R1+0x9f0] ;  /* 0x0009f00001b87983 */ /* 0x002ee80000100a00 */
[----:B------:R-:W3:Y:S04]  /*120660*/  LDL.LU.64 R186, [R1+0x9f8] ;  /* 0x0009f80001ba7983 */ /* 0x000ee80000300a00 */
[----:B------:R-:W-:Y:S04]  /*120670*/  STL [R1+0xa214], R190 ;  /* 0x00a214be01007387 */ /* 0x000fe80000100800 */
        /* <DEDUP_REMOVED lines=57> */
[----:B------:R-:W3:Y:S01]  /*120a10*/  LDL.LU R243, [R1+0x256c] ;  /* 0x00256c0001f37983 */ /* 0x000ee20000300800 */
[C---:B------:R-:W-:Y:S06]  /*120a20*/  HMMA.1688.F32.TF32 R172, R216.reuse, R48, R172 ;  /* 0x00000030d8ac723c */ /* 0x040fec00000810ac */
[----:B------:R-:W-:Y:S01]  /*120a30*/  HMMA.1688.F32.TF32 R192, R216, R12, R192 ;  /* 0x0000000cd8c0723c */ /* 0x000fe200000810c0 */
[----:B------:R-:W-:Y:S04]  /*120a40*/  STL [R1+0xa20c], R202 ;  /* 0x00a20cca01007387 */ /* 0x000fe80000100800 */
[----:B------:R-:W-:Y:S01]  /*120a50*/  STL [R1+0xa208], R203 ;  /* 0x00a208cb01007387 */ /* 0x000fe20000100800 */
[----:B--2---:R-:W-:Y:S06]  /*120a60*/  HMMA.1688.F32.TF32 R224, R228, R104, R224 ;  /* 0x00000068e4e0723c */ /* 0x004fec00000810e0 */
[C---:B----4-:R-:W-:Y:S06]  /*120a70*/  HMMA.1688.F32.TF32 R212, R216.reuse, R88, R212 ;  /* 0x00000058d8d4723c */ /* 0x050fec00000810d4 */
[C---:B---3--:R-:W-:Y:S06]  /*120a80*/  HMMA.1688.F32.TF32 R208, R216.reuse, R84, R208 ;  /* 0x00000054d8d0723c */ /* 0x048fec00000810d0 */
[C---:B------:R-:W-:Y:S06]  /*120a90*/  HMMA.1688.F32.TF32 R204, R216.reuse, R144, R204 ;  /* 0x00000090d8cc723c */ /* 0x040fec00000810cc */
[----:B------:R-:W-:Y:S01]  /*120aa0*/  HMMA.1688.F32.TF32 R216, R216, R92, R28 ;  /* 0x0000005cd8d8723c */ /* 0x000fe2000008101c */
[----:B------:R-:W-:Y:S05]  /*120ab0*/  STL [R1+0xa204], R226 ;  /* 0x00a204e201007387 */ /* 0x000fea0000100800 */
[C---:B------:R-:W-:Y:S06]  /*120ac0*/  HMMA.1688.F32.TF32 R28, R228.reuse, R168, R24 ;  /* 0x000000a8e41c723c */ /* 0x040fec0000081018 */
[C---:B------:R-:W-:Y:S01]  /*120ad0*/  HMMA.1688.F32.TF32 R24, R228.reuse, R44, R236 ;  /* 0x0000002ce418723c */ /* 0x040fe200000810ec */
[----:B------:R-:W-:Y:S05]  /*120ae0*/  STL [R1+0xa200], R227 ;  /* 0x00a200e301007387 */ /* 0x000fea0000100800 */
[----:B------:R-:W-:Y:S01]  /*120af0*/  IMAD.MOV.U32 R102, RZ, RZ, R44 ;  /* 0x000000ffff667224 */ /* 0x000fe200078e002c */
[----:B------:R-:W-:Y:S04]  /*120b00*/  LDS R237, [R9+UR10+0x3c000] ;  /* 0x03c0000a09ed7984 */ /* 0x000fe80008000800 */
[----:B------:R-:W-:Y:S01]  /*120b10*/  LDS R239, [R9+UR10+0x3e000] ;  /* 0x03e0000a09ef7984 */ /* 0x000fe20008000800 */
        /* <DEDUP_REMOVED lines=17> */
[----:B-1----:R-:W-:-:S15]  /*120c30*/  HMMA.1688.F32.TF32 R4, R228, R128, R248 ;  /* 0x00000080e404723c */ /* 0x002fde00000810f8 */
[----:B------:R-:W-:-:S08]  /*120c40*/  NOP ;  /* 0x0000000000007918 */ /* 0x000fd00000000000 */
[----:B------:R-:W-:Y:S04]  /*120c50*/  STL.64 [R1+0xc90], R4 ;  /* 0x000c900401007387 */ /* 0x000fe80000100a00 */
[----:B------:R1:W-:Y:S04]  /*120c60*/  STL.64 [R1+0xc98], R6 ;  /* 0x000c980601007387 */ /* 0x0003e80000100a00 */
[----:B------:R-:W2:Y:S01]  /*120c70*/  LDL.LU R248, [R1+0x22b0] ;  /* 0x0022b00001f87983 */ /* 0x000ea20000300800 */
[----:B-1----:R-:W-:-:S15]  /*120c80*/  HMMA.1688.F32.TF32 R4, R228, R12, R240 ;  /* 0x0000000ce404723c */ /* 0x002fde00000810f0 */
[----:B------:R-:W-:-:S08]  /*120c90*/  NOP ;  /* 0x0000000000007918 */ /* 0x000fd00000000000 */
        /* <DEDUP_REMOVED lines=61> */
[C---:B--2---:R-:W-:Y:S06]  /*121070*/  HMMA.1688.F32.TF32 R20, R232.reuse, R46, R20 ;  /* 0x0000002ee814723c */ /* 0x044fec0000081014 */
[C---:B----4-:R-:W-:Y:S06]  /*121080*/  HMMA.1688.F32.TF32 R24, R232.reuse, R170, R24 ;  /* 0x000000aae818723c */ /* 0x050fec0000081018 */
[----:B------:R-:W-:Y:S06]  /*121090*/  HMMA.1688.F32.TF32 R28, R232, R106, R28 ;  /* 0x0000006ae81c723c */ /* 0x000fec000008101c */
[C---:B------:R-:W-:Y:S06]  /*1210a0*/  HMMA.1688.F32.TF32 R52, R228.reuse, R84, R52 ;  /* 0x00000054e434723c */ /* 0x040fec0000081034 */
        /* <DEDUP_REMOVED lines=10> */
[----:B------:R-:W-:Y:S04]  /*121150*/  STL.64 [R1+0xd10], R56 ;  /* 0x000d103801007387 */ /* 0x000fe80000100a00 */
[----:B------:R-:W-:Y:S01]  /*121160*/  STL.64 [R1+0xd18], R58 ;  /* 0x000d183a01007387 */ /* 0x000fe20000100a00 */
[C---:B------:R-:W-:Y:S03]  /*121170*/  HMMA.1688.F32.TF32 R16, R232.reuse, R50, R16 ;  /* 0x00000032e810723c */ /* 0x040fe60000081010 */
        /* <DEDUP_REMOVED lines=136> */
[----:B------:R-:W-:-:S05]  /*121a00*/  LOP3.LUT R44, R3, 0x40, RZ, 0x3c, !PT ;  /* 0x00000040032c7812 */ /* 0x000fca00078e3cff */
[----:B------:R-:W-:Y:S04]  /*121a10*/  LDS R236, [R44+UR10+0x3c000] ;  /* 0x03c0000a2cec7984 */ /* 0x000fe80008000800 */
[----:B------:R-:W4:Y:S01]  /*121a20*/  LDS R238, [R44+UR10+0x3e000] ;  /* 0x03e0000a2cee7984 */ /* 0x000f220008000800 */
[----:B------:R-:W-:Y:S03]  /*121a30*/  HMMA.1688.F32.TF32 R220, R228, R96, R220 ;  /* 0x00000060e4dc723c */ /* 0x000fe600000810dc */
[----:B------:R-:W-:Y:S04]  /*121a40*/  LDS R228, [R3+UR10+0x3c080] ;  /* 0x03c0800a03e47984 */ /* 0x000fe80008000800 */
[----:B------:R-:W-:Y:S04]  /*121a50*/  LDS R230, [R3+UR10+0x3e080] ;  /* 0x03e0800a03e67984 */ /* 0x000fe80008000800 */
[----:B------:R-:W-:Y:S04]  /*121a60*/  LDS R229, [R8+UR10+0x3c080] ;  /* 0x03c0800a08e57984 */ /* 0x000fe80008000800 */
[----:B------:R-:W1:Y:S01]  /*121a70*/  LDS R231, [R8+UR10+0x3e080] ;  /* 0x03e0800a08e77984 */ /* 0x000e620008000800 */
[C---:B----4-:R-:W-:Y:S06]  /*121a80*/  HMMA.1688.F32.TF32 R64, R236.reuse, R182, R64 ;  /* 0x000000b6ec40723c */ /* 0x050fec0000081040 */
[C---:B--2---:R-:W-:Y:S06]  /*121a90*/  HMMA.1688.F32.TF32 R80, R236.reuse, R170, R80 ;  /* 0x000000aaec50723c */ /* 0x044fec0000081050 */
[C---:B---3--:R-:W-:Y:S06]  /*121aa0*/  HMMA.1688.F32.TF32 R60, R236.reuse, R186, R60 ;  /* 0x000000baec3c723c */ /* 0x048fec000008103c */
[C---:B------:R-:W-:Y:S06]  /*121ab0*/  HMMA.1688.F32.TF32 R108, R236.reuse, R106, R108 ;  /* 0x0000006aec6c723c */ /* 0x040fec000008106c */
        /* <DEDUP_REMOVED lines=11> */
[----:B------:R-:W-:Y:S01]  /*121b70*/  LDS R232, [R44+UR10+0x3c080] ;  /* 0x03c0800a2ce87984 */ /* 0x000fe20008000800 */
[C---:B------:R-:W-:Y:S03]  /*121b80*/  HMMA.1688.F32.TF32 R52, R236.reuse, R130, R52 ;  /* 0x00000082ec34723c */ /* 0x040fe60000081034 */
[----:B------:R-:W-:Y:S04]  /*121b90*/  LDS R234, [R44+UR10+0x3e080] ;  /* 0x03e0800a2cea7984 */ /* 0x000fe80008000800 */
[----:B--2---:R-:W2:Y:S01]  /*121ba0*/  LDL.LU.64 R166, [R1+0xa570] ;  /* 0x00a5700001a67983 */ /* 0x004ea20000300a00 */
[C---:B------:R-:W-:Y:S03]  /*121bb0*/  HMMA.1688.F32.TF32 R76, R236.reuse, R46, R76 ;  /* 0x0000002eec4c723c */ /* 0x040fe6000008104c */
[----:B------:R-:W2:Y:S04]  /*121bc0*/  LDL.LU.64 R164, [R1+0xa568] ;  /* 0x00a5680001a47983 */ /* 0x000ea80000300a00 */
        /* <DEDUP_REMOVED lines=59> */
[----:B------:R-:W3:Y:S01]  /*121f80*/  LDS R235, [R9+UR10+0x3e080] ;  /* 0x03e0800a09eb7984 */ /* 0x000ee20008000800 */
[----:B-1----:R-:W-:Y:S03]  /*121f90*/  HMMA.1688.F32.TF32 R4, R228, R46, R240 ;  /* 0x0000002ee404723c */ /* 0x002fe600000810f0 */
[----:B------:R-:W-:Y:S04]  /*121fa0*/  LDS R236, [R3+UR10+0x3c100] ;  /* 0x03c1000a03ec7984 */ /* 0x000fe80008000800 */
[----:B------:R-:W-:Y:S04]  /*121fb0*/  LDS R238, [R3+UR10+0x3e100] ;  /* 0x03e1000a03ee7984 */ /* 0x000fe80008000800 */
        /* <DEDUP_REMOVED lines=107> */
[----:B------:R-:W-:Y:S04]  /*122670*/  LDS R237, [R8+UR10+0x3c100] ;  /* 0x03c1000a08ed7984 */ /* 0x000fe80008000800 */
[----:B------:R-:W1:Y:S01]  /*122680*/  LDS R239, [R8+UR10+0x3e100] ;  /* 0x03e1000a08ef7984 */ /* 0x000e620008000800 */
        /* <DEDUP_REMOVED lines=69> */
[----:B--2---:R-:W-:Y:S03]  /*122ae0*/  HMMA.1688.F32.TF32 R4, R232, R146, R240 ;  /* 0x00000092e804723c */ /* 0x004fe600000810f0 */
[----:B------:R-:W-:Y:S04]  /*122af0*/  LDS R229, [R9+UR10+0x3c100] ;  /* 0x03c1000a09e57984 */ /* 0x000fe80008000800 */
[----:B------:R-:W2:Y:S04]  /*122b00*/  LDS R231, [R9+UR10+0x3e100] ;  /* 0x03e1000a09e77984 */ /* 0x000ea80008000800 */
        /* <DEDUP_REMOVED lines=130> */
[----:B------:R-:W1:Y:S01]  /*123330*/  LDS R235, [R8+UR10+0x3e180] ;  /* 0x03e1800a08eb7984 */ /* 0x000e620008000800 */
        /* <DEDUP_REMOVED lines=174> */
[----:B------:R-:W-:Y:S03]  /*123e20*/  HMMA.1688.F32.TF32 R80, R228, R90, R80 ;  /* 0x0000005ae450723c */ /* 0x000fe60000081050 */
[----:B------:R-:W2:Y:S04]  /*123e30*/  LDL.LU.64 R160, [R1+0xa558] ;  /* 0x00a5580001a07983 */ /* 0x000ea80000300a00 */
[----:B------:R-:W-:Y:S04]  /*123e40*/  STL.64 [R1+0x26b0], R240 ;  /* 0x0026b0f001007387 */ /* 0x000fe80000100a00 */
[----:B------:R1:W-:Y:S01]  /*123e50*/  STL.64 [R1+0x26b8], R242 ;  /* 0x0026b8f201007387 */ /* 0x0003e20000100a00 */
[C---:B------:R-:W-:Y:S03]  /*123e60*/  HMMA.1688.F32.TF32 R32, R232.reuse, R126, R32 ;  /* 0x0000007ee820723c */ /* 0x040fe60000081020 */
[----:B------:R-:W-:Y:S03]  /*123e70*/  LDS R228, [R3+UR10+0x3c200] ;  /* 0x03c2000a03e47984 */ /* 0x000fe60008000800 */
[C---:B------:R-:W-:Y:S01]  /*123e80*/  HMMA.1688.F32.TF32 R60, R232.reuse, R170, R60 ;  /* 0x000000aae83c723c */ /* 0x040fe2000008103c */
[----:B------:R-:W-:Y:S04]  /*123e90*/  LDS R230, [R3+UR10+0x3e200] ;  /* 0x03e2000a03e67984 */ /* 0x000fe80008000800 */
[----:B-1----:R-:W3:Y:S04]  /*123ea0*/  LDL.LU.64 R242, [R1+0xa550] ;  /* 0x00a5500001f27983 */ /* 0x002ee80000300a00 */
[----:B------:R-:W4:Y:S04]  /*123eb0*/  LDL.LU.64 R240, [R1+0xa548] ;  /* 0x00a5480001f07983 */ /* 0x000f280000300a00 */
        /* <DEDUP_REMOVED lines=48> */
[----:B------:R1:W-:Y:S02]  /*1241c0*/  STL.64 [R1+0x19d8], R18 ;  /* 0x0019d81201007387 */ /* 0x0003e40000100a00 */
[C---:B-1----:R-:W-:Y:S02]  /*1241d0*/  HMMA.1688.F32.TF32 R20, R232.reuse, R86, R244 ;  /* 0x00000056e814723c */ /* 0x042fe400000810f4 */
[----:B------:R-:W-:Y:S04]  /*1241e0*/  LDS R229, [R8+UR10+0x3c200] ;  /* 0x03c2000a08e57984 */ /* 0x000fe80008000800 */
[----:B------:R-:W1:Y:S01]  /*1241f0*/  LDS R231, [R8+UR10+0x3e200] ;  /* 0x03e2000a08e77984 */ /* 0x000e620008000800 */
[----:B------:R-:W-:Y:S03]  /*124200*/  HMMA.1688.F32.TF32 R16, R232, R90, R248 ;  /* 0x0000005ae810723c */ /* 0x000fe600000810f8 */
[----:B------:R1:W-:Y:S04]  /*124210*/  STL.64 [R1+0x19a0], R4 ;  /* 0x0019a00401007387 */ /* 0x0003e80000100a00 */
[----:B------:R1:W-:Y:S04]  /*124220*/  STL.64 [R1+0x19a8], R6 ;  /* 0x0019a80601007387 */ /* 0x0003e80000100a00 */
[----:B-1----:R-:W2:Y:S05]  /*124230*/  LDL.LU R4, [R1+0x1a50] ;  /* 0x001a500001047983 */ /* 0x002eaa0000300800 */
        /* <DEDUP_REMOVED lines=96> */
[----:B----4-:R-:W-:Y:S06]  /*124840*/  HMMA.1688.F32.TF32 R24, R228, R98, R24 ;  /* 0x00000062e418723c */ /* 0x010fec0000081018 */
        /* <DEDUP_REMOVED lines=68> */
[----:B---3--:R-:W-:Y:S01]  /*124c90*/  HMMA.1688.F32.TF32 R4, R228, R182, R248 ;  /* 0x000000b6e404723c */ /* 0x008fe200000810f8 */
[----:B------:R-:W-:Y:S01]  /*124ca0*/  IMAD.MOV.U32 R244, RZ, RZ, R242 ;  /* 0x000000fffff47224 */ /* 0x000fe200078e00f2 */
[----:B------:R-:W-:Y:S01]  /*124cb0*/  MOV R245, R240 ;  /* 0x000000f000f57202 */ /* 0x000fe20000000f00 */
[----:B------:R-:W-:Y:S01]  /*124cc0*/  IMAD.MOV.U32 R246, RZ, RZ, R241 ;  /* 0x000000fffff67224 */ /* 0x000fe200078e00f1 */
[----:B------:R-:W-:Y:S01]  /*124cd0*/  LDS R237, [R8+UR10+0x3c280] ;  /* 0x03c2800a08ed7984 */ /* 0x000fe20008000800 */
[----:B------:R-:W-:-:S03]  /*124ce0*/  IMAD.MOV.U32 R247, RZ, RZ, R243 ;  /* 0x000000fffff77224 */ /* 0x000fc600078e00f3 */
[----:B------:R-:W2:Y:S07]  /*124cf0*/  LDS R239, [R8+UR10+0x3e280] ;  /* 0x03e2800a08ef7984 */ /* 0x000eae0008000800 */
[----:B------:R-:W-:Y:S04]  /*124d00*/  STL.64 [R1+0x1910], R16 ;  /* 0x0019101001007387 */ /* 0x000fe80000100a00 */
[----:B------:R-:W-:Y:S04]  /*124d10*/  STL.64 [R1+0x1918], R18 ;  /* 0x0019181201007387 */ /* 0x000fe80000100a00 */
[----:B------:R-:W3:Y:S04]  /*124d20*/  LDL.LU R242, [R1+0xa544] ;  /* 0x00a5440001f27983 */ /* 0x000ee80000300800 */
[----:B------:R4:W-:Y:S04]  /*124d30*/  STL.64 [R1+0x18e0], R4 ;  /* 0x0018e00401007387 */ /* 0x0009e80000100a00 */
[----:B------:R1:W-:Y:S04]  /*124d40*/  STL.64 [R1+0x18e8], R6 ;  /* 0x0018e80601007387 */ /* 0x0003e80000100a00 */
[----:B------:R-:W2:Y:S04]  /*124d50*/  LDL.LU R240, [R1+0xa540] ;  /* 0x00a5400001f07983 */ /* 0x000ea80000300800 */
[----:B------:R-:W3:Y:S04]  /*124d60*/  LDL.LU R241, [R1+0xa53c] ;  /* 0x00a53c0001f17983 */ /* 0x000ee80000300800 */
[----:B------:R-:W2:Y:S04]  /*124d70*/  LDL.LU R243, [R1+0xa538] ;  /* 0x00a5380001f37983 */ /* 0x000ea80000300800 */
[----:B----4-:R-:W4:Y:S04]  /*124d80*/  LDL.LU R4, [R1+0x1800] ;  /* 0x0018000001047983 */ /* 0x010f280000300800 */
[----:B------:R-:W4:Y:S04]  /*124d90*/  LDL.LU R5, [R1+0x1804] ;  /* 0x0018040001057983 */ /* 0x000f280000300800 */
[----:B-1----:R-:W4:Y:S04]  /*124da0*/  LDL.LU R6, [R1+0x1808] ;  /* 0x0018080001067983 */ /* 0x002f280000300800 */
[----:B------:R-:W4:Y:S01]  /*124db0*/  LDL.LU R7, [R1+0x180c] ;  /* 0x00180c0001077983 */ /* 0x000f220000300800 */
[----:B---3--:R-:W-:-:S03]  /*124dc0*/  IMAD.MOV.U32 R16, RZ, RZ, R241 ;  /* 0x000000ffff107224 */ /* 0x008fc600078e00f1 */
[----:B------:R-:W3:Y:S01]  /*124dd0*/  LDL.LU R241, [R1+0xa534] ;  /* 0x00a5340001f17983 */ /* 0x000ee20000300800 */
[----:B--2---:R-:W-:-:S03]  /*124de0*/  MOV R17, R243 ;  /* 0x000000f300117202 */ /* 0x004fc60000000f00 */
[----:B------:R-:W2:Y:S01]  /*124df0*/  LDL.LU R243, [R1+0xa530] ;  /* 0x00a5300001f37983 */ /* 0x000ea20000300800 */
[----:B------:R-:W-:Y:S02]  /*124e00*/  IMAD.MOV.U32 R18, RZ, RZ, R240 ;  /* 0x000000ffff127224 */ /* 0x000fe400078e00f0 */
[----:B------:R-:W-:Y:S01]  /*124e10*/  IMAD.MOV.U32 R19, RZ, RZ, R242 ;  /* 0x000000ffff137224 */ /* 0x000fe200078e00f2 */
[----:B------:R-:W4:Y:S04]  /*124e20*/  LDL.LU R240, [R1+0xa52c] ;  /* 0x00a52c0001f07983 */ /* 0x000f280000300800 */
[----:B------:R-:W4:Y:S04]  /*124e30*/  LDL.LU R242, [R1+0xa528] ;  /* 0x00a5280001f27983 */ /* 0x000f280000300800 */
[----:B------:R-:W4:Y:S04]  /*124e40*/  LDL.LU R24, [R1+0x1840] ;  /* 0x0018400001187983 */ /* 0x000f280000300800 */
[----:B------:R-:W4:Y:S01]  /*124e50*/  LDL.LU R25, [R1+0x1844] ;  /* 0x0018440001197983 */ /* 0x000f220000300800 */
[----:B---3--:R-:W-:-:S03]  /*124e60*/  IMAD.MOV.U32 R26, RZ, RZ, R241 ;  /* 0x000000ffff1a7224 */ /* 0x008fc600078e00f1 */
[----:B------:R-:W3:Y:S01]  /*124e70*/  LDL.LU R241, [R1+0xa524] ;  /* 0x00a5240001f17983 */ /* 0x000ee20000300800 */
[----:B--2---:R-:W-:-:S03]  /*124e80*/  MOV R27, R243 ;  /* 0x000000f3001b7202 */ /* 0x004fc60000000f00 */
[----:B------:R-:W2:Y:S01]  /*124e90*/  LDL.LU R243, [R1+0xa520] ;  /* 0x00a5200001f37983 */ /* 0x000ea20000300800 */
[----:B----4-:R-:W-:-:S03]  /*124ea0*/  IMAD.MOV.U32 R31, RZ, RZ, R240 ;  /* 0x000000ffff1f7224 */ /* 0x010fc600078e00f0 */
[----:B------:R-:W4:Y:S01]  /*124eb0*/  LDL.LU R28, [R1+0x1850] ;  /* 0x00185000011c7983 */ /* 0x000f220000300800 */
[----:B------:R-:W-:-:S03]  /*124ec0*/  IMAD.MOV.U32 R30, RZ, RZ, R242 ;  /* 0x000000ffff1e7224 */ /* 0x000fc600078e00f2 */
[----:B------:R-:W4:Y:S04]  /*124ed0*/  LDL.LU R29, [R1+0x1854] ;  /* 0x00185400011d7983 */ /* 0x000f280000300800 */
[----:B------:R-:W4:Y:S04]  /*124ee0*/  LDL.LU R242, [R1+0xa51c] ;  /* 0x00a51c0001f27983 */ /* 0x000f280000300800 */
[----:B------:R-:W4:Y:S01]  /*124ef0*/  LDL.LU R240, [R1+0xa518] ;  /* 0x00a5180001f07983 */ /* 0x000f220000300800 */
[----:B---3--:R-:W-:-:S03]  /*124f00*/  IMAD.MOV.U32 R32, RZ, RZ, R241 ;  /* 0x000000ffff207224 */ /* 0x008fc600078e00f1 */
[----:B------:R-:W3:Y:S01]  /*124f10*/  LDL.LU R241, [R1+0xa514] ;  /* 0x00a5140001f17983 */ /* 0x000ee20000300800 */
[----:B--2---:R-:W-:-:S03]  /*124f20*/  MOV R33, R243 ;  /* 0x000000f300217202 */ /* 0x004fc60000000f00 */
[----:B------:R-:W2:Y:S04]  /*124f30*/  LDL.LU R243, [R1+0xa510] ;  /* 0x00a5100001f37983 */ /* 0x000ea80000300800 */
[----:B------:R-:W2:Y:S04]  /*124f40*/  LDL.LU R34, [R1+0x1868] ;  /* 0x0018680001227983 */ /* 0x000ea80000300800 */
[----:B------:R-:W2:Y:S01]  /*124f50*/  LDL.LU R35, [R1+0x186c] ;  /* 0x00186c0001237983 */ /* 0x000ea20000300800 */
[----:B----4-:R-:W-:-:S03]  /*124f60*/  IMAD.MOV.U32 R40, RZ, RZ, R242 ;  /* 0x000000ffff287224 */ /* 0x010fc600078e00f2 */
[----:B------:R-:W4:Y:S01]  /*124f70*/  LDL.LU R242, [R1+0xa50c] ;  /* 0x00a50c0001f27983 */ /* 0x000f220000300800 */
[----:B------:R-:W-:-:S03]  /*124f80*/  IMAD.MOV.U32 R41, RZ, RZ, R240 ;  /* 0x000000ffff297224 */ /* 0x000fc600078e00f0 */
[----:B------:R-:W4:Y:S01]  /*124f90*/  LDL.LU R240, [R1+0xa508] ;  /* 0x00a5080001f07983 */ /* 0x000f220000300800 */
[----:B---3--:R-:W-:-:S03]  /*124fa0*/  IMAD.MOV.U32 R42, RZ, RZ, R241 ;  /* 0x000000ffff2a7224 */ /* 0x008fc600078e00f1 */
[----:B------:R-:W3:Y:S01]  /*124fb0*/  LDL.LU R241, [R1+0xa504] ;  /* 0x00a5040001f17983 */ /* 0x000ee20000300800 */
[----:B--2---:R-:W-:-:S03]  /*124fc0*/  MOV R43, R243 ;  /* 0x000000f3002b7202 */ /* 0x004fc60000000f00 */
[----:B------:R-:W2:Y:S04]  /*124fd0*/  LDL.LU R243, [R1+0xa500] ;  /* 0x00a5000001f37983 */ /* 0x000ea80000300800 */
[----:B------:R-:W2:Y:S04]  /*124fe0*/  LDL.LU R52, [R1+0x18a0] ;  /* 0x0018a00001347983 */ /* 0x000ea80000300800 */
[----:B------:R-:W2:Y:S04]  /*124ff0*/  LDL.LU R53, [R1+0x18a4] ;  /* 0x0018a40001357983 */ /* 0x000ea80000300800 */
[----:B------:R-:W2:Y:S01]  /*125000*/  LDL.LU R54, [R1+0x18a8] ;  /* 0x0018a80001367983 */ /* 0x000ea20000300800 */
[----:B----4-:R-:W-:Y:S01]  /*125010*/  MOV R59, R242 ;  /* 0x000000f2003b7202 */ /* 0x010fe20000000f00 */
[----:B------:R-:W-:-:S02]  /*125020*/  IMAD.MOV.U32 R58, RZ, RZ, R240 ;  /* 0x000000ffff3a7224 */ /* 0x000fc400078e00f0 */
[----:B------:R-:W4:Y:S01]  /*125030*/  LDL.LU R55, [R1+0x18ac] ;  /* 0x0018ac0001377983 */ /* 0x000f220000300800 */
[----:B---3--:R-:W-:-:S03]  /*125040*/  IMAD.MOV.U32 R56, RZ, RZ, R241 ;  /* 0x000000ffff387224 */ /* 0x008fc600078e00f1 */
[----:B------:R-:W3:Y:S01]  /*125050*/  LDL.LU R241, [R1+0xa4fc] ;  /* 0x00a4fc0001f17983 */ /* 0x000ee20000300800 */
[----:B--2---:R-:W-:-:S03]  /*125060*/  IMAD.MOV.U32 R57, RZ, RZ, R243 ;  /* 0x000000ffff397224 */ /* 0x004fc600078e00f3 */
[----:B------:R-:W2:Y:S04]  /*125070*/  LDL.LU R243, [R1+0xa4f8] ;  /* 0x00a4f80001f37983 */ /* 0x000ea80000300800 */
[----:B------:R-:W4:Y:S04]  /*125080*/  LDL.LU R240, [R1+0xa4f4] ;  /* 0x00a4f40001f07983 */ /* 0x000f280000300800 */
[----:B------:R-:W4:Y:S04]  /*125090*/  LDL.LU R242, [R1+0xa4f0] ;  /* 0x00a4f00001f27983 */ /* 0x000f280000300800 */
[----:B------:R-:W4:Y:S04]  /*1250a0*/  LDL.LU R64, [R1+0x18f0] ;  /* 0x0018f00001407983 */ /* 0x000f280000300800 */
[----:B------:R-:W4:Y:S04]  /*1250b0*/  LDL.LU R65, [R1+0x18f4] ;  /* 0x0018f40001417983 */ /* 0x000f280000300800 */
[----:B------:R-:W4:Y:S04]  /*1250c0*/  LDL.LU R66, [R1+0x18f8] ;  /* 0x0018f80001427983 */ /* 0x000f280000300800 */
[----:B------:R-:W4:Y:S01]  /*1250d0*/  LDL.LU R67, [R1+0x18fc] ;  /* 0x0018fc0001437983 */ /* 0x000f220000300800 */
[----:B---3--:R-:W-:Y:S01]  /*1250e0*/  MOV R71, R241 ;  /* 0x000000f100477202 */ /* 0x008fe20000000f00 */
[----:B--2---:R-:W-:-:S02]  /*1250f0*/  IMAD.MOV.U32 R70, RZ, RZ, R243 ;  /* 0x000000ffff467224 */ /* 0x004fc400078e00f3 */
[----:B----4-:R-:W-:Y:S02]  /*125100*/  IMAD.MOV.U32 R68, RZ, RZ, R240 ;  /* 0x000000ffff447224 */ /* 0x010fe400078e00f0 */
[----:B------:R-:W2:Y:S01]  /*125110*/  LDL.LU R240, [R1+0xa4ec] ;  /* 0x00a4ec0001f07983 */ /* 0x000ea20000300800 */
[----:B------:R-:W-:-:S03]  /*125120*/  IMAD.MOV.U32 R69, RZ, RZ, R242 ;  /* 0x000000ffff457224 */ /* 0x000fc600078e00f2 */
[----:B------:R-:W3:Y:S04]  /*125130*/  LDL.LU R242, [R1+0xa4e8] ;  /* 0x00a4e80001f27983 */ /* 0x000ee80000300800 */
[----:B------:R-:W4:Y:S04]  /*125140*/  LDL.LU R243, [R1+0xa4e4] ;  /* 0x00a4e40001f37983 */ /* 0x000f280000300800 */
[----:B------:R-:W4:Y:S04]  /*125150*/  LDL.LU R241, [R1+0xa4e0] ;  /* 0x00a4e00001f17983 */ /* 0x000f280000300800 */
[----:B------:R-:W4:Y:S04]  /*125160*/  LDL.LU R80, [R1+0x1970] ;  /* 0x0019700001507983 */ /* 0x000f280000300800 */
[----:B------:R-:W4:Y:S04]  /*125170*/  LDL.LU R81, [R1+0x1974] ;  /* 0x0019740001517983 */ /* 0x000f280000300800 */
[----:B------:R-:W4:Y:S04]  /*125180*/  LDL.LU R82, [R1+0x1978] ;  /* 0x0019780001527983 */ /* 0x000f280000300800 */
[----:B------:R-:W4:Y:S01]  /*125190*/  LDL.LU R83, [R1+0x197c] ;  /* 0x00197c0001537983 */ /* 0x000f220000300800 */
[----:B--2---:R-:W-:-:S03]  /*1251a0*/  MOV R111, R240 ;  /* 0x000000f0006f7202 */ /* 0x004fc60000000f00 */
[----:B------:R-:W2:Y:S01]  /*1251b0*/  LDL.LU R240, [R1+0x19e0] ;  /* 0x0019e00001f07983 */ /* 0x000ea20000300800 */
[----:B---3--:R-:W-:Y:S02]  /*1251c0*/  IMAD.MOV.U32 R109, RZ, RZ, R242 ;  /* 0x000000ffff6d7224 */ /* 0x008fe400078e00f2 */
[----:B----4-:R-:W-:Y:S02]  /*1251d0*/  IMAD.MOV.U32 R108, RZ, RZ, R243 ;  /* 0x000000ffff6c7224 */ /* 0x010fe400078e00f3 */
[----:B------:R-:W-:Y:S02]  /*1251e0*/  IMAD.MOV.U32 R110, RZ, RZ, R241 ;  /* 0x000000ffff6e7224 */ /* 0x000fe400078e00f1 */
        /* <DEDUP_REMOVED lines=73> */
[C---:B------:R-:W-:Y:S06]  /*125680*/  HMMA.1688.F32.TF32 R116, R228.reuse, R146, R116 ;  /* 0x00000092e474723c */ /* 0x040fec0000081074 */
[C---:B------:R-:W-:Y:S06]  /*125690*/  HMMA.1688.F32.TF32 R112, R228.reuse, R86, R112 ;  /* 0x00000056e470723c */ /* 0x040fec0000081070 */
[C---:B------:R-:W-:Y:S06]  /*1256a0*/  HMMA.1688.F32.TF32 R108, R228.reuse, R90, R108 ;  /* 0x0000005ae46c723c */ /* 0x040fec000008106c */
[C---:B---3--:R-:W-:Y:S06]  /*1256b0*/  HMMA.1688.F32.TF32 R240, R228.reuse, R142, R240 ;  /* 0x0000008ee4f0723c */ /* 0x048fec00000810f0 */
[----:B------:R-:W-:-:S15]  /*1256c0*/  HMMA.1688.F32.TF32 R228, R228, R94, R80 ;  /* 0x0000005ee4e4723c */ /* 0x000fde0000081050 */
[----:B------:R-:W-:-:S02]  /*1256d0*/  NOP ;  /* 0x0000000000007918 */ /* 0x000fc40000000000 */
        /* <DEDUP_REMOVED lines=8> */
[----:B-1----:R-:W3:Y:S04]  /*125760*/  LDL.LU.64 R118, [R1+0xa488] ;  /* 0x00a4880001767983 */ /* 0x002ee80000300a00 */
[----:B------:R-:W3:Y:S04]  /*125770*/  LDL.LU.64 R116, [R1+0xa480] ;  /* 0x00a4800001747983 */ /* 0x000ee80000300a00 */
[----:B------:R-:W-:Y:S04]  /*125780*/  STL.64 [R1+0x19b0], R112 ;  /* 0x0019b07001007387 */ /* 0x000fe80000100a00 */
[----:B------:R1:W-:Y:S01]  /*125790*/  STL.64 [R1+0x19b8], R114 ;  /* 0x0019b87201007387 */ /* 0x0003e20000100a00 */
[C---:B------:R-:W-:Y:S03]  /*1257a0*/  HMMA.1688.F32.TF32 R64, R232.reuse, R46, R64 ;  /* 0x0000002ee840723c */ /* 0x040fe60000081040 */
[----:B------:R-:W-:Y:S03]  /*1257b0*/  LDS R241, [R9+UR10+0x3c280] ;  /* 0x03c2800a09f17984 */ /* 0x000fe60008000800 */
[C---:B------:R-:W-:Y:S01]  /*1257c0*/  HMMA.1688.F32.TF32 R60, R232.reuse, R50, R60 ;  /* 0x00000032e83c723c */ /* 0x040fe2000008103c */
[----:B------:R-:W4:Y:S04]  /*1257d0*/  LDS R243, [R9+UR10+0x3e280] ;  /* 0x03e2800a09f37984 */ /* 0x000f280008000800 */
[----:B-1----:R-:W2:Y:S04]  /*1257e0*/  LDL.LU.64 R114, [R1+0xa478] ;  /* 0x00a4780001727983 */ /* 0x002ea80000300a00 */
[----:B------:R-:W2:Y:S04]  /*1257f0*/  LDL.LU.64 R112, [R1+0xa470] ;  /* 0x00a4700001707983 */ /* 0x000ea80000300a00 */
[----:B------:R-:W-:Y:S04]  /*125800*/  STL.64 [R1+0x1990], R108 ;  /* 0x0019906c01007387 */ /* 0x000fe80000100a00 */
[----:B------:R1:W-:Y:S04]  /*125810*/  STL.64 [R1+0x1998], R110 ;  /* 0x0019986e01007387 */ /* 0x0003e80000100a00 */
[----:B-1----:R-:W3:Y:S04]  /*125820*/  LDL.LU.64 R110, [R1+0xa468] ;  /* 0x00a46800016e7983 */ /* 0x002ee80000300a00 */
[----:B------:R-:W3:Y:S04]  /*125830*/  LDL.LU.64 R108, [R1+0xa460] ;  /* 0x00a46000016c7983 */ /* 0x000ee80000300a00 */
[----:B------:R-:W2:Y:S04]  /*125840*/  LDL.LU.64 R82, [R1+0xa458] ;  /* 0x00a4580001527983 */ /* 0x000ea80000300a00 */
[----:B------:R-:W2:Y:S04]  /*125850*/  LDL.LU.64 R80, [R1+0xa450] ;  /* 0x00a4500001507983 */ /* 0x000ea80000300a00 */
[----:B------:R1:W-:Y:S04]  /*125860*/  STL.64 [R1+0x1970], R228 ;  /* 0x001970e401007387 */ /* 0x0003e80000100a00 */
[----:B------:R4:W-:Y:S04]  /*125870*/  STL.64 [R1+0x1978], R230 ;  /* 0x001978e601007387 */ /* 0x0009e80000100a00 */
[----:B-1----:R-:W3:Y:S04]  /*125880*/  LDL.LU R228, [R1+0x1920] ;  /* 0x0019200001e47983 */ /* 0x002ee80000300800 */
[----:B------:R-:W3:Y:S04]  /*125890*/  LDL.LU R229, [R1+0x1924] ;  /* 0x0019240001e57983 */ /* 0x000ee80000300800 */
[----:B----4-:R-:W3:Y:S04]  /*1258a0*/  LDL.LU R230, [R1+0x1928] ;  /* 0x0019280001e67983 */ /* 0x010ee80000300800 */
[----:B------:R-:W3:Y:S01]  /*1258b0*/  LDL.LU R231, [R1+0x192c] ;  /* 0x00192c0001e77983 */ /* 0x000ee20000300800 */
[C---:B------:R-:W-:Y:S06]  /*1258c0*/  HMMA.1688.F32.TF32 R56, R232.reuse, R182, R56 ;  /* 0x000000b6e838723c */ /* 0x040fec0000081038 */
[C---:B------:R-:W-:Y:S06]  /*1258d0*/  HMMA.1688.F32.TF32 R52, R232.reuse, R186, R52 ;  /* 0x000000bae834723c */ /* 0x040fec0000081034 */
[C---:B------:R-:W-:Y:S01]  /*1258e0*/  HMMA.1688.F32.TF32 R40, R232.reuse, R126, R40 ;  /* 0x0000007ee828723c */ /* 0x040fe20000081028 */
[----:B------:R-:W-:Y:S05]  /*1258f0*/  STL.64 [R1+0x2430], R76 ;  /* 0x0024304c01007387 */ /* 0x000fea0000100a00 */
[C---:B------:R-:W-:Y:S01]  /*125900*/  HMMA.1688.F32.TF32 R36, R232.reuse, R130, R36 ;  /* 0x00000082e824723c */ /* 0x040fe20000081024 */
[----:B------:R1:W-:Y:S05]  /*125910*/  STL.64 [R1+0x2438], R78 ;  /* 0x0024384e01007387 */ /* 0x0003ea0000100a00 */
[C---:B------:R-:W-:Y:S06]  /*125920*/  HMMA.1688.F32.TF32 R32, R232.reuse, R14, R32 ;  /* 0x0000000ee820723c */ /* 0x040fec0000081020 */
[C---:B------:R-:W-:Y:S01]  /*125930*/  HMMA.1688.F32.TF32 R28, R232.reuse, R74, R28 ;  /* 0x0000004ae81c723c */ /* 0x040fe2000008101c */
[----:B-1----:R-:W4:Y:S04]  /*125940*/  LDL.LU.64 R78, [R1+0xa448] ;  /* 0x00a44800014e7983 */ /* 0x002f280000300a00 */
[----:B------:R-:W4:Y:S01]  /*125950*/  LDL.LU.64 R76, [R1+0xa440] ;  /* 0x00a44000014c7983 */ /* 0x000f220000300a00 */
[C---:B------:R-:W-:Y:S06]  /*125960*/  HMMA.1688.F32.TF32 R24, R232.reuse, R142, R24 ;  /* 0x0000008ee818723c */ /* 0x040fec0000081018 */
[C---:B------:R-:W-:Y:S06]  /*125970*/  HMMA.1688.F32.TF32 R20, R232.reuse, R146, R20 ;  /* 0x00000092e814723c */ /* 0x040fec0000081014 */
[C---:B------:R-:W-:Y:S06]  /*125980*/  HMMA.1688.F32.TF32 R16, R232.reuse, R86, R16 ;  /* 0x00000056e810723c */ /* 0x040fec0000081010 */
[C---:B------:R-:W-:Y:S06]  /*125990*/  HMMA.1688.F32.TF32 R4, R232.reuse, R90, R4 ;  /* 0x0000005ae804723c */ /* 0x040fec0000081004 */
[----:B---3--:R-:W-:-:S15]  /*1259a0*/  HMMA.1688.F32.TF32 R228, R232, R106, R228 ;  /* 0x0000006ae8e4723c */ /* 0x008fde00000810e4 */
[----:B------:R-:W-:-:S08]  /*1259b0*/  NOP ;  /* 0x0000000000007918 */ /* 0x000fd00000000000 */
        /* <DEDUP_REMOVED lines=26> */
[----:B-1----:R-:W-:Y:S06]  /*125b60*/  HMMA.1688.F32.TF32 R20, R232, R94, R244 ;  /* 0x0000005ee814723c */ /* 0x002fec00000810f4 */
[C---:B---3--:R-:W-:Y:S01]  /*125b70*/  HMMA.1688.F32.TF32 R16, R236.reuse, R98, R248 ;  /* 0x00000062ec10723c */ /* 0x048fe200000810f8 */
[----:B------:R1:W-:Y:S04]  /*125b80*/  STL.64 [R1+0x27e0], R4 ;  /* 0x0027e00401007387 */ /* 0x0003e80000100a00 */
[----:B------:R3:W-:Y:S04]  /*125b90*/  STL.64 [R1+0x27e8], R6 ;  /* 0x0027e80601007387 */ /* 0x0007e80000100a00 */
[----:B-1----:R-:W2:Y:S08]  /*125ba0*/  LDL.LU R4, [R1+0x1620] ;  /* 0x0016200001047983 */ /* 0x002eb00000300800 */
[----:B------:R1:W-:Y:S04]  /*125bb0*/  STL.64 [R1+0x2910], R20 ;  /* 0x0029101401007387 */ /* 0x0003e80000100a00 */
[----:B------:R4:W-:Y:S04]  /*125bc0*/  STL.64 [R1+0x2918], R22 ;  /* 0x0029181601007387 */ /* 0x0009e80000100a00 */
        /* <DEDUP_REMOVED lines=68> */
[----:B------:R-:W4:Y:S01]  /*126010*/  LDL.LU R19, [R1+0x160c] ;  /* 0x00160c0001137983 */ /* 0x000f220000300800 */
[C---:B---3--:R-:W-:Y:S06]  /*126020*/  HMMA.1688.F32.TF32 R228, R236.reuse, R170, R228 ;  /* 0x000000aaece4723c */ /* 0x048fec00000810e4 */
[C---:B--2---:R-:W-:Y:S06]  /*126030*/  HMMA.1688.F32.TF32 R68, R236.reuse, R106, R68 ;  /* 0x0000006aec44723c */ /* 0x044fec0000081044 */
[----:B------:R-:W-:-:S15]  /*126040*/  HMMA.1688.F32.TF32 R244, R236, R46, R244 ;  /* 0x0000002eecf4723c */ /* 0x000fde00000810f4 */
[----:B------:R-:W-:-:S02]  /*126050*/  NOP ;  /* 0x0000000000007918 */ /* 0x000fc40000000000 */
[----:B------:R-:W-:Y:S04]  /*126060*/  STL.64 [R1+0x14d0], R68 ;  /* 0x0014d04401007387 */ /* 0x000fe80000100a00 */
[----:B------:R1:W-:Y:S04]  /*126070*/  STL.64 [R1+0x14d8], R70 ;  /* 0x0014d84601007387 */ /* 0x0003e80000100a00 */
[----:B-1----:R-:W2:Y:S04]  /*126080*/  LDL.LU.64 R70, [R1+0xa438] ;  /* 0x00a4380001467983 */ /* 0x002ea80000300a00 */
[----:B------:R-:W2:Y:S04]  /*126090*/  LDL.LU.64 R68, [R1+0xa430] ;  /* 0x00a4300001447983 */ /* 0x000ea80000300a00 */
[----:B------:R-:W-:Y:S04]  /*1260a0*/  STL.64 [R1+0x14b0], R228 ;  /* 0x0014b0e401007387 */ /* 0x000fe80000100a00 */
[----:B------:R1:W-:Y:S02]  /*1260b0*/  STL.64 [R1+0x14b8], R230 ;  /* 0x0014b8e601007387 */ /* 0x0003e40000100a00 */
[C---:B-1----:R-:W-:Y:S06]  /*1260c0*/  HMMA.1688.F32.TF32 R228, R236.reuse, R50, R248 ;  /* 0x00000032ece4723c */ /* 0x042fec00000810f8 */
[C---:B------:R-:W-:Y:S01]  /*1260d0*/  HMMA.1688.F32.TF32 R64, R236.reuse, R182, R64 ;  /* 0x000000b6ec40723c */ /* 0x040fe20000081040 */
[----:B------:R1:W-:Y:S05]  /*1260e0*/  STL.64 [R1+0x1480], R244 ;  /* 0x001480f401007387 */ /* 0x0003ea0000100a00 */
[C---:B------:R-:W-:Y:S01]  /*1260f0*/  HMMA.1688.F32.TF32 R60, R236.reuse, R186, R60 ;  /* 0x000000baec3c723c */ /* 0x040fe2000008103c */
[----:B------:R3:W-:Y:S05]  /*126100*/  STL.64 [R1+0x1488], R246 ;  /* 0x001488f601007387 */ /* 0x0007ea0000100a00 */
[C---:B------:R-:W-:Y:S01]  /*126110*/  HMMA.1688.F32.TF32 R56, R236.reuse, R126, R56 ;  /* 0x0000007eec38723c */ /* 0x040fe20000081038 */
[----:B-1----:R-:W2:Y:S04]  /*126120*/  LDL.LU R244, [R1+0x15d0] ;  /* 0x0015d00001f47983 */ /* 0x002ea80000300800 */
[----:B------:R1:W-:Y:S01]  /*126130*/  STL.64 [R1+0x1680], R228 ;  /* 0x001680e401007387 */ /* 0x0003e20000100a00 */
[C---:B------:R-:W-:Y:S03]  /*126140*/  HMMA.1688.F32.TF32 R52, R236.reuse, R130, R52 ;  /* 0x00000082ec34723c */ /* 0x040fe60000081034 */
[----:B------:R1:W-:Y:S04]  /*126150*/  STL.64 [R1+0x1688], R230 ;  /* 0x001688e601007387 */ /* 0x0003e80000100a00 */
[----:B------:R-:W2:Y:S01]  /*126160*/  LDL.LU R245, [R1+0x15d4] ;  /* 0x0015d40001f57983 */ /* 0x000ea20000300800 */
[C---:B------:R-:W-:Y:S03]  /*126170*/  HMMA.1688.F32.TF32 R40, R236.reuse, R14, R40 ;  /* 0x0000000eec28723c */ /* 0x040fe60000081028 */
[----:B---3--:R-:W2:Y:S04]  /*126180*/  LDL.LU R246, [R1+0x15d8] ;  /* 0x0015d80001f67983 */ /* 0x008ea80000300800 */
[----:B------:R-:W2:Y:S04]  /*126190*/  LDL.LU R247, [R1+0x15dc] ;  /* 0x0015dc0001f77983 */ /* 0x000ea80000300800 */
[----:B-1----:R-:W3:Y:S04]  /*1261a0*/  LDL.LU R228, [R1+0x15e0] ;  /* 0x0015e00001e47983 */ /* 0x002ee80000300800 */
[----:B------:R-:W3:Y:S01]  /*1261b0*/  LDL.LU R229, [R1+0x15e4] ;  /* 0x0015e40001e57983 */ /* 0x000ee20000300800 */
[C---:B------:R-:W-:Y:S03]  /*1261c0*/  HMMA.1688.F32.TF32 R36, R236.reuse, R74, R36 ;  /* 0x0000004aec24723c */ /* 0x040fe60000081024 */
[----:B------:R-:W3:Y:S04]  /*1261d0*/  LDL.LU R230, [R1+0x15e8] ;  /* 0x0015e80001e67983 */ /* 0x000ee80000300800 */
[----:B------:R-:W3:Y:S04]  /*1261e0*/  LDL.LU R231, [R1+0x15ec] ;  /* 0x0015ec0001e77983 */ /* 0x000ee80000300800 */
[----:B------:R-:W2:Y:S04]  /*1261f0*/  LDL.LU R248, [R1+0x15b0] ;  /* 0x0015b00001f87983 */ /* 0x000ea80000300800 */
[----:B------:R-:W2:Y:S01]  /*126200*/  LDL.LU R249, [R1+0x15b4] ;  /* 0x0015b40001f97983 */ /* 0x000ea20000300800 */
[C---:B------:R-:W-:Y:S03]  /*126210*/  HMMA.1688.F32.TF32 R32, R236.reuse, R142, R32 ;  /* 0x0000008eec20723c */ /* 0x040fe60000081020 */
[----:B------:R-:W2:Y:S04]  /*126220*/  LDL.LU R250, [R1+0x15b8] ;  /* 0x0015b80001fa7983 */ /* 0x000ea80000300800 */
[----:B------:R-:W2:Y:S04]  /*126230*/  LDL.LU R251, [R1+0x15bc] ;  /* 0x0015bc0001fb7983 */ /* 0x000ea80000300800 */
[----:B------:R-:W-:Y:S04]  /*126240*/  STL.64 [R1+0x1660], R64 ;  /* 0x0016604001007387 */ /* 0x000fe80000100a00 */
[----:B------:R1:W-:Y:S01]  /*126250*/  STL.64 [R1+0x1668], R66 ;  /* 0x0016684201007387 */ /* 0x0003e20000100a00 */
[C---:B------:R-:W-:Y:S03]  /*126260*/  HMMA.1688.F32.TF32 R232, R236.reuse, R146, R232 ;  /* 0x00000092ece8723c */ /* 0x040fe600000810e8 */
        /* <DEDUP_REMOVED lines=30> */
[----:B----4-:R-:W-:Y:S06]  /*126450*/  HMMA.1688.F32.TF32 R24, R236, R94, R20 ;  /* 0x0000005eec18723c */ /* 0x010fec0000081014 */
[C---:B------:R-:W-:Y:S06]  /*126460*/  HMMA.1688.F32.TF32 R20, R240.reuse, R98, R4 ;  /* 0x00000062f014723c */ /* 0x040fec0000081004 */
[----:B------:R-:W-:Y:S01]  /*126470*/  HMMA.1688.F32.TF32 R16, R240, R106, R16 ;  /* 0x0000006af010723c */ /* 0x000fe20000081010 */
[----:B------:R-:W-:Y:S04]  /*126480*/  STL.64 [R1+0x1690], R232 ;  /* 0x001690e801007387 */ /* 0x000fe80000100a00 */
[----:B------:R-:W-:Y:S04]  /*126490*/  STL.64 [R1+0x1698], R234 ;  /* 0x001698ea01007387 */ /* 0x000fe80000100a00 */
[----:B------:R-:W-:Y:S04]  /*1264a0*/  STL.64 [R1+0x1670], R28 ;  /* 0x0016701c01007387 */ /* 0x000fe80000100a00 */
[----:B------:R-:W-:Y:S04]  /*1264b0*/  STL.64 [R1+0x1678], R30 ;  /* 0x0016781e01007387 */ /* 0x000fe80000100a00 */
[----:B------:R-:W4:Y:S04]  /*1264c0*/  LDL.LU.64 R6, [R1+0x5670] ;  /* 0x0056700001067983 */ /* 0x000f280000300a00 */
[----:B------:R-:W-:Y:S04]  /*1264d0*/  STL.64 [R1+0x1640], R24 ;  /* 0x0016401801007387 */ /* 0x000fe80000100a00 */
[----:B------:R1:W-:Y:S04]  /*1264e0*/  STL.64 [R1+0x1648], R26 ;  /* 0x0016481a01007387 */ /* 0x0003e80000100a00 */
[----:B------:R-:W4:Y:S04]  /*1264f0*/  LDL.LU.64 R4, [R1+0x5668] ;  /* 0x0056680001047983 */ /* 0x000f280000300a00 */
[----:B------:R-:W-:Y:S04]  /*126500*/  STL.64 [R1+0x2330], R20 ;  /* 0x0023301401007387 */ /* 0x000fe80000100a00 */
[----:B------:R3:W-:Y:S04]  /*126510*/  STL.64 [R1+0x2338], R22 ;  /* 0x0023381601007387 */ /* 0x0007e80000100a00 */
[----:B-1----:R-:W4:Y:S04]  /*126520*/  LDL.LU.64 R26, [R1+0x5660] ;  /* 0x00566000011a7983 */ /* 0x002f280000300a00 */
[----:B------:R-:W4:Y:S04]  /*126530*/  LDL.LU R28, [R1+0x15a0] ;  /* 0x0015a000011c7983 */ /* 0x000f280000300800 */
[----:B------:R-:W-:Y:S04]  /*126540*/  STL.64 [R1+0x2220], R16 ;  /* 0x0022201001007387 */ /* 0x000fe80000100a00 */
[----:B------:R1:W-:Y:S04]  /*126550*/  STL.64 [R1+0x2228], R18 ;  /* 0x0022281201007387 */ /* 0x0003e80000100a00 */
[----:B------:R-:W4:Y:S04]  /*126560*/  LDL.LU R29, [R1+0x15a4] ;  /* 0x0015a400011d7983 */ /* 0x000f280000300800 */
[----:B------:R-:W4:Y:S04]  /*126570*/  LDL.LU R30, [R1+0x15a8] ;  /* 0x0015a800011e7983 */ /* 0x000f280000300800 */
[----:B------:R-:W4:Y:S01]  /*126580*/  LDL.LU R31, [R1+0x15ac] ;  /* 0x0015ac00011f7983 */ /* 0x000f220000300800 */
[----:B---3--:R-:W-:-:S03]  /*126590*/  IMAD.MOV.U32 R22, RZ, RZ, R0 ;  /* 0x000000ffff167224 */ /* 0x008fc600078e0000 */
[----:B------:R-:W3:Y:S04]  /*1265a0*/  LDL.LU.64 R24, [R1+0x5658] ;  /* 0x0056580001187983 */ /* 0x000ee80000300a00 */
[----:B-1----:R-:W3:Y:S04]  /*1265b0*/  LDL.LU.64 R18, [R1+0x5650] ;  /* 0x0056500001127983 */ /* 0x002ee80000300a00 */
[----:B------:R-:W3:Y:S04]  /*1265c0*/  LDL.LU R20, [R1+0x1580] ;  /* 0x0015800001147983 */ /* 0x000ee80000300800 */
[----:B------:R-:W3:Y:S04]  /*1265d0*/  LDL.LU R21, [R1+0x1584] ;  /* 0x0015840001157983 */ /* 0x000ee80000300800 */
[----:B------:R-:W3:Y:S01]  /*1265e0*/  LDL.LU R0, [R1+0xa3b8] ;  /* 0x00a3b80001007983 */ /* 0x000ee20000300800 */
[----:B------:R-:W-:Y:S01]  /*1265f0*/  HMMA.1688.F32.TF32 R232, R240, R170, R228 ;  /* 0x000000aaf0e8723c */ /* 0x000fe200000810e4 */
[----:B------:R-:W-:-:S02]  /*126600*/  IMAD.MOV.U32 R23, RZ, RZ, R252 ;  /* 0x000000ffff177224 */ /* 0x000fc400078e00fc */
[----:B------:R-:W1:Y:S03]  /*126610*/  LDC R252, c[0x0][0x238] ;  /* 0x00008e00fffc7b82 */ /* 0x000e660000000800 */
[----:B--2---:R-:W-:-:S15]  /*126620*/  HMMA.1688.F32.TF32 R228, R240, R46, R244 ;  /* 0x0000002ef0e4723c */ /* 0x004fde00000810f4 */
[----:B------:R-:W-:-:S02]  /*126630*/  NOP ;  /* 0x0000000000007918 */ /* 0x000fc40000000000 */
[----:B------:R-:W-:Y:S04]  /*126640*/  STL.64 [R1+0x2210], R232 ;  /* 0x002210e801007387 */ /* 0x000fe80000100a00 */
[----:B------:R-:W-:Y:S04]  /*126650*/  STL.64 [R1+0x2218], R234 ;  /* 0x002218ea01007387 */ /* 0x000fe80000100a00 */
[----:B------:R-:W-:Y:S04]  /*126660*/  STL.64 [R1+0x2200], R228 ;  /* 0x002200e401007387 */ /* 0x000fe80000100a00 */
[----:B------:R2:W-:Y:S01]  /*126670*/  STL.64 [R1+0x2208], R230 ;  /* 0x002208e601007387 */ /* 0x0005e20000100a00 */
[----:B-1----:R-:W-:Y:S01]  /*126680*/  IMAD.SHL.U32 R252, R252, 0x80, RZ ;  /* 0x00000080fcfc7824 */ /* 0x002fe200078e00ff */
[----:B--2---:R-:W-:Y:S04]  /*126690*/  HMMA.1688.F32.TF32 R228, R240, R50, R248 ;  /* 0x00000032f0e4723c */ /* 0x004fe800000810f8 */
[----:B------:R-:W-:-:S04]  /*1266a0*/  SHF.L.U32 R252, R252, 0x2, RZ ;  /* 0x00000002fcfc7819 */ /* 0x000fc800000006ff */
[----:B----4-:R-:W-:-:S05]  /*1266b0*/  IADD3 R11, P0, R6, R252, RZ ;  /* 0x000000fc060b7210 */ /* 0x010fca0007f1e0ff */
[----:B------:R-:W-:Y:S01]  /*1266c0*/  STL [R1+0x2e90], R11 ;  /* 0x002e900b01007387 */ /* 0x000fe20000100800 */
[----:B------:R-:W-:-:S05]  /*1266d0*/  IADD3 R10, P1, R4, R252, RZ ;  /* 0x000000fc040a7210 */ /* 0x000fca0007f3e0ff */
[----:B------:R-:W-:Y:S01]  /*1266e0*/  STL [R1+0x2e94], R10 ;  /* 0x002e940a01007387 */ /* 0x000fe20000100800 */
[--C-:B---3--:R-:W-:Y:S01]  /*1266f0*/  IMAD.X R7, R7, 0x1, R0.reuse, P0 ;  /* 0x0000000107077824 */ /* 0x108fe200000e0600 */
[----:B------:R-:W-:Y:S01]  /*126700*/  IADD3 R6, P0, R26, R252, RZ ;  /* 0x000000fc1a067210 */ /* 0x000fe20007f1e0ff */
[----:B------:R-:W-:-:S03]  /*126710*/  IMAD.X R4, R5, 0x1, R0, P1 ;  /* 0x0000000105047824 */ /* 0x000fc600008e0600 */
[----:B------:R-:W-:Y:S04]  /*126720*/  STL [R1+0x2e8c], R7 ;  /* 0x002e8c0701007387 */ /* 0x000fe80000100800 */
[----:B------:R-:W-:Y:S04]  /*126730*/  STL.64 [R1+0x23c0], R228 ;  /* 0x0023c0e401007387 */ /* 0x000fe80000100a00 */
[----:B------:R-:W-:Y:S04]  /*126740*/  STL.64 [R1+0x23c8], R230 ;  /* 0x0023c8e601007387 */ /* 0x000fe80000100a00 */
[----:B------:R-:W2:Y:S04]  /*126750*/  LDL.LU.64 R16, [R1+0x5648] ;  /* 0x0056480001107983 */ /* 0x000ea80000300a00 */
[----:B------:R1:W-:Y:S04]  /*126760*/  STL [R1+0x2e80], R6 ;  /* 0x002e800601007387 */ /* 0x0003e80000100800 */
[----:B-1----:R-:W3:Y:S04]  /*126770*/  LDL.LU.64 R6, [R1+0x5640] ;  /* 0x0056400001067983 */ /* 0x002ee80000300a00 */
[----:B------:R1:W-:Y:S04]  /*126780*/  STL [R1+0x2e78], R4 ;  /* 0x002e780401007387 */ /* 0x0003e80000100800 */
[----:B-1----:R-:W4:Y:S01]  /*126790*/  LDL.LU.64 R4, [R1+0x5638] ;  /* 0x0056380001047983 */ /* 0x002f220000300a00 */
[----:B------:R-:W-:Y:S01]  /*1267a0*/  HMMA.1688.F32.TF32 R28, R240, R182, R28 ;  /* 0x000000b6f01c723c */ /* 0x000fe2000008101c */
[----:B------:R-:W-:-:S02]  /*1267b0*/  IADD3 R11, P1, R24, R252, RZ ;  /* 0x000000fc180b7210 */ /* 0x000fc40007f3e0ff */
[----:B------:R-:W-:Y:S01]  /*1267c0*/  IADD3 R10, P2, R18, R252, RZ ;  /* 0x000000fc120a7210 */ /* 0x000fe20007f5e0ff */
[----:B------:R-:W4:Y:S02]  /*1267d0*/  LDL.LU R244, [R1+0x1560] ;  /* 0x0015600001f47983 */ /* 0x000f240000300800 */
[----:B------:R-:W-:Y:S02]  /*1267e0*/  HMMA.1688.F32.TF32 R20, R240, R186, R20 ;  /* 0x000000baf014723c */ /* 0x000fe40000081014 */
[----:B------:R-:W-:Y:S04]  /*1267f0*/  STL [R1+0x2e84], R11 ;  /* 0x002e840b01007387 */ /* 0x000fe80000100800 */
[----:B------:R1:W-:Y:S04]  /*126800*/  STL [R1+0x2e88], R10 ;  /* 0x002e880a01007387 */ /* 0x0003e80000100800 */
[----:B------:R-:W4:Y:S01]  /*126810*/  LDL.LU R245, [R1+0x1564] ;  /* 0x0015640001f57983 */ /* 0x000f220000300800 */
[----:B------:R-:W-:-:S03]  /*126820*/  IMAD.X R26, R27, 0x1, R0, P0 ;  /* 0x000000011b1a7824 */ /* 0x000fc600000e0600 */
[----:B------:R-:W4:Y:S04]  /*126830*/  LDL.LU R246, [R1+0x1568] ;  /* 0x0015680001f67983 */ /* 0x000f280000300800 */
[----:B------:R-:W4:Y:S04]  /*126840*/  LDL.LU R247, [R1+0x156c] ;  /* 0x00156c0001f77983 */ /* 0x000f280000300800 */
[----:B------:R-:W4:Y:S01]  /*126850*/  LDL.LU.64 R12, [R1+0x5630] ;  /* 0x00563000010c7983 */ /* 0x000f220000300a00 */
[----:B------:R-:W-:-:S03]  /*126860*/  IADD3.X R25, R25, R0, RZ, P1, !PT ;  /* 0x0000000019197210 */ /* 0x000fc60000ffe4ff */
[----:B-1----:R-:W4:Y:S01]  /*126870*/  LDL.LU.64 R10, [R1+0x5628] ;  /* 0x00562800010a7983 */ /* 0x002f220000300a00 */
[----:B------:R-:W-:-:S03]  /*126880*/  IMAD.X R18, R19, 0x1, R0, P2 ;  /* 0x0000000113127824 */ /* 0x000fc600010e0600 */
[----:B------:R-:W4:Y:S04]  /*126890*/  LDL.LU R248, [R1+0x1550] ;  /* 0x0015500001f87983 */ /* 0x000f280000300800 */
[----:B------:R-:W4:Y:S04]  /*1268a0*/  LDL.LU R249, [R1+0x1554] ;  /* 0x0015540001f97983 */ /* 0x000f280000300800 */
[----:B------:R-:W4:Y:S04]  /*1268b0*/  LDL.LU R250, [R1+0x1558] ;  /* 0x0015580001fa7983 */ /* 0x000f280000300800 */
[----:B------:R-:W4:Y:S04]  /*1268c0*/  LDL.LU R251, [R1+0x155c] ;  /* 0x00155c0001fb7983 */ /* 0x000f280000300800 */
[----:B------:R-:W-:Y:S04]  /*1268d0*/  STL [R1+0x2e7c], R26 ;  /* 0x002e7c1a01007387 */ /* 0x000fe80000100800 */
[----:B------:R-:W-:Y:S04]  /*1268e0*/  STL.64 [R1+0x23b0], R28 ;  /* 0x0023b01c01007387 */ /* 0x000fe80000100a00 */
[----:B------:R-:W-:Y:S04]  /*1268f0*/  STL.64 [R1+0x23b8], R30 ;  /* 0x0023b81e01007387 */ /* 0x000fe80000100a00 */
[----:B------:R-:W-:Y:S04]  /*126900*/  STL [R1+0x2e64], R25 ;  /* 0x002e641901007387 */ /* 0x000fe80000100800 */
[----:B------:R4:W-:Y:S01]  /*126910*/  STL [R1+0x2e68], R18 ;  /* 0x002e681201007387 */ /* 0x0009e20000100800 */
[----:B--2---:R-:W-:-:S05]  /*126920*/  IADD3 R24, P0, R16, R252, RZ ;  /* 0x000000fc10187210 */ /* 0x004fca0007f1e0ff */
[----:B------:R-:W-:Y:S01]  /*126930*/  STL [R1+0x2e6c], R24 ;  /* 0x002e6c1801007387 */ /* 0x000fe20000100800 */
[----:B------:R-:W-:Y:S01]  /*126940*/  IMAD.X R16, R17, 0x1, R0, P0 ;  /* 0x0000000111107824 */ /* 0x000fe200000e0600 */
[----:B---3--:R-:W-:-:S05]  /*126950*/  IADD3 R19, P1, R6, R252, RZ ;  /* 0x000000fc06137210 */ /* 0x008fca0007f3e0ff */
[----:B------:R-:W-:Y:S01]  /*126960*/  STL [R1+0x2e70], R19 ;  /* 0x002e701301007387 */ /* 0x000fe20000100800 */
[----:B------:R-:W-:Y:S01]  /*126970*/  IMAD.X R17, R7, 0x1, R0, P1 ;  /* 0x0000000107117824 */ /* 0x000fe200008e0600 */
[----:B----4-:R-:W-:-:S05]  /*126980*/  IADD3 R18, P2, R4, R252, RZ ;  /* 0x000000fc04127210 */ /* 0x010fca0007f5e0ff */
[----:B------:R-:W-:Y:S04]  /*126990*/  STL [R1+0x2e74], R18 ;  /* 0x002e741201007387 */ /* 0x000fe80000100800 */
[----:B------:R-:W-:Y:S04]  /*1269a0*/  STL.64 [R1+0x23a0], R20 ;  /* 0x0023a01401007387 */ /* 0x000fe80000100a00 */
[----:B------:R-:W-:Y:S04]  /*1269b0*/  STL.64 [R1+0x23a8], R22 ;  /* 0x0023a81601007387 */ /* 0x000fe80000100a00 */
[----:B------:R-:W2:Y:S04]  /*1269c0*/  LDL.LU.64 R6, [R1+0x5620] ;  /* 0x0056200001067983 */ /* 0x000ea80000300a00 */
[----:B------:R1:W-:Y:S04]  /*1269d0*/  STL [R1+0x2e50], R16 ;  /* 0x002e501001007387 */ /* 0x0003e80000100800 */
[----:B------:R3:W-:Y:S01]  /*1269e0*/  STL [R1+0x2e54], R17 ;  /* 0x002e541101007387 */ /* 0x0007e20000100800 */
[----:B-1----:R-:W-:-:S03]  /*1269f0*/  IADD3.X R16, R5, R0, RZ, P2, !PT ;  /* 0x0000000005107210 */ /* 0x002fc600017fe4ff */
[----:B------:R-:W4:Y:S01]  /*126a00*/  LDL.LU.64 R4, [R1+0x5618] ;  /* 0x0056180001047983 */ /* 0x000f220000300a00 */
[----:B------:R-:W-:Y:S01]  /*126a10*/  HMMA.1688.F32.TF32 R228, R240, R126, R244 ;  /* 0x0000007ef0e4723c */ /* 0x000fe200000810f4 */
[-C--:B---3--:R-:W-:Y:S02]  /*126a20*/  IADD3 R17, P0, R12, R252.reuse, RZ ;  /* 0x000000fc0c117210 */ /* 0x088fe40007f1e0ff */
[----:B------:R1:W-:Y:S04]  /*126a30*/  STL [R1+0x2e58], R16 ;  /* 0x002e581001007387 */ /* 0x0003e80000100800 */
[----:B------:R-:W3:Y:S01]  /*126a40*/  LDL.LU R24, [R1+0x1540] ;  /* 0x0015400001187983 */ /* 0x000ee20000300800 */
[----:B-1----:R-:W-:-:S03]  /*126a50*/  IADD3 R16, P1, R10, R252, RZ ;  /* 0x000000fc0a107210 */ /* 0x002fc60007f3e0ff */
[----:B------:R-:W-:Y:S04]  /*126a60*/  STL [R1+0x2e5c], R17 ;  /* 0x002e5c1101007387 */ /* 0x000fe80000100800 */
[----:B------:R1:W-:Y:S04]  /*126a70*/  STL [R1+0x2e60], R16 ;  /* 0x002e601001007387 */ /* 0x0003e80000100800 */
[----:B------:R-:W3:Y:S04]  /*126a80*/  LDL.LU R25, [R1+0x1544] ;  /* 0x0015440001197983 */ /* 0x000ee80000300800 */
[----:B------:R-:W3:Y:S04]  /*126a90*/  LDL.LU R26, [R1+0x1548] ;  /* 0x00154800011a7983 */ /* 0x000ee80000300800 */
[----:B------:R-:W3:Y:S04]  /*126aa0*/  LDL.LU R27, [R1+0x154c] ;  /* 0x00154c00011b7983 */ /* 0x000ee80000300800 */
[----:B-1----:R-:W3:Y:S04]  /*126ab0*/  LDL.LU R16, [R1+0x1530] ;  /* 0x0015300001107983 */ /* 0x002ee80000300800 */
[----:B------:R-:W3:Y:S04]  /*126ac0*/  LDL.LU R17, [R1+0x1534] ;  /* 0x0015340001117983 */ /* 0x000ee80000300800 */
[----:B------:R-:W3:Y:S04]  /*126ad0*/  LDL.LU R18, [R1+0x1538] ;  /* 0x0015380001127983 */ /* 0x000ee80000300800 */
[----:B------:R-:W3:Y:S04]  /*126ae0*/  LDL.LU R19, [R1+0x153c] ;  /* 0x00153c0001137983 */ /* 0x000ee80000300800 */
[----:B------:R-:W3:Y:S04]  /*126af0*/  LDL.LU.64 R22, [R1+0x57a0] ;  /* 0x0057a00001167983 */ /* 0x000ee80000300a00 */
[----:B------:R-:W3:Y:S04]  /*126b00*/  LDL.LU.64 R20, [R1+0x5798] ;  /* 0x0057980001147983 */ /* 0x000ee80000300a00 */
[----:B------:R-:W-:Y:S04]  /*126b10*/  STL.64 [R1+0x2390], R228 ;  /* 0x002390e401007387 */ /* 0x000fe80000100a00 */
[----:B------:R-:W-:Y:S01]  /*126b20*/  STL.64 [R1+0x2398], R230 ;  /* 0x002398e601007387 */ /* 0x000fe20000100a00 */
[----:B------:R-:W-:-:S02]  /*126b30*/  IMAD.X R13, R13, 0x1, R0, P0 ;  /* 0x000000010d0d7824 */ /* 0x000fc400000e0600 */
[----:B------:R-:W-:Y:S01]  /*126b40*/  IMAD.X R10, R11, 0x1, R0, P1 ;  /* 0x000000010b0a7824 */ /* 0x000fe200008e0600 */
[----:B------:R-:W-:Y:S04]  /*126b50*/  LDS R228, [R3+UR10+0x3c300] ;  /* 0x03c3000a03e47984 */ /* 0x000fe80008000800 */
[----:B------:R-:W-:Y:S04]  /*126b60*/  LDS R230, [R3+UR10+0x3e300] ;  /* 0x03e3000a03e67984 */ /* 0x000fe80008000800 */
[----:B------:R-:W-:Y:S04]  /*126b70*/  LDS R229, [R8+UR10+0x3c300] ;  /* 0x03c3000a08e57984 */ /* 0x000fe80008000800 */
[----:B------:R-:W1:Y:S01]  /*126b80*/  LDS R231, [R8+UR10+0x3e300] ;  /* 0x03e3000a08e77984 */ /* 0x000e620008000800 */
[----:B--2---:R-:W-:-:S05]  /*126b90*/  IADD3 R28, P2, R6, R252, RZ ;  /* 0x000000fc061c7210 */ /* 0x004fca0007f5e0ff */
[----:B------:R2:W-:Y:S02]  /*126ba0*/  STL [R1+0x2e48], R28 ;  /* 0x002e481c01007387 */ /* 0x0005e40000100800 */
[----:B--2---:R-:W-:Y:S01]  /*126bb0*/  HMMA.1688.F32.TF32 R28, R240, R130, R248 ;  /* 0x00000082f01c723c */ /* 0x004fe200000810f8 */
[----:B----4-:R-:W-:Y:S01]  /*126bc0*/  IADD3 R12, P0, R4, R252, RZ ;  /* 0x000000fc040c7210 */ /* 0x010fe20007f1e0ff */
[----:B------:R-:W-:Y:S01]  /*126bd0*/  IMAD.X R6, R7, 0x1, R0, P2 ;  /* 0x0000000107067824 */ /* 0x000fe200010e0600 */
[----:B------:R-:W-:Y:S04]  /*126be0*/  STL [R1+0x2e3c], R13 ;  /* 0x002e3c0d01007387 */ /* 0x000fe80000100800 */
[----:B------:R2:W-:Y:S04]  /*126bf0*/  STL [R1+0x2e4c], R12 ;  /* 0x002e4c0c01007387 */ /* 0x0005e80000100800 */
[----:B------:R4:W-:Y:S04]  /*126c00*/  STL [R1+0x2e40], R10 ;  /* 0x002e400a01007387 */ /* 0x0009e80000100800 */
[----:B------:R-:W3:Y:S04]  /*126c10*/  LDL.LU R244, [R1+0x1520] ;  /* 0x0015200001f47983 */ /* 0x000ee80000300800 */
[----:B------:R1:W-:Y:S04]  /*126c20*/  STL [R1+0x2e44], R6 ;  /* 0x002e440601007387 */ /* 0x0003e80000100800 */
[----:B------:R-:W-:Y:S04]  /*126c30*/  STL.64 [R1+0x2380], R28 ;  /* 0x0023801c01007387 */ /* 0x000fe80000100a00 */
[----:B------:R-:W-:Y:S04]  /*126c40*/  STL.64 [R1+0x2388], R30 ;  /* 0x0023881e01007387 */ /* 0x000fe80000100a00 */
[----:B------:R-:W3:Y:S04]  /*126c50*/  LDL.LU R245, [R1+0x1524] ;  /* 0x0015240001f57983 */ /* 0x000ee80000300800 */
[----:B------:R-:W3:Y:S04]  /*126c60*/  LDL.LU R246, [R1+0x1528] ;  /* 0x0015280001f67983 */ /* 0x000ee80000300800 */
[----:B------:R-:W3:Y:S04]  /*126c70*/  LDL.LU R247, [R1+0x152c] ;  /* 0x00152c0001f77983 */ /* 0x000ee80000300800 */
[----:B--2---:R-:W2:Y:S04]  /*126c80*/  LDL.LU.64 R12, [R1+0x5790] ;  /* 0x00579000010c7983 */ /* 0x004ea80000300a00 */
[----:B----4-:R-:W4:Y:S01]  /*126c90*/  LDL.LU.64 R10, [R1+0x5788] ;  /* 0x00578800010a7983 */ /* 0x010f220000300a00 */
[----:B------:R-:W-:-:S05]  /*126ca0*/  IADD3.X R4, R5, R0, RZ, P0, !PT ;  /* 0x0000000005047210 */ /* 0x000fca00007fe4ff */
[----:B------:R3:W-:Y:S04]  /*126cb0*/  STL [R1+0x2e30], R4 ;  /* 0x002e300401007387 */ /* 0x0007e80000100800 */
[----:B-1----:R-:W4:Y:S01]  /*126cc0*/  LDL.LU.64 R6, [R1+0x5780] ;  /* 0x0057800001067983 */ /* 0x002f220000300a00 */
[----:B---3--:R-:W-:Y:S01]  /*126cd0*/  HMMA.1688.F32.TF32 R24, R240, R14, R24 ;  /* 0x0000000ef018723c */ /* 0x008fe20000081018 */
[-C--:B------:R-:W-:Y:S02]  /*126ce0*/  IADD3 R5, P0, R22, R252.reuse, RZ ;  /* 0x000000fc16057210 */ /* 0x080fe40007f1e0ff */
[----:B------:R-:W-:-:S03]  /*126cf0*/  IADD3 R4, P1, R20, R252, RZ ;  /* 0x000000fc14047210 */ /* 0x000fc60007f3e0ff */
[----:B------:R-:W-:Y:S04]  /*126d00*/  STL [R1+0x2e34], R5 ;  /* 0x002e340501007387 */ /* 0x000fe80000100800 */
[----:B------:R-:W3:Y:S04]  /*126d10*/  LDL.LU R248, [R1+0x1510] ;  /* 0x0015100001f87983 */ /* 0x000ee80000300800 */
[----:B------:R1:W-:Y:S04]  /*126d20*/  STL [R1+0x2e38], R4 ;  /* 0x002e380401007387 */ /* 0x0003e80000100800 */
[----:B------:R-:W3:Y:S04]  /*126d30*/  LDL.LU R249, [R1+0x1514] ;  /* 0x0015140001f97983 */ /* 0x000ee80000300800 */
[----:B------:R-:W3:Y:S01]  /*126d40*/  LDL.LU R250, [R1+0x1518] ;  /* 0x0015180001fa7983 */ /* 0x000ee20000300800 */
[----:B------:R-:W-:-:S03]  /*126d50*/  IMAD.X R22, R23, 0x1, R0, P0 ;  /* 0x0000000117167824 */ /* 0x000fc600000e0600 */
[----:B------:R-:W3:Y:S04]  /*126d60*/  LDL.LU R251, [R1+0x151c] ;  /* 0x00151c0001fb7983 */ /* 0x000ee80000300800 */
[----:B-1----:R-:W3:Y:S04]  /*126d70*/  LDL.LU.64 R4, [R1+0x5778] ;  /* 0x0057780001047983 */ /* 0x002ee80000300a00 */
[----:B------:R1:W-:Y:S04]  /*126d80*/  STL.64 [R1+0x2370], R24 ;  /* 0x0023701801007387 */ /* 0x0003e80000100a00 */
[----:B------:R-:W-:Y:S04]  /*126d90*/  STL.64 [R1+0x2378], R26 ;  /* 0x0023781a01007387 */ /* 0x000fe80000100a00 */
[----:B------:R1:W-:Y:S02]  /*126da0*/  STL [R1+0x2e24], R22 ;  /* 0x002e241601007387 */ /* 0x0003e40000100800 */
[----:B-1----:R-:W-:-:S02]  /*126db0*/  IMAD.X R24, R21, 0x1, R0, P1 ;  /* 0x0000000115187824 */ /* 0x002fc400008e0600 */
[----:B------:R-:W-:Y:S01]  /*126dc0*/  HMMA.1688.F32.TF32 R20, R240, R74, R16 ;  /* 0x0000004af014723c */ /* 0x000fe20000081010 */
[----:B--2---:R-:W-:-:S06]  /*126dd0*/  IADD3 R25, P0, R12, R252, RZ ;  /* 0x000000fc0c197210 */ /* 0x004fcc0007f1e0ff */
[-C--:B----4-:R-:W-:Y:S01]  /*126de0*/  IADD3 R16, P1, R10, R252.reuse, RZ ;  /* 0x000000fc0a107210 */ /* 0x090fe20007f3e0ff */
[----:B------:R-:W-:Y:S04]  /*126df0*/  STL [R1+0x2e2c], R25 ;  /* 0x002e2c1901007387 */ /* 0x000fe80000100800 */
[----:B------:R-:W-:Y:S11]  /*126e00*/  STL [R1+0x2e28], R24 ;  /* 0x002e281801007387 */ /* 0x000ff60000100800 */
[----:B------:R-:W-:Y:S04]  /*126e10*/  STL.64 [R1+0x2360], R20 ;  /* 0x0023601401007387 */ /* 0x000fe80000100a00 */
[----:B------:R-:W-:Y:S04]  /*126e20*/  STL.64 [R1+0x2368], R22 ;  /* 0x0023681601007387 */ /* 0x000fe80000100a00 */
[----:B------:R1:W-:Y:S04]  /*126e30*/  STL [R1+0x2e18], R16 ;  /* 0x002e181001007387 */ /* 0x0003e80000100800 */
[----:B------:R-:W2:Y:S01]  /*126e40*/  LDL.LU.64 R18, [R1+0x5770] ;  /* 0x0057700001127983 */ /* 0x000ea20000300a00 */
[----:B------:R-:W-:Y:S01]  /*126e50*/  IMAD.X R13, R13, 0x1, R0, P0 ;  /* 0x000000010d0d7824 */ /* 0x000fe200000e0600 */
[----:B------:R-:W-:-:S04]  /*126e60*/  IADD3 R12, P0, R6, R252, RZ ;  /* 0x000000fc060c7210 */ /* 0x000fc80007f1e0ff */
[----:B------:R-:W-:Y:S04]  /*126e70*/  STL [R1+0x2e10], R13 ;  /* 0x002e100d01007387 */ /* 0x000fe80000100800 */
[----:B-1----:R-:W4:Y:S04]  /*126e80*/  LDL.LU.64 R16, [R1+0x5768] ;  /* 0x0057680001107983 */ /* 0x002f280000300a00 */
[----:B------:R1:W-:Y:S04]  /*126e90*/  STL [R1+0x2e1c], R12 ;  /* 0x002e1c0c01007387 */ /* 0x0003e80000100800 */
[----:B-1----:R-:W4:Y:S01]  /*126ea0*/  LDL.LU.64 R12, [R1+0x5760] ;  /* 0x00576000010c7983 */ /* 0x002f220000300a00 */
[----:B---3--:R-:W-:-:S03]  /*126eb0*/  IADD3 R20, P2, R4, R252, RZ ;  /* 0x000000fc04147210 */ /* 0x008fc60007f5e0ff */
[----:B------:R-:W3:Y:S04]  /*126ec0*/  LDL.LU R28, [R1+0x1500] ;  /* 0x00150000011c7983 */ /* 0x000ee80000300800 */
[----:B------:R1:W-:Y:S02]  /*126ed0*/  STL [R1+0x2e20], R20 ;  /* 0x002e201401007387 */ /* 0x0003e40000100800 */
[----:B-1----:R-:W-:Y:S01]  /*126ee0*/  HMMA.1688.F32.TF32 R20, R240, R142, R244 ;  /* 0x0000008ef014723c */ /* 0x002fe200000810f4 */
[----:B------:R-:W-:Y:S01]  /*126ef0*/  IADD3.X R10, R11, R0, RZ, P1, !PT ;  /* 0x000000000b0a7210 */ /* 0x000fe20000ffe4ff */
[----:B------:R-:W-:-:S04]  /*126f00*/  IMAD.X R6, R7, 0x1, R0, P0 ;  /* 0x0000000107067824 */ /* 0x000fc800000e0600 */
[----:B------:R-:W-:Y:S01]  /*126f10*/  STL [R1+0x2e14], R10 ;  /* 0x002e140a01007387 */ /* 0x000fe20000100800 */
[----:B------:R-:W-:-:S03]  /*126f20*/  IMAD.X R4, R5, 0x1, R0, P2 ;  /* 0x0000000105047824 */ /* 0x000fc600010e0600 */
[----:B------:R-:W3:Y:S04]  /*126f30*/  LDL.LU R29, [R1+0x1504] ;  /* 0x00150400011d7983 */ /* 0x000ee80000300800 */
[----:B------:R-:W3:Y:S04]  /*126f40*/  LDL.LU R30, [R1+0x1508] ;  /* 0x00150800011e7983 */ /* 0x000ee80000300800 */
[----:B------:R-:W3:Y:S05]  /*126f50*/  LDL.LU R31, [R1+0x150c] ;  /* 0x00150c00011f7983 */ /* 0x000eea0000300800 */
[----:B------:R-:W-:Y:S04]  /*126f60*/  STL.64 [R1+0x2350], R20 ;  /* 0x0023501401007387 */ /* 0x000fe80000100a00 */
[----:B------:R-:W-:Y:S04]  /*126f70*/  STL.64 [R1+0x2358], R22 ;  /* 0x0023581601007387 */ /* 0x000fe80000100a00 */
[----:B------:R-:W3:Y:S04]  /*126f80*/  LDL.LU R24, [R1+0x14f0] ;  /* 0x0014f00001187983 */ /* 0x000ee80000300800 */
[----:B------:R-:W-:Y:S04]  /*126f90*/  STL [R1+0x2dfc], R6 ;  /* 0x002dfc0601007387 */ /* 0x000fe80000100800 */
[----:B------:R2:W-:Y:S04]  /*126fa0*/  STL [R1+0x2e00], R4 ;  /* 0x002e000401007387 */ /* 0x0005e80000100800 */
[----:B------:R-:W3:Y:S04]  /*126fb0*/  LDL.LU R25, [R1+0x14f4] ;  /* 0x0014f40001197983 */ /* 0x000ee80000300800 */
[----:B------:R-:W3:Y:S04]  /*126fc0*/  LDL.LU R26, [R1+0x14f8] ;  /* 0x0014f800011a7983 */ /* 0x000ee80000300800 */
[----:B------:R-:W3:Y:S01]  /*126fd0*/  LDL.LU R27, [R1+0x14fc] ;  /* 0x0014fc00011b7983 */ /* 0x000ee20000300800 */
[----:B--2---:R-:W-:-:S05]  /*126fe0*/  IADD3 R4, P0, R18, R252, RZ ;  /* 0x000000fc12047210 */ /* 0x004fca0007f1e0ff */
[----:B------:R1:W-:Y:S02]  /*126ff0*/  STL [R1+0x2e04], R4 ;  /* 0x002e040401007387 */ /* 0x0003e40000100800 */
[----:B-1----:R-:W-:Y:S01]  /*127000*/  HMMA.1688.F32.TF32 R4, R240, R146, R248 ;  /* 0x00000092f004723c */ /* 0x002fe200000810f8 */
[----:B----4-:R-:W-:-:S05]  /*127010*/  IADD3 R11, P1, R16, R252, RZ ;  /* 0x000000fc100b7210 */ /* 0x010fca0007f3e0ff */
[----:B------:R-:W-:Y:S01]  /*127020*/  STL [R1+0x2e08], R11 ;  /* 0x002e080b01007387 */ /* 0x000fe20000100800 */
[----:B------:R-:W-:-:S03]  /*127030*/  IADD3 R10, P2, R12, R252, RZ ;  /* 0x000000fc0c0a7210 */ /* 0x000fc60007f5e0ff */
[----:B------:R-:W2:Y:S04]  /*127040*/  LDL.LU.64 R20, [R1+0x5758] ;  /* 0x0057580001147983 */ /* 0x000ea80000300a00 */
[----:B------:R1:W-:Y:S04]  /*127050*/  STL [R1+0x2e0c], R10 ;  /* 0x002e0c0a01007387 */ /* 0x0003e80000100800 */
[----:B-1----:R-:W4:Y:S05]  /*127060*/  LDL.LU.64 R10, [R1+0x5750] ;  /* 0x00575000010a7983 */ /* 0x002f2a0000300a00 */
[----:B------:R-:W-:Y:S04]  /*127070*/  STL.64 [R1+0x2340], R4 ;  /* 0x0023400401007387 */ /* 0x000fe80000100a00 */
[----:B------:R1:W-:Y:S04]  /*127080*/  STL.64 [R1+0x2348], R6 ;  /* 0x0023480601007387 */ /* 0x0003e80000100a00 */
[----:B-1----:R-:W4:Y:S04]  /*127090*/  LDL.LU.64 R6, [R1+0x5748] ;  /* 0x0057480001067983 */ /* 0x002f280000300a00 */
[----:B------:R-:W4:Y:S04]  /*1270a0*/  LDL.LU R244, [R1+0x14c0] ;  /* 0x0014c00001f47983 */ /* 0x000f280000300800 */
[----:B------:R-:W4:Y:S04]  /*1270b0*/  LDL.LU R245, [R1+0x14c4] ;  /* 0x0014c40001f57983 */ /* 0x000f280000300800 */
[----:B------:R-:W4:Y:S04]  /*1270c0*/  LDL.LU R246, [R1+0x14c8] ;  /* 0x0014c80001f67983 */ /* 0x000f280000300800 */
[----:B------:R-:W4:Y:S04]  /*1270d0*/  LDL.LU R247, [R1+0x14cc] ;  /* 0x0014cc0001f77983 */ /* 0x000f280000300800 */
[----:B------:R-:W4:Y:S01]  /*1270e0*/  LDL.LU.64 R4, [R1+0x5740] ;  /* 0x0057400001047983 */ /* 0x000f220000300a00 */
[----:B---3--:R-:W-:Y:S01]  /*1270f0*/  HMMA.1688.F32.TF32 R28, R240, R86, R28 ;  /* 0x00000056f01c723c */ /* 0x008fe2000008101c */
[--C-:B------:R-:W-:Y:S01]  /*127100*/  IMAD.X R22, R19, 0x1, R0.reuse, P0 ;  /* 0x0000000113167824 */ /* 0x100fe200000e0600 */
[----:B------:R-:W-:Y:S01]  /*127110*/  IADD3.X R16, R17, R0, RZ, P1, !PT ;  /* 0x0000000011107210 */ /* 0x000fe20000ffe4ff */
[----:B------:R-:W3:Y:S01]  /*127120*/  LDL.LU R248, [R1+0x14a0] ;  /* 0x0014a00001f87983 */ /* 0x000ee20000300800 */
[----:B------:R-:W-:-:S03]  /*127130*/  IMAD.X R13, R13, 0x1, R0, P2 ;  /* 0x000000010d0d7824 */ /* 0x000fc600010e0600 */
[----:B------:R-:W3:Y:S04]  /*127140*/  LDL.LU R249, [R1+0x14a4] ;  /* 0x0014a40001f97983 */ /* 0x000ee80000300800 */
[----:B------:R-:W3:Y:S04]  /*127150*/  LDL.LU R250, [R1+0x14a8] ;  /* 0x0014a80001fa7983 */ /* 0x000ee80000300800 */
[----:B------:R-:W3:Y:S04]  /*127160*/  LDL.LU R251, [R1+0x14ac] ;  /* 0x0014ac0001fb7983 */ /* 0x000ee80000300800 */
[----:B------:R-:W3:Y:S04]  /*127170*/  LDL.LU.64 R18, [R1+0x5738] ;  /* 0x0057380001127983 */ /* 0x000ee80000300a00 */
[----:B------:R-:W-:Y:S04]  /*127180*/  STL [R1+0x2de8], R22 ;  /* 0x002de81601007387 */ /* 0x000fe80000100800 */
[----:B------:R1:W-:Y:S04]  /*127190*/  STL [R1+0x2dec], R16 ;  /* 0x002dec1001007387 */ /* 0x0003e80000100800 */
[----:B-1----:R-:W3:Y:S04]  /*1271a0*/  LDL.LU.64 R16, [R1+0x5730] ;  /* 0x0057300001107983 */ /* 0x002ee80000300a00 */
[----:B------:R-:W-:Y:S01]  /*1271b0*/  STL [R1+0x2df0], R13 ;  /* 0x002df00d01007387 */ /* 0x000fe20000100800 */
[----:B--2---:R-:W-:-:S05]  /*1271c0*/  IADD3 R12, P0, R20, R252, RZ ;  /* 0x000000fc140c7210 */ /* 0x004fca0007f1e0ff */
[----:B------:R1:W-:Y:S01]  /*1271d0*/  STL [R1+0x2df4], R12 ;  /* 0x002df40c01007387 */ /* 0x0003e20000100800 */
[--C-:B------:R-:W-:Y:S01]  /*1271e0*/  IMAD.X R20, R21, 0x1, R0.reuse, P0 ;  /* 0x0000000115147824 */ /* 0x100fe200000e0600 */
[----:B----4-:R-:W-:Y:S02]  /*1271f0*/  IADD3 R22, P1, R10, R252, RZ ;  /* 0x000000fc0a167210 */ /* 0x010fe40007f3e0ff */
[----:B-1----:R-:W2:Y:S04]  /*127200*/  LDL.LU.64 R12, [R1+0x5728] ;  /* 0x00572800010c7983 */ /* 0x002ea80000300a00 */
[----:B------:R1:W-:Y:S01]  /*127210*/  STL [R1+0x2df8], R22 ;  /* 0x002df81601007387 */ /* 0x0003e20000100800 */
[----:B------:R-:W-:-:S03]  /*127220*/  IMAD.X R11, R11, 0x1, R0, P1 ;  /* 0x000000010b0b7824 */ /* 0x000fc600008e0600 */
[----:B------:R-:W-:Y:S04]  /*127230*/  STL.64 [R1+0x24f0], R28 ;  /* 0x0024f01c01007387 */ /* 0x000fe80000100a00 */
[----:B------:R-:W-:Y:S01]  /*127240*/  STL.64 [R1+0x24f8], R30 ;  /* 0x0024f81e01007387 */ /* 0x000fe20000100a00 */
[----:B-1----:R-:W-:-:S04]  /*127250*/  IADD3 R22, P2, R6, R252, RZ ;  /* 0x000000fc06167210 */ /* 0x002fc80007f5e0ff */
[----:B------:R-:W-:Y:S01]  /*127260*/  IADD3.X R6, R7, R0, RZ, P2, !PT ;  /* 0x0000000007067210 */ /* 0x000fe200017fe4ff */
[----:B------:R1:W-:Y:S04]  /*127270*/  STL [R1+0x2de0], R22 ;  /* 0x002de01601007387 */ /* 0x0003e80000100800 */
[----:B------:R4:W-:Y:S04]  /*127280*/  STL [R1+0x2dd4], R20 ;  /* 0x002dd41401007387 */ /* 0x0009e80000100800 */
[----:B------:R-:W-:Y:S04]  /*127290*/  STL [R1+0x2dd8], R11 ;  /* 0x002dd80b01007387 */ /* 0x000fe80000100800 */
[----:B-1----:R-:W2:Y:S01]  /*1272a0*/  LDL.LU.64 R22, [R1+0x5720] ;  /* 0x0057200001167983 */ /* 0x002ea20000300a00 */
[----:B------:R-:W-:-:S05]  /*1272b0*/  IADD3 R10, P0, R4, R252, RZ ;  /* 0x000000fc040a7210 */ /* 0x000fca0007f1e0ff */
[----:B------:R1:W-:Y:S04]  /*1272c0*/  STL [R1+0x2de4], R10 ;  /* 0x002de40a01007387 */ /* 0x0003e80000100800 */
[----:B----4-:R-:W4:Y:S04]  /*1272d0*/  LDL.LU.64 R20, [R1+0x5718] ;  /* 0x0057180001147983 */ /* 0x010f280000300a00 */
[----:B------:R3:W-:Y:S04]  /*1272e0*/  STL [R1+0x2ddc], R6 ;  /* 0x002ddc0601007387 */ /* 0x0007e80000100800 */
[----:B-1----:R-:W4:Y:S01]  /*1272f0*/  LDL.LU.64 R10, [R1+0x5710] ;  /* 0x00571000010a7983 */ /* 0x002f220000300a00 */
[----:B------:R-:W-:Y:S01]  /*127300*/  HMMA.1688.F32.TF32 R24, R240, R90, R24 ;  /* 0x0000005af018723c */ /* 0x000fe20000081018 */
[----:B---3--:R-:W-:Y:S01]  /*127310*/  IADD3 R7, P1, R18, R252, RZ ;  /* 0x000000fc12077210 */ /* 0x008fe20007f3e0ff */
[----:B------:R-:W-:-:S15]  /*127320*/  IMAD.X R6, R5, 0x1, R0, P0 ;  /* 0x0000000105067824 */ /* 0x000fde00000e0600 */
[----:B------:R-:W-:-:S06]  /*127330*/  NOP ;  /* 0x0000000000007918 */ /* 0x000fcc0000000000 */
[----:B------:R-:W-:Y:S04]  /*127340*/  STL.64 [R1+0x26e0], R24 ;  /* 0x0026e01801007387 */ /* 0x000fe80000100a00 */
[----:B------:R1:W-:Y:S02]  /*127350*/  STL.64 [R1+0x26e8], R26 ;  /* 0x0026e81a01007387 */ /* 0x0003e40000100a00 */
[----:B-1----:R-:W-:Y:S01]  /*127360*/  HMMA.1688.F32.TF32 R24, R240, R94, R244 ;  /* 0x0000005ef018723c */ /* 0x002fe200000810f4 */
[----:B------:R-:W-:Y:S01]  /*127370*/  IADD3 R5, P0, R16, R252, RZ ;  /* 0x000000fc10057210 */ /* 0x000fe20007f1e0ff */
[----:B------:R-:W-:Y:S01]  /*127380*/  STL [R1+0x2dc8], R7 ;  /* 0x002dc80701007387 */ /* 0x000fe20000100800 */
[----:B------:R-:W-:-:S03]  /*127390*/  IMAD.X R18, R19, 0x1, R0, P1 ;  /* 0x0000000113127824 */ /* 0x000fc600008e0600 */
[----:B------:R-:W3:Y:S04]  /*1273a0*/  LDL.LU R4, [R1+0x1490] ;  /* 0x0014900001047983 */ /* 0x000ee80000300800 */
[----:B------:R-:W-:Y:S01]  /*1273b0*/  STL [R1+0x2dc0], R6 ;  /* 0x002dc00601007387 */ /* 0x000fe20000100800 */
[----:B------:R-:W-:-:S03]  /*1273c0*/  IMAD.X R17, R17, 0x1, R0, P0 ;  /* 0x0000000111117824 */ /* 0x000fc600000e0600 */
[----:B------:R1:W-:Y:S04]  /*1273d0*/  STL [R1+0x2dcc], R5 ;  /* 0x002dcc0501007387 */ /* 0x0003e80000100800 */
[----:B-1----:R-:W3:Y:S04]  /*1273e0*/  LDL.LU R5, [R1+0x1494] ;  /* 0x0014940001057983 */ /* 0x002ee80000300800 */
[----:B------:R-:W3:Y:S04]  /*1273f0*/  LDL.LU R6, [R1+0x1498] ;  /* 0x0014980001067983 */ /* 0x000ee80000300800 */
[----:B------:R-:W3:Y:S01]  /*127400*/  LDL.LU R7, [R1+0x149c] ;  /* 0x00149c0001077983 */ /* 0x000ee20000300800 */
[----:B--2---:R-:W-:-:S04]  /*127410*/  IADD3 R28, P2, R12, R252, RZ ;  /* 0x000000fc0c1c7210 */ /* 0x004fc80007f5e0ff */
[----:B------:R-:W-:Y:S01]  /*127420*/  IADD3.X R12, R13, R0, RZ, P2, !PT ;  /* 0x000000000d0c7210 */ /* 0x000fe200017fe4ff */
[----:B------:R-:W-:Y:S04]  /*127430*/  STL [R1+0x2dd0], R28 ;  /* 0x002dd01c01007387 */ /* 0x000fe80000100800 */
[----:B------:R-:W-:Y:S04]  /*127440*/  STL [R1+0x2dc4], R18 ;  /* 0x002dc41201007387 */ /* 0x000fe80000100800 */
[----:B------:R-:W-:Y:S04]  /*127450*/  STL.64 [R1+0x28f0], R24 ;  /* 0x0028f01801007387 */ /* 0x000fe80000100a00 */
[----:B------:R1:W-:Y:S04]  /*127460*/  STL.64 [R1+0x28f8], R26 ;  /* 0x0028f81a01007387 */ /* 0x0003e80000100a00 */
[----:B------:R-:W-:Y:S04]  /*127470*/  STL [R1+0x2dac], R17 ;  /* 0x002dac1101007387 */ /* 0x000fe80000100800 */
[----:B------:R2:W-:Y:S01]  /*127480*/  STL [R1+0x2db0], R12 ;  /* 0x002db00c01007387 */ /* 0x0005e20000100800 */
[----:B------:R-:W-:-:S05]  /*127490*/  IADD3 R16, P0, R22, R252, RZ ;  /* 0x000000fc16107210 */ /* 0x000fca0007f1e0ff */
[----:B------:R2:W-:Y:S01]  /*1274a0*/  STL [R1+0x2db4], R16 ;  /* 0x002db41001007387 */ /* 0x0005e20000100800 */
[-C--:B----4-:R-:W-:Y:S01]  /*1274b0*/  IADD3 R13, P1, R20, R252.reuse, RZ ;  /* 0x000000fc140d7210 */ /* 0x090fe20007f3e0ff */
[----:B-1----:R-:W-:Y:S04]  /*1274c0*/  HMMA.1688.F32.TF32 R24, R228, R98, R248 ;  /* 0x00000062e418723c */ /* 0x002fe800000810f8 */
[----:B------:R-:W-:Y:S01]  /*1274d0*/  STL [R1+0x2db8], R13 ;  /* 0x002db80d01007387 */ /* 0x000fe20000100800 */
[----:B--2---:R-:W-:-:S03]  /*1274e0*/  IADD3 R12, P2, R10, R252, RZ ;  /* 0x000000fc0a0c7210 */ /* 0x004fc60007f5e0ff */
[----:B------:R-:W2:Y:S04]  /*1274f0*/  LDL.LU.64 R18, [R1+0x5708] ;  /* 0x0057080001127983 */ /* 0x000ea80000300a00 */
[----:B------:R1:W-:Y:S04]  /*127500*/  STL [R1+0x2dbc], R12 ;  /* 0x002dbc0c01007387 */ /* 0x0003e80000100800 */
[----:B------:R-:W4:Y:S07]  /*127510*/  LDL.LU.64 R16, [R1+0x5700] ;  /* 0x0057000001107983 */ /* 0x000f2e0000300a00 */
[----:B------:R1:W-:Y:S04]  /*127520*/  STL.64 [R1+0x12c0], R24 ;  /* 0x0012c01801007387 */ /* 0x0003e80000100a00 */
[----:B------:R-:W-:Y:S04]  /*127530*/  STL.64 [R1+0x12c8], R26 ;  /* 0x0012c81a01007387 */ /* 0x000fe80000100a00 */
[----:B-1----:R-:W4:Y:S04]  /*127540*/  LDL.LU.64 R12, [R1+0x56f8] ;  /* 0x0056f800010c7983 */ /* 0x002f280000300a00 */
        /* <DEDUP_REMOVED lines=8> */
[----:B------:R-:W4:Y:S01]  /*1275d0*/  LDL.LU.64 R24, [R1+0x56f0] ;  /* 0x0056f00001187983 */ /* 0x000f220000300a00 */
[----:B------:R-:W-:-:S02]  /*1275e0*/  IMAD.X R22, R23, 0x1, R0, P0 ;  /* 0x0000000117167824 */ /* 0x000fc400000e0600 */
[--C-:B------:R-:W-:Y:S02]  /*1275f0*/  IMAD.X R20, R21, 0x1, R0.reuse, P1 ;  /* 0x0000000115147824 */ /* 0x100fe400008e0600 */
[----:B------:R-:W-:Y:S01]  /*127600*/  IMAD.X R11, R11, 0x1, R0, P2 ;  /* 0x000000010b0b7824 */ /* 0x000fe200010e0600 */
[----:B------:R-:W-:Y:S04]  /*127610*/  STL [R1+0x2d98], R22 ;  /* 0x002d981601007387 */ /* 0x000fe80000100800 */
[----:B------:R-:W4:Y:S04]  /*127620*/  LDL.LU R248, [R1+0x1450] ;  /* 0x0014500001f87983 */ /* 0x000f280000300800 */
[----:B------:R3:W-:Y:S04]  /*127630*/  STL [R1+0x2d9c], R20 ;  /* 0x002d9c1401007387 */ /* 0x0007e80000100800 */
[----:B------:R-:W4:Y:S04]  /*127640*/  LDL.LU R249, [R1+0x1454] ;  /* 0x0014540001f97983 */ /* 0x000f280000300800 */
[----:B------:R-:W4:Y:S01]  /*127650*/  LDL.LU R250, [R1+0x1458] ;  /* 0x0014580001fa7983 */ /* 0x000f220000300800 */
[----:B---3--:R-:W-:Y:S03]  /*127660*/  HMMA.1688.F32.TF32 R20, R228, R106, R4 ;  /* 0x0000006ae414723c */ /* 0x008fe60000081004 */
[----:B------:R-:W3:Y:S04]  /*127670*/  LDL.LU R251, [R1+0x145c] ;  /* 0x00145c0001fb7983 */ /* 0x000ee80000300800 */
[----:B------:R-:W-:Y:S01]  /*127680*/  STL [R1+0x2da0], R11 ;  /* 0x002da00b01007387 */ /* 0x000fe20000100800 */
[----:B--2---:R-:W-:-:S05]  /*127690*/  IADD3 R10, P0, R18, R252, RZ ;  /* 0x000000fc120a7210 */ /* 0x004fca0007f1e0ff */
[----:B------:R1:W-:Y:S01]  /*1276a0*/  STL [R1+0x2da4], R10 ;  /* 0x002da40a01007387 */ /* 0x0003e20000100800 */
[----:B----4-:R-:W-:-:S03]  /*1276b0*/  IADD3 R26, P1, R16, R252, RZ ;  /* 0x000000fc101a7210 */ /* 0x010fc60007f3e0ff */
[----:B-1----:R-:W2:Y:S04]  /*1276c0*/  LDL.LU.64 R10, [R1+0x56e8] ;  /* 0x0056e800010a7983 */ /* 0x002ea80000300a00 */
[----:B------:R-:W-:Y:S04]  /*1276d0*/  STL [R1+0x2da8], R26 ;  /* 0x002da81a01007387 */ /* 0x000fe80000100800 */
[----:B------:R-:W4:Y:S04]  /*1276e0*/  LDL.LU.64 R6, [R1+0x56e0] ;  /* 0x0056e00001067983 */ /* 0x000f280000300a00 */
[----:B------:R1:W-:Y:S04]  /*1276f0*/  STL.64 [R1+0x1290], R20 ;  /* 0x0012901401007387 */ /* 0x0003e80000100a00 */
[----:B------:R1:W-:Y:S04]  /*127700*/  STL.64 [R1+0x1298], R22 ;  /* 0x0012981601007387 */ /* 0x0003e80000100a00 */
[----:B------:R-:W3:Y:S01]  /*127710*/  LDL.LU.64 R4, [R1+0x56d8] ;  /* 0x0056d80001047983 */ /* 0x000ee20000300a00 */
[----:B------:R-:W-:Y:S01]  /*127720*/  IADD3.X R18, R19, R0, RZ, P0, !PT ;  /* 0x0000000013127210 */ /* 0x000fe200007fe4ff */
[----:B------:R-:W-:Y:S01]  /*127730*/  IMAD.X R17, R17, 0x1, R0, P1 ;  /* 0x0000000111117824 */ /* 0x000fe200008e0600 */
[----:B-1----:R-:W-:-:S05]  /*127740*/  IADD3 R20, P2, R12, R252, RZ ;  /* 0x000000fc0c147210 */ /* 0x002fca0007f5e0ff */
[----:B------:R1:W-:Y:S04]  /*127750*/  STL [R1+0x2d90], R20 ;  /* 0x002d901401007387 */ /* 0x0003e80000100800 */
[----:B------:R-:W-:Y:S04]  /*127760*/  STL [R1+0x2d84], R18 ;  /* 0x002d841201007387 */ /* 0x000fe80000100800 */
[----:B------:R-:W-:Y:S04]  /*127770*/  STL [R1+0x2d88], R17 ;  /* 0x002d881101007387 */ /* 0x000fe80000100800 */
[----:B------:R-:W3:Y:S01]  /*127780*/  LDL.LU.64 R22, [R1+0x56d0] ;  /* 0x0056d00001167983 */ /* 0x000ee20000300a00 */
[----:B------:R-:W-:-:S05]  /*127790*/  IADD3 R16, P0, R24, R252, RZ ;  /* 0x000000fc18107210 */ /* 0x000fca0007f1e0ff */
[----:B------:R-:W-:Y:S04]  /*1277a0*/  STL [R1+0x2d94], R16 ;  /* 0x002d941001007387 */ /* 0x000fe80000100800 */
[----:B-1----:R-:W3:Y:S01]  /*1277b0*/  LDL.LU.64 R20, [R1+0x56c8] ;  /* 0x0056c80001147983 */ /* 0x002ee20000300a00 */
[----:B------:R-:W-:-:S05]  /*1277c0*/  IMAD.X R12, R13, 0x1, R0, P2 ;  /* 0x000000010d0c7824 */ /* 0x000fca00010e0600 */
[----:B------:R1:W-:Y:S04]  /*1277d0*/  STL [R1+0x2d8c], R12 ;  /* 0x002d8c0c01007387 */ /* 0x0003e80000100800 */
[----:B-1----:R-:W3:Y:S01]  /*1277e0*/  LDL.LU.64 R12, [R1+0x56c0] ;  /* 0x0056c000010c7983 */ /* 0x002ee20000300a00 */
[----:B------:R-:W-:Y:S01]  /*1277f0*/  HMMA.1688.F32.TF32 R28, R228, R170, R28 ;  /* 0x000000aae41c723c */ /* 0x000fe2000008101c */
[----:B------:R-:W-:Y:S02]  /*127800*/  IMAD.X R25, R25, 0x1, R0, P0 ;  /* 0x0000000119197824 */ /* 0x000fe400000e0600 */
[----:B------:R-:W3:Y:S04]  /*127810*/  LDL.LU R16, [R1+0x1440] ;  /* 0x0014400001107983 */ /* 0x000ee80000300800 */
[----:B------:R-:W3:Y:S04]  /*127820*/  LDL.LU R17, [R1+0x1444] ;  /* 0x0014440001117983 */ /* 0x000ee80000300800 */
[----:B------:R-:W3:Y:S04]  /*127830*/  LDL.LU R18, [R1+0x1448] ;  /* 0x0014480001127983 */ /* 0x000ee80000300800 */
[----:B------:R-:W3:Y:S08]  /*127840*/  LDL.LU R19, [R1+0x144c] ;  /* 0x00144c0001137983 */ /* 0x000ef00000300800 */
[----:B------:R-:W-:Y:S04]  /*127850*/  STL.64 [R1+0x1270], R28 ;  /* 0x0012701c01007387 */ /* 0x000fe80000100a00 */
[----:B------:R-:W-:Y:S01]  /*127860*/  STL.64 [R1+0x1278], R30 ;  /* 0x0012781e01007387 */ /* 0x000fe20000100a00 */
[----:B--2---:R-:W-:-:S05]  /*127870*/  IADD3 R26, P1, R10, R252, RZ ;  /* 0x000000fc0a1a7210 */ /* 0x004fca0007f3e0ff */
[----:B------:R-:W-:Y:S01]  /*127880*/  STL [R1+0x2d78], R26 ;  /* 0x002d781a01007387 */ /* 0x000fe20000100800 */
[----:B----4-:R-:W-:-:S03]  /*127890*/  IADD3 R24, P0, R6, R252, RZ ;  /* 0x000000fc06187210 */ /* 0x010fc60007f1e0ff */
[----:B------:R-:W-:Y:S04]  /*1278a0*/  STL [R1+0x2d70], R25 ;  /* 0x002d701901007387 */ /* 0x000fe80000100800 */
[----:B------:R1:W-:Y:S02]  /*1278b0*/  STL [R1+0x2d7c], R24 ;  /* 0x002d7c1801007387 */ /* 0x0003e40000100800 */
[----:B-1----:R-:W-:Y:S01]  /*1278c0*/  HMMA.1688.F32.TF32 R24, R228, R46, R244 ;  /* 0x0000002ee418723c */ /* 0x002fe200000810f4 */
[----:B---3--:R-:W-:Y:S02]  /*1278d0*/  IADD3 R28, P2, R4, R252, RZ ;  /* 0x000000fc041c7210 */ /* 0x008fe40007f5e0ff */
[----:B------:R-:W-:Y:S01]  /*1278e0*/  IADD3.X R10, R11, R0, RZ, P1, !PT ;  /* 0x000000000b0a7210 */ /* 0x000fe20000ffe4ff */
[----:B------:R-:W-:-:S02]  /*1278f0*/  IMAD.X R6, R7, 0x1, R0, P0 ;  /* 0x0000000107067824 */ /* 0x000fc400000e0600 */
[----:B------:R-:W-:Y:S01]  /*127900*/  STL [R1+0x2d80], R28 ;  /* 0x002d801c01007387 */ /* 0x000fe20000100800 */
[----:B------:R-:W-:-:S03]  /*127910*/  IMAD.X R4, R5, 0x1, R0, P2 ;  /* 0x0000000105047824 */ /* 0x000fc600010e0600 */
[----:B------:R1:W-:Y:S01]  /*127920*/  STL [R1+0x2d74], R10 ;  /* 0x002d740a01007387 */ /* 0x0003e20000100800 */
[----:B------:R-:W-:-:S12]  /*127930*/  IADD3 R5, P0, R22, R252, RZ ;  /* 0x000000fc16057210 */ /* 0x000fd80007f1e0ff */
[----:B------:R-:W-:Y:S04]  /*127940*/  STL.64 [R1+0x11e0], R24 ;  /* 0x0011e01801007387 */ /* 0x000fe80000100a00 */
[----:B------:R-:W-:Y:S04]  /*127950*/  STL.64 [R1+0x11e8], R26 ;  /* 0x0011e81a01007387 */ /* 0x000fe80000100a00 */
[----:B-1----:R-:W2:Y:S04]  /*127960*/  LDL.LU.64 R10, [R1+0x56b8] ;  /* 0x0056b800010a7983 */ /* 0x002ea80000300a00 */
[----:B------:R1:W-:Y:S04]  /*127970*/  STL [R1+0x2d5c], R6 ;  /* 0x002d5c0601007387 */ /* 0x0003e80000100800 */
[----:B-1----:R-:W3:Y:S04]  /*127980*/  LDL.LU.64 R6, [R1+0x56b0] ;  /* 0x0056b00001067983 */ /* 0x002ee80000300a00 */
[----:B------:R1:W-:Y:S01]  /*127990*/  STL [R1+0x2d60], R4 ;  /* 0x002d600401007387 */ /* 0x0003e20000100800 */
[----:B------:R-:W-:Y:S03]  /*1279a0*/  HMMA.1688.F32.TF32 R24, R228, R50, R248 ;  /* 0x00000032e418723c */ /* 0x000fe600000810f8 */
[----:B------:R-:W-:Y:S01]  /*1279b0*/  STL [R1+0x2d64], R5 ;  /* 0x002d640501007387 */ /* 0x000fe20000100800 */
[----:B-1----:R-:W-:-:S05]  /*1279c0*/  IADD3 R4, P1, R20, R252, RZ ;  /* 0x000000fc14047210 */ /* 0x002fca0007f3e0ff */
[----:B------:R1:W-:Y:S04]  /*1279d0*/  STL [R1+0x2d68], R4 ;  /* 0x002d680401007387 */ /* 0x0003e80000100800 */
[----:B-1----:R-:W4:Y:S01]  /*1279e0*/  LDL.LU.64 R4, [R1+0x57a8] ;  /* 0x0057a80001047983 */ /* 0x002f220000300a00 */
[----:B------:R-:W-:-:S05]  /*1279f0*/  IADD3 R28, P2, R12, R252, RZ ;  /* 0x000000fc0c1c7210 */ /* 0x000fca0007f5e0ff */
[----:B------:R1:W-:Y:S04]  /*127a00*/  STL [R1+0x2d6c], R28 ;  /* 0x002d6c1c01007387 */ /* 0x0003e80000100800 */
[----:B------:R-:W4:Y:S04]  /*127a10*/  LDL.LU R244, [R1+0x1430] ;  /* 0x0014300001f47983 */ /* 0x000f280000300800 */
[----:B------:R-:W-:Y:S04]  /*127a20*/  STL.64 [R1+0x1420], R24 ;  /* 0x0014201801007387 */ /* 0x000fe80000100a00 */
[----:B------:R-:W-:Y:S04]  /*127a30*/  STL.64 [R1+0x1428], R26 ;  /* 0x0014281a01007387 */ /* 0x000fe80000100a00 */
[----:B------:R-:W4:Y:S04]  /*127a40*/  LDL.LU R245, [R1+0x1434] ;  /* 0x0014340001f57983 */ /* 0x000f280000300800 */
[----:B------:R-:W4:Y:S04]  /*127a50*/  LDL.LU R246, [R1+0x1438] ;  /* 0x0014380001f67983 */ /* 0x000f280000300800 */
[----:B------:R-:W4:Y:S04]  /*127a60*/  LDL.LU R247, [R1+0x143c] ;  /* 0x00143c0001f77983 */ /* 0x000f280000300800 */
[----:B-1----:R-:W4:Y:S01]  /*127a70*/  LDL.LU.64 R28, [R1+0x56a8] ;  /* 0x0056a800011c7983 */ /* 0x002f220000300a00 */
[----:B------:R-:W-:Y:S01]  /*127a80*/  HMMA.1688.F32.TF32 R16, R228, R182, R16 ;  /* 0x000000b6e410723c */ /* 0x000fe20000081010 */
[--C-:B------:R-:W-:Y:S01]  /*127a90*/  IMAD.X R22, R23, 0x1, R0.reuse, P0 ;  /* 0x0000000117167824 */ /* 0x100fe200000e0600 */
[----:B------:R-:W-:Y:S01]  /*127aa0*/  IADD3.X R21, R21, R0, RZ, P1, !PT ;  /* 0x0000000015157210 */ /* 0x000fe20000ffe4ff */
[----:B------:R-:W4:Y:S01]  /*127ab0*/  LDL.LU R248, [R1+0x1410] ;  /* 0x0014100001f87983 */ /* 0x000f220000300800 */
[----:B------:R-:W-:-:S03]  /*127ac0*/  IMAD.X R20, R13, 0x1, R0, P2 ;  /* 0x000000010d147824 */ /* 0x000fc600010e0600 */
[----:B------:R-:W4:Y:S04]  /*127ad0*/  LDL.LU R249, [R1+0x1414] ;  /* 0x0014140001f97983 */ /* 0x000f280000300800 */
[----:B------:R-:W4:Y:S04]  /*127ae0*/  LDL.LU R250, [R1+0x1418] ;  /* 0x0014180001fa7983 */ /* 0x000f280000300800 */
[----:B------:R-:W4:Y:S04]  /*127af0*/  LDL.LU R251, [R1+0x141c] ;  /* 0x00141c0001fb7983 */ /* 0x000f280000300800 */
[----:B------:R-:W-:Y:S04]  /*127b00*/  STL [R1+0x2d48], R22 ;  /* 0x002d481601007387 */ /* 0x000fe80000100800 */
[----:B------:R-:W-:Y:S04]  /*127b10*/  STL [R1+0x2d4c], R21 ;  /* 0x002d4c1501007387 */ /* 0x000fe80000100800 */
[----:B------:R-:W-:Y:S01]  /*127b20*/  STL [R1+0x2d50], R20 ;  /* 0x002d501401007387 */ /* 0x000fe20000100800 */
[----:B--2---:R-:W-:-:S05]  /*127b30*/  IADD3 R12, P0, R10, R252, RZ ;  /* 0x000000fc0a0c7210 */ /* 0x004fca0007f1e0ff */
[----:B------:R4:W-:Y:S01]  /*127b40*/  STL [R1+0x2d54], R12 ;  /* 0x002d540c01007387 */ /* 0x0009e20000100800 */
[----:B------:R-:W-:Y:S01]  /*127b50*/  IMAD.X R10, R11, 0x1, R0, P0 ;  /* 0x000000010b0a7824 */ /* 0x000fe200000e0600 */
[----:B---3--:R-:W-:-:S05]  /*127b60*/  IADD3 R13, P1, R6, R252, RZ ;  /* 0x000000fc060d7210 */ /* 0x008fca0007f3e0ff */
[----:B------:R-:W-:Y:S04]  /*127b70*/  STL [R1+0x2d58], R13 ;  /* 0x002d580d01007387 */ /* 0x000fe80000100800 */
[----:B------:R-:W-:Y:S04]  /*127b80*/  STL.64 [R1+0x13d0], R16 ;  /* 0x0013d01001007387 */ /* 0x000fe80000100a00 */
[----:B------:R1:W-:Y:S01]  /*127b90*/  STL.64 [R1+0x13d8], R18 ;  /* 0x0013d81201007387 */ /* 0x0003e20000100a00 */
[----:B----4-:R-:W-:-:S05]  /*127ba0*/  IADD3 R12, P2, R4, R252, RZ ;  /* 0x000000fc040c7210 */ /* 0x010fca0007f5e0ff */
[----:B------:R-:W-:Y:S04]  /*127bb0*/  STL [R1+0x2d40], R12 ;  /* 0x002d400c01007387 */ /* 0x000fe80000100800 */
[----:B-1----:R-:W2:Y:S04]  /*127bc0*/  LDL.LU.64 R18, [R1+0x56a0] ;  /* 0x0056a00001127983 */ /* 0x002ea80000300a00 */
[----:B------:R1:W-:Y:S04]  /*127bd0*/  STL [R1+0x2d34], R10 ;  /* 0x002d340a01007387 */ /* 0x0003e80000100800 */
[----:B-1----:R-:W3:Y:S01]  /*127be0*/  LDL.LU.64 R10, [R1+0x5698] ;  /* 0x00569800010a7983 */ /* 0x002ee20000300a00 */
[----:B------:R-:W-:-:S05]  /*127bf0*/  IMAD.X R6, R7, 0x1, R0, P1 ;  /* 0x0000000107067824 */ /* 0x000fca00008e0600 */
[----:B------:R1:W-:Y:S01]  /*127c00*/  STL [R1+0x2d38], R6 ;  /* 0x002d380601007387 */ /* 0x0003e20000100800 */
[----:B------:R-:W-:-:S03]  /*127c10*/  IADD3 R12, P0, R28, R252, RZ ;  /* 0x000000fc1c0c7210 */ /* 0x000fc60007f1e0ff */
[----:B-1----:R-:W4:Y:S04]  /*127c20*/  LDL.LU.64 R6, [R1+0x5690] ;  /* 0x0056900001067983 */ /* 0x002f280000300a00 */
[----:B------:R-:W4:Y:S04]  /*127c30*/  LDL.LU R24, [R1+0x1400] ;  /* 0x0014000001187983 */ /* 0x000f280000300800 */
        /* <DEDUP_REMOVED lines=9> */
[----:B-1----:R-:W4:Y:S01]  /*127cd0*/  LDL.LU.64 R12, [R1+0x5680] ;  /* 0x00568000010c7983 */ /* 0x002f220000300a00 */
[----:B------:R-:W-:-:S05]  /*127ce0*/  IADD3.X R4, R5, R0, RZ, P2, !PT ;  /* 0x0000000005047210 */ /* 0x000fca00017fe4ff */
[----:B------:R1:W-:Y:S04]  /*127cf0*/  STL [R1+0x2d3c], R4 ;  /* 0x002d3c0401007387 */ /* 0x0003e80000100800 */
[----:B-1----:R-:W4:Y:S01]  /*127d00*/  LDL.LU.64 R4, [R1+0x5678] ;  /* 0x0056780001047983 */ /* 0x002f220000300a00 */
[----:B------:R-:W-:Y:S01]  /*127d10*/  HMMA.1688.F32.TF32 R232, R228, R186, R244 ;  /* 0x000000bae4e8723c */ /* 0x000fe200000810f4 */
[----:B------:R-:W-:Y:S02]  /*127d20*/  IMAD.X R29, R29, 0x1, R0, P0 ;  /* 0x000000011d1d7824 */ /* 0x000fe400000e0600 */
[----:B------:R-:W-:-:S15]  /*127d30*/  IMAD.MOV.U32 R103, RZ, RZ, R45 ;  /* 0x000000ffff677224 */ /* 0x000fde00078e002d */
[----:B------:R-:W-:-:S05]  /*127d40*/  NOP ;  /* 0x0000000000007918 */ /* 0x000fca0000000000 */
[----:B------:R-:W-:Y:S04]  /*127d50*/  STL.64 [R1+0x13a0], R232 ;  /* 0x0013a0e801007387 */ /* 0x000fe80000100a00 */
[----:B------:R-:W-:Y:S04]  /*127d60*/  STL.64 [R1+0x13a8], R234 ;  /* 0x0013a8ea01007387 */ /* 0x000fe80000100a00 */
[----:B------:R-:W-:Y:S04]  /*127d70*/  LDS R232, [R44+UR10+0x3c300] ;  /* 0x03c3000a2ce87984 */ /* 0x000fe80008000800 */
[----:B------:R-:W-:Y:S04]  /*127d80*/  LDS R234, [R44+UR10+0x3e300] ;  /* 0x03e3000a2cea7984 */ /* 0x000fe80008000800 */
[----:B------:R-:W-:Y:S04]  /*127d90*/  LDS R233, [R9+UR10+0x3c300] ;  /* 0x03c3000a09e97984 */ /* 0x000fe80008000800 */
[----:B------:R-:W1:Y:S01]  /*127da0*/  LDS R235, [R9+UR10+0x3e300] ;  /* 0x03e3000a09eb7984 */ /* 0x000e620008000800 */
[----:B--2---:R-:W-:-:S05]  /*127db0*/  IADD3 R30, P1, R18, R252, RZ ;  /* 0x000000fc121e7210 */ /* 0x004fca0007f3e0ff */
[----:B------:R-:W-:Y:S04]  /*127dc0*/  STL [R1+0x2d28], R30 ;  /* 0x002d281e01007387 */ /* 0x000fe80000100800 */
[----:B------:R-:W-:Y:S01]  /*127dd0*/  STL [R1+0x2d20], R29 ;  /* 0x002d201d01007387 */ /* 0x000fe20000100800 */
[----:B---3--:R-:W-:-:S05]  /*127de0*/  IADD3 R28, P0, R10, R252, RZ ;  /* 0x000000fc0a1c7210 */ /* 0x008fca0007f1e0ff */
[----:B------:R2:W-:Y:S02]  /*127df0*/  STL [R1+0x2d2c], R28 ;  /* 0x002d2c1c01007387 */ /* 0x0005e40000100800 */
[----:B--2---:R-:W-:Y:S01]  /*127e00*/  HMMA.1688.F32.TF32 R28, R228, R126, R248 ;  /* 0x0000007ee41c723c */ /* 0x004fe200000810f8 */
[----:B----4-:R-:W-:Y:S01]  /*127e10*/  IADD3 R45, P2, R6, R252, RZ ;  /* 0x000000fc062d7210 */ /* 0x010fe20007f5e0ff */
[--C-:B------:R-:W-:Y:S02]  /*127e20*/  IMAD.X R18, R19, 0x1, R0.reuse, P1 ;  /* 0x0000000113127824 */ /* 0x100fe400008e0600 */
[----:B------:R-:W-:Y:S02]  /*127e30*/  IMAD.X R10, R11, 0x1, R0, P0 ;  /* 0x000000010b0a7824 */ /* 0x000fe400000e0600 */
[----:B------:R-:W-:Y:S04]  /*127e40*/  STL [R1+0x2d30], R45 ;  /* 0x002d302d01007387 */ /* 0x000fe80000100800 */
[----:B------:R-:W-:Y:S01]  /*127e50*/  STL [R1+0x2d24], R18 ;  /* 0x002d241201007387 */ /* 0x000fe20000100800 */
[----:B------:R-:W-:-:S03]  /*127e60*/  IADD3.X R6, R7, R0, RZ, P2, !PT ;  /* 0x0000000007067210 */ /* 0x000fc600017fe4ff */
[----:B------:R-:W2:Y:S09]  /*127e70*/  LDL.LU R244, [R1+0x13e0] ;  /* 0x0013e00001f47983 */ /* 0x000eb20000300800 */
[----:B------:R-:W-:Y:S04]  /*127e80*/  STL.64 [R1+0x1380], R28 ;  /* 0x0013801c01007387 */ /* 0x000fe80000100a00 */
[----:B------:R-:W-:Y:S04]  /*127e90*/  STL.64 [R1+0x1388], R30 ;  /* 0x0013881e01007387 */ /* 0x000fe80000100a00 */
[----:B------:R3:W-:Y:S04]  /*127ea0*/  STL [R1+0x2d0c], R10 ;  /* 0x002d0c0a01007387 */ /* 0x0007e80000100800 */
[----:B------:R-:W2:Y:S04]  /*127eb0*/  LDL.LU R245, [R1+0x13e4] ;  /* 0x0013e40001f57983 */ /* 0x000ea80000300800 */
[----:B------:R-:W2:Y:S01]  /*127ec0*/  LDL.LU R246, [R1+0x13e8] ;  /* 0x0013e80001f67983 */ /* 0x000ea20000300800 */
[----:B---3--:R-:W-:-:S03]  /*127ed0*/  IADD3 R10, P0, R16, R252, RZ ;  /* 0x000000fc100a7210 */ /* 0x008fc60007f1e0ff */
[----:B------:R-:W2:Y:S01]  /*127ee0*/  LDL.LU R247, [R1+0x13ec] ;  /* 0x0013ec0001f77983 */ /* 0x000ea20000300800 */
[----:B------:R-:W-:-:S03]  /*127ef0*/  IADD3 R7, P1, R12, R252, RZ ;  /* 0x000000fc0c077210 */ /* 0x000fc60007f3e0ff */
[----:B------:R-:W-:Y:S04]  /*127f00*/  STL [R1+0x2d10], R6 ;  /* 0x002d100601007387 */ /* 0x000fe80000100800 */
[----:B------:R3:W-:Y:S04]  /*127f10*/  STL [R1+0x2d14], R10 ;  /* 0x002d140a01007387 */ /* 0x0007e80000100800 */
[----:B------:R-:W4:Y:S04]  /*127f20*/  LDL.LU.64 R18, [R1+0x58d0] ;  /* 0x0058d00001127983 */ /* 0x000f280000300a00 */
[----:B------:R-:W-:Y:S04]  /*127f30*/  STL [R1+0x2d18], R7 ;  /* 0x002d180701007387 */ /* 0x000fe80000100800 */
[----:B---3--:R-:W3:Y:S01]  /*127f40*/  LDL.LU.64 R10, [R1+0x58c8] ;  /* 0x0058c800010a7983 */ /* 0x008ee20000300a00 */
[----:B------:R-:W-:-:S05]  /*127f50*/  IADD3 R6, P2, R4, R252, RZ ;  /* 0x000000fc04067210 */ /* 0x000fca0007f5e0ff */
[----:B------:R1:W-:Y:S04]  /*127f60*/  STL [R1+0x2d1c], R6 ;  /* 0x002d1c0601007387 */ /* 0x0003e80000100800 */
[----:B-1----:R-:W2:Y:S01]  /*127f70*/  LDL.LU.64 R6, [R1+0x58c0] ;  /* 0x0058c00001067983 */ /* 0x002ea20000300a00 */
[C---:B------:R-:W-:Y:S03]  /*127f80*/  HMMA.1688.F32.TF32 R24, R228.reuse, R130, R24 ;  /* 0x00000082e418723c */ /* 0x040fe60000081018 */
[----:B------:R-:W2:Y:S03]  /*127f90*/  LDL.LU R248, [R1+0x13c0] ;  /* 0x0013c00001f87983 */ /* 0x000ea60000300800 */
[----:B------:R-:W-:Y:S01]  /*127fa0*/  HMMA.1688.F32.TF32 R20, R228, R14, R20 ;  /* 0x0000000ee414723c */ /* 0x000fe20000081014 */
[----:B------:R-:W2:Y:S01]  /*127fb0*/  LDL.LU R249, [R1+0x13c4] ;  /* 0x0013c40001f97983 */ /* 0x000ea20000300800 */
[----:B------:R-:W-:-:S03]  /*127fc0*/  IMAD.X R16, R17, 0x1, R0, P0 ;  /* 0x0000000111107824 */ /* 0x000fc600000e0600 */
[----:B------:R-:W2:Y:S01]  /*127fd0*/  LDL.LU R250, [R1+0x13c8] ;  /* 0x0013c80001fa7983 */ /* 0x000ea20000300800 */
[----:B------:R-:W-:-:S03]  /*127fe0*/  IMAD.X R12, R13, 0x1, R0, P1 ;  /* 0x000000010d0c7824 */ /* 0x000fc600008e0600 */
[----:B------:R-:W2:Y:S01]  /*127ff0*/  LDL.LU R251, [R1+0x13cc] ;  /* 0x0013cc0001fb7983 */ /* 0x000ea20000300800 */
[----:B------:R-:W-:-:S07]  /*128000*/  IMAD.X R4, R5, 0x1, R0, P2 ;  /* 0x0000000105047824 */ /* 0x000fce00010e0600 */
[----:B------:R-:W-:Y:S04]  /*128010*/  STL.64 [R1+0x1360], R24 ;  /* 0x0013601801007387 */ /* 0x000fe80000100a00 */
[----:B------:R-:W-:Y:S04]  /*128020*/  STL.64 [R1+0x1368], R26 ;  /* 0x0013681a01007387 */ /* 0x000fe80000100a00 */
[----:B------:R-:W-:Y:S04]  /*128030*/  STL [R1+0x2d00], R16 ;  /* 0x002d001001007387 */ /* 0x000fe80000100800 */
[----:B------:R4:W-:Y:S04]  /*128040*/  STL [R1+0x2d04], R12 ;  /* 0x002d040c01007387 */ /* 0x0009e80000100800 */
[----:B------:R-:W-:Y:S04]  /*128050*/  STL [R1+0x2d08], R4 ;  /* 0x002d080401007387 */ /* 0x000fe80000100800 */
[----:B------:R-:W-:Y:S04]  /*128060*/  STL.64 [R1+0x1350], R20 ;  /* 0x0013501401007387 */ /* 0x000fe80000100a00 */
[----:B------:R-:W-:Y:S01]  /*128070*/  STL.64 [R1+0x1358], R22 ;  /* 0x0013581601007387 */ /* 0x000fe20000100a00 */
[----:B----4-:R-:W-:-:S05]  /*128080*/  IADD3 R12, P0, R18, R252, RZ ;  /* 0x000000fc120c7210 */ /* 0x010fca0007f1e0ff */
[----:B------:R1:W-:Y:S01]  /*128090*/  STL [R1+0x2cf4], R12 ;  /* 0x002cf40c01007387 */ /* 0x0003e20000100800 */
[----:B---3--:R-:W-:-:S03]  /*1280a0*/  IADD3 R5, P1, R10, R252, RZ ;  /* 0x000000fc0a057210 */ /* 0x008fc60007f3e0ff */
[----:B------:R-:W3:Y:S04]  /*1280b0*/  LDL.LU.64 R16, [R1+0x58b8] ;  /* 0x0058b80001107983 */ /* 0x000ee80000300a00 */
[----:B------:R-:W-:Y:S04]  /*1280c0*/  STL [R1+0x2cf8], R5 ;  /* 0x002cf80501007387 */ /* 0x000fe80000100800 */
[----:B-1----:R-:W4:Y:S01]  /*1280d0*/  LDL.LU.64 R12, [R1+0x58b0] ;  /* 0x0058b000010c7983 */ /* 0x002f220000300a00 */
[----:B--2---:R-:W-:-:S05]  /*1280e0*/  IADD3 R4, P2, R6, R252, RZ ;  /* 0x000000fc06047210 */ /* 0x004fca0007f5e0ff */
[----:B------:R1:W-:Y:S04]  /*1280f0*/  STL [R1+0x2cfc], R4 ;  /* 0x002cfc0401007387 */ /* 0x0003e80000100800 */
[----:B------:R-:W2:Y:S04]  /*128100*/  LDL.LU R28, [R1+0x13b0] ;  /* 0x0013b000011c7983 */ /* 0x000ea80000300800 */
[----:B------:R-:W2:Y:S04]  /*128110*/  LDL.LU R29, [R1+0x13b4] ;  /* 0x0013b400011d7983 */ /* 0x000ea80000300800 */
[----:B------:R-:W2:Y:S04]  /*128120*/  LDL.LU R30, [R1+0x13b8] ;  /* 0x0013b800011e7983 */ /* 0x000ea80000300800 */
[----:B------:R-:W2:Y:S04]  /*128130*/  LDL.LU R31, [R1+0x13bc] ;  /* 0x0013bc00011f7983 */ /* 0x000ea80000300800 */
[----:B-1----:R-:W2:Y:S01]  /*128140*/  LDL.LU.64 R4, [R1+0x58a8] ;  /* 0x0058a80001047983 */ /* 0x002ea20000300a00 */
[C---:B------:R-:W-:Y:S03]  /*128150*/  HMMA.1688.F32.TF32 R24, R228.reuse, R74, R244 ;  /* 0x0000004ae418723c */ /* 0x040fe600000810f4 */
[----:B------:R-:W2:Y:S03]  /*128160*/  LDL.LU R20, [R1+0x1390] ;  /* 0x0013900001147983 */ /* 0x000ea60000300800 */
[----:B------:R-:W-:-:S15]  /*128170*/  HMMA.1688.F32.TF32 R236, R228, R142, R248 ;  /* 0x0000008ee4ec723c */ /* 0x000fde00000810f8 */
[----:B------:R-:W-:-:S02]  /*128180*/  NOP ;  /* 0x0000000000007918 */ /* 0x000fc40000000000 */
[----:B------:R1:W-:Y:S04]  /*128190*/  STL.64 [R1+0x1330], R24 ;  /* 0x0013301801007387 */ /* 0x0003e80000100a00 */
[----:B------:R-:W-:Y:S04]  /*1281a0*/  STL.64 [R1+0x1338], R26 ;  /* 0x0013381a01007387 */ /* 0x000fe80000100a00 */
[----:B------:R-:W2:Y:S04]  /*1281b0*/  LDL.LU R21, [R1+0x1394] ;  /* 0x0013940001157983 */ /* 0x000ea80000300800 */
[----:B------:R-:W2:Y:S04]  /*1281c0*/  LDL.LU R22, [R1+0x1398] ;  /* 0x0013980001167983 */ /* 0x000ea80000300800 */
[----:B------:R-:W2:Y:S04]  /*1281d0*/  LDL.LU R23, [R1+0x139c] ;  /* 0x00139c0001177983 */ /* 0x000ea80000300800 */
[----:B-1----:R-:W2:Y:S01]  /*1281e0*/  LDL.LU.64 R24, [R1+0x58a0] ;  /* 0x0058a00001187983 */ /* 0x002ea20000300a00 */
[----:B------:R-:W-:Y:S01]  /*1281f0*/  IADD3.X R18, R19, R0, RZ, P0, !PT ;  /* 0x0000000013127210 */ /* 0x000fe200007fe4ff */
[----:B------:R-:W-:-:S02]  /*128200*/  IMAD.X R11, R11, 0x1, R0, P1 ;  /* 0x000000010b0b7824 */ /* 0x000fc400008e0600 */
[----:B------:R-:W-:Y:S02]  /*128210*/  IMAD.X R10, R7, 0x1, R0, P2 ;  /* 0x00000001070a7824 */ /* 0x000fe400010e0600 */
[----:B------:R1:W-:Y:S04]  /*128220*/  STL [R1+0x2ce0], R18 ;  /* 0x002ce01201007387 */ /* 0x0003e80000100800 */
[----:B------:R-:W-:Y:S04]  /*128230*/  STL [R1+0x2ce4], R11 ;  /* 0x002ce40b01007387 */ /* 0x000fe80000100800 */
[----:B------:R1:W-:Y:S01]  /*128240*/  STL [R1+0x2ce8], R10 ;  /* 0x002ce80a01007387 */ /* 0x0003e20000100800 */
[----:B---3--:R-:W-:-:S05]  /*128250*/  IADD3 R7, P0, R16, R252, RZ ;  /* 0x000000fc10077210 */ /* 0x008fca0007f1e0ff */
[----:B------:R-:W-:Y:S01]  /*128260*/  STL [R1+0x2cec], R7 ;  /* 0x002cec0701007387 */ /* 0x000fe20000100800 */
[----:B----4-:R-:W-:-:S03]  /*128270*/  IADD3 R6, P1, R12, R252, RZ ;  /* 0x000000fc0c067210 */ /* 0x010fc60007f3e0ff */
[----:B-1----:R-:W3:Y:S04]  /*128280*/  LDL.LU.64 R18, [R1+0x5898] ;  /* 0x0058980001127983 */ /* 0x002ee80000300a00 */
[----:B------:R1:W-:Y:S04]  /*128290*/  STL [R1+0x2cf0], R6 ;  /* 0x002cf00601007387 */ /* 0x0003e80000100800 */
[----:B------:R-:W4:Y:S04]  /*1282a0*/  LDL.LU.64 R10, [R1+0x5890] ;  /* 0x00589000010a7983 */ /* 0x000f280000300a00 */
[----:B------:R-:W-:Y:S04]  /*1282b0*/  STL.64 [R1+0x1310], R236 ;  /* 0x001310ec01007387 */ /* 0x000fe80000100a00 */
[----:B------:R-:W-:Y:S04]  /*1282c0*/  STL.64 [R1+0x1318], R238 ;  /* 0x001318ee01007387 */ /* 0x000fe80000100a00 */
[----:B-1----:R-:W4:Y:S01]  /*1282d0*/  LDL.LU.64 R6, [R1+0x5888] ;  /* 0x0058880001067983 */ /* 0x002f220000300a00 */
[----:B------:R-:W-:Y:S01]  /*1282e0*/  IMAD.X R17, R17, 0x1, R0, P0 ;  /* 0x0000000111117824 */ /* 0x000fe200000e0600 */
[----:B------:R-:W-:-:S02]  /*1282f0*/  IADD3.X R16, R13, R0, RZ, P1, !PT ;  /* 0x000000000d107210 */ /* 0x000fc40000ffe4ff */
[----:B------:R-:W4:Y:S01]  /*128300*/  LDL.LU R244, [R1+0x1370] ;  /* 0x0013700001f47983 */ /* 0x000f220000300800 */
[----:B--2---:R-:W-:-:S05]  /*128310*/  IADD3 R26, P2, R4, R252, RZ ;  /* 0x000000fc041a7210 */ /* 0x004fca0007f5e0ff */
[----:B------:R-:W-:Y:S04]  /*128320*/  STL [R1+0x2cd8], R26 ;  /* 0x002cd81a01007387 */ /* 0x000fe80000100800 */
[----:B------:R-:W2:Y:S01]  /*128330*/  LDL.LU R245, [R1+0x1374] ;  /* 0x0013740001f57983 */ /* 0x000ea20000300800 */
[----:B------:R-:W-:-:S03]  /*128340*/  IMAD.X R12, R5, 0x1, R0, P2 ;  /* 0x00000001050c7824 */ /* 0x000fc600010e0600 */
[----:B------:R-:W2:Y:S04]  /*128350*/  LDL.LU R246, [R1+0x1378] ;  /* 0x0013780001f67983 */ /* 0x000ea80000300800 */
[----:B------:R-:W2:Y:S04]  /*128360*/  LDL.LU R247, [R1+0x137c] ;  /* 0x00137c0001f77983 */ /* 0x000ea80000300800 */
[----:B------:R-:W-:Y:S04]  /*128370*/  STL [R1+0x2ccc], R17 ;  /* 0x002ccc1101007387 */ /* 0x000fe80000100800 */
[----:B------:R1:W-:Y:S04]  /*128380*/  STL [R1+0x2cd0], R16 ;  /* 0x002cd01001007387 */ /* 0x0003e80000100800 */
[----:B------:R-:W2:Y:S01]  /*128390*/  LDL.LU.64 R4, [R1+0x5880] ;  /* 0x0058800001047983 */ /* 0x000ea20000300a00 */
[----:B------:R-:W-:Y:S01]  /*1283a0*/  HMMA.1688.F32.TF32 R28, R228, R146, R28 ;  /* 0x00000092e41c723c */ /* 0x000fe2000008101c */
[----:B------:R-:W-:-:S05]  /*1283b0*/  IADD3 R13, P0, R24, R252, RZ ;  /* 0x000000fc180d7210 */ /* 0x000fca0007f1e0ff */
[----:B------:R-:W-:Y:S04]  /*1283c0*/  STL [R1+0x2cdc], R13 ;  /* 0x002cdc0d01007387 */ /* 0x000fe80000100800 */
[----:B-1----:R-:W2:Y:S04]  /*1283d0*/  LDL.LU.64 R16, [R1+0x5878] ;  /* 0x0058780001107983 */ /* 0x002ea80000300a00 */
[----:B------:R1:W-:Y:S04]  /*1283e0*/  STL [R1+0x2cd4], R12 ;  /* 0x002cd40c01007387 */ /* 0x0003e80000100800 */
[----:B------:R-:W2:Y:S04]  /*1283f0*/  LDL.LU R248, [R1+0x1340] ;  /* 0x0013400001f87983 */ /* 0x000ea80000300800 */
[----:B------:R-:W2:Y:S04]  /*128400*/  LDL.LU R249, [R1+0x1344] ;  /* 0x0013440001f97983 */ /* 0x000ea80000300800 */
[----:B------:R-:W2:Y:S04]  /*128410*/  LDL.LU R250, [R1+0x1348] ;  /* 0x0013480001fa7983 */ /* 0x000ea80000300800 */
[----:B------:R-:W2:Y:S04]  /*128420*/  LDL.LU R251, [R1+0x134c] ;  /* 0x00134c0001fb7983 */ /* 0x000ea80000300800 */
[----:B-1----:R-:W2:Y:S01]  /*128430*/  LDL.LU.64 R12, [R1+0x5870] ;  /* 0x00587000010c7983 */ /* 0x002ea20000300a00 */
[----:B------:R-:W-:Y:S01]  /*128440*/  HMMA.1688.F32.TF32 R20, R228, R86, R20 ;  /* 0x00000056e414723c */ /* 0x000fe20000081014 */
[----:B------:R-:W-:-:S02]  /*128450*/  IMAD.X R26, R25, 0x1, R0, P0 ;  /* 0x00000001191a7824 */ /* 0x000fc400000e0600 */
[----:B------:R1:W-:Y:S04]  /*128460*/  STL.64 [R1+0x12f0], R28 ;  /* 0x0012f01c01007387 */ /* 0x0003e80000100a00 */
[----:B------:R-:W-:Y:S01]  /*128470*/  STL.64 [R1+0x12f8], R30 ;  /* 0x0012f81e01007387 */ /* 0x000fe20000100a00 */
[----:B---3--:R-:W-:-:S05]  /*128480*/  IADD3 R27, P1, R18, R252, RZ ;  /* 0x000000fc121b7210 */ /* 0x008fca0007f3e0ff */
[----:B------:R-:W-:Y:S01]  /*128490*/  IMAD.X R18, R19, 0x1, R0, P1 ;  /* 0x0000000113127824 */ /* 0x000fe200008e0600 */
[----:B----4-:R-:W-:Y:S01]  /*1284a0*/  IADD3 R25, P0, R10, R252, RZ ;  /* 0x000000fc0a197210 */ /* 0x010fe20007f1e0ff */
[----:B------:R-:W-:Y:S03]  /*1284b0*/  STL [R1+0x2cc0], R27 ;  /* 0x002cc01b01007387 */ /* 0x000fe60000100800 */
[----:B------:R-:W-:Y:S01]  /*1284c0*/  IADD3.X R10, R11, R0, RZ, P0, !PT ;  /* 0x000000000b0a7210 */ /* 0x000fe200007fe4ff */
[----:B------:R-:W-:Y:S01]  /*1284d0*/  STL [R1+0x2cb8], R26 ;  /* 0x002cb81a01007387 */ /* 0x000fe20000100800 */
[----:B------:R-:W-:-:S03]  /*1284e0*/  IADD3 R24, P2, R6, R252, RZ ;  /* 0x000000fc06187210 */ /* 0x000fc60007f5e0ff */
[----:B------:R-:W-:Y:S04]  /*1284f0*/  STL [R1+0x2cc4], R25 ;  /* 0x002cc41901007387 */ /* 0x000fe80000100800 */
[----:B------:R-:W-:Y:S04]  /*128500*/  STL [R1+0x2cc8], R24 ;  /* 0x002cc81801007387 */ /* 0x000fe80000100800 */
[----:B------:R-:W-:Y:S04]  /*128510*/  STL [R1+0x2cbc], R18 ;  /* 0x002cbc1201007387 */ /* 0x000fe80000100800 */
[----:B------:R-:W-:Y:S04]  /*128520*/  STL.64 [R1+0x1390], R20 ;  /* 0x0013901401007387 */ /* 0x000fe80000100a00 */
[----:B------:R-:W-:Y:S04]  /*128530*/  STL.64 [R1+0x1398], R22 ;  /* 0x0013981601007387 */ /* 0x000fe80000100a00 */
[----:B------:R3:W-:Y:S04]  /*128540*/  STL [R1+0x2ca4], R10 ;  /* 0x002ca40a01007387 */ /* 0x0007e80000100800 */
[----:B-1----:R-:W4:Y:S01]  /*128550*/  LDL.LU.64 R28, [R1+0x5868] ;  /* 0x00586800011c7983 */ /* 0x002f220000300a00 */
[----:B------:R-:W-:-:S05]  /*128560*/  IMAD.X R6, R7, 0x1, R0, P2 ;  /* 0x0000000107067824 */ /* 0x000fca00010e0600 */
[----:B------:R1:W-:Y:S01]  /*128570*/  STL [R1+0x2ca8], R6 ;  /* 0x002ca80601007387 */ /* 0x0003e20000100800 */
[----:B--2---:R-:W-:-:S05]  /*128580*/  IADD3 R7, P0, R4, R252, RZ ;  /* 0x000000fc04077210 */ /* 0x004fca0007f1e0ff */
[----:B------:R-:W-:Y:S04]  /*128590*/  STL [R1+0x2cac], R7 ;  /* 0x002cac0701007387 */ /* 0x000fe80000100800 */
[----:B---3--:R-:W2:Y:S01]  /*1285a0*/  LDL.LU.64 R10, [R1+0x5860] ;  /* 0x00586000010a7983 */ /* 0x008ea20000300a00 */
[----:B------:R-:W-:Y:S03]  /*1285b0*/  HMMA.1688.F32.TF32 R20, R228, R90, R244 ;  /* 0x0000005ae414723c */ /* 0x000fe600000810f4 */
[----:B------:R-:W3:Y:S01]  /*1285c0*/  LDL.LU R24, [R1+0x1320] ;  /* 0x0013200001187983 */ /* 0x000ee20000300800 */
[----:B-1----:R-:W-:-:S05]  /*1285d0*/  IADD3 R6, P1, R16, R252, RZ ;  /* 0x000000fc10067210 */ /* 0x002fca0007f3e0ff */
[----:B------:R1:W-:Y:S04]  /*1285e0*/  STL [R1+0x2cb0], R6 ;  /* 0x002cb00601007387 */ /* 0x0003e80000100800 */
[----:B------:R-:W3:Y:S04]  /*1285f0*/  LDL.LU R25, [R1+0x1324] ;  /* 0x0013240001197983 */ /* 0x000ee80000300800 */
[----:B------:R-:W3:Y:S04]  /*128600*/  LDL.LU R26, [R1+0x1328] ;  /* 0x00132800011a7983 */ /* 0x000ee80000300800 */
[----:B------:R-:W3:Y:S04]  /*128610*/  LDL.LU R27, [R1+0x132c] ;  /* 0x00132c00011b7983 */ /* 0x000ee80000300800 */
[----:B-1----:R-:W3:Y:S01]  /*128620*/  LDL.LU.64 R6, [R1+0x5858] ;  /* 0x0058580001067983 */ /* 0x002ee20000300a00 */
[----:B------:R-:W-:-:S05]  /*128630*/  IADD3 R18, P2, R12, R252, RZ ;  /* 0x000000fc0c127210 */ /* 0x000fca0007f5e0ff */
[----:B------:R1:W-:Y:S04]  /*128640*/  STL [R1+0x2cb4], R18 ;  /* 0x002cb41201007387 */ /* 0x0003e80000100800 */
[----:B------:R-:W3:Y:S04]  /*128650*/  LDL.LU R244, [R1+0x1300] ;  /* 0x0013000001f47983 */ /* 0x000ee80000300800 */
[----:B------:R-:W-:Y:S04]  /*128660*/  STL.64 [R1+0x1370], R20 ;  /* 0x0013701401007387 */ /* 0x000fe80000100a00 */
[----:B------:R1:W-:Y:S02]  /*128670*/  STL.64 [R1+0x1378], R22 ;  /* 0x0013781601007387 */ /* 0x0003e40000100a00 */
[----:B-1----:R-:W-:-:S02]  /*128680*/  IMAD.X R18, R5, 0x1, R0, P0 ;  /* 0x0000000105127824 */ /* 0x002fc400000e0600 */
[----:B------:R-:W3:Y:S04]  /*128690*/  LDL.LU R245, [R1+0x1304] ;  /* 0x0013040001f57983 */ /* 0x000ee80000300800 */
[----:B------:R-:W3:Y:S04]  /*1286a0*/  LDL.LU R246, [R1+0x1308] ;  /* 0x0013080001f67983 */ /* 0x000ee80000300800 */
[----:B------:R-:W3:Y:S04]  /*1286b0*/  LDL.LU R247, [R1+0x130c] ;  /* 0x00130c0001f77983 */ /* 0x000ee80000300800 */
[----:B------:R-:W3:Y:S01]  /*1286c0*/  LDL.LU.64 R4, [R1+0x5850] ;  /* 0x0058500001047983 */ /* 0x000ee20000300a00 */
[----:B------:R-:W-:Y:S01]  /*1286d0*/  IMAD.X R17, R17, 0x1, R0, P1 ;  /* 0x0000000111117824 */ /* 0x000fe200008e0600 */
[----:B------:R-:W-:-:S02]  /*1286e0*/  IADD3.X R16, R13, R0, RZ, P2, !PT ;  /* 0x000000000d107210 */ /* 0x000fc400017fe4ff */
[----:B------:R1:W-:Y:S01]  /*1286f0*/  STL [R1+0x2c90], R18 ;  /* 0x002c901201007387 */ /* 0x0003e20000100800 */
[----:B------:R-:W-:Y:S03]  /*128700*/  HMMA.1688.F32.TF32 R20, R228, R94, R248 ;  /* 0x0000005ee414723c */ /* 0x000fe600000810f8 */
[----:B------:R-:W-:Y:S04]  /*128710*/  STL [R1+0x2c94], R17 ;  /* 0x002c941101007387 */ /* 0x000fe80000100800 */
[----:B------:R2:W-:Y:S01]  /*128720*/  STL [R1+0x2c98], R16 ;  /* 0x002c981001007387 */ /* 0x0005e20000100800 */
[----:B----4-:R-:W-:-:S05]  /*128730*/  IADD3 R13, P0, R28, R252, RZ ;  /* 0x000000fc1c0d7210 */ /* 0x010fca0007f1e0ff */
[----:B------:R-:W-:Y:S04]  /*128740*/  STL [R1+0x2c9c], R13 ;  /* 0x002c9c0d01007387 */ /* 0x000fe80000100800 */
[----:B-1----:R-:W4:Y:S01]  /*128750*/  LDL.LU.64 R18, [R1+0x5848] ;  /* 0x0058480001127983 */ /* 0x002f220000300a00 */
[----:B--2---:R-:W-:-:S05]  /*128760*/  IADD3 R12, P1, R10, R252, RZ ;  /* 0x000000fc0a0c7210 */ /* 0x004fca0007f3e0ff */
[----:B------:R1:W-:Y:S04]  /*128770*/  STL [R1+0x2ca0], R12 ;  /* 0x002ca00c01007387 */ /* 0x0003e80000100800 */
[----:B------:R-:W2:Y:S04]  /*128780*/  LDL.LU.64 R16, [R1+0x5840] ;  /* 0x0058400001107983 */ /* 0x000ea80000300a00 */
[----:B------:R1:W-:Y:S04]  /*128790*/  STL.64 [R1+0x1340], R20 ;  /* 0x0013401401007387 */ /* 0x0003e80000100a00 */
[----:B------:R-:W-:Y:S04]  /*1287a0*/  STL.64 [R1+0x1348], R22 ;  /* 0x0013481601007387 */ /* 0x000fe80000100a00 */
[----:B-1----:R-:W2:Y:S01]  /*1287b0*/  LDL.LU.64 R12, [R1+0x5838] ;  /* 0x00583800010c7983 */ /* 0x002ea20000300a00 */
[----:B------:R-:W-:-:S02]  /*1287c0*/  IMAD.X R29, R29, 0x1, R0, P0 ;  /* 0x000000011d1d7824 */ /* 0x000fc400000e0600 */
[----:B------:R-:W-:Y:S01]  /*1287d0*/  IMAD.X R10, R11, 0x1, R0, P1 ;  /* 0x000000010b0a7824 */ /* 0x000fe200008e0600 */
[----:B------:R-:W2:Y:S01]  /*1287e0*/  LDL.LU R20, [R1+0x12e0] ;  /* 0x0012e00001147983 */ /* 0x000ea20000300800 */
[----:B---3--:R-:W-:-:S05]  /*1287f0*/  IADD3 R21, P2, R6, R252, RZ ;  /* 0x000000fc06157210 */ /* 0x008fca0007f5e0ff */
[----:B------:R1:W-:Y:S04]  /*128800*/  STL [R1+0x2c78], R21 ;  /* 0x002c781501007387 */ /* 0x0003e80000100800 */
[----:B-1----:R-:W3:Y:S04]  /*128810*/  LDL.LU R21, [R1+0x12e4] ;  /* 0x0012e40001157983 */ /* 0x002ee80000300800 */
[----:B------:R-:W3:Y:S04]  /*128820*/  LDL.LU R22, [R1+0x12e8] ;  /* 0x0012e80001167983 */ /* 0x000ee80000300800 */
[----:B------:R-:W3:Y:S04]  /*128830*/  LDL.LU R23, [R1+0x12ec] ;  /* 0x0012ec0001177983 */ /* 0x000ee80000300800 */
[----:B------:R-:W-:Y:S04]  /*128840*/  STL [R1+0x2c6c], R29 ;  /* 0x002c6c1d01007387 */ /* 0x000fe80000100800 */
[----:B------:R1:W-:Y:S01]  /*128850*/  STL [R1+0x2c70], R10 ;  /* 0x002c700a01007387 */ /* 0x0003e20000100800 */
[----:B------:R-:W-:-:S03]  /*128860*/  IADD3 R28, P0, R4, R252, RZ ;  /* 0x000000fc041c7210 */ /* 0x000fc60007f1e0ff */
[----:B-1----:R-:W3:Y:S04]  /*128870*/  LDL.LU.64 R10, [R1+0x5830] ;  /* 0x00583000010a7983 */ /* 0x002ee80000300a00 */
[----:B------:R1:W-:Y:S01]  /*128880*/  STL [R1+0x2c7c], R28 ;  /* 0x002c7c1c01007387 */ /* 0x0003e20000100800 */
[----:B------:R-:W-:-:S03]  /*128890*/  IMAD.X R6, R7, 0x1, R0, P2 ;  /* 0x0000000107067824 */ /* 0x000fc600010e0600 */
[----:B------:R-:W3:Y:S01]  /*1288a0*/  LDL.LU R248, [R1+0x12d0] ;  /* 0x0012d00001f87983 */ /* 0x000ee20000300800 */
[----:B-1----:R-:W-:Y:S03]  /*1288b0*/  HMMA.1688.F32.TF32 R28, R232, R98, R24 ;  /* 0x00000062e81c723c */ /* 0x002fe60000081018 */
[----:B------:R1:W-:Y:S04]  /*1288c0*/  STL [R1+0x2c74], R6 ;  /* 0x002c740601007387 */ /* 0x0003e80000100800 */
[----:B------:R-:W3:Y:S04]  /*1288d0*/  LDL.LU R249, [R1+0x12d4] ;  /* 0x0012d40001f97983 */ /* 0x000ee80000300800 */
[----:B------:R-:W3:Y:S04]  /*1288e0*/  LDL.LU R250, [R1+0x12d8] ;  /* 0x0012d80001fa7983 */ /* 0x000ee80000300800 */
[----:B------:R-:W3:Y:S01]  /*1288f0*/  LDL.LU R251, [R1+0x12dc] ;  /* 0x0012dc0001fb7983 */ /* 0x000ee20000300800 */
[----:B------:R-:W-:-:S07]  /*128900*/  IADD3.X R24, R5, R0, RZ, P0, !PT ;  /* 0x0000000005187210 */ /* 0x000fce00007fe4ff */
[----:B------:R-:W-:Y:S04]  /*128910*/  STL.64 [R1+0x13f0], R28 ;  /* 0x0013f01c01007387 */ /* 0x000fe80000100a00 */
[----:B------:R1:W-:Y:S04]  /*128920*/  STL.64 [R1+0x13f8], R30 ;  /* 0x0013f81e01007387 */ /* 0x0003e80000100a00 */
[----:B-1----:R-:W3:Y:S01]  /*128930*/  LDL.LU.64 R6, [R1+0x5828] ;  /* 0x0058280001067983 */ /* 0x002ee20000300a00 */
[----:B------:R-:W-:Y:S01]  /*128940*/  HMMA.1688.F32.TF32 R28, R232, R106, R244 ;  /* 0x0000006ae81c723c */ /* 0x000fe200000810f4 */
[----:B----4-:R-:W-:-:S05]  /*128950*/  IADD3 R25, P1, R18, R252, RZ ;  /* 0x000000fc12197210 */ /* 0x010fca0007f3e0ff */
[----:B------:R2:W-:Y:S04]  /*128960*/  STL [R1+0x2c60], R25 ;  /* 0x002c601901007387 */ /* 0x0005e80000100800 */
[----:B------:R-:W4:Y:S01]  /*128970*/  LDL.LU.64 R4, [R1+0x5820] ;  /* 0x0058200001047983 */ /* 0x000f220000300a00 */
[----:B------:R-:W-:-:S03]  /*128980*/  IMAD.X R18, R19, 0x1, R0, P1 ;  /* 0x0000000113127824 */ /* 0x000fc600008e0600 */
[----:B------:R1:W-:Y:S01]  /*128990*/  STL [R1+0x2b58], R24 ;  /* 0x002b581801007387 */ /* 0x0003e20000100800 */
[----:B--2---:R-:W-:-:S05]  /*1289a0*/  IADD3 R25, P0, R16, R252, RZ ;  /* 0x000000fc10197210 */ /* 0x004fca0007f1e0ff */
[----:B------:R-:W-:Y:S01]  /*1289b0*/  STL [R1+0x2c64], R25 ;  /* 0x002c641901007387 */ /* 0x000fe20000100800 */
[----:B-1----:R-:W-:-:S05]  /*1289c0*/  IADD3 R24, P2, R12, R252, RZ ;  /* 0x000000fc0c187210 */ /* 0x002fca0007f5e0ff */
[----:B------:R1:W-:Y:S04]  /*1289d0*/  STL [R1+0x2c68], R24 ;  /* 0x002c681801007387 */ /* 0x0003e80000100800 */
[----:B------:R2:W-:Y:S01]  /*1289e0*/  STL [R1+0x2b5c], R18 ;  /* 0x002b5c1201007387 */ /* 0x0005e20000100800 */
[----:B-1----:R-:W-:-:S03]  /*1289f0*/  IMAD.X R24, R17, 0x1, R0, P0 ;  /* 0x0000000111187824 */ /* 0x002fc600000e0600 */
[----:B--2---:R-:W2:Y:S04]  /*128a00*/  LDL.LU.64 R18, [R1+0x5818] ;  /* 0x0058180001127983 */ /* 0x004ea80000300a00 */
[----:B------:R-:W-:Y:S04]  /*128a10*/  STL.64 [R1+0x13e0], R28 ;  /* 0x0013e01c01007387 */ /* 0x000fe80000100a00 */
[----:B------:R-:W-:Y:S04]  /*128a20*/  STL.64 [R1+0x13e8], R30 ;  /* 0x0013e81e01007387 */ /* 0x000fe80000100a00 */
[----:B------:R-:W2:Y:S01]  /*128a30*/  LDL.LU.64 R16, [R1+0x5810] ;  /* 0x0058100001107983 */ /* 0x000ea20000300a00 */
[----:B---3--:R-:W-:Y:S01]  /*128a40*/  HMMA.1688.F32.TF32 R20, R232, R170, R20 ;  /* 0x000000aae814723c */ /* 0x008fe20000081014 */
[----:B------:R-:W-:-:S02]  /*128a50*/  IMAD.X R25, R13, 0x1, R0, P2 ;  /* 0x000000010d197824 */ /* 0x000fc400010e0600 */
[----:B------:R1:W-:Y:S04]  /*128a60*/  STL [R1+0x2b44], R24 ;  /* 0x002b441801007387 */ /* 0x0003e80000100800 */
[----:B------:R-:W3:Y:S04]  /*128a70*/  LDL.LU.64 R12, [R1+0x5808] ;  /* 0x00580800010c7983 */ /* 0x000ee80000300a00 */
[----:B------:R1:W-:Y:S04]  /*128a80*/  STL [R1+0x2b48], R25 ;  /* 0x002b481901007387 */ /* 0x0003e80000100800 */
[----:B------:R-:W3:Y:S01]  /*128a90*/  LDL.LU R244, [R1+0x12b0] ;  /* 0x0012b00001f47983 */ /* 0x000ee20000300800 */
[----:B-1----:R-:W-:-:S05]  /*128aa0*/  IADD3 R24, P0, R10, R252, RZ ;  /* 0x000000fc0a187210 */ /* 0x002fca0007f1e0ff */
[----:B------:R4:W-:Y:S01]  /*128ab0*/  STL [R1+0x2b4c], R24 ;  /* 0x002b4c1801007387 */ /* 0x0009e20000100800 */
[----:B------:R-:W-:-:S03]  /*128ac0*/  IADD3.X R10, R11, R0, RZ, P0, !PT ;  /* 0x000000000b0a7210 */ /* 0x000fc600007fe4ff */
[----:B------:R-:W3:Y:S04]  /*128ad0*/  LDL.LU R245, [R1+0x12b4] ;  /* 0x0012b40001f57983 */ /* 0x000ee80000300800 */
[----:B------:R-:W3:Y:S04]  /*128ae0*/  LDL.LU R246, [R1+0x12b8] ;  /* 0x0012b80001f67983 */ /* 0x000ee80000300800 */
[----:B------:R-:W3:Y:S01]  /*128af0*/  LDL.LU R247, [R1+0x12bc] ;  /* 0x0012bc0001f77983 */ /* 0x000ee20000300800 */
[----:B------:R-:W-:-:S05]  /*128b00*/  IADD3 R25, P1, R6, R252, RZ ;  /* 0x000000fc06197210 */ /* 0x000fca0007f3e0ff */
[----:B------:R-:W-:Y:S01]  /*128b10*/  STL [R1+0x2b50], R25 ;  /* 0x002b501901007387 */ /* 0x000fe20000100800 */
[----:B------:R-:W-:Y:S01]  /*128b20*/  IMAD.X R7, R7, 0x1, R0, P1 ;  /* 0x0000000107077824 */ /* 0x000fe200008e0600 */
[----:B----4-:R-:W-:-:S05]  /*128b30*/  IADD3 R24, P2, R4, R252, RZ ;  /* 0x000000fc04187210 */ /* 0x010fca0007f5e0ff */
[----:B------:R1:W-:Y:S01]  /*128b40*/  STL [R1+0x2b54], R24 ;  /* 0x002b541801007387 */ /* 0x0003e20000100800 */
[----:B------:R-:W-:-:S03]  /*128b50*/  IMAD.X R6, R5, 0x1, R0, P2 ;  /* 0x0000000105067824 */ /* 0x000fc600010e0600 */
[----:B------:R-:W-:Y:S04]  /*128b60*/  STL.64 [R1+0x13c0], R20 ;  /* 0x0013c01401007387 */ /* 0x000fe80000100a00 */
[----:B------:R-:W-:Y:S04]  /*128b70*/  STL.64 [R1+0x13c8], R22 ;  /* 0x0013c81601007387 */ /* 0x000fe80000100a00 */
[----:B------:R-:W-:Y:S04]  /*128b80*/  STL [R1+0x2b30], R10 ;  /* 0x002b300a01007387 */ /* 0x000fe80000100800 */
[----:B------:R-:W4:Y:S04]  /*128b90*/  LDL.LU.64 R4, [R1+0x5800] ;  /* 0x0058000001047983 */ /* 0x000f280000300a00 */
[----:B------:R2:W-:Y:S04]  /*128ba0*/  STL [R1+0x2b34], R7 ;  /* 0x002b340701007387 */ /* 0x0005e80000100800 */
[----:B------:R2:W-:Y:S04]  /*128bb0*/  STL [R1+0x2b38], R6 ;  /* 0x002b380601007387 */ /* 0x0005e80000100800 */
[----:B-1----:R-:W4:Y:S01]  /*128bc0*/  LDL.LU R24, [R1+0x12a0] ;  /* 0x0012a00001187983 */ /* 0x002f220000300800 */
[----:B--2---:R-:W-:-:S05]  /*128bd0*/  IADD3 R7, P0, R18, R252, RZ ;  /* 0x000000fc12077210 */ /* 0x004fca0007f1e0ff */
[----:B------:R-:W-:Y:S01]  /*128be0*/  STL [R1+0x2b3c], R7 ;  /* 0x002b3c0701007387 */ /* 0x000fe20000100800 */
[----:B------:R-:W-:-:S05]  /*128bf0*/  IADD3 R6, P1, R16, R252, RZ ;  /* 0x000000fc10067210 */ /* 0x000fca0007f3e0ff */
[----:B------:R3:W-:Y:S04]  /*128c00*/  STL [R1+0x2b40], R6 ;  /* 0x002b400601007387 */ /* 0x0007e80000100800 */
[----:B------:R-:W2:Y:S04]  /*128c10*/  LDL.LU R25, [R1+0x12a4] ;  /* 0x0012a40001197983 */ /* 0x000ea80000300800 */
[----:B------:R-:W2:Y:S04]  /*128c20*/  LDL.LU R26, [R1+0x12a8] ;  /* 0x0012a800011a7983 */ /* 0x000ea80000300800 */
[----:B------:R-:W2:Y:S04]  /*128c30*/  LDL.LU R27, [R1+0x12ac] ;  /* 0x0012ac00011b7983 */ /* 0x000ea80000300800 */
[----:B------:R-:W2:Y:S01]  /*128c40*/  LDL.LU.64 R28, [R1+0x57f8] ;  /* 0x0057f800011c7983 */ /* 0x000ea20000300a00 */
[----:B------:R-:W-:Y:S01]  /*128c50*/  HMMA.1688.F32.TF32 R20, R232, R46, R248 ;  /* 0x0000002ee814723c */ /* 0x000fe200000810f8 */
[----:B---3--:R-:W-:-:S02]  /*128c60*/  IADD3 R6, P2, R12, R252, RZ ;  /* 0x000000fc0c067210 */ /* 0x008fc40007f5e0ff */
[----:B------:R-:W3:Y:S01]  /*128c70*/  LDL.LU.64 R10, [R1+0x57f0] ;  /* 0x0057f000010a7983 */ /* 0x000ee20000300a00 */
[----:B------:R-:W-:Y:S01]  /*128c80*/  IMAD.X R18, R19, 0x1, R0, P0 ;  /* 0x0000000113127824 */ /* 0x000fe200000e0600 */
[----:B------:R-:W-:-:S15]  /*128c90*/  IADD3.X R17, R17, R0, RZ, P1, !PT ;  /* 0x0000000011117210 */ /* 0x000fde0000ffe4ff */
[----:B------:R-:W-:-:S03]  /*128ca0*/  NOP ;  /* 0x0000000000007918 */ /* 0x000fc60000000000 */
[----:B------:R1:W-:Y:S04]  /*128cb0*/  STL.64 [R1+0x13b0], R20 ;  /* 0x0013b01401007387 */ /* 0x0003e80000100a00 */
[----:B------:R1:W-:Y:S04]  /*128cc0*/  STL.64 [R1+0x13b8], R22 ;  /* 0x0013b81601007387 */ /* 0x0003e80000100a00 */
[----:B-1----:R-:W3:Y:S04]  /*128cd0*/  LDL.LU R20, [R1+0x1280] ;  /* 0x0012800001147983 */ /* 0x002ee80000300800 */
[----:B------:R1:W-:Y:S04]  /*128ce0*/  STL [R1+0x2b28], R6 ;  /* 0x002b280601007387 */ /* 0x0003e80000100800 */
[----:B------:R-:W3:Y:S04]  /*128cf0*/  LDL.LU R21, [R1+0x1284] ;  /* 0x0012840001157983 */ /* 0x000ee80000300800 */
[----:B------:R-:W3:Y:S04]  /*128d00*/  LDL.LU R22, [R1+0x1288] ;  /* 0x0012880001167983 */ /* 0x000ee80000300800 */
[----:B------:R-:W3:Y:S04]  /*128d10*/  LDL.LU R23, [R1+0x128c] ;  /* 0x00128c0001177983 */ /* 0x000ee80000300800 */
[----:B-1----:R-:W3:Y:S04]  /*128d20*/  LDL.LU.64 R6, [R1+0x57e8] ;  /* 0x0057e80001067983 */ /* 0x002ee80000300a00 */
[----:B------:R-:W-:Y:S04]  /*128d30*/  STL [R1+0x2b1c], R18 ;  /* 0x002b1c1201007387 */ /* 0x000fe80000100800 */
[----:B------:R-:W-:Y:S04]  /*128d40*/  STL [R1+0x2b20], R17 ;  /* 0x002b201101007387 */ /* 0x000fe80000100800 */
[----:B------:R-:W3:Y:S01]  /*128d50*/  LDL.LU R248, [R1+0x1260] ;  /* 0x0012600001f87983 */ /* 0x000ee20000300800 */
[----:B------:R-:W-:Y:S01]  /*128d60*/  IMAD.X R12, R13, 0x1, R0, P2 ;  /* 0x000000010d0c7824 */ /* 0x000fe200010e0600 */
[----:B----4-:R-:W-:-:S05]  /*128d70*/  IADD3 R16, P0, R4, R252, RZ ;  /* 0x000000fc04107210 */ /* 0x010fca0007f1e0ff */
[----:B------:R1:W-:Y:S02]  /*128d80*/  STL [R1+0x2b2c], R16 ;  /* 0x002b2c1001007387 */ /* 0x0003e40000100800 */
[----:B-1----:R-:W-:Y:S02]  /*128d90*/  HMMA.1688.F32.TF32 R16, R232, R50, R244 ;  /* 0x00000032e810723c */ /* 0x002fe400000810f4 */
[----:B------:R-:W-:Y:S01]  /*128da0*/  STL [R1+0x2b24], R12 ;  /* 0x002b240c01007387 */ /* 0x000fe20000100800 */
[----:B------:R-:W-:-:S03]  /*128db0*/  IMAD.X R4, R5, 0x1, R0, P0 ;  /* 0x0000000105047824 */ /* 0x000fc600000e0600 */
[----:B------:R-:W4:Y:S04]  /*128dc0*/  LDL.LU R249, [R1+0x1264] ;  /* 0x0012640001f97983 */ /* 0x000f280000300800 */
[----:B------:R-:W4:Y:S04]  /*128dd0*/  LDL.LU R250, [R1+0x1268] ;  /* 0x0012680001fa7983 */ /* 0x000f280000300800 */
[----:B------:R-:W4:Y:S09]  /*128de0*/  LDL.LU R251, [R1+0x126c] ;  /* 0x00126c0001fb7983 */ /* 0x000f320000300800 */
[----:B------:R-:W-:Y:S04]  /*128df0*/  STL.64 [R1+0x21c0], R16 ;  /* 0x0021c01001007387 */ /* 0x000fe80000100a00 */
[----:B------:R1:W-:Y:S04]  /*128e00*/  STL.64 [R1+0x21c8], R18 ;  /* 0x0021c81201007387 */ /* 0x0003e80000100a00 */
[----:B-1----:R-:W4:Y:S01]  /*128e10*/  LDL.LU.64 R18, [R1+0x57e0] ;  /* 0x0057e00001127983 */ /* 0x002f220000300a00 */
[----:B--2---:R-:W-:-:S05]  /*128e20*/  IADD3 R12, P1, R28, R252, RZ ;  /* 0x000000fc1c0c7210 */ /* 0x004fca0007f3e0ff */
[----:B------:R-:W-:Y:S04]  /*128e30*/  STL [R1+0x2b10], R12 ;  /* 0x002b100c01007387 */ /* 0x000fe80000100800 */
[----:B------:R-:W2:Y:S04]  /*128e40*/  LDL.LU.64 R16, [R1+0x57d8] ;  /* 0x0057d80001107983 */ /* 0x000ea80000300a00 */
[----:B------:R1:W-:Y:S04]  /*128e50*/  STL [R1+0x2b08], R4 ;  /* 0x002b080401007387 */ /* 0x0003e80000100800 */
[----:B-1----:R-:W2:Y:S01]  /*128e60*/  LDL.LU.64 R4, [R1+0x57d0] ;  /* 0x0057d00001047983 */ /* 0x002ea20000300a00 */
[----:B---3--:R-:W-:-:S03]  /*128e70*/  IADD3 R31, P0, R10, R252, RZ ;  /* 0x000000fc0a1f7210 */ /* 0x008fc60007f1e0ff */
[----:B------:R-:W3:Y:S01]  /*128e80*/  LDL.LU.64 R12, [R1+0x57c8] ;  /* 0x0057c800010c7983 */ /* 0x000ee20000300a00 */
[----:B------:R-:W-:-:S03]  /*128e90*/  IMAD.X R45, R29, 0x1, R0, P1 ;  /* 0x000000011d2d7824 */ /* 0x000fc600008e0600 */
[----:B------:R-:W-:Y:S04]  /*128ea0*/  STL [R1+0x2b14], R31 ;  /* 0x002b141f01007387 */ /* 0x000fe80000100800 */
[----:B------:R-:W3:Y:S01]  /*128eb0*/  LDL.LU R244, [R1+0x1250] ;  /* 0x0012500001f47983 */ /* 0x000ee20000300800 */
[----:B------:R-:W-:-:S05]  /*128ec0*/  IADD3 R30, P2, R6, R252, RZ ;  /* 0x000000fc061e7210 */ /* 0x000fca0007f5e0ff */
[----:B------:R1:W-:Y:S01]  /*128ed0*/  STL [R1+0x2b18], R30 ;  /* 0x002b181e01007387 */ /* 0x0003e20000100800 */
[C---:B------:R-:W-:Y:S03]  /*128ee0*/  HMMA.1688.F32.TF32 R20, R232.reuse, R186, R20 ;  /* 0x000000bae814723c */ /* 0x040fe60000081014 */
[----:B------:R-:W3:Y:S04]  /*128ef0*/  LDL.LU R245, [R1+0x1254] ;  /* 0x0012540001f57983 */ /* 0x000ee80000300800 */
[----:B------:R-:W3:Y:S01]  /*128f00*/  LDL.LU R246, [R1+0x1258] ;  /* 0x0012580001f67983 */ /* 0x000ee20000300800 */
[----:B-1----:R-:W-:Y:S03]  /*128f10*/  HMMA.1688.F32.TF32 R28, R232, R182, R24 ;  /* 0x000000b6e81c723c */ /* 0x002fe60000081018 */
[----:B------:R-:W3:Y:S04]  /*128f20*/  LDL.LU R247, [R1+0x125c] ;  /* 0x00125c0001f77983 */ /* 0x000ee80000300800 */
[----:B------:R-:W-:Y:S01]  /*128f30*/  STL [R1+0x2b0c], R45 ;  /* 0x002b0c2d01007387 */ /* 0x000fe20000100800 */
[----:B------:R-:W-:-:S03]  /*128f40*/  IADD3.X R25, R11, R0, RZ, P0, !PT ;  /* 0x000000000b197210 */ /* 0x000fc600007fe4ff */
[----:B------:R-:W3:Y:S01]  /*128f50*/  LDL.LU.64 R10, [R1+0x57c0] ;  /* 0x0057c000010a7983 */ /* 0x000ee20000300a00 */
[----:B------:R-:W-:-:S11]  /*128f60*/  IMAD.X R24, R7, 0x1, R0, P2 ;  /* 0x0000000107187824 */ /* 0x000fd600010e0600 */
[----:B------:R-:W-:Y:S04]  /*128f70*/  STL.64 [R1+0x21b0], R28 ;  /* 0x0021b01c01007387 */ /* 0x000fe80000100a00 */
[----:B------:R-:W-:Y:S04]  /*128f80*/  STL.64 [R1+0x21b8], R30 ;  /* 0x0021b81e01007387 */ /* 0x000fe80000100a00 */
[----:B------:R2:W-:Y:S04]  /*128f90*/  STL [R1+0x2af4], R25 ;  /* 0x002af41901007387 */ /* 0x0005e80000100800 */
[----:B------:R-:W3:Y:S04]  /*128fa0*/  LDL.LU.64 R6, [R1+0x57b8] ;  /* 0x0057b80001067983 */ /* 0x000ee80000300a00 */
[----:B------:R1:W-:Y:S01]  /*128fb0*/  STL [R1+0x2af8], R24 ;  /* 0x002af81801007387 */ /* 0x0003e20000100800 */
[----:B----4-:R-:W-:-:S05]  /*128fc0*/  IADD3 R26, P0, R18, R252, RZ ;  /* 0x000000fc121a7210 */ /* 0x010fca0007f1e0ff */
[----:B------:R-:W-:Y:S01]  /*128fd0*/  STL [R1+0x2afc], R26 ;  /* 0x002afc1a01007387 */ /* 0x000fe20000100800 */
[----:B------:R-:W-:Y:S01]  /*128fe0*/  IMAD.X R18, R19, 0x1, R0, P0 ;  /* 0x0000000113127824 */ /* 0x000fe200000e0600 */
[----:B--2---:R-:W-:-:S05]  /*128ff0*/  IADD3 R25, P1, R16, R252, RZ ;  /* 0x000000fc10197210 */ /* 0x004fca0007f3e0ff */
[----:B------:R-:W-:Y:S01]  /*129000*/  STL [R1+0x2b00], R25 ;  /* 0x002b001901007387 */ /* 0x000fe20000100800 */
[----:B------:R-:W-:Y:S01]  /*129010*/  IMAD.X R16, R17, 0x1, R0, P1 ;  /* 0x0000000111107824 */ /* 0x000fe200008e0600 */
[----:B-1----:R-:W-:-:S05]  /*129020*/  IADD3 R24, P2, R4, R252, RZ ;  /* 0x000000fc04187210 */ /* 0x002fca0007f5e0ff */
[----:B------:R-:W-:Y:S01]  /*129030*/  STL [R1+0x2b04], R24 ;  /* 0x002b041801007387 */ /* 0x000fe20000100800 */
[----:B------:R-:W-:-:S03]  /*129040*/  IADD3.X R17, R5, R0, RZ, P2, !PT ;  /* 0x0000000005117210 */ /* 0x000fc600017fe4ff */
[----:B------:R-:W-:Y:S04]  /*129050*/  STL.64 [R1+0x21a0], R20 ;  /* 0x0021a01401007387 */ /* 0x000fe80000100a00 */
[----:B------:R1:W-:Y:S04]  /*129060*/  STL.64 [R1+0x21a8], R22 ;  /* 0x0021a81601007387 */ /* 0x0003e80000100a00 */
[----:B------:R-:W-:Y:S04]  /*129070*/  STL [R1+0x2ae0], R18 ;  /* 0x002ae01201007387 */ /* 0x000fe80000100800 */
[----:B------:R-:W2:Y:S01]  /*129080*/  LDL.LU.64 R4, [R1+0x57b0] ;  /* 0x0057b00001047983 */ /* 0x000ea20000300a00 */
[----:B-1----:R-:W-:Y:S03]  /*129090*/  HMMA.1688.F32.TF32 R20, R232, R126, R248 ;  /* 0x0000007ee814723c */ /* 0x002fe600000810f8 */
[----:B------:R3:W-:Y:S04]  /*1290a0*/  STL [R1+0x2ae4], R16 ;  /* 0x002ae41001007387 */ /* 0x0007e80000100800 */
[----:B------:R-:W-:Y:S04]  /*1290b0*/  STL [R1+0x2ae8], R17 ;  /* 0x002ae81101007387 */ /* 0x000fe80000100800 */
[----:B------:R-:W4:Y:S01]  /*1290c0*/  LDL.LU R28, [R1+0x1240] ;  /* 0x00124000011c7983 */ /* 0x000f220000300800 */
[----:B---3--:R-:W-:-:S05]  /*1290d0*/  IADD3 R16, P0, R12, R252, RZ ;  /* 0x000000fc0c107210 */ /* 0x008fca0007f1e0ff */
[----:B------:R1:W-:Y:S04]  /*1290e0*/  STL [R1+0x2aec], R16 ;  /* 0x002aec1001007387 */ /* 0x0003e80000100800 */
[----:B------:R-:W4:Y:S04]  /*1290f0*/  LDL.LU R29, [R1+0x1244] ;  /* 0x00124400011d7983 */ /* 0x000f280000300800 */
[----:B------:R-:W4:Y:S04]  /*129100*/  LDL.LU R30, [R1+0x1248] ;  /* 0x00124800011e7983 */ /* 0x000f280000300800 */
[----:B------:R-:W4:Y:S01]  /*129110*/  LDL.LU R31, [R1+0x124c] ;  /* 0x00124c00011f7983 */ /* 0x000f220000300800 */
[----:B-1----:R-:W-:Y:S01]  /*129120*/  IADD3 R16, P1, R10, R252, RZ ;  /* 0x000000fc0a107210 */ /* 0x002fe20007f3e0ff */
[----:B------:R-:W-:-:S04]  /*129130*/  IMAD.X R18, R13, 0x1, R0, P0 ;  /* 0x000000010d127824 */ /* 0x000fc800000e0600 */
[----:B------:R1:W-:Y:S04]  /*129140*/  STL [R1+0x2af0], R16 ;  /* 0x002af01001007387 */ /* 0x0003e80000100800 */
[----:B------:R-:W-:Y:S04]  /*129150*/  STL.64 [R1+0x2190], R20 ;  /* 0x0021901401007387 */ /* 0x000fe80000100a00 */
[----:B------:R-:W-:Y:S04]  /*129160*/  STL.64 [R1+0x2198], R22 ;  /* 0x0021981601007387 */ /* 0x000fe80000100a00 */
[----:B-1----:R-:W3:Y:S01]  /*129170*/  LDL.LU.64 R16, [R1+0x5a08] ;  /* 0x005a080001107983 */ /* 0x002ee20000300a00 */
[----:B------:R-:W-:-:S05]  /*129180*/  IADD3 R19, P2, R6, R252, RZ ;  /* 0x000000fc06137210 */ /* 0x000fca0007f5e0ff */
[----:B------:R-:W-:Y:S04]  /*129190*/  STL [R1+0x2ad8], R19 ;  /* 0x002ad81301007387 */ /* 0x000fe80000100800 */
[----:B------:R-:W3:Y:S01]  /*1291a0*/  LDL.LU.64 R12, [R1+0x5a00] ;  /* 0x005a0000010c7983 */ /* 0x000ee20000300a00 */
[----:B------:R-:W-:-:S03]  /*1291b0*/  IMAD.X R10, R11, 0x1, R0, P1 ;  /* 0x000000010b0a7824 */ /* 0x000fc600008e0600 */
[----:B------:R2:W-:Y:S04]  /*1291c0*/  STL [R1+0x2acc], R18 ;  /* 0x002acc1201007387 */ /* 0x0005e80000100800 */
[----:B------:R-:W3:Y:S04]  /*1291d0*/  LDL.LU R248, [R1+0x1230] ;  /* 0x0012300001f87983 */ /* 0x000ee80000300800 */
[----:B------:R-:W3:Y:S04]  /*1291e0*/  LDL.LU R249, [R1+0x1234] ;  /* 0x0012340001f97983 */ /* 0x000ee80000300800 */
[----:B------:R-:W3:Y:S04]  /*1291f0*/  LDL.LU R250, [R1+0x1238] ;  /* 0x0012380001fa7983 */ /* 0x000ee80000300800 */
[----:B------:R-:W3:Y:S01]  /*129200*/  LDL.LU R251, [R1+0x123c] ;  /* 0x00123c0001fb7983 */ /* 0x000ee20000300800 */
[----:B--2---:R-:W-:-:S05]  /*129210*/  IADD3 R18, P0, R4, R252, RZ ;  /* 0x000000fc04127210 */ /* 0x004fca0007f1e0ff */
[----:B------:R-:W-:Y:S04]  /*129220*/  STL [R1+0x2adc], R18 ;  /* 0x002adc1201007387 */ /* 0x000fe80000100800 */
[----:B------:R1:W-:Y:S04]  /*129230*/  STL [R1+0x2ad0], R10 ;  /* 0x002ad00a01007387 */ /* 0x0003e80000100800 */
[----:B------:R-:W2:Y:S01]  /*129240*/  LDL.LU.64 R24, [R1+0x59f8] ;  /* 0x0059f80001187983 */ /* 0x000ea20000300a00 */
[----:B------:R-:W-:Y:S01]  /*129250*/  HMMA.1688.F32.TF32 R228, R232, R130, R244 ;  /* 0x00000082e8e4723c */ /* 0x000fe200000810f4 */
[----:B------:R-:W-:-:S05]  /*129260*/  IMAD.X R6, R7, 0x1, R0, P2 ;  /* 0x0000000107067824 */ /* 0x000fca00010e0600 */
[----:B------:R1:W-:Y:S04]  /*129270*/  STL [R1+0x2ad4], R6 ;  /* 0x002ad40601007387 */ /* 0x0003e80000100800 */
[----:B------:R-:W2:Y:S01]  /*129280*/  LDL.LU R20, [R1+0x1220] ;  /* 0x0012200001147983 */ /* 0x000ea20000300800 */
[----:B------:R-:W-:-:S12]  /*129290*/  IADD3.X R4, R5, R0, RZ, P0, !PT ;  /* 0x0000000005047210 */ /* 0x000fd800007fe4ff */
[----:B------:R-:W-:Y:S04]  /*1292a0*/  STL.64 [R1+0x1450], R228 ;  /* 0x001450e401007387 */ /* 0x000fe80000100a00 */
[----:B------:R-:W-:Y:S04]  /*1292b0*/  STL.64 [R1+0x1458], R230 ;  /* 0x001458e601007387 */ /* 0x000fe80000100a00 */
[----:B------:R-:W2:Y:S04]  /*1292c0*/  LDL.LU R21, [R1+0x1224] ;  /* 0x0012240001157983 */ /* 0x000ea80000300800 */
[----:B------:R-:W2:Y:S04]  /*1292d0*/  LDL.LU R22, [R1+0x1228] ;  /* 0x0012280001167983 */ /* 0x000ea80000300800 */
[----:B------:R-:W2:Y:S01]  /*1292e0*/  LDL.LU R23, [R1+0x122c] ;  /* 0x00122c0001177983 */ /* 0x000ea20000300800 */
[----:B----4-:R-:W-:Y:S03]  /*1292f0*/  HMMA.1688.F32.TF32 R28, R232, R14, R28 ;  /* 0x0000000ee81c723c */ /* 0x010fe6000008101c */
[----:B------:R-:W4:Y:S04]  /*129300*/  LDL.LU R244, [R1+0x1210] ;  /* 0x0012100001f47983 */ /* 0x000f280000300800 */
[----:B------:R-:W4:Y:S01]  /*129310*/  LDL.LU R245, [R1+0x1214] ;  /* 0x0012140001f57983 */ /* 0x000f220000300800 */
[----:B---3--:R-:W-:-:S03]  /*129320*/  IADD3 R5, P0, R16, R252, RZ ;  /* 0x000000fc10057210 */ /* 0x008fc60007f1e0ff */
[----:B------:R-:W4:Y:S04]  /*129330*/  LDL.LU R246, [R1+0x1218] ;  /* 0x0012180001f67983 */ /* 0x000f280000300800 */
[----:B------:R-:W4:Y:S04]  /*129340*/  LDL.LU R247, [R1+0x121c] ;  /* 0x00121c0001f77983 */ /* 0x000f280000300800 */
[----:B-1----:R-:W3:Y:S04]  /*129350*/  LDL.LU.64 R10, [R1+0x59f0] ;  /* 0x0059f000010a7983 */ /* 0x002ee80000300a00 */
[----:B------:R1:W-:Y:S04]  /*129360*/  STL [R1+0x2ac0], R4 ;  /* 0x002ac00401007387 */ /* 0x0003e80000100800 */
[----:B------:R-:W4:Y:S04]  /*129370*/  LDL.LU.64 R6, [R1+0x59e8] ;  /* 0x0059e80001067983 */ /* 0x000f280000300a00 */
[----:B------:R-:W-:Y:S01]  /*129380*/  LDS R229, [R8+UR10+0x3c380] ;  /* 0x03c3800a08e57984 */ /* 0x000fe20008000800 */
[----:B-1----:R-:W-:-:S03]  /*129390*/  IADD3 R4, P1, R12, R252, RZ ;  /* 0x000000fc0c047210 */ /* 0x002fc60007f3e0ff */
[----:B------:R-:W-:Y:S04]  /*1293a0*/  STL [R1+0x2ac4], R5 ;  /* 0x002ac40501007387 */ /* 0x000fe80000100800 */
[----:B------:R1:W-:Y:S01]  /*1293b0*/  STL [R1+0x2ac8], R4 ;  /* 0x002ac80401007387 */ /* 0x0003e20000100800 */
[----:B------:R-:W-:-:S03]  /*1293c0*/  IMAD.X R17, R17, 0x1, R0, P0 ;  /* 0x0000000111117824 */ /* 0x000fc600000e0600 */
[----:B------:R1:W-:Y:S04]  /*1293d0*/  LDS R231, [R8+UR10+0x3e380] ;  /* 0x03e3800a08e77984 */ /* 0x0003e80008000800 */
[----:B------:R-:W-:Y:S04]  /*1293e0*/  LDS R228, [R3+UR10+0x3c380] ;  /* 0x03c3800a03e47984 */ /* 0x000fe80008000800 */
[----:B-1----:R-:W4:Y:S01]  /*1293f0*/  LDL.LU.64 R4, [R1+0x59e0] ;  /* 0x0059e00001047983 */ /* 0x002f220000300a00 */
[----:B------:R-:W-:-:S03]  /*129400*/  IMAD.X R8, R13, 0x1, R0, P1 ;  /* 0x000000010d087824 */ /* 0x000fc600008e0600 */
[----:B------:R-:W-:Y:S04]  /*129410*/  STL.64 [R1+0x1440], R28 ;  /* 0x0014401c01007387 */ /* 0x000fe80000100a00 */
[----:B------:R-:W-:Y:S04]  /*129420*/  STL.64 [R1+0x1448], R30 ;  /* 0x0014481e01007387 */ /* 0x000fe80000100a00 */
[----:B------:R-:W-:Y:S04]  /*129430*/  STL [R1+0x2ab4], R17 ;  /* 0x002ab41101007387 */ /* 0x000fe80000100800 */
[----:B------:R-:W4:Y:S04]  /*129440*/  LDL.LU.64 R18, [R1+0x59d8] ;  /* 0x0059d80001127983 */ /* 0x000f280000300a00 */
[----:B------:R-:W1:Y:S01]  /*129450*/  LDS R230, [R3+UR10+0x3e380] ;  /* 0x03e3800a03e67984 */ /* 0x000e620008000800 */
[----:B--2---:R-:W-:-:S05]  /*129460*/  IADD3 R16, P0, R24, R252, RZ ;  /* 0x000000fc18107210 */ /* 0x004fca0007f1e0ff */
[----:B------:R2:W-:Y:S04]  /*129470*/  STL [R1+0x2abc], R16 ;  /* 0x002abc1001007387 */ /* 0x0005e80000100800 */
[----:B--2---:R-:W2:Y:S04]  /*129480*/  LDL.LU.64 R16, [R1+0x59d0] ;  /* 0x0059d00001107983 */ /* 0x004ea80000300a00 */
[----:B------:R4:W-:Y:S04]  /*129490*/  STL [R1+0x2ab8], R8 ;  /* 0x002ab80801007387 */ /* 0x0009e80000100800 */
[----:B------:R-:W2:Y:S01]  /*1294a0*/  LDL.LU.64 R12, [R1+0x59c8] ;  /* 0x0059c800010c7983 */ /* 0x000ea20000300a00 */
[----:B------:R-:W-:Y:S01]  /*1294b0*/  HMMA.1688.F32.TF32 R28, R232, R74, R248 ;  /* 0x0000004ae81c723c */ /* 0x000fe200000810f8 */
[----:B------:R-:W-:-:S05]  /*1294c0*/  IMAD.X R24, R25, 0x1, R0, P0 ;  /* 0x0000000119187824 */ /* 0x000fca00000e0600 */
[----:B------:R-:W-:-:S15]  /*1294d0*/  HMMA.1688.F32.TF32 R20, R232, R142, R20 ;  /* 0x0000008ee814723c */ /* 0x000fde0000081014 */
[----:B------:R-:W-:-:S02]  /*1294e0*/  NOP ;  /* 0x0000000000007918 */ /* 0x000fc40000000000 */
[----:B------:R-:W-:Y:S04]  /*1294f0*/  STL.64 [R1+0x1400], R28 ;  /* 0x0014001c01007387 */ /* 0x000fe80000100a00 */
[----:B------:R-:W-:Y:S01]  /*129500*/  STL.64 [R1+0x1408], R30 ;  /* 0x0014081e01007387 */ /* 0x000fe20000100a00 */
[----:B---3--:R-:W-:-:S05]  /*129510*/  IADD3 R26, P1, R10, R252, RZ ;  /* 0x000000fc0a1a7210 */ /* 0x008fca0007f3e0ff */
[----:B------:R-:W-:Y:S01]  /*129520*/  STL [R1+0x2aa8], R26 ;  /* 0x002aa81a01007387 */ /* 0x000fe20000100800 */
[----:B----4-:R-:W-:-:S03]  /*129530*/  IADD3 R8, P0, R6, R252, RZ ;  /* 0x000000fc06087210 */ /* 0x010fc60007f1e0ff */
[----:B------:R-:W3:Y:S04]  /*129540*/  LDL.LU R248, [R1+0x1200] ;  /* 0x0012000001f87983 */ /* 0x000ee80000300800 */
[----:B------:R-:W-:Y:S04]  /*129550*/  STL [R1+0x2aa0], R24 ;  /* 0x002aa01801007387 */ /* 0x000fe80000100800 */
[----:B------:R4:W-:Y:S04]  /*129560*/  STL [R1+0x2aac], R8 ;  /* 0x002aac0801007387 */ /* 0x0009e80000100800 */
[----:B------:R-:W3:Y:S04]  /*129570*/  LDL.LU R249, [R1+0x1204] ;  /* 0x0012040001f97983 */ /* 0x000ee80000300800 */
[----:B------:R-:W3:Y:S01]  /*129580*/  LDL.LU R250, [R1+0x1208] ;  /* 0x0012080001fa7983 */ /* 0x000ee20000300800 */
[----:B----4-:R-:W-:-:S03]  /*129590*/  IADD3.X R8, R11, R0, RZ, P1, !PT ;  /* 0x000000000b087210 */ /* 0x010fc60000ffe4ff */
[----:B------:R-:W3:Y:S01]  /*1295a0*/  LDL.LU R251, [R1+0x120c] ;  /* 0x00120c0001fb7983 */ /* 0x000ee20000300800 */
[----:B------:R-:W-:-:S05]  /*1295b0*/  IADD3 R24, P2, R4, R252, RZ ;  /* 0x000000fc04187210 */ /* 0x000fca0007f5e0ff */
[----:B------:R-:W-:Y:S04]  /*1295c0*/  STL [R1+0x2ab0], R24 ;  /* 0x002ab01801007387 */ /* 0x000fe80000100800 */
[----:B------:R-:W-:Y:S04]  /*1295d0*/  STL [R1+0x2aa4], R8 ;  /* 0x002aa40801007387 */ /* 0x000fe80000100800 */
[----:B------:R-:W-:Y:S04]  /*1295e0*/  STL.64 [R1+0x1410], R20 ;  /* 0x0014101401007387 */ /* 0x000fe80000100a00 */
[----:B------:R4:W-:Y:S01]  /*1295f0*/  STL.64 [R1+0x1418], R22 ;  /* 0x0014181601007387 */ /* 0x0009e20000100a00 */
[----:B------:R-:W-:-:S02]  /*129600*/  IMAD.X R7, R7, 0x1, R0, P0 ;  /* 0x0000000107077824 */ /* 0x000fc400000e0600 */
[----:B------:R-:W-:Y:S01]  /*129610*/  IMAD.X R4, R5, 0x1, R0, P2 ;  /* 0x0000000105047824 */ /* 0x000fe200010e0600 */
[-C--:B------:R-:W-:Y:S01]  /*129620*/  IADD3 R6, P0, R18, R252.reuse, RZ ;  /* 0x000000fc12067210 */ /* 0x080fe20007f1e0ff */
[----:B----4-:R-:W-:Y:S01]  /*129630*/  HMMA.1688.F32.TF32 R20, R232, R146, R244 ;  /* 0x00000092e814723c */ /* 0x010fe200000810f4 */
[----:B------:R-:W-:Y:S04]  /*129640*/  STL [R1+0x2a8c], R7 ;  /* 0x002a8c0701007387 */ /* 0x000fe80000100800 */
[----:B------:R4:W-:Y:S04]  /*129650*/  STL [R1+0x2a90], R4 ;  /* 0x002a900401007387 */ /* 0x0009e80000100800 */
[----:B------:R1:W-:Y:S01]  /*129660*/  STL [R1+0x2a94], R6 ;  /* 0x002a940601007387 */ /* 0x0003e20000100800 */
[----:B--2---:R-:W-:-:S05]  /*129670*/  IADD3 R5, P1, R16, R252, RZ ;  /* 0x000000fc10057210 */ /* 0x004fca0007f3e0ff */
[----:B------:R-:W-:Y:S01]  /*129680*/  STL [R1+0x2a98], R5 ;  /* 0x002a980501007387 */ /* 0x000fe20000100800 */
[----:B----4-:R-:W-:-:S03]  /*129690*/  IADD3 R4, P2, R12, R252, RZ ;  /* 0x000000fc0c047210 */ /* 0x010fc60007f5e0ff */
[----:B------:R-:W2:Y:S04]  /*1296a0*/  LDL.LU.64 R10, [R1+0x59c0] ;  /* 0x0059c000010a7983 */ /* 0x000ea80000300a00 */
[----:B------:R4:W-:Y:S04]  /*1296b0*/  STL [R1+0x2a9c], R4 ;  /* 0x002a9c0401007387 */ /* 0x0009e80000100800 */
[----:B-1----:R-:W2:Y:S04]  /*1296c0*/  LDL.LU.64 R6, [R1+0x59b8] ;  /* 0x0059b80001067983 */ /* 0x002ea80000300a00 */
[----:B------:R1:W-:Y:S04]  /*1296d0*/  STL.64 [R1+0x1430], R20 ;  /* 0x0014301401007387 */ /* 0x0003e80000100a00 */
[----:B------:R1:W-:Y:S04]  /*1296e0*/  STL.64 [R1+0x1438], R22 ;  /* 0x0014381601007387 */ /* 0x0003e80000100a00 */
[----:B----4-:R-:W4:Y:S04]  /*1296f0*/  LDL.LU.64 R4, [R1+0x59b0] ;  /* 0x0059b00001047983 */ /* 0x010f280000300a00 */
        /* <DEDUP_REMOVED lines=8> */
[----:B------:R-:W4:Y:S01]  /*129780*/  LDL.LU.64 R24, [R1+0x59a8] ;  /* 0x0059a80001187983 */ /* 0x000f220000300a00 */
[----:B------:R-:W-:Y:S01]  /*129790*/  IMAD.X R18, R19, 0x1, R0, P0 ;  /* 0x0000000113127824 */ /* 0x000fe200000e0600 */
[----:B---3--:R-:W-:Y:S01]  /*1297a0*/  HMMA.1688.F32.TF32 R236, R232, R86, R248 ;  /* 0x00000056e8ec723c */ /* 0x008fe200000810f8 */
[----:B------:R-:W-:-:S03]  /*1297b0*/  IADD3.X R8, R17, R0, RZ, P1, !PT ;  /* 0x0000000011087210 */ /* 0x000fc60000ffe4ff */
[----:B------:R-:W-:Y:S01]  /*1297c0*/  STL [R1+0x2a78], R18 ;  /* 0x002a781201007387 */ /* 0x000fe20000100800 */
[----:B------:R-:W-:-:S03]  /*1297d0*/  IMAD.X R13, R13, 0x1, R0, P2 ;  /* 0x000000010d0d7824 */ /* 0x000fc600010e0600 */
[----:B------:R-:W3:Y:S04]  /*1297e0*/  LDL.LU R244, [R1+0x11a0] ;  /* 0x0011a00001f47983 */ /* 0x000ee80000300800 */
[----:B------:R1:W-:Y:S04]  /*1297f0*/  STL [R1+0x2a7c], R8 ;  /* 0x002a7c0801007387 */ /* 0x0003e80000100800 */
[----:B------:R-:W3:Y:S04]  /*129800*/  LDL.LU R245, [R1+0x11a4] ;  /* 0x0011a40001f57983 */ /* 0x000ee80000300800 */
[----:B------:R-:W3:Y:S04]  /*129810*/  LDL.LU R246, [R1+0x11a8] ;  /* 0x0011a80001f67983 */ /* 0x000ee80000300800 */
[----:B------:R-:W3:Y:S04]  /*129820*/  LDL.LU R247, [R1+0x11ac] ;  /* 0x0011ac0001f77983 */ /* 0x000ee80000300800 */
[----:B------:R-:W-:Y:S01]  /*129830*/  STL [R1+0x2a80], R13 ;  /* 0x002a800d01007387 */ /* 0x000fe20000100800 */
[----:B--2---:R-:W-:-:S05]  /*129840*/  IADD3 R12, P0, R10, R252, RZ ;  /* 0x000000fc0a0c7210 */ /* 0x004fca0007f1e0ff */
[----:B------:R2:W-:Y:S01]  /*129850*/  STL [R1+0x2a84], R12 ;  /* 0x002a840c01007387 */ /* 0x0005e20000100800 */
[----:B-1----:R-:W-:-:S03]  /*129860*/  IADD3 R8, P1, R6, R252, RZ ;  /* 0x000000fc06087210 */ /* 0x002fc60007f3e0ff */
[----:B------:R-:W3:Y:S04]  /*129870*/  LDL.LU.64 R18, [R1+0x59a0] ;  /* 0x0059a00001127983 */ /* 0x000ee80000300a00 */
[----:B------:R1:W-:Y:S04]  /*129880*/  STL [R1+0x2a88], R8 ;  /* 0x002a880801007387 */ /* 0x0003e80000100800 */
[----:B------:R-:W3:Y:S04]  /*129890*/  LDL.LU.64 R16, [R1+0x5998] ;  /* 0x0059980001107983 */ /* 0x000ee80000300a00 */
[----:B------:R-:W-:Y:S04]  /*1298a0*/  STL.64 [R1+0x23f0], R236 ;  /* 0x0023f0ec01007387 */ /* 0x000fe80000100a00 */
[----:B------:R-:W-:Y:S04]  /*1298b0*/  STL.64 [R1+0x23f8], R238 ;  /* 0x0023f8ee01007387 */ /* 0x000fe80000100a00 */
[----:B--2---:R-:W2:Y:S01]  /*1298c0*/  LDL.LU.64 R12, [R1+0x5990] ;  /* 0x00599000010c7983 */ /* 0x004ea20000300a00 */
[----:B----4-:R-:W-:Y:S01]  /*1298d0*/  IADD3 R26, P2, R4, R252, RZ ;  /* 0x000000fc041a7210 */ /* 0x010fe20007f5e0ff */
[----:B-1----:R-:W-:-:S02]  /*1298e0*/  IMAD.X R8, R11, 0x1, R0, P0 ;  /* 0x000000010b087824 */ /* 0x002fc400000e0600 */
[----:B------:R-:W-:Y:S02]  /*1298f0*/  IMAD.X R7, R7, 0x1, R0, P1 ;  /* 0x0000000107077824 */ /* 0x000fe400008e0600 */
[----:B------:R-:W-:Y:S04]  /*129900*/  STL [R1+0x2a70], R26 ;  /* 0x002a701a01007387 */ /* 0x000fe80000100800 */
[----:B------:R-:W-:Y:S04]  /*129910*/  STL [R1+0x2a64], R8 ;  /* 0x002a640801007387 */ /* 0x000fe80000100800 */
[----:B------:R-:W-:Y:S04]  /*129920*/  STL [R1+0x2a68], R7 ;  /* 0x002a680701007387 */ /* 0x000fe80000100800 */
[----:B------:R-:W4:Y:S01]  /*129930*/  LDL.LU.64 R10, [R1+0x5988] ;  /* 0x00598800010a7983 */ /* 0x000f220000300a00 */
[----:B------:R-:W-:-:S05]  /*129940*/  IADD3 R6, P0, R24, R252, RZ ;  /* 0x000000fc18067210 */ /* 0x000fca0007f1e0ff */
[----:B------:R1:W-:Y:S04]  /*129950*/  STL [R1+0x2a74], R6 ;  /* 0x002a740601007387 */ /* 0x0003e80000100800 */
[----:B-1----:R-:W4:Y:S01]  /*129960*/  LDL.LU.64 R6, [R1+0x5980] ;  /* 0x0059800001067983 */ /* 0x002f220000300a00 */
[----:B------:R-:W-:-:S05]  /*129970*/  IADD3.X R4, R5, R0, RZ, P2, !PT ;  /* 0x0000000005047210 */ /* 0x000fca00017fe4ff */
[----:B------:R1:W-:Y:S01]  /*129980*/  STL [R1+0x2a6c], R4 ;  /* 0x002a6c0401007387 */ /* 0x0003e20000100800 */
[C---:B------:R-:W-:Y:S03]  /*129990*/  HMMA.1688.F32.TF32 R28, R232.reuse, R90, R28 ;  /* 0x0000005ae81c723c */ /* 0x040fe6000008101c */
[----:B-1----:R-:W4:Y:S03]  /*1299a0*/  LDL.LU.64 R4, [R1+0x5978] ;  /* 0x0059780001047983 */ /* 0x002f260000300a00 */
[----:B------:R-:W-:Y:S01]  /*1299b0*/  HMMA.1688.F32.TF32 R20, R232, R94, R20 ;  /* 0x0000005ee814723c */ /* 0x000fe20000081014 */
[----:B------:R-:W-:Y:S01]  /*1299c0*/  IMAD.X R8, R25, 0x1, R0, P0 ;  /* 0x0000000119087824 */ /* 0x000fe200000e0600 */
[----:B------:R-:W4:Y:S04]  /*1299d0*/  LDL.LU R248, [R1+0x1190] ;  /* 0x0011900001f87983 */ /* 0x000f280000300800 */
[----:B------:R-:W4:Y:S04]  /*1299e0*/  LDL.LU R249, [R1+0x1194] ;  /* 0x0011940001f97983 */ /* 0x000f280000300800 */
[----:B------:R-:W4:Y:S04]  /*1299f0*/  LDL.LU R250, [R1+0x1198] ;  /* 0x0011980001fa7983 */ /* 0x000f280000300800 */
[----:B------:R-:W4:Y:S04]  /*129a00*/  LDL.LU R251, [R1+0x119c] ;  /* 0x00119c0001fb7983 */ /* 0x000f280000300800 */
[----:B------:R-:W-:Y:S04]  /*129a10*/  STL.64 [R1+0x25e0], R28 ;  /* 0x0025e01c01007387 */ /* 0x000fe80000100a00 */
[----:B------:R-:W-:Y:S01]  /*129a20*/  STL.64 [R1+0x25e8], R30 ;  /* 0x0025e81e01007387 */ /* 0x000fe20000100a00 */
[----:B---3--:R-:W-:-:S05]  /*129a30*/  IADD3 R26, P1, R18, R252, RZ ;  /* 0x000000fc121a7210 */ /* 0x008fca0007f3e0ff */
[----:B------:R-:W-:Y:S01]  /*129a40*/  STL [R1+0x2a58], R26 ;  /* 0x002a581a01007387 */ /* 0x000fe20000100800 */
[----:B------:R-:W-:-:S03]  /*129a50*/  IADD3 R25, P0, R16, R252, RZ ;  /* 0x000000fc10197210 */ /* 0x000fc60007f1e0ff */
[----:B------:R1:W-:Y:S04]  /*129a60*/  STL [R1+0x2a50], R8 ;  /* 0x002a500801007387 */ /* 0x0003e80000100800 */
[----:B------:R-:W-:Y:S01]  /*129a70*/  STL [R1+0x2a5c], R25 ;  /* 0x002a5c1901007387 */ /* 0x000fe20000100800 */
[--C-:B------:R-:W-:Y:S02]  /*129a80*/  IMAD.X R16, R17, 0x1, R0.reuse, P0 ;  /* 0x0000000111107824 */ /* 0x100fe400000e0600 */
[----:B-1----:R-:W-:Y:S01]  /*129a90*/  IMAD.X R8, R19, 0x1, R0, P1 ;  /* 0x0000000113087824 */ /* 0x002fe200008e0600 */
[----:B--2---:R-:W-:-:S05]  /*129aa0*/  IADD3 R24, P2, R12, R252, RZ ;  /* 0x000000fc0c187210 */ /* 0x004fca0007f5e0ff */
[----:B------:R-:W-:Y:S04]  /*129ab0*/  STL [R1+0x2a60], R24 ;  /* 0x002a601801007387 */ /* 0x000fe80000100800 */
[----:B------:R1:W-:Y:S04]  /*129ac0*/  STL [R1+0x2a54], R8 ;  /* 0x002a540801007387 */ /* 0x0003e80000100800 */
[----:B------:R-:W-:Y:S04]  /*129ad0*/  STL.64 [R1+0x27f0], R20 ;  /* 0x0027f01401007387 */ /* 0x000fe80000100a00 */
[----:B------:R-:W-:Y:S04]  /*129ae0*/  STL.64 [R1+0x27f8], R22 ;  /* 0x0027f81601007387 */ /* 0x000fe80000100a00 */
[----:B------:R-:W2:Y:S01]  /*129af0*/  LDL.LU.64 R18, [R1+0x5970] ;  /* 0x0059700001127983 */ /* 0x000ea20000300a00 */
[----:B-1----:R-:W-:-:S03]  /*129b00*/  IADD3.X R8, R13, R0, RZ, P2, !PT ;  /* 0x000000000d087210 */ /* 0x002fc600017fe4ff */
[----:B------:R1:W-:Y:S01]  /*129b10*/  STL [R1+0x2a3c], R16 ;  /* 0x002a3c1001007387 */ /* 0x0003e20000100800 */
[----:B----4-:R-:W-:-:S03]  /*129b20*/  IADD3 R13, P0, R10, R252, RZ ;  /* 0x000000fc0a0d7210 */ /* 0x010fc60007f1e0ff */
[----:B-1----:R-:W3:Y:S04]  /*129b30*/  LDL.LU.64 R16, [R1+0x5968] ;  /* 0x0059680001107983 */ /* 0x002ee80000300a00 */
[----:B------:R-:W-:Y:S01]  /*129b40*/  STL [R1+0x2a40], R8 ;  /* 0x002a400801007387 */ /* 0x000fe20000100800 */
[----:B------:R-:W-:-:S03]  /*129b50*/  IADD3 R12, P1, R6, R252, RZ ;  /* 0x000000fc060c7210 */ /* 0x000fc60007f3e0ff */
[----:B------:R-:W-:Y:S04]  /*129b60*/  STL [R1+0x2a44], R13 ;  /* 0x002a440d01007387 */ /* 0x000fe80000100800 */
[----:B------:R1:W-:Y:S04]  /*129b70*/  STL [R1+0x2a48], R12 ;  /* 0x002a480c01007387 */ /* 0x0003e80000100800 */
[----:B-1----:R-:W4:Y:S01]  /*129b80*/  LDL.LU.64 R12, [R1+0x5960] ;  /* 0x00596000010c7983 */ /* 0x002f220000300a00 */
[----:B------:R-:W-:Y:S01]  /*129b90*/  HMMA.1688.F32.TF32 R20, R228, R98, R244 ;  /* 0x00000062e414723c */ /* 0x000fe200000810f4 */
[----:B------:R-:W-:-:S05]  /*129ba0*/  IADD3 R8, P2, R4, R252, RZ ;  /* 0x000000fc04087210 */ /* 0x000fca0007f5e0ff */
[----:B------:R-:W-:Y:S04]  /*129bb0*/  STL [R1+0x2a4c], R8 ;  /* 0x002a4c0801007387 */ /* 0x000fe80000100800 */
[----:B------:R-:W4:-:S13]  /*129bc0*/  LDL.LU R28, [R1+0x1170] ;  /* 0x00117000011c7983 */ /* 0x000f1a0000300800 */
        /* <DEDUP_REMOVED lines=9> */
[----:B-1----:R-:W4:Y:S01]  /*129c60*/  LDL.LU.64 R22, [R1+0x5958] ;  /* 0x0059580001167983 */ /* 0x002f220000300a00 */
[----:B------:R-:W-:Y:S01]  /*129c70*/  HMMA.1688.F32.TF32 R24, R228, R106, R248 ;  /* 0x0000006ae418723c */ /* 0x000fe200000810f8 */
[----:B------:R-:W-:-:S02]  /*129c80*/  IMAD.X R8, R11, 0x1, R0, P0 ;  /* 0x000000010b087824 */ /* 0x000fc400000e0600 */
[--C-:B------:R-:W-:Y:S02]  /*129c90*/  IMAD.X R7, R7, 0x1, R0.reuse, P1 ;  /* 0x0000000107077824 */ /* 0x100fe400008e0600 */
[----:B------:R-:W-:Y:S01]  /*129ca0*/  IMAD.X R6, R5, 0x1, R0, P2 ;  /* 0x0000000105067824 */ /* 0x000fe200010e0600 */
[----:B------:R-:W-:Y:S04]  /*129cb0*/  STL [R1+0x2a28], R8 ;  /* 0x002a280801007387 */ /* 0x000fe80000100800 */
[----:B------:R-:W-:Y:S04]  /*129cc0*/  STL [R1+0x2a2c], R7 ;  /* 0x002a2c0701007387 */ /* 0x000fe80000100800 */
[----:B------:R1:W-:Y:S01]  /*129cd0*/  STL [R1+0x2a30], R6 ;  /* 0x002a300601007387 */ /* 0x0003e20000100800 */
[----:B--2---:R-:W-:-:S05]  /*129ce0*/  IADD3 R5, P0, R18, R252, RZ ;  /* 0x000000fc12057210 */ /* 0x004fca0007f1e0ff */
[----:B------:R-:W-:Y:S04]  /*129cf0*/  STL [R1+0x2a34], R5 ;  /* 0x002a340501007387 */ /* 0x000fe80000100800 */
[----:B------:R-:W2:Y:S01]  /*129d00*/  LDL.LU.64 R10, [R1+0x5950] ;  /* 0x00595000010a7983 */ /* 0x000ea20000300a00 */
[----:B---3--:R-:W-:-:S05]  /*129d10*/  IADD3 R4, P1, R16, R252, RZ ;  /* 0x000000fc10047210 */ /* 0x008fca0007f3e0ff */
[----:B------:R3:W-:Y:S04]  /*129d20*/  STL [R1+0x2a38], R4 ;  /* 0x002a380401007387 */ /* 0x0007e80000100800 */
[----:B-1----:R-:W2:Y:S04]  /*129d30*/  LDL.LU.64 R6, [R1+0x5948] ;  /* 0x0059480001067983 */ /* 0x002ea80000300a00 */
[----:B------:R-:W-:Y:S04]  /*129d40*/  STL.64 [R1+0x1180], R24 ;  /* 0x0011801801007387 */ /* 0x000fe80000100a00 */
[----:B------:R-:W-:Y:S04]  /*129d50*/  STL.64 [R1+0x1188], R26 ;  /* 0x0011881a01007387 */ /* 0x000fe80000100a00 */
[----:B---3--:R-:W3:Y:S01]  /*129d60*/  LDL.LU.64 R4, [R1+0x5940] ;  /* 0x0059400001047983 */ /* 0x008ee20000300a00 */
[----:B----4-:R-:W-:-:S03]  /*129d70*/  IADD3 R8, P2, R12, R252, RZ ;  /* 0x000000fc0c087210 */ /* 0x010fc60007f5e0ff */
[----:B------:R-:W4:Y:S01]  /*129d80*/  LDL.LU R248, [R1+0x1150] ;  /* 0x0011500001f87983 */ /* 0x000f220000300800 */
[----:B------:R-:W-:-:S03]  /*129d90*/  IMAD.X R17, R17, 0x1, R0, P1 ;  /* 0x0000000111117824 */ /* 0x000fc600008e0600 */
[----:B------:R1:W-:Y:S04]  /*129da0*/  STL [R1+0x2a20], R8 ;  /* 0x002a200801007387 */ /* 0x0003e80000100800 */
[----:B------:R-:W4:Y:S04]  /*129db0*/  LDL.LU R249, [R1+0x1154] ;  /* 0x0011540001f97983 */ /* 0x000f280000300800 */
[----:B------:R-:W4:Y:S01]  /*129dc0*/  LDL.LU R250, [R1+0x1158] ;  /* 0x0011580001fa7983 */ /* 0x000f220000300800 */
[----:B-1----:R-:W-:-:S03]  /*129dd0*/  IADD3.X R8, R19, R0, RZ, P0, !PT ;  /* 0x0000000013087210 */ /* 0x002fc600007fe4ff */
[----:B------:R-:W4:Y:S04]  /*129de0*/  LDL.LU R251, [R1+0x115c] ;  /* 0x00115c0001fb7983 */ /* 0x000f280000300800 */
[----:B------:R1:W-:Y:S04]  /*129df0*/  STL [R1+0x2a14], R8 ;  /* 0x002a140801007387 */ /* 0x0003e80000100800 */
[----:B------:R-:W-:Y:S04]  /*129e00*/  STL [R1+0x2a18], R17 ;  /* 0x002a181101007387 */ /* 0x000fe80000100800 */
[----:B------:R-:W4:Y:S01]  /*129e10*/  LDL.LU.64 R24, [R1+0x5938] ;  /* 0x0059380001187983 */ /* 0x000f220000300a00 */
[----:B------:R-:W-:Y:S01]  /*129e20*/  HMMA.1688.F32.TF32 R28, R228, R170, R28 ;  /* 0x000000aae41c723c */ /* 0x000fe2000008101c */
[----:B-1----:R-:W-:Y:S01]  /*129e30*/  IMAD.X R8, R13, 0x1, R0, P2 ;  /* 0x000000010d087824 */ /* 0x002fe200010e0600 */
[----:B------:R-:W-:-:S05]  /*129e40*/  IADD3 R16, P0, R22, R252, RZ ;  /* 0x000000fc16107210 */ /* 0x000fca0007f1e0ff */
[----:B------:R1:W-:Y:S04]  /*129e50*/  STL [R1+0x2a24], R16 ;  /* 0x002a241001007387 */ /* 0x0003e80000100800 */
[----:B------:R-:W4:Y:S04]  /*129e60*/  LDL.LU.64 R20, [R1+0x5930] ;  /* 0x0059300001147983 */ /* 0x000f280000300a00 */
[----:B------:R1:W-:Y:S04]  /*129e70*/  STL [R1+0x2a1c], R8 ;  /* 0x002a1c0801007387 */ /* 0x0003e80000100800 */
[----:B------:R-:W4:Y:S04]  /*129e80*/  LDL.LU.64 R12, [R1+0x5928] ;  /* 0x00592800010c7983 */ /* 0x000f280000300a00 */
[----:B-1----:R-:W4:Y:S04]  /*129e90*/  LDL.LU R16, [R1+0x1140] ;  /* 0x0011400001107983 */ /* 0x002f280000300800 */
[----:B------:R-:W4:Y:S04]  /*129ea0*/  LDL.LU R17, [R1+0x1144] ;  /* 0x0011440001117983 */ /* 0x000f280000300800 */
[----:B------:R-:W4:Y:S04]  /*129eb0*/  LDL.LU R18, [R1+0x1148] ;  /* 0x0011480001127983 */ /* 0x000f280000300800 */
[----:B------:R-:W4:Y:S04]  /*129ec0*/  LDL.LU R19, [R1+0x114c] ;  /* 0x00114c0001137983 */ /* 0x000f280000300800 */
[----:B------:R-:W-:Y:S04]  /*129ed0*/  STL.64 [R1+0x1170], R28 ;  /* 0x0011701c01007387 */ /* 0x000fe80000100a00 */
[----:B------:R1:W-:Y:S01]  /*129ee0*/  STL.64 [R1+0x1178], R30 ;  /* 0x0011781e01007387 */ /* 0x0003e20000100a00 */
[----:B------:R-:W-:Y:S01]  /*129ef0*/  IMAD.X R8, R23, 0x1, R0, P0 ;  /* 0x0000000117087824 */ /* 0x000fe200000e0600 */
[----:B-1----:R-:W-:Y:S01]  /*129f00*/  HMMA.1688.F32.TF32 R28, R228, R46, R244 ;  /* 0x0000002ee41c723c */ /* 0x002fe200000810f4 */
[----:B--2---:R-:W-:-:S05]  /*129f10*/  IADD3 R26, P1, R10, R252, RZ ;  /* 0x000000fc0a1a7210 */ /* 0x004fca0007f3e0ff */
[----:B------:R-:W-:Y:S04]  /*129f20*/  STL [R1+0x2a08], R26 ;  /* 0x002a081a01007387 */ /* 0x000fe80000100800 */
[----:B------:R1:W-:Y:S01]  /*129f30*/  STL [R1+0x2a00], R8 ;  /* 0x002a000801007387 */ /* 0x0003e20000100800 */
[----:B------:R-:W-:Y:S02]  /*129f40*/  IADD3 R23, P0, R6, R252, RZ ;  /* 0x000000fc06177210 */ /* 0x000fe40007f1e0ff */
[----:B-1----:R-:W-:-:S03]  /*129f50*/  IADD3.X R8, R11, R0, RZ, P1, !PT ;  /* 0x000000000b087210 */ /* 0x002fc60000ffe4ff */
[----:B------:R-:W-:Y:S01]  /*129f60*/  STL [R1+0x2a0c], R23 ;  /* 0x002a0c1701007387 */ /* 0x000fe20000100800 */
[----:B------:R-:W-:Y:S01]  /*129f70*/  IMAD.X R6, R7, 0x1, R0, P0 ;  /* 0x0000000107067824 */ /* 0x000fe200000e0600 */
[----:B---3--:R-:W-:-:S05]  /*129f80*/  IADD3 R22, P2, R4, R252, RZ ;  /* 0x000000fc04167210 */ /* 0x008fca0007f5e0ff */
[----:B------:R-:W-:Y:S01]  /*129f90*/  STL [R1+0x2a10], R22 ;  /* 0x002a101601007387 */ /* 0x000fe20000100800 */
[----:B------:R-:W-:-:S03]  /*129fa0*/  IMAD.X R4, R5, 0x1, R0, P2 ;  /* 0x0000000105047824 */ /* 0x000fc600010e0600 */
[----:B------:R-:W-:Y:S04]  /*129fb0*/  STL [R1+0x2a04], R8 ;  /* 0x002a040801007387 */ /* 0x000fe80000100800 */
[----:B------:R-:W-:Y:S04]  /*129fc0*/  STL.64 [R1+0x1120], R28 ;  /* 0x0011201c01007387 */ /* 0x000fe80000100a00 */
[----:B------:R-:W-:Y:S04]  /*129fd0*/  STL.64 [R1+0x1128], R30 ;  /* 0x0011281e01007387 */ /* 0x000fe80000100a00 */
[----:B------:R-:W2:Y:S04]  /*129fe0*/  LDL.LU.64 R10, [R1+0x5920] ;  /* 0x00592000010a7983 */ /* 0x000ea80000300a00 */
[----:B------:R1:W-:Y:S04]  /*129ff0*/  STL [R1+0x29ec], R6 ;  /* 0x0029ec0601007387 */ /* 0x0003e80000100800 */
[----:B-1----:R-:W3:Y:S04]  /*12a000*/  LDL.LU.64 R6, [R1+0x5918] ;  /* 0x0059180001067983 */ /* 0x002ee80000300a00 */
[----:B------:R4:W-:Y:S02]  /*12a010*/  STL [R1+0x29f0], R4 ;  /* 0x0029f00401007387 */ /* 0x0009e40000100800 */
[----:B----4-:R-:W-:-:S05]  /*12a020*/  IADD3 R4, P0, R24, R252, RZ ;  /* 0x000000fc18047210 */ /* 0x010fca0007f1e0ff */
[----:B------:R1:W-:Y:S04]  /*12a030*/  STL [R1+0x29f4], R4 ;  /* 0x0029f40401007387 */ /* 0x0003e80000100800 */
[----:B-1----:R-:W4:Y:S01]  /*12a040*/  LDL.LU.64 R4, [R1+0x5910] ;  /* 0x0059100001047983 */ /* 0x002f220000300a00 */
[----:B------:R-:W-:Y:S01]  /*12a050*/  HMMA.1688.F32.TF32 R28, R228, R50, R248 ;  /* 0x00000032e41c723c */ /* 0x000fe200000810f8 */
[----:B------:R-:W-:-:S05]  /*12a060*/  IADD3 R22, P1, R20, R252, RZ ;  /* 0x000000fc14167210 */ /* 0x000fca0007f3e0ff */
[----:B------:R1:W-:Y:S01]  /*12a070*/  STL [R1+0x29f8], R22 ;  /* 0x0029f81601007387 */ /* 0x0003e20000100800 */
[----:B------:R-:W-:-:S03]  /*12a080*/  IADD3 R8, P2, R12, R252, RZ ;  /* 0x000000fc0c087210 */ /* 0x000fc60007f5e0ff */
[----:B------:R-:W4:Y:S04]  /*12a090*/  LDL.LU R244, [R1+0x1130] ;  /* 0x0011300001f47983 */ /* 0x000f280000300800 */
[----:B------:R1:W-:Y:S04]  /*12a0a0*/  STL [R1+0x29fc], R8 ;  /* 0x0029fc0801007387 */ /* 0x0003e80000100800 */
[----:B------:R-:W4:Y:S04]  /*12a0b0*/  LDL.LU R245, [R1+0x1134] ;  /* 0x0011340001f57983 */ /* 0x000f280000300800 */
[----:B------:R-:W4:Y:S01]  /*12a0c0*/  LDL.LU R246, [R1+0x1138] ;  /* 0x0011380001f67983 */ /* 0x000f220000300800 */
[----:B------:R-:W-:Y:S03]  /*12a0d0*/  HMMA.1688.F32.TF32 R16, R228, R182, R16 ;  /* 0x000000b6e410723c */ /* 0x000fe60000081010 */
[----:B------:R-:W4:Y:S01]  /*12a0e0*/  LDL.LU R247, [R1+0x113c] ;  /* 0x00113c0001f77983 */ /* 0x000f220000300800 */
[----:B------:R-:W-:-:S03]  /*12a0f0*/  IMAD.X R24, R25, 0x1, R0, P0 ;  /* 0x0000000119187824 */ /* 0x000fc600000e0600 */
[----:B-1----:R-:W4:Y:S01]  /*12a100*/  LDL.LU.64 R22, [R1+0x5908] ;  /* 0x0059080001167983 */ /* 0x002f220000300a00 */
[----:B------:R-:W-:-:S03]  /*12a110*/  IADD3.X R8, R21, R0, RZ, P1, !PT ;  /* 0x0000000015087210 */ /* 0x000fc60000ffe4ff */
[----:B------:R-:W4:Y:S04]  /*12a120*/  LDL.LU R248, [R1+0x1110] ;  /* 0x0011100001f87983 */ /* 0x000f280000300800 */
[----:B------:R-:W-:Y:S01]  /*12a130*/  STL.64 [R1+0x1190], R28 ;  /* 0x0011901c01007387 */ /* 0x000fe20000100a00 */
[----:B------:R-:W-:-:S03]  /*12a140*/  IMAD.X R13, R13, 0x1, R0, P2 ;  /* 0x000000010d0d7824 */ /* 0x000fc600010e0600 */
[----:B------:R-:W-:Y:S04]  /*12a150*/  STL.64 [R1+0x1198], R30 ;  /* 0x0011981e01007387 */ /* 0x000fe80000100a00 */
[----:B------:R-:W4:Y:S04]  /*12a160*/  LDL.LU R249, [R1+0x1114] ;  /* 0x0011140001f97983 */ /* 0x000f280000300800 */
[----:B------:R-:W4:Y:S04]  /*12a170*/  LDL.LU R250, [R1+0x1118] ;  /* 0x0011180001fa7983 */ /* 0x000f280000300800 */
[----:B------:R-:W4:Y:S04]  /*12a180*/  LDL.LU R251, [R1+0x111c] ;  /* 0x00111c0001fb7983 */ /* 0x000f280000300800 */
[----:B------:R-:W-:Y:S04]  /*12a190*/  STL [R1+0x29d8], R24 ;  /* 0x0029d81801007387 */ /* 0x000fe80000100800 */
[----:B------:R3:W-:Y:S04]  /*12a1a0*/  STL [R1+0x29dc], R8 ;  /* 0x0029dc0801007387 */ /* 0x0007e80000100800 */
[----:B------:R-:W-:Y:S01]  /*12a1b0*/  STL [R1+0x29e0], R13 ;  /* 0x0029e00d01007387 */ /* 0x000fe20000100800 */
[----:B--2---:R-:W-:-:S05]  /*12a1c0*/  IADD3 R12, P0, R10, R252, RZ ;  /* 0x000000fc0a0c7210 */ /* 0x004fca0007f1e0ff */
[----:B------:R-:W-:Y:S01]  /*12a1d0*/  STL [R1+0x29e4], R12 ;  /* 0x0029e40c01007387 */ /* 0x000fe20000100800 */
[----:B---3--:R-:W-:-:S05]  /*12a1e0*/  IADD3 R8, P1, R6, R252, RZ ;  /* 0x000000fc06087210 */ /* 0x008fca0007f3e0ff */
[----:B------:R1:W-:Y:S04]  /*12a1f0*/  STL [R1+0x29e8], R8 ;  /* 0x0029e80801007387 */ /* 0x0003e80000100800 */
[----:B------:R-:W-:Y:S04]  /*12a200*/  STL.64 [R1+0x1160], R16 ;  /* 0x0011601001007387 */ /* 0x000fe80000100a00 */
[----:B------:R-:W-:Y:S01]  /*12a210*/  STL.64 [R1+0x1168], R18 ;  /* 0x0011681201007387 */ /* 0x000fe20000100a00 */
[----:B-1----:R-:W-:Y:S01]  /*12a220*/  IMAD.X R8, R11, 0x1, R0, P0 ;  /* 0x000000010b087824 */ /* 0x002fe200000e0600 */
[----:B----4-:R-:W-:-:S05]  /*12a230*/  IADD3 R12, P2, R4, R252, RZ ;  /* 0x000000fc040c7210 */ /* 0x010fca0007f5e0ff */
[----:B------:R1:W-:Y:S04]  /*12a240*/  STL [R1+0x29d0], R12 ;  /* 0x0029d00c01007387 */ /* 0x0003e80000100800 */
[----:B-1----:R-:W2:Y:S04]  /*12a250*/  LDL.LU.64 R12, [R1+0x5900] ;  /* 0x00590000010c7983 */ /* 0x002ea80000300a00 */
[----:B------:R-:W-:Y:S04]  /*12a260*/  STL [R1+0x29c4], R8 ;  /* 0x0029c40801007387 */ /* 0x000fe80000100800 */
[----:B------:R-:W3:Y:S01]  /*12a270*/  LDL.LU.64 R10, [R1+0x58f8] ;  /* 0x0058f800010a7983 */ /* 0x000ee20000300a00 */
[----:B------:R-:W-:-:S05]  /*12a280*/  IMAD.X R6, R7, 0x1, R0, P1 ;  /* 0x0000000107067824 */ /* 0x000fca00008e0600 */
[----:B------:R1:W-:Y:S04]  /*12a290*/  STL [R1+0x29c8], R6 ;  /* 0x0029c80601007387 */ /* 0x0003e80000100800 */
[----:B-1----:R-:W4:Y:S01]  /*12a2a0*/  LDL.LU.64 R6, [R1+0x58f0] ;  /* 0x0058f00001067983 */ /* 0x002f220000300a00 */
[----:B------:R-:W-:Y:S01]  /*12a2b0*/  HMMA.1688.F32.TF32 R232, R228, R186, R244 ;  /* 0x000000bae4e8723c */ /* 0x000fe200000810f4 */
[----:B------:R-:W-:Y:S02]  /*12a2c0*/  IADD3 R8, P0, R22, R252, RZ ;  /* 0x000000fc16087210 */ /* 0x000fe40007f1e0ff */
[----:B------:R-:W4:Y:S04]  /*12a2d0*/  LDL.LU R24, [R1+0x1100] ;  /* 0x0011000001187983 */ /* 0x000f280000300800 */
[----:B------:R1:W-:Y:S04]  /*12a2e0*/  STL [R1+0x29d4], R8 ;  /* 0x0029d40801007387 */ /* 0x0003e80000100800 */
[----:B------:R-:W4:Y:S04]  /*12a2f0*/  LDL.LU R25, [R1+0x1104] ;  /* 0x0011040001197983 */ /* 0x000f280000300800 */
[----:B------:R-:W4:Y:S04]  /*12a300*/  LDL.LU R26, [R1+0x1108] ;  /* 0x00110800011a7983 */ /* 0x000f280000300800 */
[----:B------:R-:W4:Y:S01]  /*12a310*/  LDL.LU R27, [R1+0x110c] ;  /* 0x00110c00011b7983 */ /* 0x000f220000300800 */
[----:B-1----:R-:W-:-:S03]  /*12a320*/  IADD3.X R8, R5, R0, RZ, P2, !PT ;  /* 0x0000000005087210 */ /* 0x002fc600017fe4ff */
[----:B------:R-:W4:Y:S04]  /*12a330*/  LDL.LU R16, [R1+0x10f0] ;  /* 0x0010f00001107983 */ /* 0x000f280000300800 */
[----:B------:R-:W4:Y:S04]  /*12a340*/  LDL.LU R17, [R1+0x10f4] ;  /* 0x0010f40001117983 */ /* 0x000f280000300800 */
[----:B------:R-:W4:Y:S04]  /*12a350*/  LDL.LU R18, [R1+0x10f8] ;  /* 0x0010f80001127983 */ /* 0x000f280000300800 */
[----:B------:R-:W4:Y:S04]  /*12a360*/  LDL.LU R19, [R1+0x10fc] ;  /* 0x0010fc0001137983 */ /* 0x000f280000300800 */
[----:B------:R-:W4:Y:S04]  /*12a370*/  LDL.LU.64 R4, [R1+0x58e8] ;  /* 0x0058e80001047983 */ /* 0x000f280000300a00 */
[----:B------:R-:W4:Y:S04]  /*12a380*/  LDL.LU.64 R20, [R1+0x58e0] ;  /* 0x0058e00001147983 */ /* 0x000f280000300a00 */
[----:B------:R1:W-:Y:S04]  /*12a390*/  STL [R1+0x29cc], R8 ;  /* 0x0029cc0801007387 */ /* 0x0003e80000100800 */
[----:B------:R-:W-:Y:S01]  /*12a3a0*/  STL.64 [R1+0x1150], R232 ;  /* 0x001150e801007387 */ /* 0x000fe20000100a00 */
[----:B-1----:R-:W-:-:S03]  /*12a3b0*/  IMAD.X R8, R23, 0x1, R0, P0 ;  /* 0x0000000117087824 */ /* 0x002fc600000e0600 */
[----:B------:R-:W-:Y:S04]  /*12a3c0*/  STL.64 [R1+0x1158], R234 ;  /* 0x001158ea01007387 */ /* 0x000fe80000100a00 */
[----:B------:R-:W-:Y:S04]  /*12a3d0*/  LDS R232, [R44+UR10+0x3c380] ;  /* 0x03c3800a2ce87984 */ /* 0x000fe80008000800 */
[----:B------:R-:W-:Y:S04]  /*12a3e0*/  LDS R234, [R44+UR10+0x3e380] ;  /* 0x03e3800a2cea7984 */ /* 0x000fe80008000800 */
[----:B------:R-:W-:Y:S04]  /*12a3f0*/  LDS R233, [R9+UR10+0x3c380] ;  /* 0x03c3800a09e97984 */ /* 0x000fe80008000800 */
[----:B------:R-:W1:Y:S01]  /*12a400*/  LDS R235, [R9+UR10+0x3e380] ;  /* 0x03e3800a09eb7984 */ /* 0x000e620008000800 */
[----:B--2---:R-:W-:-:S05]  /*12a410*/  IADD3 R28, P1, R12, R252, RZ ;  /* 0x000000fc0c1c7210 */ /* 0x004fca0007f3e0ff */
[----:B------:R-:W-:Y:S01]  /*12a420*/  STL [R1+0x29b8], R28 ;  /* 0x0029b81c01007387 */ /* 0x000fe20000100800 */
[----:B---3--:R-:W-:-:S03]  /*12a430*/  IADD3 R23, P0, R10, R252, RZ ;  /* 0x000000fc0a177210 */ /* 0x008fc60007f1e0ff */
[----:B------:R2:W-:Y:S04]  /*12a440*/  STL [R1+0x29b0], R8 ;  /* 0x0029b00801007387 */ /* 0x0005e80000100800 */
[----:B------:R-:W-:Y:S01]  /*12a450*/  STL [R1+0x29bc], R23 ;  /* 0x0029bc1701007387 */ /* 0x000fe20000100800 */
[----:B--2---:R-:W-:-:S03]  /*12a460*/  IMAD.X R8, R13, 0x1, R0, P1 ;  /* 0x000000010d087824 */ /* 0x004fc600008e0600 */
[----:B------:R-:W2:Y:S01]  /*12a470*/  LDL.LU.64 R12, [R1+0x58d8] ;  /* 0x0058d800010c7983 */ /* 0x000ea20000300a00 */
[----:B------:R-:W-:Y:S01]  /*12a480*/  HMMA.1688.F32.TF32 R28, R228, R126, R248 ;  /* 0x0000007ee41c723c */ /* 0x000fe200000810f8 */
[----:B----4-:R-:W-:-:S05]  /*12a490*/  IADD3 R22, P2, R6, R252, RZ ;  /* 0x000000fc06167210 */ /* 0x010fca0007f5e0ff */
[----:B------:R-:W-:Y:S01]  /*12a4a0*/  STL [R1+0x29c0], R22 ;  /* 0x0029c01601007387 */ /* 0x000fe20000100800 */
[----:B------:R-:W-:-:S03]  /*12a4b0*/  IADD3.X R7, R7, R0, RZ, P2, !PT ;  /* 0x0000000007077210 */ /* 0x000fc600017fe4ff */
[----:B------:R3:W-:Y:S04]  /*12a4c0*/  STL [R1+0x29b4], R8 ;  /* 0x0029b40801007387 */ /* 0x0007e80000100800 */
[----:B------:R-:W4:Y:S01]  /*12a4d0*/  LDL.LU R248, [R1+0x10e0] ;  /* 0x0010e00001f87983 */ /* 0x000f220000300800 */
[----:B---3--:R-:W-:-:S08]  /*12a4e0*/  IMAD.X R8, R11, 0x1, R0, P0 ;  /* 0x000000010b087824 */ /* 0x008fd000000e0600 */
[----:B------:R-:W-:Y:S04]  /*12a4f0*/  STL.64 [R1+0x1140], R28 ;  /* 0x0011401c01007387 */ /* 0x000fe80000100a00 */
[----:B------:R-:W-:Y:S04]  /*12a500*/  STL.64 [R1+0x1148], R30 ;  /* 0x0011481e01007387 */ /* 0x000fe80000100a00 */
[----:B------:R-:W4:Y:S04]  /*12a510*/  LDL.LU R249, [R1+0x10e4] ;  /* 0x0010e40001f97983 */ /* 0x000f280000300800 */
[----:B------:R-:W4:Y:S04]  /*12a520*/  LDL.LU R250, [R1+0x10e8] ;  /* 0x0010e80001fa7983 */ /* 0x000f280000300800 */
[----:B------:R-:W4:Y:S04]  /*12a530*/  LDL.LU R251, [R1+0x10ec] ;  /* 0x0010ec0001fb7983 */ /* 0x000f280000300800 */
[----:B------:R3:W-:Y:S04]  /*12a540*/  STL [R1+0x132c], R8 ;  /* 0x00132c0801007387 */ /* 0x0007e80000100800 */
[----:B------:R-:W-:Y:S04]  /*12a550*/  STL [R1+0x29a0], R7 ;  /* 0x0029a00701007387 */ /* 0x000fe80000100800 */
[----:B------:R-:W4:Y:S01]  /*12a560*/  LDL.LU.64 R10, [R1+0x5ae8] ;  /* 0x005ae800010a7983 */ /* 0x000f220000300a00 */
[----:B------:R-:W-:Y:S01]  /*12a570*/  HMMA.1688.F32.TF32 R24, R228, R130, R24 ;  /* 0x00000082e418723c */ /* 0x000fe20000081018 */
[----:B------:R-:W-:-:S02]  /*12a580*/  IADD3 R6, P0, R4, R252, RZ ;  /* 0x000000fc04067210 */ /* 0x000fc40007f1e0ff */
[----:B---3--:R-:W-:-:S03]  /*12a590*/  IADD3 R8, P1, R20, R252, RZ ;  /* 0x000000fc14087210 */ /* 0x008fc60007f3e0ff */
[----:B------:R3:W-:Y:S04]  /*12a5a0*/  STL [R1+0x29a4], R6 ;  /* 0x0029a40601007387 */ /* 0x0007e80000100800 */
[----:B---3--:R-:W3:Y:S04]  /*12a5b0*/  LDL.LU.64 R6, [R1+0x5ae0] ;  /* 0x005ae00001067983 */ /* 0x008ee80000300a00 */
[----:B------:R1:W-:Y:S04]  /*12a5c0*/  STL [R1+0x29a8], R8 ;  /* 0x0029a80801007387 */ /* 0x0003e80000100800 */
[----:B------:R-:W3:Y:S04]  /*12a5d0*/  LDL.LU R244, [R1+0x10c0] ;  /* 0x0010c00001f47983 */ /* 0x000ee80000300800 */
[----:B------:R-:W3:Y:S01]  /*12a5e0*/  LDL.LU R245, [R1+0x10c4] ;  /* 0x0010c40001f57983 */ /* 0x000ee20000300800 */
[----:B-1----:R-:W-:-:S03]  /*12a5f0*/  IMAD.X R8, R5, 0x1, R0, P0 ;  /* 0x0000000105087824 */ /* 0x002fc600000e0600 */
[----:B------:R-:W3:Y:S04]  /*12a600*/  LDL.LU R246, [R1+0x10c8] ;  /* 0x0010c80001f67983 */ /* 0x000ee80000300800 */
[----:B------:R-:W3:Y:S01]  /*12a610*/  LDL.LU R247, [R1+0x10cc] ;  /* 0x0010cc0001f77983 */ /* 0x000ee20000300800 */
[----:B------:R-:W-:Y:S01]  /*12a620*/  IMAD.X R20, R21, 0x1, R0, P1 ;  /* 0x0000000115147824 */ /* 0x000fe200008e0600 */
[----:B--2---:R-:W-:-:S05]  /*12a630*/  IADD3 R22, P2, R12, R252, RZ ;  /* 0x000000fc0c167210 */ /* 0x004fca0007f5e0ff */
[----:B------:R-:W-:Y:S04]  /*12a640*/  STL [R1+0x29ac], R22 ;  /* 0x0029ac1601007387 */ /* 0x000fe80000100800 */
[----:B------:R-:W2:Y:S04]  /*12a650*/  LDL.LU.64 R4, [R1+0x5ad8] ;  /* 0x005ad80001047983 */ /* 0x000ea80000300a00 */
[----:B------:R-:W-:Y:S04]  /*12a660*/  STL.64 [R1+0x1130], R24 ;  /* 0x0011301801007387 */ /* 0x000fe80000100a00 */
[----:B------:R-:W-:Y:S04]  /*12a670*/  STL.64 [R1+0x1138], R26 ;  /* 0x0011381a01007387 */ /* 0x000fe80000100a00 */
[----:B------:R1:W-:Y:S02]  /*12a680*/  STL [R1+0x1320], R8 ;  /* 0x0013200801007387 */ /* 0x0003e40000100800 */
[----:B-1----:R-:W-:-:S02]  /*12a690*/  IMAD.X R8, R13, 0x1, R0, P2 ;  /* 0x000000010d087824 */ /* 0x002fc400010e0600 */
[----:B------:R-:W-:Y:S01]  /*12a6a0*/  HMMA.1688.F32.TF32 R12, R228, R14, R16 ;  /* 0x0000000ee40c723c */ /* 0x000fe20000081010 */
[----:B------:R-:W-:Y:S04]  /*12a6b0*/  STL [R1+0x1324], R20 ;  /* 0x0013241401007387 */ /* 0x000fe80000100800 */
[----:B------:R-:W-:-:S15]  /*12a6c0*/  STL [R1+0x1328], R8 ;  /* 0x0013280801007387 */ /* 0x000fde0000100800 */
[----:B------:R-:W-:-:S03]  /*12a6d0*/  NOP ;  /* 0x0000000000007918 */ /* 0x000fc60000000000 */
[----:B------:R4:W-:Y:S04]  /*12a6e0*/  STL.64 [R1+0x1110], R12 ;  /* 0x0011100c01007387 */ /* 0x0009e80000100a00 */
[----:B------:R1:W-:Y:S04]  /*12a6f0*/  STL.64 [R1+0x1118], R14 ;  /* 0x0011180e01007387 */ /* 0x0003e80000100a00 */
[----:B------:R-:W2:Y:S01]  /*12a700*/  LDL.LU.64 R16, [R1+0x5ad0] ;  /* 0x005ad00001107983 */ /* 0x000ea20000300a00 */
[----:B----4-:R-:W-:-:S05]  /*12a710*/  IADD3 R12, P0, R10, R252, RZ ;  /* 0x000000fc0a0c7210 */ /* 0x010fca0007f1e0ff */
[----:B------:R-:W-:Y:S04]  /*12a720*/  STL [R1+0x1304], R12 ;  /* 0x0013040c01007387 */ /* 0x000fe80000100800 */
[----:B-1----:R-:W4:Y:S01]  /*12a730*/  LDL.LU.64 R14, [R1+0x5ac8] ;  /* 0x005ac800010e7983 */ /* 0x002f220000300a00 */
[----:B------:R-:W-:Y:S01]  /*12a740*/  HMMA.1688.F32.TF32 R20, R228, R74, R248 ;  /* 0x0000004ae414723c */ /* 0x000fe200000810f8 */
[----:B---3--:R-:W-:-:S05]  /*12a750*/  IADD3 R8, P1, R6, R252, RZ ;  /* 0x000000fc06087210 */ /* 0x008fca0007f3e0ff */
[----:B------:R2:W-:Y:S04]  /*12a760*/  STL [R1+0x1308], R8 ;  /* 0x0013080801007387 */ /* 0x0005e80000100800 */
[----:B------:R-:W3:Y:S04]  /*12a770*/  LDL.LU R24, [R1+0x10b0] ;  /* 0x0010b00001187983 */ /* 0x000ee80000300800 */
[----:B------:R-:W3:Y:S04]  /*12a780*/  LDL.LU R25, [R1+0x10b4] ;  /* 0x0010b40001197983 */ /* 0x000ee80000300800 */
[----:B------:R-:W3:Y:S04]  /*12a790*/  LDL.LU R26, [R1+0x10b8] ;  /* 0x0010b800011a7983 */ /* 0x000ee80000300800 */
[----:B------:R-:W3:Y:S04]  /*12a7a0*/  LDL.LU R27, [R1+0x10bc] ;  /* 0x0010bc00011b7983 */ /* 0x000ee80000300800 */
[----:B------:R-:W3:Y:S01]  /*12a7b0*/  LDL.LU R248, [R1+0x1090] ;  /* 0x0010900001f87983 */ /* 0x000ee20000300800 */
[----:B------:R-:W-:-:S02]  /*12a7c0*/  IADD3.X R10, R11, R0, RZ, P0, !PT ;  /* 0x000000000b0a7210 */ /* 0x000fc400007fe4ff */
[----:B--2---:R-:W-:-:S05]  /*12a7d0*/  IADD3 R8, P2, R4, R252, RZ ;  /* 0x000000fc04087210 */ /* 0x004fca0007f5e0ff */
[----:B------:R1:W-:Y:S04]  /*12a7e0*/  STL [R1+0x130c], R8 ;  /* 0x00130c0801007387 */ /* 0x0003e80000100800 */
[----:B------:R-:W-:Y:S04]  /*12a7f0*/  STL.64 [R1+0x1100], R20 ;  /* 0x0011001401007387 */ /* 0x000fe80000100a00 */
[----:B------:R2:W-:Y:S04]  /*12a800*/  STL.64 [R1+0x1108], R22 ;  /* 0x0011081601007387 */ /* 0x0005e80000100a00 */
[----:B------:R-:W3:Y:S01]  /*12a810*/  LDL.LU R249, [R1+0x1094] ;  /* 0x0010940001f97983 */ /* 0x000ee20000300800 */
[----:B-1----:R-:W-:-:S03]  /*12a820*/  IMAD.X R8, R7, 0x1, R0, P1 ;  /* 0x0000000107087824 */ /* 0x002fc600008e0600 */
[----:B------:R-:W3:Y:S01]  /*12a830*/  LDL.LU R250, [R1+0x1098] ;  /* 0x0010980001fa7983 */ /* 0x000ee20000300800 */
[----:B--2---:R-:W-:Y:S03]  /*12a840*/  HMMA.1688.F32.TF32 R20, R228, R142, R244 ;  /* 0x0000008ee414723c */ /* 0x004fe600000810f4 */
[----:B------:R-:W2:Y:S01]  /*12a850*/  LDL.LU R251, [R1+0x109c] ;  /* 0x00109c0001fb7983 */ /* 0x000ea20000300800 */
[----:B------:R-:W-:-:S03]  /*12a860*/  IMAD.X R5, R5, 0x1, R0, P2 ;  /* 0x0000000105057824 */ /* 0x000fc600010e0600 */
[----:B------:R-:W-:Y:S04]  /*12a870*/  STL [R1+0x12e0], R10 ;  /* 0x0012e00a01007387 */ /* 0x000fe80000100800 */
[----:B------:R-:W2:Y:S04]  /*12a880*/  LDL.LU.64 R6, [R1+0x5ac0] ;  /* 0x005ac00001067983 */ /* 0x000ea80000300a00 */
[----:B------:R4:W-:Y:S04]  /*12a890*/  STL [R1+0x12e4], R8 ;  /* 0x0012e40801007387 */ /* 0x0009e80000100800 */
[----:B------:R-:W-:Y:S01]  /*12a8a0*/  STL [R1+0x12e8], R5 ;  /* 0x0012e80501007387 */ /* 0x000fe20000100800 */
[----:B------:R-:W-:-:S05]  /*12a8b0*/  IADD3 R4, P0, R16, R252, RZ ;  /* 0x000000fc10047210 */ /* 0x000fca0007f1e0ff */
[----:B------:R1:W-:Y:S01]  /*12a8c0*/  STL [R1+0x12ec], R4 ;  /* 0x0012ec0401007387 */ /* 0x0003e20000100800 */
[----:B----4-:R-:W-:-:S03]  /*12a8d0*/  IADD3 R8, P1, R14, R252, RZ ;  /* 0x000000fc0e087210 */ /* 0x010fc60007f3e0ff */
[----:B-1----:R-:W4:Y:S04]  /*12a8e0*/  LDL.LU.64 R4, [R1+0x5ab8] ;  /* 0x005ab80001047983 */ /* 0x002f280000300a00 */
[----:B------:R-:W-:Y:S04]  /*12a8f0*/  STL [R1+0x1300], R8 ;  /* 0x0013000801007387 */ /* 0x000fe80000100800 */
[----:B------:R-:W4:Y:S04]  /*12a900*/  LDL.LU.64 R12, [R1+0x5ab0] ;  /* 0x005ab000010c7983 */ /* 0x000f280000300a00 */
[----:B------:R1:W-:Y:S04]  /*12a910*/  STL.64 [R1+0x10f0], R20 ;  /* 0x0010f01401007387 */ /* 0x0003e80000100a00 */
[----:B------:R1:W-:Y:S04]  /*12a920*/  STL.64 [R1+0x10f8], R22 ;  /* 0x0010f81601007387 */ /* 0x0003e80000100a00 */
[----:B------:R-:W4:Y:S04]  /*12a930*/  LDL.LU.64 R18, [R1+0x5aa8] ;  /* 0x005aa80001127983 */ /* 0x000f280000300a00 */
[----:B------:R-:W4:Y:S01]  /*12a940*/  LDL.LU.64 R10, [R1+0x5aa0] ;  /* 0x005aa000010a7983 */ /* 0x000f220000300a00 */
[----:B---3--:R-:W-:Y:S03]  /*12a950*/  HMMA.1688.F32.TF32 R24, R228, R146, R24 ;  /* 0x00000092e418723c */ /* 0x008fe60000081018 */
[----:B-1----:R-:W3:Y:S04]  /*12a960*/  LDL.LU R20, [R1+0x1070] ;  /* 0x0010700001147983 */ /* 0x002ee80000300800 */
[----:B------:R-:W3:Y:S01]  /*12a970*/  LDL.LU R21, [R1+0x1074] ;  /* 0x0010740001157983 */ /* 0x000ee20000300800 */
[----:B------:R-:W-:-:S03]  /*12a980*/  IMAD.X R8, R17, 0x1, R0, P0 ;  /* 0x0000000111087824 */ /* 0x000fc600000e0600 */
[----:B------:R-:W3:Y:S04]  /*12a990*/  LDL.LU R22, [R1+0x1078] ;  /* 0x0010780001167983 */ /* 0x000ee80000300800 */
[----:B------:R-:W3:Y:S04]  /*12a9a0*/  LDL.LU R23, [R1+0x107c] ;  /* 0x00107c0001177983 */ /* 0x000ee80000300800 */
[----:B------:R-:W3:Y:S04]  /*12a9b0*/  LDL.LU R244, [R1+0x1040] ;  /* 0x0010400001f47983 */ /* 0x000ee80000300800 */
[----:B------:R-:W3:Y:S04]  /*12a9c0*/  LDL.LU R245, [R1+0x1044] ;  /* 0x0010440001f57983 */ /* 0x000ee80000300800 */
[----:B------:R-:W3:Y:S01]  /*12a9d0*/  LDL.LU R246, [R1+0x1048] ;  /* 0x0010480001f67983 */ /* 0x000ee20000300800 */
[----:B------:R-:W-:-:S03]  /*12a9e0*/  IADD3.X R14, R15, R0, RZ, P1, !PT ;  /* 0x000000000f0e7210 */ /* 0x000fc60000ffe4ff */
[----:B------:R-:W3:Y:S01]  /*12a9f0*/  LDL.LU R247, [R1+0x104c] ;  /* 0x00104c0001f77983 */ /* 0x000ee20000300800 */
[----:B--2---:R-:W-:-:S05]  /*12aa00*/  IADD3 R28, P2, R6, R252, RZ ;  /* 0x000000fc061c7210 */ /* 0x004fca0007f5e0ff */
[----:B------:R-:W-:Y:S01]  /*12aa10*/  STL [R1+0x12d8], R28 ;  /* 0x0012d81c01007387 */ /* 0x000fe20000100800 */
[----:B------:R-:W-:-:S03]  /*12aa20*/  IMAD.X R6, R7, 0x1, R0, P2 ;  /* 0x0000000107067824 */ /* 0x000fc600010e0600 */
[----:B------:R-:W2:Y:S04]  /*12aa30*/  LDL.LU.64 R16, [R1+0x5a98] ;  /* 0x005a980001107983 */ /* 0x000ea80000300a00 */
[----:B------:R4:W-:Y:S04]  /*12aa40*/  STL [R1+0x12bc], R8 ;  /* 0x0012bc0801007387 */ /* 0x0009e80000100800 */
[----:B------:R1:W-:Y:S01]  /*12aa50*/  STL [R1+0x12d0], R14 ;  /* 0x0012d00e01007387 */ /* 0x0003e20000100800 */
[----:B----4-:R-:W-:-:S05]  /*12aa60*/  IADD3 R8, P0, R4, R252, RZ ;  /* 0x000000fc04087210 */ /* 0x010fca0007f1e0ff */
[----:B------:R4:W-:Y:S01]  /*12aa70*/  STL [R1+0x12dc], R8 ;  /* 0x0012dc0801007387 */ /* 0x0009e20000100800 */
[----:B-1----:R-:W-:-:S03]  /*12aa80*/  IADD3 R14, P1, R12, R252, RZ ;  /* 0x000000fc0c0e7210 */ /* 0x002fc60007f3e0ff */
[----:B------:R1:W-:Y:S04]  /*12aa90*/  STL [R1+0x12d4], R6 ;  /* 0x0012d40601007387 */ /* 0x0003e80000100800 */
[----:B------:R-:W-:Y:S01]  /*12aaa0*/  STL.64 [R1+0x10e0], R24 ;  /* 0x0010e01801007387 */ /* 0x000fe20000100a00 */
[----:B----4-:R-:W-:-:S03]  /*12aab0*/  IMAD.X R8, R5, 0x1, R0, P0 ;  /* 0x0000000105087824 */ /* 0x010fc600000e0600 */
[----:B------:R-:W-:Y:S04]  /*12aac0*/  STL.64 [R1+0x10e8], R26 ;  /* 0x0010e81a01007387 */ /* 0x000fe80000100a00 */
[----:B-1----:R-:W4:Y:S01]  /*12aad0*/  LDL.LU.64 R6, [R1+0x5a90] ;  /* 0x005a900001067983 */ /* 0x002f220000300a00 */
[----:B------:R-:W-:-:S03]  /*12aae0*/  IADD3 R15, P0, R18, R252, RZ ;  /* 0x000000fc120f7210 */ /* 0x000fc60007f1e0ff */
[----:B------:R1:W-:Y:S04]  /*12aaf0*/  STL [R1+0x12b0], R14 ;  /* 0x0012b00e01007387 */ /* 0x0003e80000100800 */
[----:B------:R-:W4:Y:S01]  /*12ab00*/  LDL.LU.64 R4, [R1+0x5a88] ;  /* 0x005a880001047983 */ /* 0x000f220000300a00 */
[----:B-1----:R-:W-:-:S03]  /*12ab10*/  IADD3 R14, P2, R10, R252, RZ ;  /* 0x000000fc0a0e7210 */ /* 0x002fc60007f5e0ff */
[----:B------:R1:W-:Y:S04]  /*12ab20*/  STL [R1+0xac0], R8 ;  /* 0x000ac00801007387 */ /* 0x0003e80000100800 */
[----:B------:R-:W-:Y:S04]  /*12ab30*/  STL [R1+0x12b4], R15 ;  /* 0x0012b40f01007387 */ /* 0x000fe80000100800 */
[----:B------:R3:W-:Y:S01]  /*12ab40*/  STL [R1+0x12b8], R14 ;  /* 0x0012b80e01007387 */ /* 0x0007e20000100800 */
[----:B-1----:R-:W-:-:S03]  /*12ab50*/  IMAD.X R8, R13, 0x1, R0, P1 ;  /* 0x000000010d087824 */ /* 0x002fc600008e0600 */
[----:B---3--:R-:W3:Y:S04]  /*12ab60*/  LDL.LU.64 R14, [R1+0x5a80] ;  /* 0x005a8000010e7983 */ /* 0x008ee80000300a00 */
[----:B------:R2:W-:Y:S04]  /*12ab70*/  STL [R1+0xac4], R8 ;  /* 0x000ac40801007387 */ /* 0x0005e80000100800 */
[----:B------:R-:W3:Y:S01]  /*12ab80*/  LDL.LU.64 R12, [R1+0x5a78] ;  /* 0x005a7800010c7983 */ /* 0x000ee20000300a00 */
[----:B------:R-:W-:Y:S01]  /*12ab90*/  HMMA.1688.F32.TF32 R24, R228, R86, R248 ;  /* 0x00000056e418723c */ /* 0x000fe200000810f8 */
[----:B------:R-:W-:Y:S01]  /*12aba0*/  IADD3.X R19, R19, R0, RZ, P0, !PT ;  /* 0x0000000013137210 */ /* 0x000fe200007fe4ff */
[----:B------:R-:W-:-:S04]  /*12abb0*/  IMAD.X R18, R11, 0x1, R0, P2 ;  /* 0x000000010b127824 */ /* 0x000fc800010e0600 */
[----:B------:R-:W-:-:S15]  /*12abc0*/  HMMA.1688.F32.TF32 R20, R228, R90, R20 ;  /* 0x0000005ae414723c */ /* 0x000fde0000081014 */
[----:B------:R-:W-:-:S02]  /*12abd0*/  NOP ;  /* 0x0000000000007918 */ /* 0x000fc40000000000 */
[----:B------:R-:W-:Y:S04]  /*12abe0*/  STL.64 [R1+0x1210], R24 ;  /* 0x0012101801007387 */ /* 0x000fe80000100a00 */
[----:B------:R-:W-:Y:S04]  /*12abf0*/  STL.64 [R1+0x1218], R26 ;  /* 0x0012181a01007387 */ /* 0x000fe80000100a00 */
[----:B------:R-:W-:Y:S04]  /*12ac00*/  STL [R1+0xa64], R19 ;  /* 0x000a641301007387 */ /* 0x000fe80000100800 */
[----:B------:R-:W3:Y:S04]  /*12ac10*/  LDL.LU.64 R10, [R1+0x5a70] ;  /* 0x005a7000010a7983 */ /* 0x000ee80000300a00 */
[----:B------:R-:W-:Y:S04]  /*12ac20*/  STL [R1+0xa80], R18 ;  /* 0x000a801201007387 */ /* 0x000fe80000100800 */
[----:B------:R-:W3:Y:S01]  /*12ac30*/  LDL.LU R248, [R1+0x1020] ;  /* 0x0010200001f87983 */ /* 0x000ee20000300800 */
[----:B--2---:R-:W-:-:S05]  /*12ac40*/  IADD3 R8, P0, R16, R252, RZ ;  /* 0x000000fc10087210 */ /* 0x004fca0007f1e0ff */
[----:B------:R4:W-:Y:S04]  /*12ac50*/  STL [R1+0xa84], R8 ;  /* 0x000a840801007387 */ /* 0x0009e80000100800 */
[----:B------:R-:W2:Y:S04]  /*12ac60*/  LDL.LU R249, [R1+0x1024] ;  /* 0x0010240001f97983 */ /* 0x000ea80000300800 */
[----:B------:R-:W2:Y:S04]  /*12ac70*/  LDL.LU R250, [R1+0x1028] ;  /* 0x0010280001fa7983 */ /* 0x000ea80000300800 */
[----:B------:R-:W2:Y:S01]  /*12ac80*/  LDL.LU R251, [R1+0x102c] ;  /* 0x00102c0001fb7983 */ /* 0x000ea20000300800 */
[----:B----4-:R-:W-:-:S05]  /*12ac90*/  IADD3 R8, P1, R6, R252, RZ ;  /* 0x000000fc06087210 */ /* 0x010fca0007f3e0ff */
[----:B------:R1:W-:Y:S01]  /*12aca0*/  STL [R1+0xaa0], R8 ;  /* 0x000aa00801007387 */ /* 0x0003e20000100800 */
[----:B------:R-:W-:Y:S01]  /*12acb0*/  IADD3 R18, P2, R4, R252, RZ ;  /* 0x000000fc04127210 */ /* 0x000fe20007f5e0ff */
[----:B------:R-:W-:-:S03]  /*12acc0*/  IMAD.X R7, R7, 0x1, R0, P1 ;  /* 0x0000000107077824 */ /* 0x000fc600008e0600 */
[----:B------:R-:W-:Y:S01]  /*12acd0*/  IADD3.X R6, R5, R0, RZ, P2, !PT ;  /* 0x0000000005067210 */ /* 0x000fe200017fe4ff */
[----:B------:R-:W-:Y:S01]  /*12ace0*/  STL [R1+0xaa4], R18 ;  /* 0x000aa41201007387 */ /* 0x000fe20000100800 */
[----:B-1----:R-:W-:-:S03]  /*12acf0*/  IMAD.X R8, R17, 0x1, R0, P0 ;  /* 0x0000000111087824 */ /* 0x002fc600000e0600 */
[----:B------:R-:W-:Y:S04]  /*12ad00*/  STL.64 [R1+0x1250], R20 ;  /* 0x0012501401007387 */ /* 0x000fe80000100a00 */
[----:B------:R-:W-:Y:S04]  /*12ad10*/  STL.64 [R1+0x1258], R22 ;  /* 0x0012581601007387 */ /* 0x000fe80000100a00 */
[----:B------:R-:W-:Y:S04]  /*12ad20*/  STL [R1+0xa20], R8 ;  /* 0x000a200801007387 */ /* 0x000fe80000100800 */
[----:B------:R-:W-:Y:S01]  /*12ad30*/  STL [R1+0xa24], R7 ;  /* 0x000a240701007387 */ /* 0x000fe20000100800 */
[----:B---3--:R-:W-:-:S03]  /*12ad40*/  IADD3 R5, P0, R14, R252, RZ ;  /* 0x000000fc0e057210 */ /* 0x008fc60007f1e0ff */
[----:B------:R1:W-:Y:S04]  /*12ad50*/  STL [R1+0xa40], R6 ;  /* 0x000a400601007387 */ /* 0x0003e80000100800 */
[----:B------:R-:W-:Y:S01]  /*12ad60*/  STL [R1+0xa44], R5 ;  /* 0x000a440501007387 */ /* 0x000fe20000100800 */
[----:B------:R-:W-:-:S03]  /*12ad70*/  IADD3 R4, P1, R12, R252, RZ ;  /* 0x000000fc0c047210 */ /* 0x000fc60007f3e0ff */
[----:B-1----:R-:W3:Y:S04]  /*12ad80*/  LDL.LU.64 R6, [R1+0x5a68] ;  /* 0x005a680001067983 */ /* 0x002ee80000300a00 */
[----:B------:R1:W-:Y:S04]  /*12ad90*/  STL [R1+0xa60], R4 ;  /* 0x000a600401007387 */ /* 0x0003e80000100800 */
[----:B-1----:R-:W4:Y:S01]  /*12ada0*/  LDL.LU.64 R4, [R1+0x5a60] ;  /* 0x005a600001047983 */ /* 0x002f220000300a00 */
[----:B------:R-:W-:Y:S01]  /*12adb0*/  HMMA.1688.F32.TF32 R16, R228, R94, R244 ;  /* 0x0000005ee410723c */ /* 0x000fe200000810f4 */
[----:B------:R-:W-:-:S02]  /*12adc0*/  IMAD.X R14, R15, 0x1, R0, P0 ;  /* 0x000000010f0e7824 */ /* 0x000fc400000e0600 */
[----:B------:R-:W-:Y:S01]  /*12add0*/  IMAD.X R12, R13, 0x1, R0, P1 ;  /* 0x000000010d0c7824 */ /* 0x000fe200008e0600 */
[----:B------:R-:W-:-:S15]  /*12ade0*/  IADD3 R8, P2, R10, R252, RZ ;  /* 0x000000fc0a087210 */ /* 0x000fde0007f5e0ff */
[----:B------:R-:W-:-:S04]  /*12adf0*/  NOP ;  /* 0x0000000000007918 */ /* 0x000fc80000000000 */
[----:B------:R-:W-:Y:S04]  /*12ae00*/  STL.64 [R1+0x12a0], R16 ;  /* 0x0012a01001007387 */ /* 0x000fe80000100a00 */
[----:B------:R1:W-:Y:S04]  /*12ae10*/  STL.64 [R1+0x12a8], R18 ;  /* 0x0012a81201007387 */ /* 0x0003e80000100a00 */
[----:B------:R-:W4:Y:S04]  /*12ae20*/  LDL.LU R28, [R1+0x1000] ;  /* 0x00100000011c7983 */ /* 0x000f280000300800 */
[----:B------:R-:W-:Y:S04]  /*12ae30*/  STL [R1+0xa00], R8 ;  /* 0x000a000801007387 */ /* 0x000fe80000100800 */
[----:B------:R-:W4:Y:S04]  /*12ae40*/  LDL.LU R29, [R1+0x1004] ;  /* 0x00100400011d7983 */ /* 0x000f280000300800 */
[----:B------:R-:W4:Y:S04]  /*12ae50*/  LDL.LU R30, [R1+0x1008] ;  /* 0x00100800011e7983 */ /* 0x000f280000300800 */
[----:B------:R-:W4:Y:S04]  /*12ae60*/  LDL.LU R31, [R1+0x100c] ;  /* 0x00100c00011f7983 */ /* 0x000f280000300800 */
[----:B------:R-:W4:Y:S04]  /*12ae70*/  LDL.LU.64 R24, [R1+0x5a58] ;  /* 0x005a580001187983 */ /* 0x000f280000300a00 */
[----:B------:R-:W4:Y:S04]  /*12ae80*/  LDL.LU R20, [R1+0xfe0] ;  /* 0x000fe00001147983 */ /* 0x000f280000300800 */
[----:B------:R-:W4:Y:S04]  /*12ae90*/  LDL.LU R21, [R1+0xfe4] ;  /* 0x000fe40001157983 */ /* 0x000f280000300800 */
[----:B------:R-:W4:Y:S04]  /*12aea0*/  LDL.LU R22, [R1+0xfe8] ;  /* 0x000fe80001167983 */ /* 0x000f280000300800 */
[----:B------:R-:W4:Y:S04]  /*12aeb0*/  LDL.LU R23, [R1+0xfec] ;  /* 0x000fec0001177983 */ /* 0x000f280000300800 */
[----:B-1----:R-:W4:Y:S04]  /*12aec0*/  LDL.LU.64 R18, [R1+0x5a50] ;  /* 0x005a500001127983 */ /* 0x002f280000300a00 */
[----:B------:R-:W4:Y:S04]  /*12aed0*/  LDL.LU R244, [R1+0xfd0] ;  /* 0x000fd00001f47983 */ /* 0x000f280000300800 */
[----:B------:R-:W4:Y:S04]  /*12aee0*/  LDL.LU R245, [R1+0xfd4] ;  /* 0x000fd40001f57983 */ /* 0x000f280000300800 */
[----:B------:R-:W4:Y:S04]  /*12aef0*/  LDL.LU R246, [R1+0xfd8] ;  /* 0x000fd80001f67983 */ /* 0x000f280000300800 */
[----:B------:R-:W4:Y:S04]  /*12af00*/  LDL.LU R247, [R1+0xfdc] ;  /* 0x000fdc0001f77983 */ /* 0x000f280000300800 */
[----:B------:R-:W-:Y:S04]  /*12af10*/  STL [R1+0x9c4], R14 ;  /* 0x0009c40e01007387 */ /* 0x000fe80000100800 */
[----:B------:R2:W-:Y:S01]  /*12af20*/  STL [R1+0x9e0], R12 ;  /* 0x0009e00c01007387 */ /* 0x0005e20000100800 */
[----:B------:R-:W-:Y:S01]  /*12af30*/  IMAD.X R10, R11, 0x1, R0, P2 ;  /* 0x000000010b0a7824 */ /* 0x000fe200010e0600 */
[----:B--2---:R-:W-:Y:S01]  /*12af40*/  HMMA.1688.F32.TF32 R12, R232, R98, R248 ;  /* 0x00000062e80c723c */ /* 0x004fe200000810f8 */
[----:B---3--:R-:W-:-:S05]  /*12af50*/  IADD3 R8, P0, R6, R252, RZ ;  /* 0x000000fc06087210 */ /* 0x008fca0007f1e0ff */
[----:B------:R4:W-:Y:S01]  /*12af60*/  STL [R1+0xa04], R8 ;  /* 0x000a040801007387 */ /* 0x0009e20000100800 */
[----:B------:R-:W-:-:S03]  /*12af70*/  IADD3.X R6, R7, R0, RZ, P0, !PT ;  /* 0x0000000007067210 */ /* 0x000fc600007fe4ff */
[----:B------:R-:W-:-:S13]  /*12af80*/  STL [R1+0x9e4], R10 ;  /* 0x0009e40a01007387 */ /* 0x000fda0000100800 */
[----:B------:R1:W-:Y:S01]  /*12af90*/  STL.64 [R1+0x1460], R12 ;  /* 0x0014600c01007387 */ /* 0x0003e20000100a00 */
[----:B----4-:R-:W-:-:S03]  /*12afa0*/  IADD3 R8, P1, R4, R252, RZ ;  /* 0x000000fc04087210 */ /* 0x010fc60007f3e0ff */
[----:B------:R-:W-:Y:S04]  /*12afb0*/  STL.64 [R1+0x1468], R14 ;  /* 0x0014680e01007387 */ /* 0x000fe80000100a00 */
[----:B------:R-:W2:Y:S04]  /*12afc0*/  LDL.LU.64 R16, [R1+0x5a48] ;  /* 0x005a480001107983 */ /* 0x000ea80000300a00 */
[----:B------:R-:W-:Y:S04]  /*12afd0*/  STL [R1+0x9a0], R8 ;  /* 0x0009a00801007387 */ /* 0x000fe80000100800 */
[----:B-1----:R-:W3:Y:S04]  /*12afe0*/  LDL.LU.64 R12, [R1+0x5a40] ;  /* 0x005a4000010c7983 */ /* 0x002ee80000300a00 */
[----:B------:R1:W-:Y:S04]  /*12aff0*/  STL [R1+0x980], R6 ;  /* 0x0009800601007387 */ /* 0x0003e80000100800 */
[----:B-1----:R-:W4:Y:S04]  /*12b000*/  LDL.LU.64 R6, [R1+0x5a38] ;  /* 0x005a380001067983 */ /* 0x002f280000300a00 */
[----:B------:R-:W4:Y:S04]  /*12b010*/  LDL.LU.64 R14, [R1+0x5a30] ;  /* 0x005a3000010e7983 */ /* 0x000f280000300a00 */
[----:B------:R-:W4:Y:S04]  /*12b020*/  LDL.LU.64 R10, [R1+0x5a28] ;  /* 0x005a2800010a7983 */ /* 0x000f280000300a00 */
[----:B------:R-:W4:Y:S01]  /*12b030*/  LDL.LU R248, [R1+0xfb0] ;  /* 0x000fb00001f87983 */ /* 0x000f220000300800 */
[----:B------:R-:W-:Y:S01]  /*12b040*/  HMMA.1688.F32.TF32 R28, R232, R106, R28 ;  /* 0x0000006ae81c723c */ /* 0x000fe2000008101c */
[----:B------:R-:W-:-:S05]  /*12b050*/  IADD3 R26, P0, R24, R252, RZ ;  /* 0x000000fc181a7210 */ /* 0x000fca0007f1e0ff */
[----:B------:R-:W-:Y:S01]  /*12b060*/  STL [R1+0x9a4], R26 ;  /* 0x0009a41a01007387 */ /* 0x000fe20000100800 */
[----:B------:R-:W-:Y:S01]  /*12b070*/  IMAD.X R24, R25, 0x1, R0, P0 ;  /* 0x0000000119187824 */ /* 0x000fe200000e0600 */
[----:B------:R-:W-:Y:S01]  /*12b080*/  HMMA.1688.F32.TF32 R20, R232, R170, R20 ;  /* 0x000000aae814723c */ /* 0x000fe20000081014 */
[----:B------:R-:W-:-:S05]  /*12b090*/  IADD3 R8, P2, R18, R252, RZ ;  /* 0x000000fc12087210 */ /* 0x000fca0007f5e0ff */
[----:B------:R1:W-:Y:S04]  /*12b0a0*/  STL [R1+0x9c0], R8 ;  /* 0x0009c00801007387 */ /* 0x0003e80000100800 */
[----:B------:R-:W4:Y:S04]  /*12b0b0*/  LDL.LU R249, [R1+0xfb4] ;  /* 0x000fb40001f97983 */ /* 0x000f280000300800 */
[----:B------:R-:W4:Y:S01]  /*12b0c0*/  LDL.LU R250, [R1+0xfb8] ;  /* 0x000fb80001fa7983 */ /* 0x000f220000300800 */
[----:B-1----:R-:W-:-:S03]  /*12b0d0*/  IMAD.X R8, R5, 0x1, R0, P1 ;  /* 0x0000000105087824 */ /* 0x002fc600008e0600 */
[----:B------:R-:W4:Y:S04]  /*12b0e0*/  LDL.LU R251, [R1+0xfbc] ;  /* 0x000fbc0001fb7983 */ /* 0x000f280000300800 */
[----:B------:R-:W4:Y:S04]  /*12b0f0*/  LDL.LU.64 R4, [R1+0x5a20] ;  /* 0x005a200001047983 */ /* 0x000f280000300a00 */
[----:B------:R1:W-:Y:S04]  /*12b100*/  STL [R1+0x984], R8 ;  /* 0x0009840801007387 */ /* 0x0003e80000100800 */
[----:B------:R-:W-:Y:S01]  /*12b110*/  STL.64 [R1+0x1470], R28 ;  /* 0x0014701c01007387 */ /* 0x000fe20000100a00 */
[----:B-1----:R-:W-:-:S03]  /*12b120*/  IMAD.X R8, R19, 0x1, R0, P2 ;  /* 0x0000000113087824 */ /* 0x002fc600010e0600 */
[----:B------:R-:W-:Y:S04]  /*12b130*/  STL.64 [R1+0x1478], R30 ;  /* 0x0014781e01007387 */ /* 0x000fe80000100a00 */
[----:B------:R-:W-:Y:S04]  /*12b140*/  STL [R1+0x924], R24 ;  /* 0x0009241801007387 */ /* 0x000fe80000100800 */
[----:B------:R4:W-:Y:S01]  /*12b150*/  STL [R1+0x940], R8 ;  /* 0x0009400801007387 */ /* 0x0009e20000100800 */
[-C--:B--2---:R-:W-:Y:S02]  /*12b160*/  IADD3 R19, P0, R16, R252.reuse, RZ ;  /* 0x000000fc10137210 */ /* 0x084fe40007f1e0ff */
[----:B---3--:R-:W-:-:S03]  /*12b170*/  IADD3 R18, P1, R12, R252, RZ ;  /* 0x000000fc0c127210 */ /* 0x008fc60007f3e0ff */
[----:B------:R-:W-:Y:S04]  /*12b180*/  STL [R1+0x944], R19 ;  /* 0x0009441301007387 */ /* 0x000fe80000100800 */
[----:B------:R-:W-:Y:S01]  /*12b190*/  STL [R1+0x960], R18 ;  /* 0x0009601201007387 */ /* 0x000fe20000100800 */
[----:B----4-:R-:W-:-:S05]  /*12b1a0*/  IADD3 R8, P2, R6, R252, RZ ;  /* 0x000000fc06087210 */ /* 0x010fca0007f5e0ff */
[----:B------:R1:W-:Y:S04]  /*12b1b0*/  STL [R1+0x964], R8 ;  /* 0x0009640801007387 */ /* 0x0003e80000100800 */
[----:B------:R-:W-:Y:S04]  /*12b1c0*/  STL.64 [R1+0x14a0], R20 ;  /* 0x0014a01401007387 */ /* 0x000fe80000100a00 */
[----:B------:R-:W-:Y:S01]  /*12b1d0*/  STL.64 [R1+0x14a8], R22 ;  /* 0x0014a81601007387 */ /* 0x000fe20000100a00 */
[----:B-1----:R-:W-:-:S03]  /*12b1e0*/  IMAD.X R8, R13, 0x1, R0, P1 ;  /* 0x000000010d087824 */ /* 0x002fc600008e0600 */
[----:B------:R-:W2:Y:S01]  /*12b1f0*/  LDL.LU.64 R12, [R1+0x5a18] ;  /* 0x005a1800010c7983 */ /* 0x000ea20000300a00 */
[----:B------:R-:W-:-:S05]  /*12b200*/  IADD3.X R16, R17, R0, RZ, P0, !PT ;  /* 0x0000000011107210 */ /* 0x000fca00007fe4ff */
[----:B------:R1:W-:Y:S02]  /*12b210*/  STL [R1+0x8e0], R16 ;  /* 0x0008e01001007387 */ /* 0x0003e40000100800 */
[----:B-1----:R-:W-:Y:S01]  /*12b220*/  HMMA.1688.F32.TF32 R16, R232, R46, R244 ;  /* 0x0000002ee810723c */ /* 0x002fe200000810f4 */
[--C-:B------:R-:W-:Y:S01]  /*12b230*/  IMAD.X R7, R7, 0x1, R0.reuse, P2 ;  /* 0x0000000107077824 */ /* 0x100fe200010e0600 */
[-C--:B------:R-:W-:Y:S01]  /*12b240*/  IADD3 R6, P0, R14, R252.reuse, RZ ;  /* 0x000000fc0e067210 */ /* 0x080fe20007f1e0ff */
[----:B------:R1:W-:Y:S04]  /*12b250*/  STL [R1+0x8e4], R8 ;  /* 0x0008e40801007387 */ /* 0x0003e80000100800 */
[----:B------:R-:W-:Y:S01]  /*12b260*/  STL [R1+0x900], R7 ;  /* 0x0009000701007387 */ /* 0x000fe20000100800 */
[----:B------:R-:W-:Y:S01]  /*12b270*/  IMAD.X R239, R15, 0x1, R0, P0 ;  /* 0x000000010fef7824 */ /* 0x000fe200000e0600 */
[----:B-1----:R-:W-:-:S02]  /*12b280*/  IADD3 R8, P1, R10, R252, RZ ;  /* 0x000000fc0a087210 */ /* 0x002fc40007f3e0ff */
[----:B------:R1:W-:Y:S02]  /*12b290*/  STL [R1+0x904], R6 ;  /* 0x0009040601007387 */ /* 0x0003e40000100800 */
[----:B------:R-:W-:Y:S02]  /*12b2a0*/  IADD3.X R240, R11, R0, RZ, P1, !PT ;  /* 0x000000000bf07210 */ /* 0x000fe40000ffe4ff */
[----:B-1----:R-:W3:Y:S04]  /*12b2b0*/  LDL.LU.64 R6, [R1+0x5a10] ;  /* 0x005a100001067983 */ /* 0x002ee80000300a00 */
[----:B------:R-:W-:Y:S01]  /*12b2c0*/  STL [R1+0x920], R8 ;  /* 0x0009200801007387 */ /* 0x000fe20000100800 */
[----:B------:R-:W-:-:S03]  /*12b2d0*/  IADD3 R242, P2, R4, R252, RZ ;  /* 0x000000fc04f27210 */ /* 0x000fc60007f5e0ff */
[----:B------:R-:W-:Y:S04]  /*12b2e0*/  STL.64 [R1+0x1490], R16 ;  /* 0x0014901001007387 */ /* 0x000fe80000100a00 */
[----:B------:R1:W-:Y:S01]  /*12b2f0*/  STL.64 [R1+0x1498], R18 ;  /* 0x0014981201007387 */ /* 0x0003e20000100a00 */
[----:B------:R-:W-:-:S03]  /*12b300*/  IMAD.X R241, R5, 0x1, R0, P2 ;  /* 0x0000000105f17824 */ /* 0x000fc600010e0600 */
[----:B------:R-:W-:Y:S04]  /*12b310*/  STL [R1+0xa07c], R242 ;  /* 0x00a07cf201007387 */ /* 0x000fe80000100800 */
[----:B------:R-:W-:Y:S04]  /*12b320*/  STL [R1+0xa080], R239 ;  /* 0x00a080ef01007387 */ /* 0x000fe80000100800 */
[----:B------:R-:W4:Y:S04]  /*12b330*/  LDL.LU R244, [R1+0xfa0] ;  /* 0x000fa00001f47983 */ /* 0x000f280000300800 */
[----:B------:R-:W4:Y:S04]  /*12b340*/  LDL.LU R245, [R1+0xfa4] ;  /* 0x000fa40001f57983 */ /* 0x000f280000300800 */
[----:B------:R-:W4:Y:S04]  /*12b350*/  LDL.LU R246, [R1+0xfa8] ;  /* 0x000fa80001f67983 */ /* 0x000f280000300800 */
[----:B------:R-:W4:Y:S04]  /*12b360*/  LDL.LU R247, [R1+0xfac] ;  /* 0x000fac0001f77983 */ /* 0x000f280000300800 */
[----:B------:R-:W-:Y:S01]  /*12b370*/  STL [R1+0xa084], R240 ;  /* 0x00a084f001007387 */ /* 0x000fe20000100800 */
[----:B--2---:R-:W-:-:S05]  /*12b380*/  IADD3 R243, P0, R12, R252, RZ ;  /* 0x000000fc0cf37210 */ /* 0x004fca0007f1e0ff */
[----:B------:R2:W-:Y:S04]  /*12b390*/  STL [R1+0xa088], R243 ;  /* 0x00a088f301007387 */ /* 0x0005e80000100800 */
[----:B------:R-:W-:Y:S04]  /*12b3a0*/  STL [R1+0xa08c], R241 ;  /* 0x00a08cf101007387 */ /* 0x000fe80000100800 */
[----:B------:R-:W4:Y:S04]  /*12b3b0*/  LDL.LU.64 R10, [R1+0x5158] ;  /* 0x00515800010a7983 */ /* 0x000f280000300a00 */
[----:B------:R-:W4:Y:S01]  /*12b3c0*/  LDL.LU.64 R28, [R1+0x5150] ;  /* 0x00515000011c7983 */ /* 0x000f220000300a00 */
[----:B-1----:R-:W-:Y:S01]  /*12b3d0*/  HMMA.1688.F32.TF32 R16, R232, R50, R248 ;  /* 0x00000032e810723c */ /* 0x002fe200000810f8 */
[----:B------:R-:W-:-:S15]  /*12b3e0*/  IMAD.X R236, R13, 0x1, R0, P0 ;  /* 0x000000010dec7824 */ /* 0x000fde00000e0600 */
[----:B------:R-:W-:-:S07]  /*12b3f0*/  NOP ;  /* 0x0000000000007918 */ /* 0x000fce0000000000 */
[----:B------:R-:W-:Y:S04]  /*12b400*/  STL.64 [R1+0x2150], R16 ;  /* 0x0021501001007387 */ /* 0x000fe80000100a00 */
[----:B------:R-:W-:Y:S04]  /*12b410*/  STL.64 [R1+0x2158], R18 ;  /* 0x0021581201007387 */ /* 0x000fe80000100a00 */
[----:B------:R-:W4:Y:S04]  /*12b420*/  LDL.LU R24, [R1+0xf80] ;  /* 0x000f800001187983 */ /* 0x000f280000300800 */
[----:B------:R-:W4:Y:S01]  /*12b430*/  LDL.LU R25, [R1+0xf84] ;  /* 0x000f840001197983 */ /* 0x000f220000300800 */
[----:B---3--:R-:W-:-:S03]  /*12b440*/  IADD3 R238, P2, R6, R252, RZ ;  /* 0x000000fc06ee7210 */ /* 0x008fc60007f5e0ff */
[----:B------:R-:W3:Y:S04]  /*12b450*/  LDL.LU R26, [R1+0xf88] ;  /* 0x000f8800011a7983 */ /* 0x000ee80000300800 */
[----:B------:R-:W3:Y:S04]  /*12b460*/  LDL.LU R27, [R1+0xf8c] ;  /* 0x000f8c00011b7983 */ /* 0x000ee80000300800 */
[----:B------:R-:W3:Y:S04]  /*12b470*/  LDL.LU.64 R4, [R1+0x5138] ;  /* 0x0051380001047983 */ /* 0x000ee80000300a00 */
[----:B--2---:R-:W2:Y:S04]  /*12b480*/  LDL.LU.64 R242, [R1+0x998] ;  /* 0x0009980001f27983 */ /* 0x004ea80000300a00 */
[----:B------:R-:W-:Y:S04]  /*12b490*/  STL [R1+0xa090], R238 ;  /* 0x00a090ee01007387 */ /* 0x000fe80000100800 */
[----:B------:R-:W2:Y:S04]  /*12b4a0*/  LDL.LU R248, [R1+0xf60] ;  /* 0x000f600001f87983 */ /* 0x000ea80000300800 */
[----:B------:R-:W2:Y:S04]  /*12b4b0*/  LDL.LU R249, [R1+0xf64] ;  /* 0x000f640001f97983 */ /* 0x000ea80000300800 */
[----:B------:R-:W2:Y:S04]  /*12b4c0*/  LDL.LU R250, [R1+0xf68] ;  /* 0x000f680001fa7983 */ /* 0x000ea80000300800 */
[----:B------:R-:W2:Y:S01]  /*12b4d0*/  LDL.LU R251, [R1+0xf6c] ;  /* 0x000f6c0001fb7983 */ /* 0x000ea20000300800 */
[----:B------:R-:W-:-:S03]  /*12b4e0*/  IMAD.X R237, R7, 0x1, R0, P2 ;  /* 0x0000000107ed7824 */ /* 0x000fc600010e0600 */
[----:B------:R-:W-:Y:S01]  /*12b4f0*/  STL [R1+0xa094], R236 ;  /* 0x00a094ec01007387 */ /* 0x000fe20000100800 */
[-C--:B----4-:R-:W-:Y:S02]  /*12b500*/  IADD3 R12, P0, R10, R252.reuse, RZ ;  /* 0x000000fc0a0c7210 */ /* 0x090fe40007f1e0ff */
[----:B------:R-:W-:-:S03]  /*12b510*/  IADD3 R8, P1, R28, R252, RZ ;  /* 0x000000fc1c087210 */ /* 0x000fc60007f3e0ff */
[----:B------:R1:W-:Y:S04]  /*12b520*/  STL [R1+0x2ff0], R12 ;  /* 0x002ff00c01007387 */ /* 0x0003e80000100800 */
[----:B------:R-:W4:Y:S04]  /*12b530*/  LDL.LU.64 R22, [R1+0x5148] ;  /* 0x0051480001167983 */ /* 0x000f280000300a00 */
[----:B------:R3:W-:Y:S04]  /*12b540*/  STL [R1+0x2ff4], R8 ;  /* 0x002ff40801007387 */ /* 0x0007e80000100800 */
[----:B------:R-:W2:Y:S01]  /*12b550*/  LDL.LU.64 R6, [R1+0x5140] ;  /* 0x0051400001067983 */ /* 0x000ea20000300a00 */
[C---:B------:R-:W-:Y:S03]  /*12b560*/  HMMA.1688.F32.TF32 R228, R232.reuse, R182, R244 ;  /* 0x000000b6e8e4723c */ /* 0x040fe600000810f4 */
[----:B-1----:R-:W2:Y:S04]  /*12b570*/  LDL.LU R12, [R1+0xf50] ;  /* 0x000f5000010c7983 */ /* 0x002ea80000300800 */
[----:B------:R-:W2:Y:S04]  /*12b580*/  LDL.LU R13, [R1+0xf54] ;  /* 0x000f5400010d7983 */ /* 0x000ea80000300800 */
[----:B------:R-:W2:Y:S04]  /*12b590*/  LDL.LU R14, [R1+0xf58] ;  /* 0x000f5800010e7983 */ /* 0x000ea80000300800 */
[----:B------:R-:W2:Y:S04]  /*12b5a0*/  LDL.LU R15, [R1+0xf5c] ;  /* 0x000f5c00010f7983 */ /* 0x000ea80000300800 */
[----:B------:R-:W-:Y:S04]  /*12b5b0*/  STL [R1+0xa098], R237 ;  /* 0x00a098ed01007387 */ /* 0x000fe80000100800 */
[----:B------:R-:W2:Y:S04]  /*12b5c0*/  LDL.LU.64 R20, [R1+0x5130] ;  /* 0x0051300001147983 */ /* 0x000ea80000300a00 */
[----:B------:R-:W2:Y:S04]  /*12b5d0*/  LDL.LU.64 R18, [R1+0x5128] ;  /* 0x0051280001127983 */ /* 0x000ea80000300a00 */
[----:B------:R-:W-:Y:S04]  /*12b5e0*/  STL.64 [R1+0x1550], R228 ;  /* 0x001550e401007387 */ /* 0x000fe80000100a00 */
[----:B------:R-:W-:Y:S04]  /*12b5f0*/  STL.64 [R1+0x1558], R230 ;  /* 0x001558e601007387 */ /* 0x000fe80000100a00 */
[----:B------:R-:W2:Y:S01]  /*12b600*/  LDL.LU R244, [R1+0xf40] ;  /* 0x000f400001f47983 */ /* 0x000ea20000300800 */
[----:B---3--:R-:W-:Y:S03]  /*12b610*/  HMMA.1688.F32.TF32 R24, R232, R186, R24 ;  /* 0x000000bae818723c */ /* 0x008fe60000081018 */
[----:B------:R-:W3:Y:S04]  /*12b620*/  LDL.LU R245, [R1+0xf44] ;  /* 0x000f440001f57983 */ /* 0x000ee80000300800 */
[----:B------:R-:W3:Y:S04]  /*12b630*/  LDL.LU R246, [R1+0xf48] ;  /* 0x000f480001f67983 */ /* 0x000ee80000300800 */
[----:B------:R-:W3:Y:S04]  /*12b640*/  LDL.LU R247, [R1+0xf4c] ;  /* 0x000f4c0001f77983 */ /* 0x000ee80000300800 */
[----:B------:R-:W3:Y:S01]  /*12b650*/  LDL.LU.64 R16, [R1+0x5120] ;  /* 0x0051200001107983 */ /* 0x000ee20000300a00 */
[----:B------:R-:W-:-:S03]  /*12b660*/  IADD3.X R30, R11, R0, RZ, P0, !PT ;  /* 0x000000000b1e7210 */ /* 0x000fc600007fe4ff */
[----:B------:R-:W3:Y:S01]  /*12b670*/  LDL.LU.64 R10, [R1+0x5118] ;  /* 0x00511800010a7983 */ /* 0x000ee20000300a00 */
[----:B------:R-:W-:-:S03]  /*12b680*/  IMAD.X R8, R29, 0x1, R0, P1 ;  /* 0x000000011d087824 */ /* 0x000fc600008e0600 */
[----:B------:R-:W-:Y:S04]  /*12b690*/  STL [R1+0x2fdc], R30 ;  /* 0x002fdc1e01007387 */ /* 0x000fe80000100800 */
[----:B------:R1:W-:Y:S01]  /*12b6a0*/  STL [R1+0x2fe0], R8 ;  /* 0x002fe00801007387 */ /* 0x0003e20000100800 */
[----:B------:R-:W-:-:S03]  /*12b6b0*/  LOP3.LUT R239, R3, 0x20, RZ, 0x3c, !PT ;  /* 0x0000002003ef7812 */ /* 0x000fc600078e3cff */
[----:B------:R-:W-:Y:S04]  /*12b6c0*/  LDS R228, [R3+UR10+0x3c400] ;  /* 0x03c4000a03e47984 */ /* 0x000fe80008000800 */
[----:B------:R-:W-:Y:S01]  /*12b6d0*/  LDS R230, [R3+UR10+0x3e400] ;  /* 0x03e4000a03e67984 */ /* 0x000fe20008000800 */
[----:B-1----:R-:W-:-:S03]  /*12b6e0*/  IADD3 R8, P2, R4, R252, RZ ;  /* 0x000000fc04087210 */ /* 0x002fc60007f5e0ff */
[----:B------:R-:W-:Y:S04]  /*12b6f0*/  LDS R229, [R239+UR10+0x3c400] ;  /* 0x03c4000aefe57984 */ /* 0x000fe80008000800 */
[----:B------:R-:W1:Y:S01]  /*12b700*/  LDS R231, [R239+UR10+0x3e400] ;  /* 0x03e4000aefe77984 */ /* 0x000e620008000800 */
[-C--:B----4-:R-:W-:Y:S02]  /*12b710*/  IADD3 R29, P0, R22, R252.reuse, RZ ;  /* 0x000000fc161d7210 */ /* 0x090fe40007f1e0ff */
[----:B--2---:R-:W-:-:S03]  /*12b720*/  IADD3 R28, P1, R6, R252, RZ ;  /* 0x000000fc061c7210 */ /* 0x004fc60007f3e0ff */
[----:B------:R-:W-:Y:S01]  /*12b730*/  STL [R1+0x2fe4], R29 ;  /* 0x002fe41d01007387 */ /* 0x000fe20000100800 */
[----:B------:R-:W-:-:S03]  /*12b740*/  IMAD.X R23, R23, 0x1, R0, P0 ;  /* 0x0000000117177824 */ /* 0x000fc600000e0600 */
[----:B------:R-:W-:Y:S01]  /*12b750*/  STL [R1+0x2fe8], R28 ;  /* 0x002fe81c01007387 */ /* 0x000fe20000100800 */
[----:B------:R-:W-:-:S03]  /*12b760*/  IMAD.X R22, R7, 0x1, R0, P1 ;  /* 0x0000000107167824 */ /* 0x000fc600008e0600 */
[----:B------:R2:W-:Y:S04]  /*12b770*/  STL [R1+0x2fec], R8 ;  /* 0x002fec0801007387 */ /* 0x0005e80000100800 */
[----:B------:R-:W-:Y:S04]  /*12b780*/  STL.64 [R1+0x14c0], R24 ;  /* 0x0014c01801007387 */ /* 0x000fe80000100a00 */
[----:B------:R4:W-:Y:S01]  /*12b790*/  STL.64 [R1+0x14c8], R26 ;  /* 0x0014c81a01007387 */ /* 0x0009e20000100a00 */
[----:B--2---:R-:W-:-:S03]  /*12b7a0*/  IADD3.X R8, R5, R0, RZ, P2, !PT ;  /* 0x0000000005087210 */ /* 0x004fc600017fe4ff */
[----:B------:R-:W-:Y:S04]  /*12b7b0*/  STL [R1+0x2fc8], R23 ;  /* 0x002fc81701007387 */ /* 0x000fe80000100800 */
[----:B------:R-:W2:Y:S04]  /*12b7c0*/  LDL.LU.64 R6, [R1+0x5190] ;  /* 0x0051900001067983 */ /* 0x000ea80000300a00 */
[----:B------:R1:W-:Y:S04]  /*12b7d0*/  STL [R1+0x2fcc], R22 ;  /* 0x002fcc1601007387 */ /* 0x0003e80000100800 */
[----:B------:R-:W2:Y:S01]  /*12b7e0*/  LDL.LU.64 R4, [R1+0x5188] ;  /* 0x0051880001047983 */ /* 0x000ea20000300a00 */
[----:B----4-:R-:W-:Y:S03]  /*12b7f0*/  HMMA.1688.F32.TF32 R24, R232, R126, R248 ;  /* 0x0000007ee818723c */ /* 0x010fe600000810f8 */
[----:B------:R4:W-:Y:S01]  /*12b800*/  STL [R1+0x2fd0], R8 ;  /* 0x002fd00801007387 */ /* 0x0009e20000100800 */
[----:B-1----:R-:W-:-:S02]  /*12b810*/  IADD3 R22, P1, R18, R252, RZ ;  /* 0x000000fc12167210 */ /* 0x002fc40007f3e0ff */
[----:B----4-:R-:W-:-:S05]  /*12b820*/  IADD3 R8, P0, R20, R252, RZ ;  /* 0x000000fc14087210 */ /* 0x010fca0007f1e0ff */
[----:B------:R3:W-:Y:S01]  /*12b830*/  STL [R1+0x2fd4], R8 ;  /* 0x002fd40801007387 */ /* 0x0007e20000100800 */
[----:B------:R-:W-:-:S03]  /*12b840*/  IMAD.X R21, R21, 0x1, R0, P0 ;  /* 0x0000000115157824 */ /* 0x000fc600000e0600 */
[----:B------:R-:W-:Y:S01]  /*12b850*/  STL [R1+0x2fd8], R22 ;  /* 0x002fd81601007387 */ /* 0x000fe20000100800 */
[----:B---3--:R-:W-:-:S07]  /*12b860*/  IADD3 R8, P2, R16, R252, RZ ;  /* 0x000000fc10087210 */ /* 0x008fce0007f5e0ff */
[----:B------:R-:W-:Y:S01]  /*12b870*/  STL.64 [R1+0x1540], R24 ;  /* 0x0015401801007387 */ /* 0x000fe20000100a00 */
[----:B------:R-:W-:Y:S01]  /*12b880*/  IADD3 R20, P0, R10, R252, RZ ;  /* 0x000000fc0a147210 */ /* 0x000fe20007f1e0ff */
[----:B------:R-:W-:Y:S02]  /*12b890*/  HMMA.1688.F32.TF32 R12, R232, R130, R12 ;  /* 0x00000082e80c723c */ /* 0x000fe4000008100c */
[----:B------:R-:W-:Y:S04]  /*12b8a0*/  STL.64 [R1+0x1548], R26 ;  /* 0x0015481a01007387 */ /* 0x000fe80000100a00 */
[----:B------:R1:W-:Y:S04]  /*12b8b0*/  STL [R1+0x2fc0], R8 ;  /* 0x002fc00801007387 */ /* 0x0003e80000100800 */
[----:B------:R-:W-:Y:S04]  /*12b8c0*/  STL [R1+0x2fb4], R21 ;  /* 0x002fb41501007387 */ /* 0x000fe80000100800 */
[----:B------:R-:W3:Y:S01]  /*12b8d0*/  LDL.LU R248, [R1+0xf30] ;  /* 0x000f300001f87983 */ /* 0x000ee20000300800 */
[----:B-1----:R-:W-:-:S03]  /*12b8e0*/  IMAD.X R8, R19, 0x1, R0, P1 ;  /* 0x0000000113087824 */ /* 0x002fc600008e0600 */
[----:B------:R-:W-:Y:S04]  /*12b8f0*/  STL [R1+0x2fc4], R20 ;  /* 0x002fc41401007387 */ /* 0x000fe80000100800 */
[----:B------:R1:W-:Y:S04]  /*12b900*/  STL [R1+0x2fb8], R8 ;  /* 0x002fb80801007387 */ /* 0x0003e80000100800 */
[----:B------:R-:W3:Y:S04]  /*12b910*/  LDL.LU R249, [R1+0xf34] ;  /* 0x000f340001f97983 */ /* 0x000ee80000300800 */
[----:B------:R-:W3:Y:S01]  /*12b920*/  LDL.LU R250, [R1+0xf38] ;  /* 0x000f380001fa7983 */ /* 0x000ee20000300800 */
[----:B-1----:R-:W-:-:S02]  /*12b930*/  IMAD.X R8, R17, 0x1, R0, P2 ;  /* 0x0000000111087824 */ /* 0x002fc400010e0600 */
[----:B------:R-:W-:Y:S01]  /*12b940*/  HMMA.1688.F32.TF32 R16, R232, R242, R244 ;  /* 0x000000f2e810723c */ /* 0x000fe200000810f4 */
[----:B------:R-:W3:Y:S01]  /*12b950*/  LDL.LU R251, [R1+0xf3c] ;  /* 0x000f3c0001fb7983 */ /* 0x000ee20000300800 */
[----:B------:R-:W-:-:S03]  /*12b960*/  IADD3.X R11, R11, R0, RZ, P0, !PT ;  /* 0x000000000b0b7210 */ /* 0x000fc600007fe4ff */
[----:B------:R1:W-:Y:S04]  /*12b970*/  STL [R1+0x2fbc], R8 ;  /* 0x002fbc0801007387 */ /* 0x0003e80000100800 */
[----:B------:R4:W-:Y:S04]  /*12b980*/  STL.64 [R1+0x1530], R12 ;  /* 0x0015300c01007387 */ /* 0x0009e80000100a00 */
[----:B------:R-:W-:Y:S04]  /*12b990*/  STL.64 [R1+0x1538], R14 ;  /* 0x0015380e01007387 */ /* 0x000fe80000100a00 */
[----:B------:R-:W-:Y:S01]  /*12b9a0*/  STL [R1+0x2fa8], R11 ;  /* 0x002fa80b01007387 */ /* 0x000fe20000100800 */
[----:B--2---:R-:W-:-:S02]  /*12b9b0*/  IADD3 R10, P0, R6, R252, RZ ;  /* 0x000000fc060a7210 */ /* 0x004fc40007f1e0ff */
[----:B-1----:R-:W-:-:S03]  /*12b9c0*/  IADD3 R8, P1, R4, R252, RZ ;  /* 0x000000fc04087210 */ /* 0x002fc60007f3e0ff */
[----:B------:R1:W-:Y:S04]  /*12b9d0*/  STL [R1+0x2fac], R10 ;  /* 0x002fac0a01007387 */ /* 0x0003e80000100800 */
[----:B------:R-:W-:Y:S04]  /*12b9e0*/  STL [R1+0x2fb0], R8 ;  /* 0x002fb00801007387 */ /* 0x000fe80000100800 */
[----:B----4-:R-:W2:Y:S04]  /*12b9f0*/  LDL.LU.64 R12, [R1+0x5180] ;  /* 0x00518000010c7983 */ /* 0x010ea80000300a00 */
[----:B------:R-:W4:Y:S04]  /*12ba00*/  LDL.LU R28, [R1+0xf20] ;  /* 0x000f2000011c7983 */ /* 0x000f280000300800 */
[----:B------:R-:W-:Y:S04]  /*12ba10*/  STL.64 [R1+0x14f0], R16 ;  /* 0x0014f01001007387 */ /* 0x000fe80000100a00 */
[----:B------:R3:W-:Y:S04]  /*12ba20*/  STL.64 [R1+0x14f8], R18 ;  /* 0x0014f81201007387 */ /* 0x0007e80000100a00 */
        /* <DEDUP_REMOVED lines=13> */
[----:B---3--:R-:W-:Y:S01]  /*12bb00*/  HMMA.1688.F32.TF32 R248, R232, R74, R248 ;  /* 0x0000004ae8f8723c */ /* 0x008fe200000810f8 */
[----:B------:R-:W-:-:S02]  /*12bb10*/  IMAD.X R7, R7, 0x1, R0, P0 ;  /* 0x0000000107077824 */ /* 0x000fc400000e0600 */
[----:B------:R-:W3:Y:S01]  /*12bb20*/  LDL.LU.64 R18, [R1+0x5168] ;  /* 0x0051680001127983 */ /* 0x000ee20000300a00 */
[----:B------:R-:W-:-:S03]  /*12bb30*/  IMAD.X R5, R5, 0x1, R0, P1 ;  /* 0x0000000105057824 */ /* 0x000fc600008e0600 */
[----:B------:R-:W-:Y:S01]  /*12bb40*/  STL [R1+0x2f9c], R7 ;  /* 0x002f9c0701007387 */ /* 0x000fe20000100800 */
[----:B--2---:R-:W-:-:S05]  /*12bb50*/  IADD3 R6, P0, R12, R252, RZ ;  /* 0x000000fc0c067210 */ /* 0x004fca0007f1e0ff */
[----:B------:R1:W-:Y:S04]  /*12bb60*/  STL [R1+0x2fa4], R6 ;  /* 0x002fa40601007387 */ /* 0x0003e80000100800 */
[----:B------:R-:W-:Y:S04]  /*12bb70*/  STL [R1+0x2fa0], R5 ;  /* 0x002fa00501007387 */ /* 0x000fe80000100800 */
[----:B-1----:R-:W2:Y:S04]  /*12bb80*/  LDL.LU.64 R6, [R1+0x5160] ;  /* 0x0051600001067983 */ /* 0x002ea80000300a00 */
[----:B------:R-:W-:Y:S04]  /*12bb90*/  STL.64 [R1+0x1500], R248 ;  /* 0x001500f801007387 */ /* 0x000fe80000100a00 */
[----:B------:R-:W-:Y:S04]  /*12bba0*/  STL.64 [R1+0x1508], R250 ;  /* 0x001508fa01007387 */ /* 0x000fe80000100a00 */
[----:B------:R-:W2:Y:S01]  /*12bbb0*/  LDL.LU.64 R14, [R1+0x4ac0] ;  /* 0x004ac000010e7983 */ /* 0x000ea20000300a00 */
[----:B----4-:R-:W-:-:S05]  /*12bbc0*/  IADD3 R4, P1, R10, R252, RZ ;  /* 0x000000fc0a047210 */ /* 0x010fca0007f3e0ff */
[----:B------:R1:W-:Y:S04]  /*12bbd0*/  STL [R1+0x2f90], R4 ;  /* 0x002f900401007387 */ /* 0x0003e80000100800 */
[----:B-1----:R-:W4:Y:S01]  /*12bbe0*/  LDL.LU.64 R4, [R1+0x3af0] ;  /* 0x003af00001047983 */ /* 0x002f220000300a00 */
[----:B------:R-:W-:-:S03]  /*12bbf0*/  IMAD.X R16, R13, 0x1, R0, P0 ;  /* 0x000000010d107824 */ /* 0x000fc600000e0600 */
[----:B------:R-:W4:Y:S04]  /*12bc00*/  LDL.LU R248, [R1+0xef0] ;  /* 0x000ef00001f87983 */ /* 0x000f280000300800 */
[----:B------:R-:W4:Y:S04]  /*12bc10*/  LDL.LU R249, [R1+0xef4] ;  /* 0x000ef40001f97983 */ /* 0x000f280000300800 */
[----:B------:R-:W4:Y:S04]  /*12bc20*/  LDL.LU R250, [R1+0xef8] ;  /* 0x000ef80001fa7983 */ /* 0x000f280000300800 */
[----:B------:R-:W4:Y:S04]  /*12bc30*/  LDL.LU R251, [R1+0xefc] ;  /* 0x000efc0001fb7983 */ /* 0x000f280000300800 */
[----:B------:R-:W4:Y:S01]  /*12bc40*/  LDL.LU.64 R12, [R1+0x4ab8] ;  /* 0x004ab800010c7983 */ /* 0x000f220000300a00 */
[----:B------:R-:W-:-:S03]  /*12bc50*/  IADD3 R8, P0, R24, R252, RZ ;  /* 0x000000fc18087210 */ /* 0x000fc60007f1e0ff */
[----:B------:R1:W-:Y:S04]  /*12bc60*/  STL [R1+0x2f88], R16 ;  /* 0x002f881001007387 */ /* 0x0003e80000100800 */
[----:B-1----:R-:W4:Y:S04]  /*12bc70*/  LDL.LU.64 R16, [R1+0x4ab0] ;  /* 0x004ab00001107983 */ /* 0x002f280000300a00 */
[----:B------:R1:W-:Y:S02]  /*12bc80*/  STL [R1+0x2f94], R8 ;  /* 0x002f940801007387 */ /* 0x0003e40000100800 */
[----:B-1----:R-:W-:-:S02]  /*12bc90*/  IADD3.X R8, R11, R0, RZ, P1, !PT ;  /* 0x000000000b087210 */ /* 0x002fc40000ffe4ff */
[----:B------:R-:W4:Y:S01]  /*12bca0*/  LDL.LU.64 R10, [R1+0x3ad0] ;  /* 0x003ad000010a7983 */ /* 0x000f220000300a00 */
[----:B------:R-:W-:Y:S01]  /*12bcb0*/  HMMA.1688.F32.TF32 R28, R232, R142, R28 ;  /* 0x0000008ee81c723c */ /* 0x000fe2000008101c */
[----:B---3--:R-:W-:-:S05]  /*12bcc0*/  IADD3 R26, P2, R18, R252, RZ ;  /* 0x000000fc121a7210 */ /* 0x008fca0007f5e0ff */
[----:B------:R-:W-:Y:S01]  /*12bcd0*/  HMMA.1688.F32.TF32 R20, R232, R146, R20 ;  /* 0x00000092e814723c */ /* 0x000fe20000081014 */
[----:B------:R-:W-:Y:S01]  /*12bce0*/  STL [R1+0x2f98], R26 ;  /* 0x002f981a01007387 */ /* 0x000fe20000100800 */
[----:B------:R-:W-:-:S03]  /*12bcf0*/  IMAD.X R24, R25, 0x1, R0, P0 ;  /* 0x0000000119187824 */ /* 0x000fc600000e0600 */
[----:B------:R1:W-:Y:S02]  /*12bd00*/  STL [R1+0x2f8c], R8 ;  /* 0x002f8c0801007387 */ /* 0x0003e40000100800 */
[----:B-1----:R-:W-:-:S10]  /*12bd10*/  IMAD.X R8, R19, 0x1, R0, P2 ;  /* 0x0000000113087824 */ /* 0x002fd400010e0600 */
[----:B------:R-:W-:Y:S04]  /*12bd20*/  STL.64 [R1+0x1510], R28 ;  /* 0x0015101c01007387 */ /* 0x000fe80000100a00 */
[----:B------:R-:W-:Y:S04]  /*12bd30*/  STL.64 [R1+0x1518], R30 ;  /* 0x0015181e01007387 */ /* 0x000fe80000100a00 */
[----:B------:R-:W-:Y:S04]  /*12bd40*/  STL [R1+0x2f7c], R24 ;  /* 0x002f7c1801007387 */ /* 0x000fe80000100800 */
[----:B------:R4:W-:Y:S01]  /*12bd50*/  STL [R1+0x2f80], R8 ;  /* 0x002f800801007387 */ /* 0x0009e20000100800 */
[----:B--2---:R-:W-:-:S05]  /*12bd60*/  IADD3 R19, P0, R6, R252, RZ ;  /* 0x000000fc06137210 */ /* 0x004fca0007f1e0ff */
[----:B------:R-:W-:Y:S01]  /*12bd70*/  STL [R1+0x2f84], R19 ;  /* 0x002f841301007387 */ /* 0x000fe20000100800 */
[----:B------:R-:W-:-:S05]  /*12bd80*/  IADD3 R18, P1, R14, R252, RZ ;  /* 0x000000fc0e127210 */ /* 0x000fca0007f3e0ff */
[----:B------:R1:W-:Y:S01]  /*12bd90*/  STL [R1+0x3b08], R18 ;  /* 0x003b081201007387 */ /* 0x0003e20000100800 */
[----:B----4-:R-:W-:Y:S01]  /*12bda0*/  IADD3 R8, P2, R4, R252, RZ ;  /* 0x000000fc04087210 */ /* 0x010fe20007f5e0ff */
[----:B-1----:R-:W-:-:S04]  /*12bdb0*/  IMAD.X R18, R7, 0x1, R0, P0 ;  /* 0x0000000107127824 */ /* 0x002fc800000e0600 */
[----:B------:R1:W-:Y:S04]  /*12bdc0*/  STL [R1+0x3b0c], R8 ;  /* 0x003b0c0801007387 */ /* 0x0003e80000100800 */
[----:B------:R-:W2:Y:S04]  /*12bdd0*/  LDL.LU.64 R6, [R1+0x4aa8] ;  /* 0x004aa80001067983 */ /* 0x000ea80000300a00 */
[----:B------:R-:W-:Y:S04]  /*12bde0*/  STL.64 [R1+0x1520], R20 ;  /* 0x0015201401007387 */ /* 0x000fe80000100a00 */
[----:B------:R3:W-:Y:S01]  /*12bdf0*/  STL.64 [R1+0x1528], R22 ;  /* 0x0015281601007387 */ /* 0x0007e20000100a00 */
[----:B-1----:R-:W-:Y:S01]  /*12be00*/  IADD3.X R8, R15, R0, RZ, P1, !PT ;  /* 0x000000000f087210 */ /* 0x002fe20000ffe4ff */
[----:B---3--:R-:W-:Y:S01]  /*12be10*/  HMMA.1688.F32.TF32 R20, R232, R86, R244 ;  /* 0x00000056e814723c */ /* 0x008fe200000810f4 */
[----:B------:R-:W-:Y:S01]  /*12be20*/  IMAD.X R5, R5, 0x1, R0, P2 ;  /* 0x0000000105057824 */ /* 0x000fe200010e0600 */
[----:B------:R-:W-:Y:S01]  /*12be30*/  STL [R1+0x2f78], R18 ;  /* 0x002f781201007387 */ /* 0x000fe20000100800 */
[----:B------:R-:W-:-:S03]  /*12be40*/  IADD3 R4, P0, R12, R252, RZ ;  /* 0x000000fc0c047210 */ /* 0x000fc60007f1e0ff */
[----:B------:R1:W-:Y:S04]  /*12be50*/  STL [R1+0x3af0], R8 ;  /* 0x003af00801007387 */ /* 0x0003e80000100800 */
[----:B------:R-:W-:Y:S01]  /*12be60*/  STL [R1+0x3af4], R5 ;  /* 0x003af40501007387 */ /* 0x000fe20000100800 */
[----:B-1----:R-:W-:-:S03]  /*12be70*/  IADD3 R8, P1, R16, R252, RZ ;  /* 0x000000fc10087210 */ /* 0x002fc60007f3e0ff */
[----:B------:R1:W-:Y:S01]  /*12be80*/  STL [R1+0x3af8], R4 ;  /* 0x003af80401007387 */ /* 0x0003e20000100800 */
[----:B------:R-:W-:-:S03]  /*12be90*/  IADD3 R14, P2, R10, R252, RZ ;  /* 0x000000fc0a0e7210 */ /* 0x000fc60007f5e0ff */
[----:B-1----:R-:W3:Y:S04]  /*12bea0*/  LDL.LU.64 R4, [R1+0x4aa0] ;  /* 0x004aa00001047983 */ /* 0x002ee80000300a00 */
[----:B------:R1:W-:Y:S04]  /*12beb0*/  STL [R1+0x3afc], R8 ;  /* 0x003afc0801007387 */ /* 0x0003e80000100800 */
[----:B------:R-:W-:Y:S04]  /*12bec0*/  STL.64 [R1+0x21f0], R20 ;  /* 0x0021f01401007387 */ /* 0x000fe80000100a00 */
[----:B------:R-:W-:Y:S01]  /*12bed0*/  STL.64 [R1+0x21f8], R22 ;  /* 0x0021f81601007387 */ /* 0x000fe20000100a00 */
[----:B-1----:R-:W-:-:S03]  /*12bee0*/  IMAD.X R8, R13, 0x1, R0, P0 ;  /* 0x000000010d087824 */ /* 0x002fc600000e0600 */
[----:B------:R-:W4:Y:S04]  /*12bef0*/  LDL.LU R28, [R1+0xec0] ;  /* 0x000ec000011c7983 */ /* 0x000f280000300800 */
[----:B------:R1:W-:Y:S04]  /*12bf00*/  STL [R1+0x3ad8], R14 ;  /* 0x003ad80e01007387 */ /* 0x0003e80000100800 */
[----:B------:R-:W-:Y:S04]  /*12bf10*/  STL [R1+0x3acc], R8 ;  /* 0x003acc0801007387 */ /* 0x000fe80000100800 */
[----:B------:R-:W4:Y:S04]  /*12bf20*/  LDL.LU R29, [R1+0xec4] ;  /* 0x000ec400011d7983 */ /* 0x000f280000300800 */
[----:B------:R-:W4:Y:S04]  /*12bf30*/  LDL.LU R30, [R1+0xec8] ;  /* 0x000ec800011e7983 */ /* 0x000f280000300800 */
[----:B------:R-:W4:Y:S04]  /*12bf40*/  LDL.LU R31, [R1+0xecc] ;  /* 0x000ecc00011f7983 */ /* 0x000f280000300800 */
[----:B-1----:R-:W4:Y:S04]  /*12bf50*/  LDL.LU.64 R14, [R1+0x4a98] ;  /* 0x004a9800010e7983 */ /* 0x002f280000300a00 */
[----:B------:R-:W4:Y:S01]  /*12bf60*/  LDL.LU.64 R12, [R1+0x3a68] ;  /* 0x003a6800010c7983 */ /* 0x000f220000300a00 */
[----:B------:R-:W-:-:S05]  /*12bf70*/  IMAD.X R16, R17, 0x1, R0, P1 ;  /* 0x0000000111107824 */ /* 0x000fca00008e0600 */
[----:B------:R1:W-:Y:S02]  /*12bf80*/  STL [R1+0x3ad0], R16 ;  /* 0x003ad01001007387 */ /* 0x0003e40000100800 */
[----:B-1----:R-:W-:Y:S01]  /*12bf90*/  HMMA.1688.F32.TF32 R16, R232, R90, R248 ;  /* 0x0000005ae810723c */ /* 0x002fe200000810f8 */
[----:B------:R-:W-:Y:S02]  /*12bfa0*/  IADD3.X R8, R11, R0, RZ, P2, !PT ;  /* 0x000000000b087210 */ /* 0x000fe400017fe4ff */
[----:B--2---:R-:W-:-:S05]  /*12bfb0*/  IADD3 R20, P0, R6, R252, RZ ;  /* 0x000000fc06147210 */ /* 0x004fca0007f1e0ff */
[----:B------:R-:W-:Y:S04]  /*12bfc0*/  STL [R1+0x3adc], R20 ;  /* 0x003adc1401007387 */ /* 0x000fe80000100800 */
[----:B------:R-:W2:Y:S04]  /*12bfd0*/  LDL.LU R24, [R1+0xea0] ;  /* 0x000ea00001187983 */ /* 0x000ea80000300800 */
[----:B------:R3:W-:Y:S07]  /*12bfe0*/  STL [R1+0x3ad4], R8 ;  /* 0x003ad40801007387 */ /* 0x0007ee0000100800 */
[----:B------:R-:W-:Y:S04]  /*12bff0*/  STL.64 [R1+0x24e0], R16 ;  /* 0x0024e01001007387 */ /* 0x000fe80000100a00 */
[----:B------:R-:W-:Y:S01]  /*12c000*/  STL.64 [R1+0x24e8], R18 ;  /* 0x0024e81201007387 */ /* 0x000fe20000100a00 */
[----:B------:R-:W-:-:S03]  /*12c010*/  IMAD.X R6, R7, 0x1, R0, P0 ;  /* 0x0000000107067824 */ /* 0x000fc600000e0600 */
[----:B------:R-:W2:Y:S04]  /*12c020*/  LDL.LU R25, [R1+0xea4] ;  /* 0x000ea40001197983 */ /* 0x000ea80000300800 */
[----:B------:R-:W2:Y:S04]  /*12c030*/  LDL.LU R26, [R1+0xea8] ;  /* 0x000ea800011a7983 */ /* 0x000ea80000300800 */
[----:B------:R-:W2:Y:S04]  /*12c040*/  LDL.LU R27, [R1+0xeac] ;  /* 0x000eac00011b7983 */ /* 0x000ea80000300800 */
[----:B------:R-:W2:Y:S01]  /*12c050*/  LDL.LU R248, [R1+0xe90] ;  /* 0x000e900001f87983 */ /* 0x000ea20000300800 */
[----:B---3--:R-:W-:-:S05]  /*12c060*/  IADD3 R8, P1, R4, R252, RZ ;  /* 0x000000fc04087210 */ /* 0x008fca0007f3e0ff */
[----:B------:R-:W-:Y:S04]  /*12c070*/  STL [R1+0x3aac], R8 ;  /* 0x003aac0801007387 */ /* 0x000fe80000100800 */
[----:B------:R1:W-:Y:S04]  /*12c080*/  STL [R1+0x3aa4], R6 ;  /* 0x003aa40601007387 */ /* 0x0003e80000100800 */
[----:B------:R-:W3:Y:S01]  /*12c090*/  LDL.LU R249, [R1+0xe94] ;  /* 0x000e940001f97983 */ /* 0x000ee20000300800 */
[----:B------:R-:W-:-:S03]  /*12c0a0*/  IMAD.X R4, R5, 0x1, R0, P1 ;  /* 0x0000000105047824 */ /* 0x000fc600008e0600 */
[----:B------:R-:W3:Y:S04]  /*12c0b0*/  LDL.LU R250, [R1+0xe98] ;  /* 0x000e980001fa7983 */ /* 0x000ee80000300800 */
[----:B------:R-:W3:Y:S01]  /*12c0c0*/  LDL.LU R251, [R1+0xe9c] ;  /* 0x000e9c0001fb7983 */ /* 0x000ee20000300800 */
[-C--:B----4-:R-:W-:Y:S02]  /*12c0d0*/  IADD3 R7, P0, R14, R252.reuse, RZ ;  /* 0x000000fc0e077210 */ /* 0x090fe40007f1e0ff */
[----:B-1----:R-:W-:-:S03]  /*12c0e0*/  IADD3 R6, P2, R12, R252, RZ ;  /* 0x000000fc0c067210 */ /* 0x002fc60007f5e0ff */
[----:B------:R-:W-:Y:S04]  /*12c0f0*/  STL [R1+0x3ab0], R7 ;  /* 0x003ab00701007387 */ /* 0x000fe80000100800 */
[----:B------:R-:W4:Y:S04]  /*12c100*/  LDL.LU.64 R10, [R1+0x4a90] ;  /* 0x004a9000010a7983 */ /* 0x000f280000300a00 */
[----:B------:R1:W-:Y:S04]  /*12c110*/  STL [R1+0x3ab4], R6 ;  /* 0x003ab40601007387 */ /* 0x0003e80000100800 */
[----:B-1----:R-:W3:Y:S04]  /*12c120*/  LDL.LU.64 R6, [R1+0x3a48] ;  /* 0x003a480001067983 */ /* 0x002ee80000300a00 */
[----:B------:R1:W-:Y:S04]  /*12c130*/  STL [R1+0x3aa8], R4 ;  /* 0x003aa80401007387 */ /* 0x0003e80000100800 */
[----:B-1----:R-:W3:Y:S01]  /*12c140*/  LDL.LU.64 R4, [R1+0x4a88] ;  /* 0x004a880001047983 */ /* 0x002ee20000300a00 */
[----:B------:R-:W-:Y:S03]  /*12c150*/  HMMA.1688.F32.TF32 R232, R232, R94, R28 ;  /* 0x0000005ee8e8723c */ /* 0x000fe6000008101c */
[----:B------:R-:W3:Y:S04]  /*12c160*/  LDL.LU R16, [R1+0xe70] ;  /* 0x000e700001107983 */ /* 0x000ee80000300800 */
[----:B------:R-:W3:Y:S04]  /*12c170*/  LDL.LU R17, [R1+0xe74] ;  /* 0x000e740001117983 */ /* 0x000ee80000300800 */
[----:B------:R-:W3:Y:S04]  /*12c180*/  LDL.LU R18, [R1+0xe78] ;  /* 0x000e780001127983 */ /* 0x000ee80000300800 */
[----:B------:R-:W3:Y:S04]  /*12c190*/  LDL.LU R19, [R1+0xe7c] ;  /* 0x000e7c0001137983 */ /* 0x000ee80000300800 */
[----:B------:R-:W3:Y:S01]  /*12c1a0*/  LDL.LU.64 R22, [R1+0x4a80] ;  /* 0x004a800001167983 */ /* 0x000ee20000300a00 */
[----:B------:R-:W-:-:S03]  /*12c1b0*/  IMAD.X R28, R15, 0x1, R0, P0 ;  /* 0x000000010f1c7824 */ /* 0x000fc600000e0600 */
[----:B------:R-:W3:Y:S04]  /*12c1c0*/  LDL.LU R244, [R1+0xe60] ;  /* 0x000e600001f47983 */ /* 0x000ee80000300800 */
[----:B------:R-:W3:Y:S04]  /*12c1d0*/  LDL.LU R245, [R1+0xe64] ;  /* 0x000e640001f57983 */ /* 0x000ee80000300800 */
[----:B------:R-:W3:Y:S01]  /*12c1e0*/  LDL.LU R246, [R1+0xe68] ;  /* 0x000e680001f67983 */ /* 0x000ee20000300800 */
[----:B------:R-:W-:-:S03]  /*12c1f0*/  IADD3.X R8, R13, R0, RZ, P2, !PT ;  /* 0x000000000d087210 */ /* 0x000fc600017fe4ff */
[----:B------:R-:W3:Y:S04]  /*12c200*/  LDL.LU R247, [R1+0xe6c] ;  /* 0x000e6c0001f77983 */ /* 0x000ee80000300800 */
[----:B------:R-:W3:Y:S04]  /*12c210*/  LDL.LU.64 R20, [R1+0x3a28] ;  /* 0x003a280001147983 */ /* 0x000ee80000300a00 */
[----:B------:R-:W-:Y:S04]  /*12c220*/  STL.64 [R1+0x2700], R232 ;  /* 0x002700e801007387 */ /* 0x000fe80000100a00 */
[----:B------:R-:W-:Y:S04]  /*12c230*/  STL.64 [R1+0x2708], R234 ;  /* 0x002708ea01007387 */ /* 0x000fe80000100a00 */
[----:B------:R-:W3:Y:S04]  /*12c240*/  LDL.LU.64 R14, [R1+0x4a78] ;  /* 0x004a7800010e7983 */ /* 0x000ee80000300a00 */
[----:B------:R4:W-:Y:S04]  /*12c250*/  STL [R1+0x3a68], R28 ;  /* 0x003a681c01007387 */ /* 0x0009e80000100800 */
[----:B------:R-:W3:Y:S04]  /*12c260*/  LDL.LU.64 R12, [R1+0x4a70] ;  /* 0x004a7000010c7983 */ /* 0x000ee80000300a00 */
[----:B------:R3:W-:Y:S04]  /*12c270*/  STL [R1+0x3a6c], R8 ;  /* 0x003a6c0801007387 */ /* 0x0007e80000100800 */
[----:B------:R-:W-:Y:S04]  /*12c280*/  LDS R232, [R44+UR10+0x3c400] ;  /* 0x03c4000a2ce87984 */ /* 0x000fe80008000800 */
[----:B------:R-:W-:Y:S04]  /*12c290*/  LDS R234, [R44+UR10+0x3e400] ;  /* 0x03e4000a2cea7984 */ /* 0x000fe80008000800 */
[----:B------:R-:W-:Y:S04]  /*12c2a0*/  LDS R233, [R9+UR10+0x3c400] ;  /* 0x03c4000a09e97984 */ /* 0x000fe80008000800 */
[----:B------:R-:W1:Y:S01]  /*12c2b0*/  LDS R235, [R9+UR10+0x3e400] ;  /* 0x03e4000a09eb7984 */ /* 0x000e620008000800 */
[----:B--2---:R-:W-:Y:S01]  /*12c2c0*/  HMMA.1688.F32.TF32 R24, R228, R98, R24 ;  /* 0x00000062e418723c */ /* 0x004fe20000081018 */
[----:B----4-:R-:W-:-:S05]  /*12c2d0*/  IADD3 R28, P0, R10, R252, RZ ;  /* 0x000000fc0a1c7210 */ /* 0x010fca0007f1e0ff */
[----:B------:R2:W-:Y:S01]  /*12c2e0*/  STL [R1+0x3a70], R28 ;  /* 0x003a701c01007387 */ /* 0x0005e20000100800 */
[----:B---3--:R-:W-:-:S05]  /*12c2f0*/  IADD3 R8, P1, R6, R252, RZ ;  /* 0x000000fc06087210 */ /* 0x008fca0007f3e0ff */
[----:B------:R3:W-:Y:S01]  /*12c300*/  STL [R1+0x3a74], R8 ;  /* 0x003a740801007387 */ /* 0x0007e20000100800 */
[--C-:B------:R-:W-:Y:S01]  /*12c310*/  IMAD.X R6, R7, 0x1, R0.reuse, P1 ;  /* 0x0000000107067824 */ /* 0x100fe200008e0600 */
[----:B--2---:R-:W-:Y:S01]  /*12c320*/  IADD3 R28, P2, R4, R252, RZ ;  /* 0x000000fc041c7210 */ /* 0x004fe20007f5e0ff */
[----:B---3--:R-:W-:-:S04]  /*12c330*/  IMAD.X R8, R11, 0x1, R0, P0 ;  /* 0x000000010b087824 */ /* 0x008fc800000e0600 */
[----:B------:R-:W-:Y:S01]  /*12c340*/  STL [R1+0x3a78], R28 ;  /* 0x003a781c01007387 */ /* 0x000fe20000100800 */
[----:B------:R-:W-:-:S03]  /*12c350*/  IMAD.X R4, R5, 0x1, R0, P2 ;  /* 0x0000000105047824 */ /* 0x000fc600010e0600 */
[----:B------:R-:W-:Y:S04]  /*12c360*/  STL.64 [R1+0x1010], R24 ;  /* 0x0010101801007387 */ /* 0x000fe80000100a00 */
[----:B------:R-:W-:Y:S04]  /*12c370*/  STL.64 [R1+0x1018], R26 ;  /* 0x0010181a01007387 */ /* 0x000fe80000100a00 */
[----:B------:R-:W-:Y:S04]  /*12c380*/  STL [R1+0x3a48], R8 ;  /* 0x003a480801007387 */ /* 0x000fe80000100800 */
[----:B------:R-:W2:Y:S04]  /*12c390*/  LDL.LU.64 R10, [R1+0x34d0] ;  /* 0x0034d000010a7983 */ /* 0x000ea80000300a00 */
[----:B------:R3:W-:Y:S04]  /*12c3a0*/  STL [R1+0x3a4c], R6 ;  /* 0x003a4c0601007387 */ /* 0x0007e80000100800 */
[----:B------:R4:W-:Y:S04]  /*12c3b0*/  STL [R1+0x3a50], R4 ;  /* 0x003a500401007387 */ /* 0x0009e80000100800 */
[----:B---3--:R-:W3:Y:S04]  /*12c3c0*/  LDL.LU.64 R6, [R1+0x34b0] ;  /* 0x0034b00001067983 */ /* 0x008ee80000300a00 */
[----:B----4-:R-:W4:Y:S01]  /*12c3d0*/  LDL.LU.64 R4, [R1+0x34a8] ;  /* 0x0034a80001047983 */ /* 0x010f220000300a00 */
[----:B------:R-:W-:Y:S01]  /*12c3e0*/  HMMA.1688.F32.TF32 R28, R228, R106, R248 ;  /* 0x0000006ae41c723c */ /* 0x000fe200000810f8 */
[----:B------:R-:W-:-:S05]  /*12c3f0*/  IADD3 R8, P0, R22, R252, RZ ;  /* 0x000000fc16087210 */ /* 0x000fca0007f1e0ff */
[----:B------:R-:W-:Y:S01]  /*12c400*/  HMMA.1688.F32.TF32 R16, R228, R170, R16 ;  /* 0x000000aae410723c */ /* 0x000fe20000081010 */
[----:B------:R1:W-:Y:S01]  /*12c410*/  STL [R1+0x3a54], R8 ;  /* 0x003a540801007387 */ /* 0x0003e20000100800 */
[-C--:B------:R-:W-:Y:S02]  /*12c420*/  IADD3 R24, P2, R14, R252.reuse, RZ ;  /* 0x000000fc0e187210 */ /* 0x080fe40007f5e0ff */
[----:B-1----:R-:W-:-:S05]  /*12c430*/  IADD3 R8, P1, R20, R252, RZ ;  /* 0x000000fc14087210 */ /* 0x002fca0007f3e0ff */
[----:B------:R1:W-:Y:S01]  /*12c440*/  STL [R1+0x3a58], R8 ;  /* 0x003a580801007387 */ /* 0x0003e20000100800 */
[----:B------:R-:W-:-:S07]  /*12c450*/  IMAD.X R21, R21, 0x1, R0, P1 ;  /* 0x0000000115157824 */ /* 0x000fce00008e0600 */
[----:B------:R-:W-:Y:S01]  /*12c460*/  STL.64 [R1+0x1000], R28 ;  /* 0x0010001c01007387 */ /* 0x000fe20000100a00 */
[----:B-1----:R-:W-:-:S03]  /*12c470*/  IADD3.X R8, R23, R0, RZ, P0, !PT ;  /* 0x0000000017087210 */ /* 0x002fc600007fe4ff */
[----:B------:R-:W-:Y:S01]  /*12c480*/  STL.64 [R1+0x1008], R30 ;  /* 0x0010081e01007387 */ /* 0x000fe20000100a00 */
[----:B------:R-:W-:-:S03]  /*12c490*/  IADD3 R20, P0, R12, R252, RZ ;  /* 0x000000fc0c147210 */ /* 0x000fc60007f1e0ff */
[----:B------:R-:W-:Y:S04]  /*12c4a0*/  STL [R1+0x3a34], R24 ;  /* 0x003a341801007387 */ /* 0x000fe80000100800 */
[----:B------:R1:W-:Y:S04]  /*12c4b0*/  STL [R1+0x3a28], R8 ;  /* 0x003a280801007387 */ /* 0x0003e80000100800 */
[----:B------:R-:W-:Y:S04]  /*12c4c0*/  STL [R1+0x3a2c], R21 ;  /* 0x003a2c1501007387 */ /* 0x000fe80000100800 */
[----:B------:R-:W4:Y:S01]  /*12c4d0*/  LDL.LU R248, [R1+0xe50] ;  /* 0x000e500001f87983 */ /* 0x000f220000300800 */
[----:B-1----:R-:W-:-:S03]  /*12c4e0*/  IMAD.X R8, R15, 0x1, R0, P2 ;  /* 0x000000010f087824 */ /* 0x002fc600010e0600 */
[----:B------:R-:W-:Y:S04]  /*12c4f0*/  STL [R1+0x3a38], R20 ;  /* 0x003a381401007387 */ /* 0x000fe80000100800 */
[----:B------:R1:W-:Y:S04]  /*12c500*/  STL [R1+0x3a30], R8 ;  /* 0x003a300801007387 */ /* 0x0003e80000100800 */
[----:B------:R-:W4:Y:S04]  /*12c510*/  LDL.LU R249, [R1+0xe54] ;  /* 0x000e540001f97983 */ /* 0x000f280000300800 */
[----:B------:R-:W4:Y:S01]  /*12c520*/  LDL.LU R250, [R1+0xe58] ;  /* 0x000e580001fa7983 */ /* 0x000f220000300800 */
[----:B-1----:R-:W-:-:S03]  /*12c530*/  IMAD.X R8, R13, 0x1, R0, P0 ;  /* 0x000000010d087824 */ /* 0x002fc600000e0600 */
[----:B------:R-:W4:Y:S04]  /*12c540*/  LDL.LU R251, [R1+0xe5c] ;  /* 0x000e5c0001fb7983 */ /* 0x000f280000300800 */
[----:B------:R-:W-:Y:S04]  /*12c550*/  STL.64 [R1+0xff0], R16 ;  /* 0x000ff01001007387 */ /* 0x000fe80000100a00 */
[----:B------:R-:W-:Y:S01]  /*12c560*/  STL.64 [R1+0xff8], R18 ;  /* 0x000ff81201007387 */ /* 0x000fe20000100a00 */
[----:B--2---:R-:W-:-:S05]  /*12c570*/  IADD3 R14, P1, R10, R252, RZ ;  /* 0x000000fc0a0e7210 */ /* 0x004fca0007f3e0ff */
[----:B------:R-:W-:Y:S04]  /*12c580*/  STL [R1+0x3e04], R14 ;  /* 0x003e040e01007387 */ /* 0x000fe80000100800 */
[----:B------:R1:W-:Y:S01]  /*12c590*/  STL [R1+0x3a10], R8 ;  /* 0x003a100801007387 */ /* 0x0003e20000100800 */
[-C--:B---3--:R-:W-:Y:S02]  /*12c5a0*/  IADD3 R13, P0, R6, R252.reuse, RZ ;  /* 0x000000fc060d7210 */ /* 0x088fe40007f1e0ff */
[----:B----4-:R-:W-:Y:S02]  /*12c5b0*/  IADD3 R12, P2, R4, R252, RZ ;  /* 0x000000fc040c7210 */ /* 0x010fe40007f5e0ff */
[----:B-1----:R-:W-:Y:S01]  /*12c5c0*/  IADD3.X R8, R11, R0, RZ, P1, !PT ;  /* 0x000000000b087210 */ /* 0x002fe20000ffe4ff */
[----:B------:R-:W-:Y:S04]  /*12c5d0*/  STL [R1+0x3e08], R13 ;  /* 0x003e080d01007387 */ /* 0x000fe80000100800 */
[----:B------:R1:W-:Y:S04]  /*12c5e0*/  STL [R1+0x3e0c], R12 ;  /* 0x003e0c0c01007387 */ /* 0x0003e80000100800 */
[----:B------:R-:W2:Y:S04]  /*12c5f0*/  LDL.LU.64 R16, [R1+0x3488] ;  /* 0x0034880001107983 */ /* 0x000ea80000300a00 */
[----:B------:R-:W-:Y:S04]  /*12c600*/  STL [R1+0x3e00], R8 ;  /* 0x003e000801007387 */ /* 0x000fe80000100800 */
[----:B------:R-:W3:Y:S01]  /*12c610*/  LDL.LU.64 R14, [R1+0x3480] ;  /* 0x00348000010e7983 */ /* 0x000ee20000300a00 */
[----:B------:R-:W-:Y:S01]  /*12c620*/  HMMA.1688.F32.TF32 R20, R228, R46, R244 ;  /* 0x0000002ee414723c */ /* 0x000fe200000810f4 */
[----:B------:R-:W-:-:S15]  /*12c630*/  IMAD.X R7, R7, 0x1, R0, P0 ;  /* 0x0000000107077824 */ /* 0x000fde00000e0600 */
[----:B------:R-:W-:-:S07]  /*12c640*/  NOP ;  /* 0x0000000000007918 */ /* 0x000fce0000000000 */
[----:B------:R4:W-:Y:S04]  /*12c650*/  STL.64 [R1+0xfe0], R20 ;  /* 0x000fe01401007387 */ /* 0x0009e80000100a00 */
[----:B------:R4:W-:Y:S04]  /*12c660*/  STL.64 [R1+0xfe8], R22 ;  /* 0x000fe81601007387 */ /* 0x0009e80000100a00 */
[----:B-1----:R-:W3:Y:S04]  /*12c670*/  LDL.LU.64 R12, [R1+0x3460] ;  /* 0x00346000010c7983 */ /* 0x002ee80000300a00 */
[----:B------:R-:W3:Y:S01]  /*12c680*/  LDL.LU R24, [R1+0xe40] ;  /* 0x000e400001187983 */ /* 0x000ee20000300800 */
[----:B------:R-:W-:-:S03]  /*12c690*/  IMAD.X R6, R5, 0x1, R0, P2 ;  /* 0x0000000105067824 */ /* 0x000fc600010e0600 */
[----:B------:R-:W3:Y:S04]  /*12c6a0*/  LDL.LU R25, [R1+0xe44] ;  /* 0x000e440001197983 */ /* 0x000ee80000300800 */
[----:B------:R-:W3:Y:S04]  /*12c6b0*/  LDL.LU R26, [R1+0xe48] ;  /* 0x000e4800011a7983 */ /* 0x000ee80000300800 */
[----:B------:R-:W3:Y:S04]  /*12c6c0*/  LDL.LU R27, [R1+0xe4c] ;  /* 0x000e4c00011b7983 */ /* 0x000ee80000300800 */
[----:B------:R-:W3:Y:S04]  /*12c6d0*/  LDL.LU.64 R4, [R1+0x3430] ;  /* 0x0034300001047983 */ /* 0x000ee80000300a00 */
[----:B------:R-:W-:Y:S04]  /*12c6e0*/  STL [R1+0x3dec], R7 ;  /* 0x003dec0701007387 */ /* 0x000fe80000100800 */
[----:B----4-:R-:W4:Y:S04]  /*12c6f0*/  LDL.LU R20, [R1+0xe30] ;  /* 0x000e300001147983 */ /* 0x010f280000300800 */
        /* <DEDUP_REMOVED lines=10> */
[----:B--2---:R-:W-:-:S02]  /*12c7a0*/  IADD3 R8, P0, R16, R252, RZ ;  /* 0x000000fc10087210 */ /* 0x004fc40007f1e0ff */
[----:B---3--:R-:W-:-:S03]  /*12c7b0*/  IADD3 R18, P1, R14, R252, RZ ;  /* 0x000000fc0e127210 */ /* 0x008fc60007f3e0ff */
[----:B------:R-:W-:Y:S04]  /*12c7c0*/  STL [R1+0x3df4], R8 ;  /* 0x003df40801007387 */ /* 0x000fe80000100800 */
[----:B------:R1:W-:Y:S04]  /*12c7d0*/  STL [R1+0x3df8], R18 ;  /* 0x003df81201007387 */ /* 0x0003e80000100800 */
[----:B-1----:R-:W2:Y:S01]  /*12c7e0*/  LDL.LU.64 R18, [R1+0x3410] ;  /* 0x0034100001127983 */ /* 0x002ea20000300a00 */
[----:B------:R-:W-:Y:S01]  /*12c7f0*/  HMMA.1688.F32.TF32 R28, R228, R50, R248 ;  /* 0x00000032e41c723c */ /* 0x000fe200000810f8 */
[----:B------:R-:W-:-:S02]  /*12c800*/  IADD3.X R14, R15, R0, RZ, P1, !PT ;  /* 0x000000000f0e7210 */ /* 0x000fc40000ffe4ff */
[----:B------:R-:W-:-:S05]  /*12c810*/  IADD3 R8, P2, R12, R252, RZ ;  /* 0x000000fc0c087210 */ /* 0x000fca0007f5e0ff */
[----:B------:R1:W-:Y:S04]  /*12c820*/  STL [R1+0x3dfc], R8 ;  /* 0x003dfc0801007387 */ /* 0x0003e80000100800 */
[----:B------:R-:W3:Y:S11]  /*12c830*/  LDL.LU R248, [R1+0xe00] ;  /* 0x000e000001f87983 */ /* 0x000ef60000300800 */
[----:B------:R-:W-:Y:S01]  /*12c840*/  STL.64 [R1+0x10a0], R28 ;  /* 0x0010a01c01007387 */ /* 0x000fe20000100a00 */
[----:B-1----:R-:W-:-:S03]  /*12c850*/  IMAD.X R8, R17, 0x1, R0, P0 ;  /* 0x0000000111087824 */ /* 0x002fc600000e0600 */
[----:B------:R1:W-:Y:S04]  /*12c860*/  STL.64 [R1+0x10a8], R30 ;  /* 0x0010a81e01007387 */ /* 0x0003e80000100a00 */
[----:B------:R-:W3:Y:S04]  /*12c870*/  LDL.LU R249, [R1+0xe04] ;  /* 0x000e040001f97983 */ /* 0x000ee80000300800 */
[----:B------:R-:W3:Y:S04]  /*12c880*/  LDL.LU R250, [R1+0xe08] ;  /* 0x000e080001fa7983 */ /* 0x000ee80000300800 */
[----:B------:R-:W3:Y:S04]  /*12c890*/  LDL.LU R251, [R1+0xe0c] ;  /* 0x000e0c0001fb7983 */ /* 0x000ee80000300800 */
[----:B------:R-:W3:Y:S04]  /*12c8a0*/  LDL.LU.64 R16, [R1+0x3408] ;  /* 0x0034080001107983 */ /* 0x000ee80000300a00 */
[----:B------:R-:W-:Y:S04]  /*12c8b0*/  STL [R1+0x3dd8], R8 ;  /* 0x003dd80801007387 */ /* 0x000fe80000100800 */
[----:B------:R1:W-:Y:S02]  /*12c8c0*/  STL [R1+0x3ddc], R14 ;  /* 0x003ddc0e01007387 */ /* 0x0003e40000100800 */
[----:B-1----:R-:W-:Y:S02]  /*12c8d0*/  HMMA.1688.F32.TF32 R28, R228, R182, R24 ;  /* 0x000000b6e41c723c */ /* 0x002fe40000081018 */
[----:B------:R-:W3:Y:S01]  /*12c8e0*/  LDL.LU.64 R14, [R1+0x3238] ;  /* 0x00323800010e7983 */ /* 0x000ee20000300a00 */
[----:B------:R-:W-:-:S03]  /*12c8f0*/  IMAD.X R8, R13, 0x1, R0, P2 ;  /* 0x000000010d087824 */ /* 0x000fc600010e0600 */
[----:B------:R-:W3:Y:S04]  /*12c900*/  LDL.LU.64 R12, [R1+0x3210] ;  /* 0x00321000010c7983 */ /* 0x000ee80000300a00 */
[----:B------:R1:W-:Y:S01]  /*12c910*/  STL [R1+0x3de0], R8 ;  /* 0x003de00801007387 */ /* 0x0003e20000100800 */
[-C--:B----4-:R-:W-:Y:S02]  /*12c920*/  IADD3 R45, P0, R10, R252.reuse, RZ ;  /* 0x000000fc0a2d7210 */ /* 0x090fe40007f1e0ff */
[----:B-1----:R-:W-:-:S03]  /*12c930*/  IADD3 R8, P1, R6, R252, RZ ;  /* 0x000000fc06087210 */ /* 0x002fc60007f3e0ff */
[----:B------:R-:W-:Y:S01]  /*12c940*/  STL [R1+0x3de4], R45 ;  /* 0x003de42d01007387 */ /* 0x000fe20000100800 */
[----:B------:R-:W-:-:S03]  /*12c950*/  IADD3 R24, P2, R4, R252, RZ ;  /* 0x000000fc04187210 */ /* 0x000fc60007f5e0ff */
[----:B------:R1:W-:Y:S01]  /*12c960*/  STL [R1+0x3de8], R8 ;  /* 0x003de80801007387 */ /* 0x0003e20000100800 */
[----:B------:R-:W-:-:S03]  /*12c970*/  IMAD.X R7, R7, 0x1, R0, P1 ;  /* 0x0000000107077824 */ /* 0x000fc600008e0600 */
[----:B------:R-:W-:Y:S01]  /*12c980*/  STL.64 [R1+0x1090], R28 ;  /* 0x0010901c01007387 */ /* 0x000fe20000100a00 */
[----:B-1----:R-:W-:-:S03]  /*12c990*/  IMAD.X R8, R11, 0x1, R0, P0 ;  /* 0x000000010b087824 */ /* 0x002fc600000e0600 */
[----:B------:R-:W-:Y:S04]  /*12c9a0*/  STL.64 [R1+0x1098], R30 ;  /* 0x0010981e01007387 */ /* 0x000fe80000100a00 */
[----:B------:R-:W-:Y:S04]  /*12c9b0*/  STL [R1+0x3dd0], R24 ;  /* 0x003dd01801007387 */ /* 0x000fe80000100800 */
[----:B------:R-:W-:Y:S04]  /*12c9c0*/  STL [R1+0x3dc4], R8 ;  /* 0x003dc40801007387 */ /* 0x000fe80000100800 */
[----:B------:R-:W-:Y:S04]  /*12c9d0*/  STL [R1+0x3dc8], R7 ;  /* 0x003dc80701007387 */ /* 0x000fe80000100800 */
[----:B------:R-:W4:Y:S01]  /*12c9e0*/  LDL.LU.64 R10, [R1+0x3208] ;  /* 0x00320800010a7983 */ /* 0x000f220000300a00 */
[----:B------:R-:W-:-:S02]  /*12c9f0*/  IADD3.X R4, R5, R0, RZ, P2, !PT ;  /* 0x0000000005047210 */ /* 0x000fc400017fe4ff */
[----:B--2---:R-:W-:-:S05]  /*12ca00*/  IADD3 R6, P0, R18, R252, RZ ;  /* 0x000000fc12067210 */ /* 0x004fca0007f1e0ff */
[----:B------:R1:W-:Y:S04]  /*12ca10*/  STL [R1+0x3dd4], R6 ;  /* 0x003dd40601007387 */ /* 0x0003e80000100800 */
[----:B-1----:R-:W2:Y:S04]  /*12ca20*/  LDL.LU.64 R6, [R1+0x31d8] ;  /* 0x0031d80001067983 */ /* 0x002ea80000300a00 */
[----:B------:R1:W-:Y:S04]  /*12ca30*/  STL [R1+0x3dcc], R4 ;  /* 0x003dcc0401007387 */ /* 0x0003e80000100800 */
[----:B-1----:R-:W2:Y:S01]  /*12ca40*/  LDL.LU.64 R4, [R1+0x31d0] ;  /* 0x0031d00001047983 */ /* 0x002ea20000300a00 */
[----:B------:R-:W-:Y:S01]  /*12ca50*/  HMMA.1688.F32.TF32 R20, R228, R186, R20 ;  /* 0x000000bae414723c */ /* 0x000fe20000081014 */
[----:B------:R-:W-:Y:S01]  /*12ca60*/  IMAD.X R19, R19, 0x1, R0, P0 ;  /* 0x0000000113137824 */ /* 0x000fe200000e0600 */
[----:B---3--:R-:W-:-:S15]  /*12ca70*/  IADD3 R8, P1, R16, R252, RZ ;  /* 0x000000fc10087210 */ /* 0x008fde0007f3e0ff */
[----:B------:R-:W-:-:S06]  /*12ca80*/  NOP ;  /* 0x0000000000007918 */ /* 0x000fcc0000000000 */
[----:B------:R1:W-:Y:S04]  /*12ca90*/  STL.64 [R1+0x1080], R20 ;  /* 0x0010801401007387 */ /* 0x0003e80000100a00 */
[----:B------:R-:W-:Y:S04]  /*12caa0*/  STL.64 [R1+0x1088], R22 ;  /* 0x0010881601007387 */ /* 0x000fe80000100a00 */
[----:B------:R-:W-:Y:S01]  /*12cab0*/  STL [R1+0x3db8], R8 ;  /* 0x003db80801007387 */ /* 0x000fe20000100800 */
[----:B------:R-:W-:-:S03]  /*12cac0*/  IADD3 R18, P0, R14, R252, RZ ;  /* 0x000000fc0e127210 */ /* 0x000fc60007f1e0ff */
[----:B------:R-:W-:Y:S01]  /*12cad0*/  STL [R1+0x3db0], R19 ;  /* 0x003db01301007387 */ /* 0x000fe20000100800 */
[----:B-1----:R-:W-:-:S03]  /*12cae0*/  IMAD.X R20, R17, 0x1, R0, P1 ;  /* 0x0000000111147824 */ /* 0x002fc600008e0600 */
[----:B------:R1:W-:Y:S02]  /*12caf0*/  STL [R1+0x3dbc], R18 ;  /* 0x003dbc1201007387 */ /* 0x0003e40000100800 */
[----:B-1----:R-:W-:Y:S01]  /*12cb00*/  HMMA.1688.F32.TF32 R16, R228, R126, R244 ;  /* 0x0000007ee410723c */ /* 0x002fe200000810f4 */
[----:B------:R-:W-:-:S05]  /*12cb10*/  IADD3 R8, P2, R12, R252, RZ ;  /* 0x000000fc0c087210 */ /* 0x000fca0007f5e0ff */
[----:B------:R1:W-:Y:S04]  /*12cb20*/  STL [R1+0x3dc0], R8 ;  /* 0x003dc00801007387 */ /* 0x0003e80000100800 */
[----:B------:R-:W-:Y:S04]  /*12cb30*/  STL [R1+0x3db4], R20 ;  /* 0x003db41401007387 */ /* 0x000fe80000100800 */
[----:B------:R-:W3:Y:S01]  /*12cb40*/  LDL.LU R28, [R1+0xdf0] ;  /* 0x000df000011c7983 */ /* 0x000ee20000300800 */
[----:B-1----:R-:W-:-:S08]  /*12cb50*/  IMAD.X R8, R15, 0x1, R0, P0 ;  /* 0x000000010f087824 */ /* 0x002fd000000e0600 */
[----:B------:R-:W-:Y:S04]  /*12cb60*/  STL.64 [R1+0x1070], R16 ;  /* 0x0010701001007387 */ /* 0x000fe80000100a00 */
[----:B------:R-:W-:Y:S04]  /*12cb70*/  STL.64 [R1+0x1078], R18 ;  /* 0x0010781201007387 */ /* 0x000fe80000100a00 */
[----:B------:R1:W-:Y:S01]  /*12cb80*/  STL [R1+0x3d9c], R8 ;  /* 0x003d9c0801007387 */ /* 0x0003e20000100800 */
[----:B----4-:R-:W-:-:S03]  /*12cb90*/  IADD3 R12, P0, R10, R252, RZ ;  /* 0x000000fc0a0c7210 */ /* 0x010fc60007f1e0ff */
[----:B------:R-:W3:Y:S04]  /*12cba0*/  LDL.LU R29, [R1+0xdf4] ;  /* 0x000df400011d7983 */ /* 0x000ee80000300800 */
[----:B------:R-:W3:Y:S01]  /*12cbb0*/  LDL.LU R30, [R1+0xdf8] ;  /* 0x000df800011e7983 */ /* 0x000ee20000300800 */
[----:B-1----:R-:W-:-:S03]  /*12cbc0*/  IADD3.X R8, R13, R0, RZ, P2, !PT ;  /* 0x000000000d087210 */ /* 0x002fc600017fe4ff */
[----:B------:R-:W3:Y:S04]  /*12cbd0*/  LDL.LU R31, [R1+0xdfc] ;  /* 0x000dfc00011f7983 */ /* 0x000ee80000300800 */
[----:B------:R-:W-:Y:S04]  /*12cbe0*/  STL [R1+0x3da0], R8 ;  /* 0x003da00801007387 */ /* 0x000fe80000100800 */
[----:B------:R1:W-:Y:S02]  /*12cbf0*/  STL [R1+0x3da4], R12 ;  /* 0x003da40c01007387 */ /* 0x0003e40000100800 */
[----:B-1----:R-:W-:Y:S01]  /*12cc00*/  HMMA.1688.F32.TF32 R12, R228, R130, R248 ;  /* 0x00000082e40c723c */ /* 0x002fe200000810f8 */
[----:B--2---:R-:W-:-:S05]  /*12cc10*/  IADD3 R16, P1, R6, R252, RZ ;  /* 0x000000fc06107210 */ /* 0x004fca0007f3e0ff */
[----:B------:R-:W-:Y:S04]  /*12cc20*/  STL [R1+0x3da8], R16 ;  /* 0x003da81001007387 */ /* 0x000fe80000100800 */
[----:B------:R-:W2:Y:S01]  /*12cc30*/  LDL.LU R24, [R1+0xde0] ;  /* 0x000de00001187983 */ /* 0x000ea20000300800 */
[----:B------:R-:W-:-:S05]  /*12cc40*/  IADD3 R8, P2, R4, R252, RZ ;  /* 0x000000fc04087210 */ /* 0x000fca0007f5e0ff */
[----:B------:R1:W-:Y:S07]  /*12cc50*/  STL [R1+0x3dac], R8 ;  /* 0x003dac0801007387 */ /* 0x0003ee0000100800 */
[----:B------:R-:W-:Y:S04]  /*12cc60*/  STL.64 [R1+0x1060], R12 ;  /* 0x0010600c01007387 */ /* 0x000fe80000100a00 */
[----:B------:R4:W-:Y:S01]  /*12cc70*/  STL.64 [R1+0x1068], R14 ;  /* 0x0010680e01007387 */ /* 0x0009e20000100a00 */
[----:B------:R-:W-:-:S03]  /*12cc80*/  IMAD.X R6, R7, 0x1, R0, P1 ;  /* 0x0000000107067824 */ /* 0x000fc600008e0600 */
[----:B------:R-:W2:Y:S01]  /*12cc90*/  LDL.LU R25, [R1+0xde4] ;  /* 0x000de40001197983 */ /* 0x000ea20000300800 */
[----:B-1----:R-:W-:-:S03]  /*12cca0*/  IMAD.X R8, R11, 0x1, R0, P0 ;  /* 0x000000010b087824 */ /* 0x002fc600000e0600 */
[----:B------:R-:W2:Y:S04]  /*12ccb0*/  LDL.LU R26, [R1+0xde8] ;  /* 0x000de800011a7983 */ /* 0x000ea80000300800 */
[----:B------:R-:W2:Y:S01]  /*12ccc0*/  LDL.LU R27, [R1+0xdec] ;  /* 0x000dec00011b7983 */ /* 0x000ea20000300800 */
[----:B------:R-:W-:-:S03]  /*12ccd0*/  IMAD.X R4, R5, 0x1, R0, P2 ;  /* 0x0000000105047824 */ /* 0x000fc600010e0600 */
[----:B------:R-:W2:Y:S04]  /*12cce0*/  LDL.LU R248, [R1+0xdc0] ;  /* 0x000dc00001f87983 */ /* 0x000ea80000300800 */
[----:B------:R-:W-:Y:S04]  /*12ccf0*/  STL [R1+0x3d90], R8 ;  /* 0x003d900801007387 */ /* 0x000fe80000100800 */
[----:B------:R1:W-:Y:S04]  /*12cd00*/  STL [R1+0x3d94], R6 ;  /* 0x003d940601007387 */ /* 0x0003e80000100800 */
[----:B------:R-:W2:Y:S04]  /*12cd10*/  LDL.LU R249, [R1+0xdc4] ;  /* 0x000dc40001f97983 */ /* 0x000ea80000300800 */
[----:B------:R-:W2:Y:S04]  /*12cd20*/  LDL.LU R250, [R1+0xdc8] ;  /* 0x000dc80001fa7983 */ /* 0x000ea80000300800 */
[----:B------:R-:W2:Y:S04]  /*12cd30*/  LDL.LU R251, [R1+0xdcc] ;  /* 0x000dcc0001fb7983 */ /* 0x000ea80000300800 */
[----:B----4-:R-:W4:Y:S04]  /*12cd40*/  LDL.LU.64 R14, [R1+0x5210] ;  /* 0x00521000010e7983 */ /* 0x010f280000300a00 */
[----:B------:R-:W4:Y:S04]  /*12cd50*/  LDL.LU R16, [R1+0xdb0] ;  /* 0x000db00001107983 */ /* 0x000f280000300800 */
[----:B------:R1:W-:Y:S04]  /*12cd60*/  STL [R1+0x3d98], R4 ;  /* 0x003d980401007387 */ /* 0x0003e80000100800 */
[----:B------:R-:W4:Y:S04]  /*12cd70*/  LDL.LU R17, [R1+0xdb4] ;  /* 0x000db40001117983 */ /* 0x000f280000300800 */
[----:B------:R-:W4:Y:S04]  /*12cd80*/  LDL.LU R18, [R1+0xdb8] ;  /* 0x000db80001127983 */ /* 0x000f280000300800 */
[----:B------:R-:W4:Y:S04]  /*12cd90*/  LDL.LU R19, [R1+0xdbc] ;  /* 0x000dbc0001137983 */ /* 0x000f280000300800 */
[----:B-1----:R-:W4:Y:S04]  /*12cda0*/  LDL.LU.64 R6, [R1+0x5208] ;  /* 0x0052080001067983 */ /* 0x002f280000300a00 */
[----:B------:R-:W4:Y:S04]  /*12cdb0*/  LDL.LU.64 R4, [R1+0x5200] ;  /* 0x0052000001047983 */ /* 0x000f280000300a00 */
[----:B------:R-:W4:Y:S04]  /*12cdc0*/  LDL.LU R244, [R1+0xd90] ;  /* 0x000d900001f47983 */ /* 0x000f280000300800 */
[----:B------:R-:W4:Y:S04]  /*12cdd0*/  LDL.LU R245, [R1+0xd94] ;  /* 0x000d940001f57983 */ /* 0x000f280000300800 */
[----:B------:R-:W4:Y:S04]  /*12cde0*/  LDL.LU R246, [R1+0xd98] ;  /* 0x000d980001f67983 */ /* 0x000f280000300800 */
[----:B------:R-:W4:Y:S01]  /*12cdf0*/  LDL.LU R247, [R1+0xd9c] ;  /* 0x000d9c0001f77983 */ /* 0x000f220000300800 */
[----:B---3--:R-:W-:Y:S03]  /*12ce00*/  HMMA.1688.F32.TF32 R28, R228, R242, R28 ;  /* 0x000000f2e41c723c */ /* 0x008fe6000008101c */
[----:B------:R-:W3:Y:S04]  /*12ce10*/  LDL.LU.64 R22, [R1+0x51f8] ;  /* 0x0051f80001167983 */ /* 0x000ee80000300a00 */
[----:B------:R-:W3:Y:S04]  /*12ce20*/  LDL.LU.64 R20, [R1+0x51f0] ;  /* 0x0051f00001147983 */ /* 0x000ee80000300a00 */
[----:B------:R-:W3:-:S12]  /*12ce30*/  LDL.LU.64 R12, [R1+0x51e8] ;  /* 0x0051e800010c7983 */ /* 0x000ed80000300a00 */
[----:B------:R1:W-:Y:S04]  /*12ce40*/  STL.64 [R1+0x1050], R28 ;  /* 0x0010501c01007387 */ /* 0x0003e80000100a00 */
[----:B------:R-:W-:Y:S04]  /*12ce50*/  STL.64 [R1+0x1058], R30 ;  /* 0x0010581e01007387 */ /* 0x000fe80000100a00 */
[----:B------:R-:W3:Y:S01]  /*12ce60*/  LDL.LU.64 R10, [R1+0x51e0] ;  /* 0x0051e000010a7983 */ /* 0x000ee20000300a00 */
[----:B--2---:R-:W-:Y:S01]  /*12ce70*/  HMMA.1688.F32.TF32 R24, R228, R74, R24 ;  /* 0x0000004ae418723c */ /* 0x004fe20000081018 */
[----:B----4-:R-:W-:-:S05]  /*12ce80*/  IADD3 R8, P0, R14, R252, RZ ;  /* 0x000000fc0e087210 */ /* 0x010fca0007f1e0ff */
[----:B------:R2:W-:Y:S01]  /*12ce90*/  STL [R1+0x2f6c], R8 ;  /* 0x002f6c0801007387 */ /* 0x0005e20000100800 */
[----:B------:R-:W-:Y:S02]  /*12cea0*/  IADD3.X R14, R15, R0, RZ, P0, !PT ;  /* 0x000000000f0e7210 */ /* 0x000fe400007fe4ff */
[-C--:B-1----:R-:W-:Y:S02]  /*12ceb0*/  IADD3 R28, P1, R6, R252.reuse, RZ ;  /* 0x000000fc061c7210 */ /* 0x082fe40007f3e0ff */
[----:B--2---:R-:W-:-:S03]  /*12cec0*/  IADD3 R8, P2, R4, R252, RZ ;  /* 0x000000fc04087210 */ /* 0x004fc60007f5e0ff */
[----:B------:R-:W-:Y:S04]  /*12ced0*/  STL [R1+0x2f70], R28 ;  /* 0x002f701c01007387 */ /* 0x000fe80000100800 */
[----:B------:R1:W-:Y:S01]  /*12cee0*/  STL [R1+0x2f74], R8 ;  /* 0x002f740801007387 */ /* 0x0003e20000100800 */
[----:B------:R-:W-:-:S04]  /*12cef0*/  IMAD.X R4, R5, 0x1, R0, P2 ;  /* 0x0000000105047824 */ /* 0x000fc800010e0600 */
[----:B------:R-:W-:Y:S04]  /*12cf00*/  STL.64 [R1+0x1040], R24 ;  /* 0x0010401801007387 */ /* 0x000fe80000100a00 */
[----:B------:R-:W-:Y:S01]  /*12cf10*/  STL.64 [R1+0x1048], R26 ;  /* 0x0010481a01007387 */ /* 0x000fe20000100a00 */
[----:B-1----:R-:W-:-:S03]  /*12cf20*/  IMAD.X R8, R7, 0x1, R0, P1 ;  /* 0x0000000107087824 */ /* 0x002fc600008e0600 */
[----:B------:R1:W-:Y:S04]  /*12cf30*/  STL [R1+0x2f58], R14 ;  /* 0x002f580e01007387 */ /* 0x0003e80000100800 */
[----:B------:R-:W2:Y:S04]  /*12cf40*/  LDL.LU.64 R6, [R1+0x51d8] ;  /* 0x0051d80001067983 */ /* 0x000ea80000300a00 */
[----:B------:R-:W-:Y:S04]  /*12cf50*/  STL [R1+0x2f5c], R8 ;  /* 0x002f5c0801007387 */ /* 0x000fe80000100800 */
[----:B------:R4:W-:Y:S04]  /*12cf60*/  STL [R1+0x2f60], R4 ;  /* 0x002f600401007387 */ /* 0x0009e80000100800 */
[----:B-1----:R-:W2:Y:S04]  /*12cf70*/  LDL.LU.64 R14, [R1+0x51d0] ;  /* 0x0051d000010e7983 */ /* 0x002ea80000300a00 */
[----:B----4-:R-:W4:Y:S01]  /*12cf80*/  LDL.LU.64 R4, [R1+0x51c8] ;  /* 0x0051c80001047983 */ /* 0x010f220000300a00 */
[----:B------:R-:W-:Y:S01]  /*12cf90*/  HMMA.1688.F32.TF32 R28, R228, R142, R248 ;  /* 0x0000008ee41c723c */ /* 0x000fe200000810f8 */
[----:B---3--:R-:W-:-:S05]  /*12cfa0*/  IADD3 R8, P0, R22, R252, RZ ;  /* 0x000000fc16087210 */ /* 0x008fca0007f1e0ff */
[----:B------:R-:W-:Y:S01]  /*12cfb0*/  HMMA.1688.F32.TF32 R16, R228, R146, R16 ;  /* 0x00000092e410723c */ /* 0x000fe20000081010 */
[----:B------:R1:W-:Y:S01]  /*12cfc0*/  STL [R1+0x2f64], R8 ;  /* 0x002f640801007387 */ /* 0x0003e20000100800 */
[-C--:B------:R-:W-:Y:S02]  /*12cfd0*/  IADD3 R24, P2, R12, R252.reuse, RZ ;  /* 0x000000fc0c187210 */ /* 0x080fe40007f5e0ff */
[----:B-1----:R-:W-:-:S05]  /*12cfe0*/  IADD3 R8, P1, R20, R252, RZ ;  /* 0x000000fc14087210 */ /* 0x002fca0007f3e0ff */
[----:B------:R1:W-:Y:S01]  /*12cff0*/  STL [R1+0x2f68], R8 ;  /* 0x002f680801007387 */ /* 0x0003e20000100800 */
[----:B------:R-:W-:-:S07]  /*12d000*/  IADD3.X R21, R21, R0, RZ, P1, !PT ;  /* 0x0000000015157210 */ /* 0x000fce0000ffe4ff */
[----:B------:R-:W-:Y:S01]  /*12d010*/  STL.64 [R1+0x1030], R28 ;  /* 0x0010301c01007387 */ /* 0x000fe20000100a00 */
[----:B-1----:R-:W-:-:S03]  /*12d020*/  IMAD.X R8, R23, 0x1, R0, P0 ;  /* 0x0000000117087824 */ /* 0x002fc600000e0600 */
[----:B------:R-:W-:Y:S01]  /*12d030*/  STL.64 [R1+0x1038], R30 ;  /* 0x0010381e01007387 */ /* 0x000fe20000100a00 */
[----:B------:R-:W-:-:S03]  /*12d040*/  IADD3 R20, P0, R10, R252, RZ ;  /* 0x000000fc0a147210 */ /* 0x000fc60007f1e0ff */
[----:B------:R-:W-:Y:S04]  /*12d050*/  STL [R1+0x2f50], R24 ;  /* 0x002f501801007387 */ /* 0x000fe80000100800 */
[----:B------:R1:W-:Y:S04]  /*12d060*/  STL [R1+0x2f44], R8 ;  /* 0x002f440801007387 */ /* 0x0003e80000100800 */
[----:B------:R-:W-:Y:S04]  /*12d070*/  STL [R1+0x2f48], R21 ;  /* 0x002f481501007387 */ /* 0x000fe80000100800 */
[----:B------:R-:W3:Y:S01]  /*12d080*/  LDL.LU R248, [R1+0xd70] ;  /* 0x000d700001f87983 */ /* 0x000ee20000300800 */
[----:B-1----:R-:W-:-:S03]  /*12d090*/  IMAD.X R8, R13, 0x1, R0, P2 ;  /* 0x000000010d087824 */ /* 0x002fc600010e0600 */
[----:B------:R-:W-:Y:S04]  /*12d0a0*/  STL [R1+0x2f54], R20 ;  /* 0x002f541401007387 */ /* 0x000fe80000100800 */
[----:B------:R2:W-:Y:S04]  /*12d0b0*/  STL [R1+0x2f4c], R8 ;  /* 0x002f4c0801007387 */ /* 0x0005e80000100800 */
[----:B------:R-:W3:Y:S01]  /*12d0c0*/  LDL.LU R249, [R1+0xd74] ;  /* 0x000d740001f97983 */ /* 0x000ee20000300800 */
[----:B------:R-:W-:-:S03]  /*12d0d0*/  IMAD.X R11, R11, 0x1, R0, P0 ;  /* 0x000000010b0b7824 */ /* 0x000fc600000e0600 */
[----:B------:R-:W3:Y:S04]  /*12d0e0*/  LDL.LU R250, [R1+0xd78] ;  /* 0x000d780001fa7983 */ /* 0x000ee80000300800 */
[----:B------:R-:W3:Y:S04]  /*12d0f0*/  LDL.LU R251, [R1+0xd7c] ;  /* 0x000d7c0001fb7983 */ /* 0x000ee80000300800 */
[----:B------:R-:W-:Y:S04]  /*12d100*/  STL.64 [R1+0x1020], R16 ;  /* 0x0010201001007387 */ /* 0x000fe80000100a00 */
[----:B------:R-:W-:Y:S01]  /*12d110*/  STL.64 [R1+0x1028], R18 ;  /* 0x0010281201007387 */ /* 0x000fe20000100a00 */
[----:B--2---:R-:W-:-:S05]  /*12d120*/  IADD3 R8, P1, R6, R252, RZ ;  /* 0x000000fc06087210 */ /* 0x004fca0007f3e0ff */
[----:B------:R4:W-:Y:S01]  /*12d130*/  STL [R1+0x2f38], R8 ;  /* 0x002f380801007387 */ /* 0x0009e20000100800 */
[----:B------:R-:W-:-:S03]  /*12d140*/  IADD3 R10, P0, R14, R252, RZ ;  /* 0x000000fc0e0a7210 */ /* 0x000fc60007f1e0ff */
[----:B------:R-:W-:Y:S01]  /*12d150*/  STL [R1+0x2f30], R11 ;  /* 0x002f300b01007387 */ /* 0x000fe20000100800 */
[----:B----4-:R-:W-:-:S03]  /*12d160*/  IADD3 R8, P2, R4, R252, RZ ;  /* 0x000000fc04087210 */ /* 0x010fc60007f5e0ff */
[----:B------:R1:W-:Y:S04]  /*12d170*/  STL [R1+0x2f3c], R10 ;  /* 0x002f3c0a01007387 */ /* 0x0003e80000100800 */
[----:B------:R-:W-:Y:S04]  /*12d180*/  STL [R1+0x2f40], R8 ;  /* 0x002f400801007387 */ /* 0x000fe80000100800 */
[----:B------:R-:W2:Y:S01]  /*12d190*/  LDL.LU.64 R12, [R1+0x51c0] ;  /* 0x0051c000010c7983 */ /* 0x000ea20000300a00 */
[----:B------:R-:W-:-:S05]  /*12d1a0*/  IMAD.X R6, R7, 0x1, R0, P1 ;  /* 0x0000000107067824 */ /* 0x000fca00008e0600 */
[----:B------:R4:W-:Y:S04]  /*12d1b0*/  STL [R1+0x2f34], R6 ;  /* 0x002f340601007387 */ /* 0x0009e80000100800 */
[----:B-1----:R-:W3:Y:S01]  /*12d1c0*/  LDL.LU.64 R10, [R1+0x51b8] ;  /* 0x0051b800010a7983 */ /* 0x002ee20000300a00 */
[----:B------:R-:W-:-:S15]  /*12d1d0*/  HMMA.1688.F32.TF32 R16, R228, R86, R244 ;  /* 0x00000056e410723c */ /* 0x000fde00000810f4 */
[----:B------:R-:W-:-:S08]  /*12d1e0*/  NOP ;  /* 0x0000000000007918 */ /* 0x000fd00000000000 */
[----:B------:R-:W-:Y:S04]  /*12d1f0*/  STL.64 [R1+0x11d0], R16 ;  /* 0x0011d01001007387 */ /* 0x000fe80000100a00 */
[----:B------:R-:W-:Y:S04]  /*12d200*/  STL.64 [R1+0x11d8], R18 ;  /* 0x0011d81201007387 */ /* 0x000fe80000100a00 */
[----:B----4-:R-:W4:Y:S01]  /*12d210*/  LDL.LU.64 R6, [R1+0x51b0] ;  /* 0x0051b00001067983 */ /* 0x010f220000300a00 */
[----:B------:R-:W-:Y:S01]  /*12d220*/  IADD3.X R8, R15, R0, RZ, P0, !PT ;  /* 0x000000000f087210 */ /* 0x000fe200007fe4ff */
[----:B------:R-:W-:-:S02]  /*12d230*/  IMAD.X R4, R5, 0x1, R0, P2 ;  /* 0x0000000105047824 */ /* 0x000fc400010e0600 */
[----:B------:R-:W4:Y:S04]  /*12d240*/  LDL.LU R28, [R1+0xd60] ;  /* 0x000d6000011c7983 */ /* 0x000f280000300800 */
[----:B------:R-:W4:Y:S04]  /*12d250*/  LDL.LU R29, [R1+0xd64] ;  /* 0x000d6400011d7983 */ /* 0x000f280000300800 */
[----:B------:R-:W4:Y:S04]  /*12d260*/  LDL.LU R30, [R1+0xd68] ;  /* 0x000d6800011e7983 */ /* 0x000f280000300800 */
[----:B------:R-:W4:Y:S04]  /*12d270*/  LDL.LU R31, [R1+0xd6c] ;  /* 0x000d6c00011f7983 */ /* 0x000f280000300800 */
[----:B------:R-:W4:Y:S04]  /*12d280*/  LDL.LU R20, [R1+0xd50] ;  /* 0x000d500001147983 */ /* 0x000f280000300800 */
[----:B------:R-:W-:Y:S04]  /*12d290*/  STL [R1+0x2f1c], R8 ;  /* 0x002f1c0801007387 */ /* 0x000fe80000100800 */
        /* <DEDUP_REMOVED lines=9> */
[----:B--2---:R-:W-:-:S05]  /*12d330*/  IADD3 R5, P0, R12, R252, RZ ;  /* 0x000000fc0c057210 */ /* 0x004fca0007f1e0ff */
[----:B------:R-:W-:Y:S04]  /*12d340*/  STL [R1+0x2f24], R5 ;  /* 0x002f240501007387 */ /* 0x000fe80000100800 */
[----:B------:R-:W2:Y:S01]  /*12d350*/  LDL.LU.64 R24, [R1+0x51a0] ;  /* 0x0051a00001187983 */ /* 0x000ea20000300a00 */
[----:B---3--:R-:W-:-:S05]  /*12d360*/  IADD3 R4, P1, R10, R252, RZ ;  /* 0x000000fc0a047210 */ /* 0x008fca0007f3e0ff */
[----:B------:R1:W-:Y:S04]  /*12d370*/  STL [R1+0x2f28], R4 ;  /* 0x002f280401007387 */ /* 0x0003e80000100800 */
[----:B-1----:R-:W3:Y:S01]  /*12d380*/  LDL.LU.64 R4, [R1+0x5198] ;  /* 0x0051980001047983 */ /* 0x002ee20000300a00 */
[----:B------:R-:W-:Y:S01]  /*12d390*/  HMMA.1688.F32.TF32 R248, R228, R90, R248 ;  /* 0x0000005ae4f8723c */ /* 0x000fe200000810f8 */
[----:B------:R-:W-:Y:S01]  /*12d3a0*/  IMAD.X R12, R13, 0x1, R0, P0 ;  /* 0x000000010d0c7824 */ /* 0x000fe200000e0600 */
[----:B----4-:R-:W-:-:S05]  /*12d3b0*/  IADD3 R8, P2, R6, R252, RZ ;  /* 0x000000fc06087210 */ /* 0x010fca0007f5e0ff */
[----:B------:R1:W-:Y:S04]  /*12d3c0*/  STL [R1+0x2f2c], R8 ;  /* 0x002f2c0801007387 */ /* 0x0003e80000100800 */
[----:B------:R-:W4:-:S12]  /*12d3d0*/  LDL.LU.64 R18, [R1+0x4bb0] ;  /* 0x004bb00001127983 */ /* 0x000f180000300a00 */
[----:B------:R1:W-:Y:S02]  /*12d3e0*/  STL.64 [R1+0x1230], R248 ;  /* 0x001230f801007387 */ /* 0x0003e40000100a00 */
[----:B-1----:R-:W-:Y:S02]  /*12d3f0*/  IMAD.X R8, R11, 0x1, R0, P1 ;  /* 0x000000010b087824 */ /* 0x002fe400008e0600 */
[----:B------:R1:W-:Y:S04]  /*12d400*/  STL.64 [R1+0x1238], R250 ;  /* 0x001238fa01007387 */ /* 0x0003e80000100a00 */
[----:B------:R-:W4:Y:S04]  /*12d410*/  LDL.LU R248, [R1+0x50] ;  /* 0x0000500001f87983 */ /* 0x000f280000300800 */
[----:B------:R-:W4:Y:S04]  /*12d420*/  LDL.LU R249, [R1+0x54] ;  /* 0x0000540001f97983 */ /* 0x000f280000300800 */
[----:B-1----:R-:W4:Y:S04]  /*12d430*/  LDL.LU R250, [R1+0x58] ;  /* 0x0000580001fa7983 */ /* 0x002f280000300800 */
[----:B------:R-:W4:Y:S04]  /*12d440*/  LDL.LU R251, [R1+0x5c] ;  /* 0x00005c0001fb7983 */ /* 0x000f280000300800 */
[----:B------:R-:W4:Y:S04]  /*12d450*/  LDL.LU.64 R16, [R1+0x38e8] ;  /* 0x0038e80001107983 */ /* 0x000f280000300a00 */
[----:B------:R1:W-:Y:S04]  /*12d460*/  STL [R1+0x2f08], R12 ;  /* 0x002f080c01007387 */ /* 0x0003e80000100800 */
[----:B------:R-:W-:Y:S04]  /*12d470*/  STL [R1+0x2f0c], R8 ;  /* 0x002f0c0801007387 */ /* 0x000fe80000100800 */
[----:B------:R-:W4:Y:S01]  /*12d480*/  LDL.LU.64 R14, [R1+0x4ba8] ;  /* 0x004ba800010e7983 */ /* 0x000f220000300a00 */
[----:B------:R-:W-:Y:S01]  /*12d490*/  IADD3.X R6, R7, R0, RZ, P2, !PT ;  /* 0x0000000007067210 */ /* 0x000fe200017fe4ff */
[----:B------:R-:W-:Y:S02]  /*12d4a0*/  HMMA.1688.F32.TF32 R228, R228, R94, R28 ;  /* 0x0000005ee4e4723c */ /* 0x000fe4000008101c */
[----:B-1----:R-:W4:Y:S01]  /*12d4b0*/  LDL.LU.64 R12, [R1+0x38c8] ;  /* 0x0038c800010c7983 */ /* 0x002f220000300a00 */
[----:B------:R-:W-:-:S03]  /*12d4c0*/  IADD3 R7, P0, R26, R252, RZ ;  /* 0x000000fc1a077210 */ /* 0x000fc60007f1e0ff */
[----:B------:R2:W-:Y:S04]  /*12d4d0*/  STL [R1+0x2f10], R6 ;  /* 0x002f100601007387 */ /* 0x0005e80000100800 */
[----:B------:R-:W-:Y:S04]  /*12d4e0*/  STL [R1+0x2f14], R7 ;  /* 0x002f140701007387 */ /* 0x000fe80000100800 */
[----:B------:R-:W4:Y:S01]  /*12d4f0*/  LDL.LU.64 R30, [R1+0xa3b0] ;  /* 0x00a3b000011e7983 */ /* 0x000f220000300a00 */
[----:B--2---:R-:W-:-:S05]  /*12d500*/  IADD3 R6, P1, R24, R252, RZ ;  /* 0x000000fc18067210 */ /* 0x004fca0007f3e0ff */
[----:B------:R1:W-:Y:S04]  /*12d510*/  STL [R1+0x2f18], R6 ;  /* 0x002f180601007387 */ /* 0x0003e80000100800 */
[----:B------:R-:W2:Y:S04]  /*12d520*/  LDL.LU.64 R28, [R1+0xa3a8] ;  /* 0x00a3a800011c7983 */ /* 0x000ea80000300a00 */
[----:B------:R-:W2:Y:S01]  /*12d530*/  LDL.LU.64 R10, [R1+0x4ba0] ;  /* 0x004ba000010a7983 */ /* 0x000ea20000300a00 */
[----:B---3--:R-:W-:-:S03]  /*12d540*/  IADD3 R8, P2, R4, R252, RZ ;  /* 0x000000fc04087210 */ /* 0x008fc60007f5e0ff */
[----:B------:R-:W-:Y:S04]  /*12d550*/  STL.64 [R1+0x1280], R228 ;  /* 0x001280e401007387 */ /* 0x000fe80000100a00 */
[----:B------:R-:W-:Y:S01]  /*12d560*/  STL.64 [R1+0x1288], R230 ;  /* 0x001288e601007387 */ /* 0x000fe20000100a00 */
[----:B------:R-:W-:-:S03]  /*12d570*/  IMAD.X R25, R25, 0x1, R0, P1 ;  /* 0x0000000119197824 */ /* 0x000fc600008e0600 */
[----:B-1----:R-:W3:Y:S04]  /*12d580*/  LDL.LU.64 R6, [R1+0x38a0] ;  /* 0x0038a00001067983 */ /* 0x002ee80000300a00 */
[----:B------:R1:W-:Y:S02]  /*12d590*/  STL [R1+0x2f04], R8 ;  /* 0x002f040801007387 */ /* 0x0003e40000100800 */
[----:B-1----:R-:W-:-:S05]  /*12d5a0*/  IMAD.X R8, R27, 0x1, R0, P0 ;  /* 0x000000011b087824 */ /* 0x002fca00000e0600 */
[----:B------:R1:W-:Y:S04]  /*12d5b0*/  STL [R1+0x2ef8], R8 ;  /* 0x002ef80801007387 */ /* 0x0003e80000100800 */
[----:B------:R-:W-:Y:S01]  /*12d5c0*/  STL [R1+0x2efc], R25 ;  /* 0x002efc1901007387 */ /* 0x000fe20000100800 */
[----:B-1----:R-:W-:-:S03]  /*12d5d0*/  IMAD.X R8, R5, 0x1, R0, P2 ;  /* 0x0000000105087824 */ /* 0x002fc600010e0600 */
[----:B------:R-:W3:Y:S01]  /*12d5e0*/  LDL.LU.64 R4, [R1+0x4b98] ;  /* 0x004b980001047983 */ /* 0x000ee20000300a00 */
[----:B------:R-:W-:Y:S01]  /*12d5f0*/  HMMA.1688.F32.TF32 R20, R232, R98, R20 ;  /* 0x00000062e814723c */ /* 0x000fe20000081014 */
[----:B----4-:R-:W-:-:S05]  /*12d600*/  IADD3 R24, P0, R18, R252, RZ ;  /* 0x000000fc12187210 */ /* 0x010fca0007f1e0ff */
[----:B------:R-:W-:Y:S01]  /*12d610*/  STL [R1+0x3908], R24 ;  /* 0x0039081801007387 */ /* 0x000fe20000100800 */
[----:B------:R-:W-:-:S03]  /*12d620*/  IADD3.X R19, R19, R0, RZ, P0, !PT ;  /* 0x0000000013137210 */ /* 0x000fc600007fe4ff */
[----:B------:R1:W-:Y:S02]  /*12d630*/  STL [R1+0x2f00], R8 ;  /* 0x002f000801007387 */ /* 0x0003e40000100800 */
[----:B-1----:R-:W-:-:S11]  /*12d640*/  IADD3 R8, P1, R16, R252, RZ ;  /* 0x000000fc10087210 */ /* 0x002fd60007f3e0ff */
[----:B------:R1:W-:Y:S04]  /*12d650*/  STL.64 [R1+0x1560], R20 ;  /* 0x0015601401007387 */ /* 0x0003e80000100a00 */
[----:B------:R-:W-:Y:S01]  /*12d660*/  STL.64 [R1+0x1568], R22 ;  /* 0x0015681601007387 */ /* 0x000fe20000100a00 */
[----:B------:R-:W-:-:S03]  /*12d670*/  IADD3 R18, P0, R14, R252, RZ ;  /* 0x000000fc0e127210 */ /* 0x000fc60007f1e0ff */
[----:B------:R-:W-:Y:S04]  /*12d680*/  STL [R1+0x38f0], R8 ;  /* 0x0038f00801007387 */ /* 0x000fe80000100800 */
[----:B------:R-:W-:Y:S01]  /*12d690*/  STL [R1+0x38e8], R19 ;  /* 0x0038e81301007387 */ /* 0x000fe20000100800 */
[----:B-1----:R-:W-:-:S03]  /*12d6a0*/  IMAD.X R20, R17, 0x1, R0, P1 ;  /* 0x0000000111147824 */ /* 0x002fc600008e0600 */
[----:B------:R1:W-:Y:S02]  /*12d6b0*/  STL [R1+0x38f4], R18 ;  /* 0x0038f41201007387 */ /* 0x0003e40000100800 */
[----:B-1----:R-:W-:Y:S01]  /*12d6c0*/  HMMA.1688.F32.TF32 R16, R232, R106, R244 ;  /* 0x0000006ae810723c */ /* 0x002fe200000810f4 */
[----:B------:R-:W-:-:S05]  /*12d6d0*/  IADD3 R8, P2, R12, R252, RZ ;  /* 0x000000fc0c087210 */ /* 0x000fca0007f5e0ff */
[----:B------:R1:W-:Y:S01]  /*12d6e0*/  STL [R1+0x38f8], R8 ;  /* 0x0038f80801007387 */ /* 0x0003e20000100800 */
[----:B------:R-:W-:-:S03]  /*12d6f0*/  IMAD.X R13, R13, 0x1, R0, P2 ;  /* 0x000000010d0d7824 */ /* 0x000fc600010e0600 */
[----:B------:R-:W-:Y:S01]  /*12d700*/  STL [R1+0x38ec], R20 ;  /* 0x0038ec1401007387 */ /* 0x000fe20000100800 */
[----:B-1----:R-:W-:-:S12]  /*12d710*/  IMAD.X R8, R15, 0x1, R0, P0 ;  /* 0x000000010f087824 */ /* 0x002fd800000e0600 */
[----:B------:R1:W-:Y:S04]  /*12d720*/  STL.64 [R1+0x15b0], R16 ;  /* 0x0015b01001007387 */ /* 0x0003e80000100a00 */
[----:B------:R-:W-:Y:S04]  /*12d730*/  STL.64 [R1+0x15b8], R18 ;  /* 0x0015b81201007387 */ /* 0x000fe80000100a00 */
[----:B------:R-:W-:Y:S04]  /*12d740*/  STL [R1+0x38c8], R8 ;  /* 0x0038c80801007387 */ /* 0x000fe80000100800 */
[----:B------:R-:W-:Y:S04]  /*12d750*/  STL [R1+0x38cc], R13 ;  /* 0x0038cc0d01007387 */ /* 0x000fe80000100800 */
[----:B-1----:R-:W4:Y:S01]  /*12d760*/  LDL.LU R16, [R1+0x40] ;  /* 0x0000400001107983 */ /* 0x002f220000300800 */
[----:B--2---:R-:W-:-:S05]  /*12d770*/  IADD3 R12, P0, R10, R252, RZ ;  /* 0x000000fc0a0c7210 */ /* 0x004fca0007f1e0ff */
[----:B------:R1:W-:Y:S02]  /*12d780*/  STL [R1+0x38d0], R12 ;  /* 0x0038d00c01007387 */ /* 0x0003e40000100800 */
[----:B-1----:R-:W-:Y:S01]  /*12d790*/  HMMA.1688.F32.TF32 R12, R232, R170, R248 ;  /* 0x000000aae80c723c */ /* 0x002fe200000810f8 */
[----:B---3--:R-:W-:-:S05]  /*12d7a0*/  IADD3 R8, P1, R6, R252, RZ ;  /* 0x000000fc06087210 */ /* 0x008fca0007f3e0ff */
[----:B------:R1:W-:Y:S04]  /*12d7b0*/  STL [R1+0x38d4], R8 ;  /* 0x0038d40801007387 */ /* 0x0003e80000100800 */
[----:B------:R-:W4:Y:S04]  /*12d7c0*/  LDL.LU R17, [R1+0x44] ;  /* 0x0000440001117983 */ /* 0x000f280000300800 */
[----:B------:R-:W4:Y:S04]  /*12d7d0*/  LDL.LU R18, [R1+0x48] ;  /* 0x0000480001127983 */ /* 0x000f280000300800 */
[----:B------:R-:W4:Y:S04]  /*12d7e0*/  LDL.LU R19, [R1+0x4c] ;  /* 0x00004c0001137983 */ /* 0x000f280000300800 */
[----:B------:R-:W2:Y:S01]  /*12d7f0*/  LDL.LU R248, [R1+0x30] ;  /* 0x0000300001f87983 */ /* 0x000ea20000300800 */
[----:B-1----:R-:W-:Y:S01]  /*12d800*/  IADD3 R8, P2, R4, R252, RZ ;  /* 0x000000fc04087210 */ /* 0x002fe20007f5e0ff */
[----:B------:R-:W-:-:S04]  /*12d810*/  IMAD.X R6, R7, 0x1, R0, P1 ;  /* 0x0000000107067824 */ /* 0x000fc800008e0600 */
[----:B------:R1:W-:Y:S04]  /*12d820*/  STL [R1+0x38d8], R8 ;  /* 0x0038d80801007387 */ /* 0x0003e80000100800 */
[----:B------:R-:W-:Y:S01]  /*12d830*/  STL.64 [R1+0x1580], R12 ;  /* 0x0015800c01007387 */ /* 0x000fe20000100a00 */
[----:B------:R-:W-:-:S03]  /*12d840*/  IMAD.X R4, R5, 0x1, R0, P2 ;  /* 0x0000000105047824 */ /* 0x000fc600010e0600 */
[----:B------:R3:W-:Y:S01]  /*12d850*/  STL.64 [R1+0x1588], R14 ;  /* 0x0015880e01007387 */ /* 0x0007e20000100a00 */
[----:B-1----:R-:W-:-:S03]  /*12d860*/  IADD3.X R8, R11, R0, RZ, P0, !PT ;  /* 0x000000000b087210 */ /* 0x002fc600007fe4ff */
[----:B------:R-:W2:Y:S04]  /*12d870*/  LDL.LU R249, [R1+0x34] ;  /* 0x0000340001f97983 */ /* 0x000ea80000300800 */
[----:B------:R-:W2:Y:S04]  /*12d880*/  LDL.LU R250, [R1+0x38] ;  /* 0x0000380001fa7983 */ /* 0x000ea80000300800 */
[----:B------:R-:W2:Y:S04]  /*12d890*/  LDL.LU R251, [R1+0x3c] ;  /* 0x00003c0001fb7983 */ /* 0x000ea80000300800 */
[----:B------:R-:W-:Y:S04]  /*12d8a0*/  STL [R1+0x38a0], R8 ;  /* 0x0038a00801007387 */ /* 0x000fe80000100800 */
[----:B---3--:R-:W3:Y:S04]  /*12d8b0*/  LDL.LU.64 R14, [R1+0x4b90] ;  /* 0x004b9000010e7983 */ /* 0x008ee80000300a00 */
[----:B------:R-:W-:Y:S04]  /*12d8c0*/  STL [R1+0x38a4], R6 ;  /* 0x0038a40601007387 */ /* 0x000fe80000100800 */
[----:B------:R-:W2:Y:S04]  /*12d8d0*/  LDL.LU.64 R12, [R1+0x3878] ;  /* 0x00387800010c7983 */ /* 0x000ea80000300a00 */
[----:B------:R1:W-:Y:S04]  /*12d8e0*/  STL [R1+0x38a8], R4 ;  /* 0x0038a80401007387 */ /* 0x0003e80000100800 */
[----:B------:R-:W2:Y:S04]  /*12d8f0*/  LDL.LU R228, [R1+0x20] ;  /* 0x0000200001e47983 */ /* 0x000ea80000300800 */
[----:B------:R-:W2:Y:S04]  /*12d900*/  LDL.LU R229, [R1+0x24] ;  /* 0x0000240001e57983 */ /* 0x000ea80000300800 */
[----:B------:R-:W2:Y:S04]  /*12d910*/  LDL.LU R230, [R1+0x28] ;  /* 0x0000280001e67983 */ /* 0x000ea80000300800 */
[----:B------:R-:W2:Y:S04]  /*12d920*/  LDL.LU R231, [R1+0x2c] ;  /* 0x00002c0001e77983 */ /* 0x000ea80000300800 */
[----:B------:R-:W2:Y:S04]  /*12d930*/  LDL.LU.64 R10, [R1+0x4b88] ;  /* 0x004b8800010a7983 */ /* 0x000ea80000300a00 */
[----:B-1----:R-:W2:Y:S04]  /*12d940*/  LDL.LU.64 R4, [R1+0x4b80] ;  /* 0x004b800001047983 */ /* 0x002ea80000300a00 */
[----:B------:R-:W2:Y:S04]  /*12d950*/  LDL.LU R20, [R1+0x10] ;  /* 0x0000100001147983 */ /* 0x000ea80000300800 */
[----:B------:R-:W2:Y:S04]  /*12d960*/  LDL.LU R21, [R1+0x14] ;  /* 0x0000140001157983 */ /* 0x000ea80000300800 */
[----:B------:R-:W2:Y:S04]  /*12d970*/  LDL.LU R22, [R1+0x18] ;  /* 0x0000180001167983 */ /* 0x000ea80000300800 */
[----:B------:R-:W2:Y:S04]  /*12d980*/  LDL.LU R23, [R1+0x1c] ;  /* 0x00001c0001177983 */ /* 0x000ea80000300800 */
[----:B------:R-:W2:Y:S04]  /*12d990*/  LDL.LU.64 R26, [R1+0x3850] ;  /* 0x00385000011a7983 */ /* 0x000ea80000300a00 */
[----:B------:R-:W2:Y:S04]  /*12d9a0*/  LDL.LU R244, [R1] ;  /* 0x0000000001f47983 */ /* 0x000ea80000300800 */
[----:B------:R-:W2:Y:S04]  /*12d9b0*/  LDL.LU R245, [R1+0x4] ;  /* 0x0000040001f57983 */ /* 0x000ea80000300800 */
[----:B------:R-:W2:Y:S04]  /*12d9c0*/  LDL.LU R246, [R1+0x8] ;  /* 0x0000080001f67983 */ /* 0x000ea80000300800 */
[----:B------:R-:W2:Y:S04]  /*12d9d0*/  LDL.LU R247, [R1+0xc] ;  /* 0x00000c0001f77983 */ /* 0x000ea80000300800 */
[----:B------:R-:W2:Y:S04]  /*12d9e0*/  LDL.LU.64 R24, [R1+0x4b78] ;  /* 0x004b780001187983 */ /* 0x000ea80000300a00 */
[----:B------:R-:W2:Y:S01]  /*12d9f0*/  LDL.LU.64 R6, [R1+0x4b70] ;  /* 0x004b700001067983 */ /* 0x000ea20000300a00 */
[----:B----4-:R-:W-:Y:S01]  /*12da00*/  HMMA.1688.F32.TF32 R16, R232, R46, R16 ;  /* 0x0000002ee810723c */ /* 0x010fe20000081010 */
[----:B---3--:R-:W-:-:S02]  /*12da10*/  IADD3 R45, P0, R14, R252, RZ ;  /* 0x000000fc0e2d7210 */ /* 0x008fc40007f1e0ff */
[----:B--2---:R-:W-:-:S03]  /*12da20*/  IADD3 R8, P1, R12, R252, RZ ;  /* 0x000000fc0c087210 */ /* 0x004fc60007f3e0ff */
[----:B------:R-:W-:Y:S01]  /*12da30*/  STL [R1+0x38ac], R45 ;  /* 0x0038ac2d01007387 */ /* 0x000fe20000100800 */
[----:B------:R-:W-:-:S03]  /*12da40*/  IMAD.X R14, R15, 0x1, R0, P0 ;  /* 0x000000010f0e7824 */ /* 0x000fc600000e0600 */
[----:B------:R1:W-:Y:S01]  /*12da50*/  STL [R1+0x38b0], R8 ;  /* 0x0038b00801007387 */ /* 0x0003e20000100800 */
[----:B------:R-:W-:-:S12]  /*12da60*/  IADD3.X R12, R13, R0, RZ, P1, !PT ;  /* 0x000000000d0c7210 */ /* 0x000fd80000ffe4ff */
[----:B------:R-:W-:Y:S04]  /*12da70*/  STL.64 [R1+0x15a0], R16 ;  /* 0x0015a01001007387 */ /* 0x000fe80000100a00 */
[----:B------:R2:W-:Y:S01]  /*12da80*/  STL.64 [R1+0x15a8], R18 ;  /* 0x0015a81201007387 */ /* 0x0005e20000100a00 */
[----:B------:R-:W-:Y:S01]  /*12da90*/  HMMA.1688.F32.TF32 R248, R232, R50, R248 ;  /* 0x00000032e8f8723c */ /* 0x000fe200000810f8 */
[----:B-1----:R-:W-:-:S05]  /*12daa0*/  IADD3 R8, P2, R10, R252, RZ ;  /* 0x000000fc0a087210 */ /* 0x002fca0007f5e0ff */
[----:B------:R1:W-:Y:S04]  /*12dab0*/  STL [R1+0x3884], R8 ;  /* 0x0038840801007387 */ /* 0x0003e80000100800 */
[----:B------:R-:W-:Y:S04]  /*12dac0*/  STL [R1+0x3878], R14 ;  /* 0x0038780e01007387 */ /* 0x000fe80000100800 */
[----:B--2---:R-:W2:Y:S01]  /*12dad0*/  LDL.LU.64 R18, [R1+0x4b68] ;  /* 0x004b680001127983 */ /* 0x004ea20000300a00 */
[----:B-1----:R-:W-:-:S03]  /*12dae0*/  IADD3 R8, P0, R4, R252, RZ ;  /* 0x000000fc04087210 */ /* 0x002fc60007f1e0ff */
[----:B------:R1:W-:Y:S04]  /*12daf0*/  STL [R1+0x387c], R12 ;  /* 0x00387c0c01007387 */ /* 0x0003e80000100800 */
[----:B------:R-:W3:Y:S04]  /*12db00*/  LDL.LU.64 R16, [R1+0x3810] ;  /* 0x0038100001107983 */ /* 0x000ee80000300a00 */
[----:B------:R4:W-:Y:S04]  /*12db10*/  STL [R1+0x3888], R8 ;  /* 0x0038880801007387 */ /* 0x0009e80000100800 */
[----:B-1----:R-:W3:Y:S01]  /*12db20*/  LDL.LU.64 R12, [R1+0x3670] ;  /* 0x00367000010c7983 */ /* 0x002ee20000300a00 */
[--C-:B----4-:R-:W-:Y:S01]  /*12db30*/  IMAD.X R8, R11, 0x1, R0.reuse, P2 ;  /* 0x000000010b087824 */ /* 0x110fe200010e0600 */
[----:B------:R-:W-:Y:S01]  /*12db40*/  IADD3 R11, P1, R26, R252, RZ ;  /* 0x000000fc1a0b7210 */ /* 0x000fe20007f3e0ff */
[----:B------:R-:W-:-:S03]  /*12db50*/  IMAD.X R10, R5, 0x1, R0, P0 ;  /* 0x00000001050a7824 */ /* 0x000fc600000e0600 */
[----:B------:R1:W-:Y:S04]  /*12db60*/  STL [R1+0x3880], R8 ;  /* 0x0038800801007387 */ /* 0x0003e80000100800 */
[----:B------:R-:W-:Y:S04]  /*12db70*/  STL.64 [R1+0x2110], R248 ;  /* 0x002110f801007387 */ /* 0x000fe80000100a00 */
[----:B------:R4:W-:Y:S01]  /*12db80*/  STL.64 [R1+0x2118], R250 ;  /* 0x002118fa01007387 */ /* 0x0009e20000100a00 */
[----:B-1----:R-:W-:-:S03]  /*12db90*/  IADD3 R8, P0, R24, R252, RZ ;  /* 0x000000fc18087210 */ /* 0x002fc60007f1e0ff */
[----:B----4-:R-:W4:Y:S04]  /*12dba0*/  LDL.LU.64 R250, [R1+0xa3a0] ;  /* 0x00a3a00001fa7983 */ /* 0x010f280000300a00 */
[----:B------:R-:W4:Y:S04]  /*12dbb0*/  LDL.LU.64 R248, [R1+0xa398] ;  /* 0x00a3980001f87983 */ /* 0x000f280000300a00 */
[----:B------:R-:W-:Y:S04]  /*12dbc0*/  STL [R1+0x3858], R11 ;  /* 0x0038580b01007387 */ /* 0x000fe80000100800 */
[----:B------:R-:W4:Y:S04]  /*12dbd0*/  LDL.LU.64 R4, [R1+0x3640] ;  /* 0x0036400001047983 */ /* 0x000f280000300a00 */
[----:B------:R1:W-:Y:S04]  /*12dbe0*/  STL [R1+0x3850], R10 ;  /* 0x0038500a01007387 */ /* 0x0003e80000100800 */
[----:B------:R-:W4:Y:S04]  /*12dbf0*/  LDL.LU.64 R14, [R1+0x3620] ;  /* 0x00362000010e7983 */ /* 0x000f280000300a00 */
[----:B------:R1:W-:Y:S04]  /*12dc00*/  STL [R1+0x385c], R8 ;  /* 0x00385c0801007387 */ /* 0x0003e80000100800 */
[----:B-1----:R-:W4:Y:S01]  /*12dc10*/  LDL.LU.64 R10, [R1+0x3618] ;  /* 0x00361800010a7983 */ /* 0x002f220000300a00 */
[----:B------:R-:W-:Y:S01]  /*12dc20*/  HMMA.1688.F32.TF32 R228, R232, R182, R228 ;  /* 0x000000b6e8e4723c */ /* 0x000fe200000810e4 */
[----:B------:R-:W-:-:S05]  /*12dc30*/  IMAD.X R26, R27, 0x1, R0, P1 ;  /* 0x000000011b1a7824 */ /* 0x000fca00008e0600 */
[----:B------:R-:W-:Y:S01]  /*12dc40*/  HMMA.1688.F32.TF32 R20, R232, R186, R20 ;  /* 0x000000bae814723c */ /* 0x000fe20000081014 */
[----:B------:R-:W-:-:S05]  /*12dc50*/  IADD3 R8, P2, R6, R252, RZ ;  /* 0x000000fc06087210 */ /* 0x000fca0007f5e0ff */
[----:B------:R1:W-:Y:S01]  /*12dc60*/  STL [R1+0x3860], R8 ;  /* 0x0038600801007387 */ /* 0x0003e20000100800 */
[----:B------:R-:W-:-:S03]  /*12dc70*/  IMAD.X R6, R7, 0x1, R0, P2 ;  /* 0x0000000107067824 */ /* 0x000fc600010e0600 */
[----:B------:R-:W-:Y:S01]  /*12dc80*/  STL [R1+0x3854], R26 ;  /* 0x0038541a01007387 */ /* 0x000fe20000100800 */
[----:B-1----:R-:W-:-:S06]  /*12dc90*/  IADD3.X R8, R25, R0, RZ, P0, !PT ;  /* 0x0000000019087210 */ /* 0x002fcc00007fe4ff */
[----:B------:R-:W-:Y:S04]  /*12dca0*/  STL.64 [R1+0x2100], R228 ;  /* 0x002100e401007387 */ /* 0x000fe80000100a00 */
[----:B------:R-:W-:Y:S04]  /*12dcb0*/  STL.64 [R1+0x2108], R230 ;  /* 0x002108e601007387 */ /* 0x000fe80000100a00 */
[----:B------:R-:W-:Y:S04]  /*12dcc0*/  STL [R1+0x382c], R8 ;  /* 0x00382c0801007387 */ /* 0x000fe80000100800 */
[----:B------:R1:W-:Y:S04]  /*12dcd0*/  STL [R1+0x3830], R6 ;  /* 0x0038300601007387 */ /* 0x0003e80000100800 */
[----:B------:R-:W-:Y:S04]  /*12dce0*/  LDS R228, [R3+UR10+0x3c480] ;  /* 0x03c4800a03e47984 */ /* 0x000fe80008000800 */
[----:B------:R-:W-:Y:S04]  /*12dcf0*/  LDS R230, [R3+UR10+0x3e480] ;  /* 0x03e4800a03e67984 */ /* 0x000fe80008000800 */
[----:B-1----:R-:W4:Y:S04]  /*12dd00*/  LDL.LU.64 R6, [R1+0x34f0] ;  /* 0x0034f00001067983 */ /* 0x002f280000300a00 */
[----:B------:R-:W-:Y:S04]  /*12dd10*/  LDS R229, [R239+UR10+0x3c480] ;  /* 0x03c4800aefe57984 */ /* 0x000fe80008000800 */
[----:B------:R-:W1:Y:S01]  /*12dd20*/  LDS R231, [R239+UR10+0x3e480] ;  /* 0x03e4800aefe77984 */ /* 0x000e620008000800 */
[----:B--2---:R-:W-:-:S05]  /*12dd30*/  IADD3 R24, P0, R18, R252, RZ ;  /* 0x000000fc12187210 */ /* 0x004fca0007f1e0ff */
[----:B------:R2:W-:Y:S01]  /*12dd40*/  STL [R1+0x3834], R24 ;  /* 0x0038341801007387 */ /* 0x0005e20000100800 */
[----:B---3--:R-:W-:-:S05]  /*12dd50*/  IADD3 R8, P1, R16, R252, RZ ;  /* 0x000000fc10087210 */ /* 0x008fca0007f3e0ff */
[----:B------:R3:W-:Y:S01]  /*12dd60*/  STL [R1+0x3838], R8 ;  /* 0x0038380801007387 */ /* 0x0007e20000100800 */
[----:B--2---:R-:W-:Y:S01]  /*12dd70*/  IADD3 R24, P2, R12, R252, RZ ;  /* 0x000000fc0c187210 */ /* 0x004fe20007f5e0ff */
[----:B------:R-:W-:-:S04]  /*12dd80*/  IMAD.X R16, R17, 0x1, R0, P1 ;  /* 0x0000000111107824 */ /* 0x000fc800008e0600 */
[----:B------:R-:W-:Y:S01]  /*12dd90*/  STL [R1+0x3d8c], R24 ;  /* 0x003d8c1801007387 */ /* 0x000fe20000100800 */
[----:B---3--:R-:W-:-:S03]  /*12dda0*/  IMAD.X R8, R19, 0x1, R0, P0 ;  /* 0x0000000113087824 */ /* 0x008fc600000e0600 */
[----:B------:R-:W-:Y:S04]  /*12ddb0*/  STL.64 [R1+0x20f0], R20 ;  /* 0x0020f01401007387 */ /* 0x000fe80000100a00 */
[----:B------:R-:W-:Y:S04]  /*12ddc0*/  STL.64 [R1+0x20f8], R22 ;  /* 0x0020f81601007387 */ /* 0x000fe80000100a00 */
[----:B------:R-:W-:Y:S04]  /*12ddd0*/  STL [R1+0x3810], R8 ;  /* 0x0038100801007387 */ /* 0x000fe80000100800 */
[----:B------:R2:W-:Y:S02]  /*12dde0*/  STL [R1+0x3814], R16 ;  /* 0x0038141001007387 */ /* 0x0005e40000100800 */
[----:B--2---:R-:W-:Y:S01]  /*12ddf0*/  HMMA.1688.F32.TF32 R16, R232, R126, R244 ;  /* 0x0000007ee810723c */ /* 0x004fe200000810f4 */
[----:B------:R-:W-:-:S05]  /*12de00*/  IADD3.X R13, R13, R0, RZ, P2, !PT ;  /* 0x000000000d0d7210 */ /* 0x000fca00017fe4ff */
[----:B------:R-:W-:Y:S01]  /*12de10*/  STL [R1+0x3d80], R13 ;  /* 0x003d800d01007387 */ /* 0x000fe20000100800 */
[----:B----4-:R-:W-:-:S05]  /*12de20*/  IADD3 R8, P0, R4, R252, RZ ;  /* 0x000000fc04087210 */ /* 0x010fca0007f1e0ff */
[----:B------:R2:W-:Y:S01]  /*12de30*/  STL [R1+0x3d84], R8 ;  /* 0x003d840801007387 */ /* 0x0005e20000100800 */
[----:B------:R-:W-:Y:S01]  /*12de40*/  IADD3 R12, P1, R14, R252, RZ ;  /* 0x000000fc0e0c7210 */ /* 0x000fe20007f3e0ff */
[----:B------:R-:W-:-:S04]  /*12de50*/  IMAD.X R4, R5, 0x1, R0, P0 ;  /* 0x0000000105047824 */ /* 0x000fc800000e0600 */
[----:B------:R3:W-:Y:S01]  /*12de60*/  STL [R1+0x3d88], R12 ;  /* 0x003d880c01007387 */ /* 0x0007e20000100800 */
[----:B--2---:R-:W-:-:S04]  /*12de70*/  IADD3 R8, P2, R10, R252, RZ ;  /* 0x000000fc0a087210 */ /* 0x004fc80007f5e0ff */
[----:B------:R-:W-:Y:S01]  /*12de80*/  STL.64 [R1+0x15d0], R16 ;  /* 0x0015d01001007387 */ /* 0x000fe20000100a00 */
[----:B------:R-:W-:-:S03]  /*12de90*/  IMAD.MOV.U32 R244, RZ, RZ, R250 ;  /* 0x000000fffff47224 */ /* 0x000fc600078e00fa */
[----:B------:R-:W-:Y:S01]  /*12dea0*/  STL.64 [R1+0x15d8], R18 ;  /* 0x0015d81201007387 */ /* 0x000fe20000100a00 */
[----:B------:R-:W-:-:S03]  /*12deb0*/  IMAD.MOV.U32 R245, RZ, RZ, R251 ;  /* 0x000000fffff57224 */ /* 0x000fc600078e00fb */
[----:B------:R-:W-:Y:S04]  /*12dec0*/  STL [R1+0x3d78], R8 ;  /* 0x003d780801007387 */ /* 0x000fe80000100800 */
[----:B------:R-:W2:Y:S04]  /*12ded0*/  LDL.LU R250, [R1+0xa394] ;  /* 0x00a3940001fa7983 */ /* 0x000ea80000300800 */
[----:B------:R4:W-:Y:S04]  /*12dee0*/  STL [R1+0x3d6c], R4 ;  /* 0x003d6c0401007387 */ /* 0x0009e80000100800 */
[----:B------:R-:W2:Y:S01]  /*12def0*/  LDL.LU R251, [R1+0xa390] ;  /* 0x00a3900001fb7983 */ /* 0x000ea20000300800 */
[----:B------:R-:W-:-:S03]  /*12df00*/  IADD3.X R14, R15, R0, RZ, P1, !PT ;  /* 0x000000000f0e7210 */ /* 0x000fc60000ffe4ff */
[----:B------:R-:W2:Y:S04]  /*12df10*/  LDL.LU R246, [R1+0xc48] ;  /* 0x000c480001f67983 */ /* 0x000ea80000300800 */
[----:B------:R-:W2:Y:S04]  /*12df20*/  LDL.LU R247, [R1+0xc4c] ;  /* 0x000c4c0001f77983 */ /* 0x000ea80000300800 */
[----:B---3--:R-:W3:Y:S04]  /*12df30*/  LDL.LU.64 R12, [R1+0x3e10] ;  /* 0x003e1000010c7983 */ /* 0x008ee80000300a00 */
[----:B----4-:R-:W4:Y:S01]  /*12df40*/  LDL.LU.64 R4, [R1+0x3708] ;  /* 0x0037080001047983 */ /* 0x010f220000300a00 */
[----:B------:R-:W-:-:S05]  /*12df50*/  IADD3 R8, P0, R6, R252, RZ ;  /* 0x000000fc06087210 */ /* 0x000fca0007f1e0ff */
[----:B------:R1:W-:Y:S04]  /*12df60*/  STL [R1+0x3d7c], R8 ;  /* 0x003d7c0801007387 */ /* 0x0003e80000100800 */
[----:B------:R-:W-:Y:S01]  /*12df70*/  STL [R1+0x3d70], R14 ;  /* 0x003d700e01007387 */ /* 0x000fe20000100800 */
[----:B-1----:R-:W-:Y:S01]  /*12df80*/  IMAD.X R8, R11, 0x1, R0, P2 ;  /* 0x000000010b087824 */ /* 0x002fe200010e0600 */
[----:B--2---:R-:W-:Y:S02]  /*12df90*/  HMMA.1688.F32.TF32 R16, R232, R130, R248 ;  /* 0x00000082e810723c */ /* 0x004fe400000810f8 */
[----:B------:R-:W2:Y:S04]  /*12dfa0*/  LDL.LU R248, [R1+0xc50] ;  /* 0x000c500001f87983 */ /* 0x000ea80000300800 */
[----:B------:R-:W-:-:S15]  /*12dfb0*/  STL [R1+0x3d74], R8 ;  /* 0x003d740801007387 */ /* 0x000fde0000100800 */
[----:B------:R-:W-:-:S02]  /*12dfc0*/  NOP ;  /* 0x0000000000007918 */ /* 0x000fc40000000000 */
        /* <DEDUP_REMOVED lines=9> */
[----:B------:R-:W2:Y:S01]  /*12e060*/  LDL.LU.64 R26, [R1+0x36f0] ;  /* 0x0036f000011a7983 */ /* 0x000ea20000300a00 */
[----:B------:R-:W-:Y:S01]  /*12e070*/  IMAD.X R6, R7, 0x1, R0, P0 ;  /* 0x0000000107067824 */ /* 0x000fe200000e0600 */
[----:B---3--:R-:W-:-:S02]  /*12e080*/  IADD3 R7, P0, R12, R252, RZ ;  /* 0x000000fc0c077210 */ /* 0x008fc40007f1e0ff */
[----:B-1----:R-:W3:Y:S04]  /*12e090*/  LDL.LU R16, [R1+0xc20] ;  /* 0x000c200001107983 */ /* 0x002ee80000300800 */
[----:B------:R-:W3:Y:S04]  /*12e0a0*/  LDL.LU R17, [R1+0xc24] ;  /* 0x000c240001117983 */ /* 0x000ee80000300800 */
[----:B----4-:R-:W3:Y:S04]  /*12e0b0*/  LDL.LU R18, [R1+0xc28] ;  /* 0x000c280001127983 */ /* 0x010ee80000300800 */
[----:B------:R-:W3:Y:S04]  /*12e0c0*/  LDL.LU R19, [R1+0xc2c] ;  /* 0x000c2c0001137983 */ /* 0x000ee80000300800 */
[----:B------:R-:W4:Y:S04]  /*12e0d0*/  LDL.LU.64 R24, [R1+0x36c8] ;  /* 0x0036c80001187983 */ /* 0x000f280000300a00 */
[----:B------:R1:W-:Y:S04]  /*12e0e0*/  STL [R1+0x3d60], R6 ;  /* 0x003d600601007387 */ /* 0x0003e80000100800 */
[----:B------:R-:W-:Y:S04]  /*12e0f0*/  STL [R1+0x3d64], R7 ;  /* 0x003d640701007387 */ /* 0x000fe80000100800 */
[----:B------:R-:W3:Y:S01]  /*12e100*/  LDL.LU.64 R10, [R1+0x36c0] ;  /* 0x0036c000010a7983 */ /* 0x000ee20000300a00 */
[----:B-1----:R-:W-:-:S05]  /*12e110*/  IADD3 R6, P1, R4, R252, RZ ;  /* 0x000000fc04067210 */ /* 0x002fca0007f3e0ff */
[----:B------:R1:W-:Y:S04]  /*12e120*/  STL [R1+0x3d68], R6 ;  /* 0x003d680601007387 */ /* 0x0003e80000100800 */
[----:B-1----:R-:W3:Y:S01]  /*12e130*/  LDL.LU.64 R6, [R1+0x36a8] ;  /* 0x0036a80001067983 */ /* 0x002ee20000300a00 */
[----:B------:R-:W-:Y:S01]  /*12e140*/  IMAD.X R12, R13, 0x1, R0, P0 ;  /* 0x000000010d0c7824 */ /* 0x000fe200000e0600 */
[----:B------:R-:W-:Y:S01]  /*12e150*/  IADD3.X R4, R5, R0, RZ, P1, !PT ;  /* 0x0000000005047210 */ /* 0x000fe20000ffe4ff */
[----:B--2---:R-:W-:Y:S01]  /*12e160*/  HMMA.1688.F32.TF32 R248, R232, R242, R248 ;  /* 0x000000f2e8f8723c */ /* 0x004fe200000810f8 */
[----:B------:R-:W-:-:S15]  /*12e170*/  IADD3 R8, P0, R26, R252, RZ ;  /* 0x000000fc1a087210 */ /* 0x000fde0007f1e0ff */
[----:B------:R-:W-:-:S07]  /*12e180*/  NOP ;  /* 0x0000000000007918 */ /* 0x000fce0000000000 */
[----:B------:R-:W-:Y:S04]  /*12e190*/  STL.64 [R1+0x2060], R248 ;  /* 0x002060f801007387 */ /* 0x000fe80000100a00 */
[----:B------:R-:W-:Y:S04]  /*12e1a0*/  STL.64 [R1+0x2068], R250 ;  /* 0x002068fa01007387 */ /* 0x000fe80000100a00 */
[----:B------:R1:W-:Y:S04]  /*12e1b0*/  STL [R1+0x3d54], R12 ;  /* 0x003d540c01007387 */ /* 0x0003e80000100800 */
[----:B------:R-:W2:Y:S04]  /*12e1c0*/  LDL.LU.64 R14, [R1+0x36a0] ;  /* 0x0036a000010e7983 */ /* 0x000ea80000300a00 */
[----:B------:R-:W-:Y:S04]  /*12e1d0*/  STL [R1+0x3d5c], R8 ;  /* 0x003d5c0801007387 */ /* 0x000fe80000100800 */
[----:B-1----:R-:W2:Y:S04]  /*12e1e0*/  LDL.LU.64 R12, [R1+0x3688] ;  /* 0x00368800010c7983 */ /* 0x002ea80000300a00 */
[----:B------:R1:W-:Y:S04]  /*12e1f0*/  STL [R1+0x3d58], R4 ;  /* 0x003d580401007387 */ /* 0x0003e80000100800 */
[----:B-1----:R-:W2:Y:S01]  /*12e200*/  LDL.LU.64 R4, [R1+0x3680] ;  /* 0x0036800001047983 */ /* 0x002ea20000300a00 */
[C---:B------:R-:W-:Y:S06]  /*12e210*/  HMMA.1688.F32.TF32 R244, R232.reuse, R74, R244 ;  /* 0x0000004ae8f4723c */ /* 0x040fec00000810f4 */
[----:B------:R-:W-:Y:S01]  /*12e220*/  HMMA.1688.F32.TF32 R20, R232, R142, R20 ;  /* 0x0000008ee814723c */ /* 0x000fe20000081014 */
[-C--:B----4-:R-:W-:Y:S01]  /*12e230*/  IADD3 R45, P1, R24, R252.reuse, RZ ;  /* 0x000000fc182d7210 */ /* 0x090fe20007f3e0ff */
[----:B------:R-:W-:Y:S01]  /*12e240*/  IMAD.X R26, R27, 0x1, R0, P0 ;  /* 0x000000011b1a7824 */ /* 0x000fe200000e0600 */
[----:B---3--:R-:W-:-:S14]  /*12e250*/  IADD3 R8, P0, R10, R252, RZ ;  /* 0x000000fc0a087210 */ /* 0x008fdc0007f1e0ff */
[----:B------:R1:W-:Y:S04]  /*12e260*/  STL.64 [R1+0x1600], R244 ;  /* 0x001600f401007387 */ /* 0x0003e80000100a00 */
[----:B------:R-:W-:Y:S04]  /*12e270*/  STL.64 [R1+0x1608], R246 ;  /* 0x001608f601007387 */ /* 0x000fe80000100a00 */
[----:B------:R-:W-:Y:S04]  /*12e280*/  STL [R1+0x3d48], R45 ;  /* 0x003d482d01007387 */ /* 0x000fe80000100800 */
[----:B-1----:R-:W3:Y:S04]  /*12e290*/  LDL.LU R244, [R1+0xc10] ;  /* 0x000c100001f47983 */ /* 0x002ee80000300800 */
[----:B------:R1:W-:Y:S04]  /*12e2a0*/  STL [R1+0x3d40], R26 ;  /* 0x003d401a01007387 */ /* 0x0003e80000100800 */
[----:B------:R4:W-:Y:S04]  /*12e2b0*/  STL [R1+0x3d4c], R8 ;  /* 0x003d4c0801007387 */ /* 0x0009e80000100800 */
[----:B------:R-:W3:Y:S01]  /*12e2c0*/  LDL.LU R245, [R1+0xc14] ;  /* 0x000c140001f57983 */ /* 0x000ee20000300800 */
[----:B-1----:R-:W-:-:S03]  /*12e2d0*/  IADD3 R26, P2, R6, R252, RZ ;  /* 0x000000fc061a7210 */ /* 0x002fc60007f5e0ff */
[----:B------:R-:W3:Y:S01]  /*12e2e0*/  LDL.LU R246, [R1+0xc18] ;  /* 0x000c180001f67983 */ /* 0x000ee20000300800 */
[----:B----4-:R-:W-:-:S03]  /*12e2f0*/  IMAD.X R8, R25, 0x1, R0, P1 ;  /* 0x0000000119087824 */ /* 0x010fc600008e0600 */
[----:B------:R-:W3:Y:S04]  /*12e300*/  LDL.LU R247, [R1+0xc1c] ;  /* 0x000c1c0001f77983 */ /* 0x000ee80000300800 */
[----:B------:R-:W-:Y:S04]  /*12e310*/  STL [R1+0x3d50], R26 ;  /* 0x003d501a01007387 */ /* 0x000fe80000100800 */
[----:B------:R-:W-:Y:S04]  /*12e320*/  STL [R1+0x3d44], R8 ;  /* 0x003d440801007387 */ /* 0x000fe80000100800 */
[----:B------:R-:W-:Y:S04]  /*12e330*/  STL.64 [R1+0x2020], R20 ;  /* 0x0020201401007387 */ /* 0x000fe80000100a00 */
[----:B------:R1:W-:Y:S01]  /*12e340*/  STL.64 [R1+0x2028], R22 ;  /* 0x0020281601007387 */ /* 0x0003e20000100a00 */
[----:B------:R-:W-:Y:S01]  /*12e350*/  IMAD.X R10, R11, 0x1, R0, P0 ;  /* 0x000000010b0a7824 */ /* 0x000fe200000e0600 */
[----:B------:R-:W-:Y:S01]  /*12e360*/  IADD3.X R6, R7, R0, RZ, P2, !PT ;  /* 0x0000000007067210 */ /* 0x000fe200017fe4ff */
[----:B-1----:R-:W-:Y:S03]  /*12e370*/  HMMA.1688.F32.TF32 R20, R232, R146, R16 ;  /* 0x00000092e814723c */ /* 0x002fe60000081010 */
[----:B------:R-:W-:Y:S04]  /*12e380*/  STL [R1+0x3d2c], R10 ;  /* 0x003d2c0a01007387 */ /* 0x000fe80000100800 */
[----:B------:R1:W-:Y:S01]  /*12e390*/  STL [R1+0x3d30], R6 ;  /* 0x003d300601007387 */ /* 0x0003e20000100800 */
[----:B--2---:R-:W-:-:S02]  /*12e3a0*/  IADD3 R8, P0, R14, R252, RZ ;  /* 0x000000fc0e087210 */ /* 0x004fc40007f1e0ff */
[----:B------:R-:W-:-:S03]  /*12e3b0*/  IADD3 R7, P1, R12, R252, RZ ;  /* 0x000000fc0c077210 */ /* 0x000fc60007f3e0ff */
[----:B------:R-:W-:Y:S04]  /*12e3c0*/  STL [R1+0x3d34], R8 ;  /* 0x003d340801007387 */ /* 0x000fe80000100800 */
[----:B------:R-:W-:Y:S04]  /*12e3d0*/  STL [R1+0x3d38], R7 ;  /* 0x003d380701007387 */ /* 0x000fe80000100800 */
[----:B------:R-:W2:Y:S01]  /*12e3e0*/  LDL.LU.64 R16, [R1+0x3e18] ;  /* 0x003e180001107983 */ /* 0x000ea20000300a00 */
[----:B-1----:R-:W-:-:S05]  /*12e3f0*/  IADD3 R6, P2, R4, R252, RZ ;  /* 0x000000fc04067210 */ /* 0x002fca0007f5e0ff */
[----:B------:R1:W-:Y:S04]  /*12e400*/  STL [R1+0x3d3c], R6 ;  /* 0x003d3c0601007387 */ /* 0x0003e80000100800 */
[----:B------:R-:W4:Y:S04]  /*12e410*/  LDL.LU.64 R10, [R1+0x3d10] ;  /* 0x003d1000010a7983 */ /* 0x000f280000300a00 */
[----:B------:R1:W-:Y:S04]  /*12e420*/  STL.64 [R1+0x1620], R20 ;  /* 0x0016201401007387 */ /* 0x0003e80000100a00 */
[----:B------:R3:W-:Y:S04]  /*12e430*/  STL.64 [R1+0x1628], R22 ;  /* 0x0016281601007387 */ /* 0x0007e80000100a00 */
        /* <DEDUP_REMOVED lines=9> */
[----:B------:R-:W4:Y:S01]  /*12e4d0*/  LDL.LU.64 R18, [R1+0x5288] ;  /* 0x0052880001127983 */ /* 0x000f220000300a00 */
[----:B------:R-:W-:-:S02]  /*12e4e0*/  IMAD.X R14, R15, 0x1, R0, P0 ;  /* 0x000000010f0e7824 */ /* 0x000fc400000e0600 */
[----:B------:R-:W-:-:S03]  /*12e4f0*/  IMAD.X R8, R13, 0x1, R0, P1 ;  /* 0x000000010d087824 */ /* 0x000fc600008e0600 */
[----:B------:R-:W-:Y:S04]  /*12e500*/  STL [R1+0x3d18], R14 ;  /* 0x003d180e01007387 */ /* 0x000fe80000100800 */
[----:B------:R-:W4:Y:S04]  /*12e510*/  LDL.LU R20, [R1+0xe0] ;  /* 0x0000e00001147983 */ /* 0x000f280000300800 */
[----:B------:R1:W-:Y:S04]  /*12e520*/  STL [R1+0x3d1c], R8 ;  /* 0x003d1c0801007387 */ /* 0x0003e80000100800 */
[----:B------:R-:W4:Y:S04]  /*12e530*/  LDL.LU R21, [R1+0xe4] ;  /* 0x0000e40001157983 */ /* 0x000f280000300800 */
[----:B---3--:R-:W3:Y:S04]  /*12e540*/  LDL.LU R22, [R1+0xe8] ;  /* 0x0000e80001167983 */ /* 0x008ee80000300800 */
[----:B------:R-:W3:Y:S01]  /*12e550*/  LDL.LU R23, [R1+0xec] ;  /* 0x0000ec0001177983 */ /* 0x000ee20000300800 */
[----:B-1----:R-:W-:Y:S01]  /*12e560*/  IMAD.X R8, R5, 0x1, R0, P2 ;  /* 0x0000000105087824 */ /* 0x002fe200010e0600 */
[----:B------:R-:W-:Y:S04]  /*12e570*/  HMMA.1688.F32.TF32 R244, R232, R86, R244 ;  /* 0x00000056e8f4723c */ /* 0x000fe800000810f4 */
[----:B------:R1:W-:Y:S01]  /*12e580*/  STL [R1+0x3d20], R8 ;  /* 0x003d200801007387 */ /* 0x0003e20000100800 */
[----:B--2---:R-:W-:-:S05]  /*12e590*/  IADD3 R5, P0, R16, R252, RZ ;  /* 0x000000fc10057210 */ /* 0x004fca0007f1e0ff */
[----:B------:R-:W-:Y:S04]  /*12e5a0*/  STL [R1+0x3d24], R5 ;  /* 0x003d240501007387 */ /* 0x000fe80000100800 */
[----:B------:R-:W2:Y:S01]  /*12e5b0*/  LDL.LU.64 R14, [R1+0x5280] ;  /* 0x00528000010e7983 */ /* 0x000ea20000300a00 */
[----:B----4-:R-:W-:-:S05]  /*12e5c0*/  IADD3 R4, P1, R10, R252, RZ ;  /* 0x000000fc0a047210 */ /* 0x010fca0007f3e0ff */
[----:B------:R4:W-:Y:S04]  /*12e5d0*/  STL [R1+0x3d28], R4 ;  /* 0x003d280401007387 */ /* 0x0009e80000100800 */
[----:B------:R-:W-:Y:S04]  /*12e5e0*/  STL.64 [R1+0x2180], R244 ;  /* 0x002180f401007387 */ /* 0x000fe80000100a00 */
[----:B------:R-:W-:Y:S04]  /*12e5f0*/  STL.64 [R1+0x2188], R246 ;  /* 0x002188f601007387 */ /* 0x000fe80000100a00 */
[----:B------:R-:W2:Y:S01]  /*12e600*/  LDL.LU.64 R12, [R1+0x5278] ;  /* 0x00527800010c7983 */ /* 0x000ea20000300a00 */
[----:B-1----:R-:W-:-:S02]  /*12e610*/  IADD3 R8, P2, R6, R252, RZ ;  /* 0x000000fc06087210 */ /* 0x002fc40007f5e0ff */
[----:B------:R-:W-:Y:S01]  /*12e620*/  IADD3.X R16, R17, R0, RZ, P0, !PT ;  /* 0x0000000011107210 */ /* 0x000fe200007fe4ff */
[--C-:B------:R-:W-:Y:S01]  /*12e630*/  IMAD.X R10, R11, 0x1, R0.reuse, P1 ;  /* 0x000000010b0a7824 */ /* 0x100fe200008e0600 */
[----:B----4-:R-:W4:Y:S04]  /*12e640*/  LDL.LU.64 R4, [R1+0x5270] ;  /* 0x0052700001047983 */ /* 0x010f280000300a00 */
[----:B------:R1:W-:Y:S04]  /*12e650*/  STL [R1+0x2ef0], R8 ;  /* 0x002ef00801007387 */ /* 0x0003e80000100800 */
[----:B------:R1:W-:Y:S04]  /*12e660*/  STL [R1+0x3d10], R16 ;  /* 0x003d101001007387 */ /* 0x0003e80000100800 */
[----:B------:R1:W-:Y:S01]  /*12e670*/  STL [R1+0x3d14], R10 ;  /* 0x003d140a01007387 */ /* 0x0003e20000100800 */
[----:B------:R-:W-:Y:S01]  /*12e680*/  IMAD.X R6, R7, 0x1, R0, P2 ;  /* 0x0000000107067824 */ /* 0x000fe200010e0600 */
[----:B-1----:R-:W-:-:S02]  /*12e690*/  IADD3 R8, P0, R18, R252, RZ ;  /* 0x000000fc12087210 */ /* 0x002fc40007f1e0ff */
[----:B------:R-:W4:Y:S04]  /*12e6a0*/  LDL.LU.64 R16, [R1+0x5268] ;  /* 0x0052680001107983 */ /* 0x000f280000300a00 */
[----:B------:R-:W-:Y:S04]  /*12e6b0*/  STL [R1+0x2ef4], R8 ;  /* 0x002ef40801007387 */ /* 0x000fe80000100800 */
[----:B------:R-:W4:Y:S04]  /*12e6c0*/  LDL.LU.64 R10, [R1+0x5260] ;  /* 0x00526000010a7983 */ /* 0x000f280000300a00 */
[----:B------:R1:W-:Y:S04]  /*12e6d0*/  STL [R1+0x2eec], R6 ;  /* 0x002eec0601007387 */ /* 0x0003e80000100800 */
[----:B-1----:R-:W4:Y:S01]  /*12e6e0*/  LDL.LU.64 R6, [R1+0x5258] ;  /* 0x0052580001067983 */ /* 0x002f220000300a00 */
[C---:B------:R-:W-:Y:S06]  /*12e6f0*/  HMMA.1688.F32.TF32 R248, R232.reuse, R90, R248 ;  /* 0x0000005ae8f8723c */ /* 0x040fec00000810f8 */
[----:B------:R-:W-:Y:S01]  /*12e700*/  HMMA.1688.F32.TF32 R24, R232, R94, R24 ;  /* 0x0000005ee818723c */ /* 0x000fe20000081018 */
[----:B------:R-:W4:Y:S04]  /*12e710*/  LDL.LU R244, [R1+0xd0] ;  /* 0x0000d00001f47983 */ /* 0x000f280000300800 */
[----:B------:R-:W4:Y:S04]  /*12e720*/  LDL.LU R245, [R1+0xd4] ;  /* 0x0000d40001f57983 */ /* 0x000f280000300800 */
[----:B------:R-:W4:Y:S01]  /*12e730*/  LDL.LU R246, [R1+0xd8] ;  /* 0x0000d80001f67983 */ /* 0x000f220000300800 */
[----:B------:R-:W-:-:S03]  /*12e740*/  IMAD.X R8, R19, 0x1, R0, P0 ;  /* 0x0000000113087824 */ /* 0x000fc600000e0600 */
[----:B------:R-:W4:Y:S01]  /*12e750*/  LDL.LU R247, [R1+0xdc] ;  /* 0x0000dc0001f77983 */ /* 0x000f220000300800 */
[----:B---3--:R-:W-:Y:S03]  /*12e760*/  HMMA.1688.F32.TF32 R20, R228, R98, R20 ;  /* 0x00000062e414723c */ /* 0x008fe60000081014 */
[----:B------:R-:W-:Y:S04]  /*12e770*/  STL.64 [R1+0x23e0], R248 ;  /* 0x0023e0f801007387 */ /* 0x000fe80000100a00 */
[----:B------:R-:W-:Y:S01]  /*12e780*/  STL.64 [R1+0x23e8], R250 ;  /* 0x0023e8fa01007387 */ /* 0x000fe20000100a00 */
[----:B--2---:R-:W-:-:S05]  /*12e790*/  IADD3 R45, P1, R14, R252, RZ ;  /* 0x000000fc0e2d7210 */ /* 0x004fca0007f3e0ff */
[----:B------:R-:W-:Y:S04]  /*12e7a0*/  STL [R1+0x2ee0], R45 ;  /* 0x002ee02d01007387 */ /* 0x000fe80000100800 */
[----:B------:R1:W-:Y:S01]  /*12e7b0*/  STL [R1+0x2ed8], R8 ;  /* 0x002ed80801007387 */ /* 0x0003e20000100800 */
[----:B------:R-:W-:Y:S02]  /*12e7c0*/  IADD3 R19, P0, R12, R252, RZ ;  /* 0x000000fc0c137210 */ /* 0x000fe40007f1e0ff */
[----:B-1----:R-:W-:Y:S02]  /*12e7d0*/  IADD3.X R8, R15, R0, RZ, P1, !PT ;  /* 0x000000000f087210 */ /* 0x002fe40000ffe4ff */
[----:B----4-:R-:W-:Y:S01]  /*12e7e0*/  IADD3 R18, P2, R4, R252, RZ ;  /* 0x000000fc04127210 */ /* 0x010fe20007f5e0ff */
[----:B------:R-:W-:Y:S01]  /*12e7f0*/  STL [R1+0x2ee4], R19 ;  /* 0x002ee41301007387 */ /* 0x000fe20000100800 */
[----:B------:R-:W-:-:S03]  /*12e800*/  IMAD.X R12, R13, 0x1, R0, P0 ;  /* 0x000000010d0c7824 */ /* 0x000fc600000e0600 */
[----:B------:R-:W-:Y:S04]  /*12e810*/  STL [R1+0x2ee8], R18 ;  /* 0x002ee81201007387 */ /* 0x000fe80000100800 */
[----:B------:R1:W-:Y:S04]  /*12e820*/  STL [R1+0x2edc], R8 ;  /* 0x002edc0801007387 */ /* 0x0003e80000100800 */
[----:B------:R-:W-:Y:S04]  /*12e830*/  STL.64 [R1+0x2600], R24 ;  /* 0x0026001801007387 */ /* 0x000fe80000100a00 */
[----:B------:R-:W-:Y:S01]  /*12e840*/  STL.64 [R1+0x2608], R26 ;  /* 0x0026081a01007387 */ /* 0x000fe20000100a00 */
[----:B------:R-:W-:Y:S01]  /*12e850*/  IADD3 R13, P0, R16, R252, RZ ;  /* 0x000000fc100d7210 */ /* 0x000fe20007f1e0ff */
[----:B-1----:R-:W-:-:S02]  /*12e860*/  IMAD.X R8, R5, 0x1, R0, P2 ;  /* 0x0000000105087824 */ /* 0x002fc400010e0600 */
[----:B------:R-:W2:Y:S04]  /*12e870*/  LDL.LU.64 R4, [R1+0x5250] ;  /* 0x0052500001047983 */ /* 0x000ea80000300a00 */
[----:B------:R1:W-:Y:S04]  /*12e880*/  STL [R1+0x2ec4], R12 ;  /* 0x002ec40c01007387 */ /* 0x0003e80000100800 */
[----:B------:R3:W-:Y:S04]  /*12e890*/  STL [R1+0x2ec8], R8 ;  /* 0x002ec80801007387 */ /* 0x0007e80000100800 */
[----:B------:R-:W-:Y:S04]  /*12e8a0*/  STL [R1+0x2ecc], R13 ;  /* 0x002ecc0d01007387 */ /* 0x000fe80000100800 */
[----:B------:R-:W4:Y:S01]  /*12e8b0*/  LDL.LU.64 R14, [R1+0x5248] ;  /* 0x00524800010e7983 */ /* 0x000f220000300a00 */
[----:B-1----:R-:W-:-:S02]  /*12e8c0*/  IADD3 R12, P1, R10, R252, RZ ;  /* 0x000000fc0a0c7210 */ /* 0x002fc40007f3e0ff */
[----:B---3--:R-:W-:-:S03]  /*12e8d0*/  IADD3 R8, P2, R6, R252, RZ ;  /* 0x000000fc06087210 */ /* 0x008fc60007f5e0ff */
[----:B------:R1:W-:Y:S04]  /*12e8e0*/  STL [R1+0x2ed0], R12 ;  /* 0x002ed00c01007387 */ /* 0x0003e80000100800 */
[----:B------:R3:W-:Y:S04]  /*12e8f0*/  STL [R1+0x2ed4], R8 ;  /* 0x002ed40801007387 */ /* 0x0007e80000100800 */
[----:B-1----:R-:W4:Y:S04]  /*12e900*/  LDL.LU.64 R12, [R1+0x5240] ;  /* 0x00524000010c7983 */ /* 0x002f280000300a00 */
[----:B------:R-:W4:Y:S04]  /*12e910*/  LDL.LU R248, [R1+0xc0] ;  /* 0x0000c00001f87983 */ /* 0x000f280000300800 */
        /* <DEDUP_REMOVED lines=8> */
[----:B------:R-:W4:Y:S01]  /*12e9a0*/  LDL.LU R27, [R1+0xbc] ;  /* 0x0000bc00011b7983 */ /* 0x000f220000300800 */
[----:B---3--:R-:W-:-:S03]  /*12e9b0*/  IMAD.X R8, R17, 0x1, R0, P0 ;  /* 0x0000000111087824 */ /* 0x008fc600000e0600 */
[----:B------:R-:W3:Y:S01]  /*12e9c0*/  LDL.LU.64 R16, [R1+0x5238] ;  /* 0x0052380001107983 */ /* 0x000ee20000300a00 */
[----:B-1----:R-:W-:Y:S01]  /*12e9d0*/  HMMA.1688.F32.TF32 R20, R228, R106, R244 ;  /* 0x0000006ae414723c */ /* 0x002fe200000810f4 */
[----:B------:R-:W-:Y:S02]  /*12e9e0*/  IADD3.X R10, R11, R0, RZ, P1, !PT ;  /* 0x000000000b0a7210 */ /* 0x000fe40000ffe4ff */
[----:B------:R1:W-:Y:S04]  /*12e9f0*/  STL [R1+0x2eb0], R8 ;  /* 0x002eb00801007387 */ /* 0x0003e80000100800 */
[----:B------:R4:W-:Y:S01]  /*12ea00*/  STL [R1+0x2eb4], R10 ;  /* 0x002eb40a01007387 */ /* 0x0009e20000100800 */
[----:B-1----:R-:W-:-:S05]  /*12ea10*/  IMAD.X R8, R7, 0x1, R0, P2 ;  /* 0x0000000107087824 */ /* 0x002fca00010e0600 */
[----:B------:R-:W-:Y:S01]  /*12ea20*/  STL [R1+0x2eb8], R8 ;  /* 0x002eb80801007387 */ /* 0x000fe20000100800 */
[-C--:B--2---:R-:W-:Y:S02]  /*12ea30*/  IADD3 R6, P0, R4, R252.reuse, RZ ;  /* 0x000000fc04067210 */ /* 0x084fe40007f1e0ff */
[----:B----4-:R-:W-:-:S03]  /*12ea40*/  IADD3 R7, P1, R14, R252, RZ ;  /* 0x000000fc0e077210 */ /* 0x010fc60007f3e0ff */
[----:B------:R1:W-:Y:S01]  /*12ea50*/  STL [R1+0x2ebc], R6 ;  /* 0x002ebc0601007387 */ /* 0x0003e20000100800 */
[----:B------:R-:W-:-:S03]  /*12ea60*/  IMAD.X R4, R5, 0x1, R0, P0 ;  /* 0x0000000105047824 */ /* 0x000fc600000e0600 */
[----:B------:R-:W-:Y:S04]  /*12ea70*/  STL [R1+0x2ec0], R7 ;  /* 0x002ec00701007387 */ /* 0x000fe80000100800 */
[----:B------:R-:W-:Y:S04]  /*12ea80*/  STL.64 [R1+0xf10], R20 ;  /* 0x000f101401007387 */ /* 0x000fe80000100a00 */
[----:B------:R-:W-:Y:S04]  /*12ea90*/  STL.64 [R1+0xf18], R22 ;  /* 0x000f181601007387 */ /* 0x000fe80000100a00 */
[----:B------:R-:W2:Y:S01]  /*12eaa0*/  LDL.LU.64 R10, [R1+0x5230] ;  /* 0x00523000010a7983 */ /* 0x000ea20000300a00 */
[----:B-1----:R-:W-:-:S05]  /*12eab0*/  IADD3 R6, P2, R12, R252, RZ ;  /* 0x000000fc0c067210 */ /* 0x002fca0007f5e0ff */
[----:B------:R1:W-:Y:S01]  /*12eac0*/  STL [R1+0x2ea8], R6 ;  /* 0x002ea80601007387 */ /* 0x0003e20000100800 */
[----:B------:R-:W-:-:S03]  /*12ead0*/  IMAD.X R15, R15, 0x1, R0, P1 ;  /* 0x000000010f0f7824 */ /* 0x000fc600008e0600 */
[----:B-1----:R-:W4:Y:S04]  /*12eae0*/  LDL.LU.64 R6, [R1+0x5228] ;  /* 0x0052280001067983 */ /* 0x002f280000300a00 */
[----:B------:R1:W-:Y:S04]  /*12eaf0*/  STL [R1+0x2e9c], R4 ;  /* 0x002e9c0401007387 */ /* 0x0003e80000100800 */
[----:B-1----:R-:W4:Y:S04]  /*12eb00*/  LDL.LU.64 R4, [R1+0x5220] ;  /* 0x0052200001047983 */ /* 0x002f280000300a00 */
[----:B------:R-:W4:Y:S04]  /*12eb10*/  LDL.LU R244, [R1+0xa0] ;  /* 0x0000a00001f47983 */ /* 0x000f280000300800 */
[----:B------:R-:W4:Y:S04]  /*12eb20*/  LDL.LU R245, [R1+0xa4] ;  /* 0x0000a40001f57983 */ /* 0x000f280000300800 */
[----:B------:R-:W4:Y:S04]  /*12eb30*/  LDL.LU R246, [R1+0xa8] ;  /* 0x0000a80001f67983 */ /* 0x000f280000300800 */
[----:B------:R-:W4:Y:S01]  /*12eb40*/  LDL.LU R247, [R1+0xac] ;  /* 0x0000ac0001f77983 */ /* 0x000f220000300800 */
[----:B---3--:R-:W-:-:S03]  /*12eb50*/  IADD3 R14, P0, R16, R252, RZ ;  /* 0x000000fc100e7210 */ /* 0x008fc60007f1e0ff */
[----:B------:R-:W-:Y:S01]  /*12eb60*/  STL [R1+0x2ea0], R15 ;  /* 0x002ea00f01007387 */ /* 0x000fe20000100800 */
[----:B------:R-:W-:-:S03]  /*12eb70*/  IADD3.X R8, R13, R0, RZ, P2, !PT ;  /* 0x000000000d087210 */ /* 0x000fc600017fe4ff */
[----:B------:R-:W3:Y:S04]  /*12eb80*/  LDL.LU.64 R22, [R1+0x5218] ;  /* 0x0052180001167983 */ /* 0x000ee80000300a00 */
[----:B------:R1:W-:Y:S04]  /*12eb90*/  STL [R1+0x2eac], R14 ;  /* 0x002eac0e01007387 */ /* 0x0003e80000100800 */
[----:B------:R-:W3:Y:S04]  /*12eba0*/  LDL.LU.64 R20, [R1+0x4ca8] ;  /* 0x004ca80001147983 */ /* 0x000ee80000300a00 */
[----:B------:R1:W-:Y:S04]  /*12ebb0*/  STL [R1+0x2ea4], R8 ;  /* 0x002ea40801007387 */ /* 0x0003e80000100800 */
[----:B------:R-:W3:Y:S01]  /*12ebc0*/  LDL.LU.64 R18, [R1+0x4ca0] ;  /* 0x004ca00001127983 */ /* 0x000ee20000300a00 */
[C---:B------:R-:W-:Y:S06]  /*12ebd0*/  HMMA.1688.F32.TF32 R232, R228.reuse, R170, R248 ;  /* 0x000000aae4e8723c */ /* 0x040fec00000810f8 */
[----:B------:R-:W-:Y:S01]  /*12ebe0*/  HMMA.1688.F32.TF32 R24, R228, R46, R24 ;  /* 0x0000002ee418723c */ /* 0x000fe20000081018 */
[----:B------:R-:W3:Y:S04]  /*12ebf0*/  LDL.LU R12, [R1+0x90] ;  /* 0x00009000010c7983 */ /* 0x000ee80000300800 */
[----:B------:R-:W3:Y:S04]  /*12ec00*/  LDL.LU R13, [R1+0x94] ;  /* 0x00009400010d7983 */ /* 0x000ee80000300800 */
[----:B-1----:R-:W3:Y:S04]  /*12ec10*/  LDL.LU R14, [R1+0x98] ;  /* 0x00009800010e7983 */ /* 0x002ee80000300800 */
[----:B------:R-:W3:Y:S01]  /*12ec20*/  LDL.LU R15, [R1+0x9c] ;  /* 0x00009c00010f7983 */ /* 0x000ee20000300800 */
[----:B------:R-:W-:-:S03]  /*12ec30*/  IMAD.X R8, R17, 0x1, R0, P0 ;  /* 0x0000000111087824 */ /* 0x000fc600000e0600 */
[----:B------:R-:W-:Y:S04]  /*12ec40*/  STL.64 [R1+0xf00], R232 ;  /* 0x000f00e801007387 */ /* 0x000fe80000100a00 */
[----:B------:R-:W-:Y:S01]  /*12ec50*/  STL.64 [R1+0xf08], R234 ;  /* 0x000f08ea01007387 */ /* 0x000fe20000100a00 */
[----:B--2---:R-:W-:-:S05]  /*12ec60*/  IADD3 R45, P1, R10, R252, RZ ;  /* 0x000000fc0a2d7210 */ /* 0x004fca0007f3e0ff */
[----:B------:R-:W-:Y:S04]  /*12ec70*/  STL [R1+0xdf8], R45 ;  /* 0x000df82d01007387 */ /* 0x000fe80000100800 */
[----:B------:R1:W-:Y:S02]  /*12ec80*/  STL [R1+0xdf0], R8 ;  /* 0x000df00801007387 */ /* 0x0003e40000100800 */
[----:B-1----:R-:W-:Y:S01]  /*12ec90*/  IMAD.X R8, R11, 0x1, R0, P1 ;  /* 0x000000010b087824 */ /* 0x002fe200008e0600 */
[----:B----4-:R-:W-:-:S05]  /*12eca0*/  IADD3 R17, P0, R6, R252, RZ ;  /* 0x000000fc06117210 */ /* 0x010fca0007f1e0ff */
[----:B------:R-:W-:Y:S01]  /*12ecb0*/  STL [R1+0xdfc], R17 ;  /* 0x000dfc1101007387 */ /* 0x000fe20000100800 */
[----:B------:R-:W-:Y:S01]  /*12ecc0*/  IMAD.X R6, R7, 0x1, R0, P0 ;  /* 0x0000000107067824 */ /* 0x000fe200000e0600 */
[----:B------:R-:W-:-:S05]  /*12ecd0*/  IADD3 R16, P2, R4, R252, RZ ;  /* 0x000000fc04107210 */ /* 0x000fca0007f5e0ff */
[----:B------:R3:W-:Y:S04]  /*12ece0*/  STL [R1+0x2e98], R16 ;  /* 0x002e981001007387 */ /* 0x0007e80000100800 */
[----:B------:R-:W-:Y:S01]  /*12ecf0*/  STL [R1+0xdf4], R8 ;  /* 0x000df40801007387 */ /* 0x000fe20000100800 */
[----:B------:R-:W-:-:S03]  /*12ed00*/  IADD3.X R4, R5, R0, RZ, P2, !PT ;  /* 0x0000000005047210 */ /* 0x000fc600017fe4ff */
[----:B------:R-:W-:Y:S04]  /*12ed10*/  STL.64 [R1+0xef0], R24 ;  /* 0x000ef01801007387 */ /* 0x000fe80000100a00 */
[----:B------:R-:W-:Y:S04]  /*12ed20*/  STL.64 [R1+0xef8], R26 ;  /* 0x000ef81a01007387 */ /* 0x000fe80000100a00 */
[----:B------:R-:W2:Y:S04]  /*12ed30*/  LDL.LU.64 R10, [R1+0x4c98] ;  /* 0x004c9800010a7983 */ /* 0x000ea80000300a00 */
[----:B------:R1:W-:Y:S01]  /*12ed40*/  STL [R1+0xde4], R6 ;  /* 0x000de40601007387 */ /* 0x0003e20000100800 */
[----:B---3--:R-:W-:-:S03]  /*12ed50*/  IADD3 R16, P1, R20, R252, RZ ;  /* 0x000000fc14107210 */ /* 0x008fc60007f3e0ff */
[----:B-1----:R-:W3:Y:S04]  /*12ed60*/  LDL.LU.64 R6, [R1+0x4c90] ;  /* 0x004c900001067983 */ /* 0x002ee80000300a00 */
[----:B------:R1:W-:Y:S01]  /*12ed70*/  STL [R1+0xde8], R4 ;  /* 0x000de80401007387 */ /* 0x0003e20000100800 */
[-C--:B------:R-:W-:Y:S02]  /*12ed80*/  IADD3 R8, P2, R18, R252.reuse, RZ ;  /* 0x000000fc12087210 */ /* 0x080fe40007f5e0ff */
[----:B-1----:R-:W-:-:S05]  /*12ed90*/  IADD3 R4, P0, R22, R252, RZ ;  /* 0x000000fc16047210 */ /* 0x002fca0007f1e0ff */
[----:B------:R1:W-:Y:S04]  /*12eda0*/  STL [R1+0xdec], R4 ;  /* 0x000dec0401007387 */ /* 0x0003e80000100800 */
[----:B-1----:R-:W4:Y:S04]  /*12edb0*/  LDL.LU.64 R4, [R1+0x4c88] ;  /* 0x004c880001047983 */ /* 0x002f280000300a00 */
[----:B------:R1:W-:Y:S04]  /*12edc0*/  STL [R1+0x3708], R16 ;  /* 0x0037081001007387 */ /* 0x0003e80000100800 */
[----:B------:R-:W4:Y:S04]  /*12edd0*/  LDL.LU R232, [R1+0x80] ;  /* 0x0000800001e87983 */ /* 0x000f280000300800 */
[----:B------:R1:W-:Y:S04]  /*12ede0*/  STL [R1+0x370c], R8 ;  /* 0x00370c0801007387 */ /* 0x0003e80000100800 */
[----:B------:R-:W4:Y:S04]  /*12edf0*/  LDL.LU R233, [R1+0x84] ;  /* 0x0000840001e97983 */ /* 0x000f280000300800 */
[----:B------:R-:W4:Y:S04]  /*12ee00*/  LDL.LU R234, [R1+0x88] ;  /* 0x0000880001ea7983 */ /* 0x000f280000300800 */
[----:B------:R-:W4:Y:S04]  /*12ee10*/  LDL.LU R235, [R1+0x8c] ;  /* 0x00008c0001eb7983 */ /* 0x000f280000300800 */
[----:B-1----:R-:W4:Y:S01]  /*12ee20*/  LDL.LU.64 R16, [R1+0x4c80] ;  /* 0x004c800001107983 */ /* 0x002f220000300a00 */
[----:B------:R-:W-:Y:S03]  /*12ee30*/  HMMA.1688.F32.TF32 R24, R228, R50, R244 ;  /* 0x00000032e418723c */ /* 0x000fe600000810f4 */
[----:B------:R-:W4:Y:S01]  /*12ee40*/  LDL.LU R244, [R1+0x70] ;  /* 0x0000700001f47983 */ /* 0x000f220000300800 */
[----:B------:R-:W-:-:S02]  /*12ee50*/  IMAD.X R22, R23, 0x1, R0, P0 ;  /* 0x0000000117167824 */ /* 0x000fc400000e0600 */
[----:B------:R-:W-:-:S15]  /*12ee60*/  IMAD.X R8, R21, 0x1, R0, P1 ;  /* 0x0000000115087824 */ /* 0x000fde00008e0600 */
[----:B------:R-:W-:-:S02]  /*12ee70*/  NOP ;  /* 0x0000000000007918 */ /* 0x000fc40000000000 */
[----:B------:R-:W-:Y:S04]  /*12ee80*/  STL.64 [R1+0xfb0], R24 ;  /* 0x000fb01801007387 */ /* 0x000fe80000100a00 */
[----:B------:R-:W-:Y:S04]  /*12ee90*/  STL.64 [R1+0xfb8], R26 ;  /* 0x000fb81a01007387 */ /* 0x000fe80000100a00 */
[----:B------:R-:W4:Y:S04]  /*12eea0*/  LDL.LU R245, [R1+0x74] ;  /* 0x0000740001f57983 */ /* 0x000f280000300800 */
[----:B------:R-:W4:Y:S04]  /*12eeb0*/  LDL.LU R246, [R1+0x78] ;  /* 0x0000780001f67983 */ /* 0x000f280000300800 */
[----:B------:R-:W4:Y:S04]  /*12eec0*/  LDL.LU R247, [R1+0x7c] ;  /* 0x00007c0001f77983 */ /* 0x000f280000300800 */
[----:B------:R1:W-:Y:S02]  /*12eed0*/  STL [R1+0xde0], R22 ;  /* 0x000de01601007387 */ /* 0x0003e40000100800 */
[----:B-1----:R-:W-:Y:S01]  /*12eee0*/  HMMA.1688.F32.TF32 R20, R228, R182, R12 ;  /* 0x000000b6e414723c */ /* 0x002fe2000008100c */
[----:B------:R-:W-:Y:S01]  /*12eef0*/  IMAD.X R19, R19, 0x1, R0, P2 ;  /* 0x0000000113137824 */ /* 0x000fe200010e0600 */
[----:B------:R3:W-:Y:S04]  /*12ef00*/  STL [R1+0x36ec], R8 ;  /* 0x0036ec0801007387 */ /* 0x0007e80000100800 */
[----:B------:R-:W-:Y:S01]  /*12ef10*/  STL [R1+0x36f0], R19 ;  /* 0x0036f01301007387 */ /* 0x000fe20000100800 */
[----:B--2---:R-:W-:-:S05]  /*12ef20*/  IADD3 R18, P0, R10, R252, RZ ;  /* 0x000000fc0a127210 */ /* 0x004fca0007f1e0ff */
[----:B------:R-:W-:Y:S01]  /*12ef30*/  STL [R1+0x36f4], R18 ;  /* 0x0036f41201007387 */ /* 0x000fe20000100800 */
[----:B---3--:R-:W-:-:S05]  /*12ef40*/  IADD3 R8, P1, R6, R252, RZ ;  /* 0x000000fc06087210 */ /* 0x008fca0007f3e0ff */
[----:B------:R1:W-:Y:S05]  /*12ef50*/  STL [R1+0x36f8], R8 ;  /* 0x0036f80801007387 */ /* 0x0003ea0000100800 */
[----:B------:R-:W-:Y:S04]  /*12ef60*/  STL.64 [R1+0xfa0], R20 ;  /* 0x000fa01401007387 */ /* 0x000fe80000100a00 */
[----:B------:R-:W-:Y:S01]  /*12ef70*/  STL.64 [R1+0xfa8], R22 ;  /* 0x000fa81601007387 */ /* 0x000fe20000100a00 */
[----:B------:R-:W-:Y:S01]  /*12ef80*/  IMAD.X R6, R7, 0x1, R0, P1 ;  /* 0x0000000107067824 */ /* 0x000fe200008e0600 */
[----:B-1----:R-:W-:-:S02]  /*12ef90*/  IADD3.X R8, R11, R0, RZ, P0, !PT ;  /* 0x000000000b087210 */ /* 0x002fc400007fe4ff */
[----:B----4-:R-:W-:-:S05]  /*12efa0*/  IADD3 R12, P2, R4, R252, RZ ;  /* 0x000000fc040c7210 */ /* 0x010fca0007f5e0ff */
[----:B------:R-:W-:Y:S04]  /*12efb0*/  STL [R1+0x36c8], R12 ;  /* 0x0036c80c01007387 */ /* 0x000fe80000100800 */
[----:B------:R-:W2:Y:S04]  /*12efc0*/  LDL.LU.64 R14, [R1+0x4c78] ;  /* 0x004c7800010e7983 */ /* 0x000ea80000300a00 */
[----:B------:R1:W-:Y:S04]  /*12efd0*/  STL [R1+0x36bc], R8 ;  /* 0x0036bc0801007387 */ /* 0x0003e80000100800 */
[----:B------:R3:W-:Y:S04]  /*12efe0*/  STL [R1+0x36c0], R6 ;  /* 0x0036c00601007387 */ /* 0x0007e80000100800 */
[----:B------:R-:W4:Y:S01]  /*12eff0*/  LDL.LU.64 R10, [R1+0x4c70] ;  /* 0x004c7000010a7983 */ /* 0x000f220000300a00 */
[----:B-1----:R-:W-:-:S03]  /*12f000*/  IADD3 R8, P0, R16, R252, RZ ;  /* 0x000000fc10087210 */ /* 0x002fc60007f1e0ff */
[----:B---3--:R-:W3:Y:S04]  /*12f010*/  LDL.LU.64 R6, [R1+0x4c68] ;  /* 0x004c680001067983 */ /* 0x008ee80000300a00 */
        /* <DEDUP_REMOVED lines=9> */
[----:B------:R-:W3:Y:S01]  /*12f0b0*/  LDL.LU.64 R24, [R1+0x4c60] ;  /* 0x004c600001187983 */ /* 0x000ee20000300a00 */
[----:B------:R-:W-:-:S03]  /*12f0c0*/  IMAD.X R4, R5, 0x1, R0, P2 ;  /* 0x0000000105047824 */ /* 0x000fc600010e0600 */
[----:B------:R-:W3:Y:S04]  /*12f0d0*/  LDL.LU.64 R12, [R1+0x4c58] ;  /* 0x004c5800010c7983 */ /* 0x000ee80000300a00 */
[----:B------:R1:W-:Y:S04]  /*12f0e0*/  STL [R1+0x36c4], R4 ;  /* 0x0036c40401007387 */ /* 0x0003e80000100800 */
[----:B-1----:R-:W3:Y:S01]  /*12f0f0*/  LDL.LU.64 R4, [R1+0x4c50] ;  /* 0x004c500001047983 */ /* 0x002ee20000300a00 */
[----:B------:R-:W-:Y:S01]  /*12f100*/  HMMA.1688.F32.TF32 R232, R228, R186, R232 ;  /* 0x000000bae4e8723c */ /* 0x000fe200000810e8 */
[----:B------:R-:W-:-:S15]  /*12f110*/  IMAD.X R17, R17, 0x1, R0, P0 ;  /* 0x0000000111117824 */ /* 0x000fde00000e0600 */
[----:B------:R-:W-:-:S07]  /*12f120*/  NOP ;  /* 0x0000000000007918 */ /* 0x000fce0000000000 */
[----:B------:R-:W-:Y:S04]  /*12f130*/  STL.64 [R1+0xf90], R232 ;  /* 0x000f90e801007387 */ /* 0x000fe80000100a00 */
[----:B------:R1:W-:Y:S02]  /*12f140*/  STL.64 [R1+0xf98], R234 ;  /* 0x000f98ea01007387 */ /* 0x0003e40000100a00 */
[----:B-1----:R-:W-:Y:S01]  /*12f150*/  HMMA.1688.F32.TF32 R232, R228, R126, R244 ;  /* 0x0000007ee4e8723c */ /* 0x002fe200000810f4 */
[-C--:B--2---:R-:W-:Y:S02]  /*12f160*/  IADD3 R8, P1, R14, R252.reuse, RZ ;  /* 0x000000fc0e087210 */ /* 0x084fe40007f3e0ff */
[----:B----4-:R-:W-:-:S03]  /*12f170*/  IADD3 R16, P0, R10, R252, RZ ;  /* 0x000000fc0a107210 */ /* 0x010fc60007f1e0ff */
[----:B------:R3:W-:Y:S01]  /*12f180*/  STL [R1+0x36a8], R8 ;  /* 0x0036a80801007387 */ /* 0x0007e20000100800 */
[----:B------:R-:W-:-:S03]  /*12f190*/  IADD3.X R14, R15, R0, RZ, P1, !PT ;  /* 0x000000000f0e7210 */ /* 0x000fc60000ffe4ff */
[----:B------:R-:W-:Y:S04]  /*12f1a0*/  STL [R1+0x36a0], R17 ;  /* 0x0036a01101007387 */ /* 0x000fe80000100800 */
[----:B------:R1:W-:Y:S01]  /*12f1b0*/  STL [R1+0x36ac], R16 ;  /* 0x0036ac1001007387 */ /* 0x0003e20000100800 */
[----:B---3--:R-:W-:-:S05]  /*12f1c0*/  IADD3 R8, P2, R6, R252, RZ ;  /* 0x000000fc06087210 */ /* 0x008fca0007f5e0ff */
[----:B------:R2:W-:Y:S04]  /*12f1d0*/  STL [R1+0x36b0], R8 ;  /* 0x0036b00801007387 */ /* 0x0005e80000100800 */
[----:B------:R-:W-:Y:S04]  /*12f1e0*/  STL [R1+0x36a4], R14 ;  /* 0x0036a40e01007387 */ /* 0x000fe80000100800 */
[----:B-1----:R-:W3:Y:S04]  /*12f1f0*/  LDL.LU R16, [R1+0xbe0] ;  /* 0x000be00001107983 */ /* 0x002ee80000300800 */
[----:B------:R-:W-:Y:S04]  /*12f200*/  STL.64 [R1+0xf80], R232 ;  /* 0x000f80e801007387 */ /* 0x000fe80000100a00 */
[----:B------:R-:W-:Y:S01]  /*12f210*/  STL.64 [R1+0xf88], R234 ;  /* 0x000f88ea01007387 */ /* 0x000fe20000100a00 */
[----:B------:R-:W-:-:S02]  /*12f220*/  IMAD.X R7, R7, 0x1, R0, P2 ;  /* 0x0000000107077824 */ /* 0x000fc400010e0600 */
[----:B--2---:R-:W-:Y:S01]  /*12f230*/  IMAD.X R8, R11, 0x1, R0, P0 ;  /* 0x000000010b087824 */ /* 0x004fe200000e0600 */
[-C--:B------:R-:W-:Y:S02]  /*12f240*/  IADD3 R6, P0, R24, R252.reuse, RZ ;  /* 0x000000fc18067210 */ /* 0x080fe40007f1e0ff */
[-C--:B------:R-:W-:Y:S02]  /*12f250*/  IADD3 R10, P1, R12, R252.reuse, RZ ;  /* 0x000000fc0c0a7210 */ /* 0x080fe40007f3e0ff */
[----:B------:R1:W-:Y:S04]  /*12f260*/  STL [R1+0x367c], R8 ;  /* 0x00367c0801007387 */ /* 0x0003e80000100800 */
[----:B------:R-:W3:Y:S04]  /*12f270*/  LDL.LU R17, [R1+0xbe4] ;  /* 0x000be40001117983 */ /* 0x000ee80000300800 */
[----:B------:R-:W3:Y:S04]  /*12f280*/  LDL.LU R18, [R1+0xbe8] ;  /* 0x000be80001127983 */ /* 0x000ee80000300800 */
[----:B------:R-:W3:Y:S04]  /*12f290*/  LDL.LU R19, [R1+0xbec] ;  /* 0x000bec0001137983 */ /* 0x000ee80000300800 */
[----:B------:R-:W-:Y:S04]  /*12f2a0*/  STL [R1+0x3680], R7 ;  /* 0x0036800701007387 */ /* 0x000fe80000100800 */
[----:B------:R2:W-:Y:S01]  /*12f2b0*/  STL [R1+0x3684], R6 ;  /* 0x0036840601007387 */ /* 0x0005e20000100800 */
[----:B-1----:R-:W-:-:S03]  /*12f2c0*/  IADD3 R8, P2, R4, R252, RZ ;  /* 0x000000fc04087210 */ /* 0x002fc60007f5e0ff */
[----:B--2---:R-:W2:Y:S04]  /*12f2d0*/  LDL.LU.64 R6, [R1+0x4cd0] ;  /* 0x004cd00001067983 */ /* 0x004ea80000300a00 */
[----:B------:R1:W-:Y:S04]  /*12f2e0*/  STL [R1+0x3688], R10 ;  /* 0x0036880a01007387 */ /* 0x0003e80000100800 */
[----:B------:R-:W4:Y:S04]  /*12f2f0*/  LDL.LU.64 R14, [R1+0x4cc8] ;  /* 0x004cc800010e7983 */ /* 0x000f280000300a00 */
[----:B------:R1:W-:Y:S04]  /*12f300*/  STL [R1+0x368c], R8 ;  /* 0x00368c0801007387 */ /* 0x0003e80000100800 */
[----:B-1----:R-:W4:Y:S01]  /*12f310*/  LDL.LU.64 R10, [R1+0x4cc0] ;  /* 0x004cc000010a7983 */ /* 0x002f220000300a00 */
[C---:B------:R-:W-:Y:S06]  /*12f320*/  HMMA.1688.F32.TF32 R232, R228.reuse, R130, R248 ;  /* 0x00000082e4e8723c */ /* 0x040fec00000810f8 */
[C---:B------:R-:W-:Y:S01]  /*12f330*/  HMMA.1688.F32.TF32 R20, R228.reuse, R242, R20 ;  /* 0x000000f2e414723c */ /* 0x040fe20000081014 */
[----:B------:R-:W4:Y:S04]  /*12f340*/  LDL.LU R244, [R1+0xbd0] ;  /* 0x000bd00001f47983 */ /* 0x000f280000300800 */
[----:B------:R-:W4:Y:S04]  /*12f350*/  LDL.LU R245, [R1+0xbd4] ;  /* 0x000bd40001f57983 */ /* 0x000f280000300800 */
[----:B------:R-:W4:Y:S04]  /*12f360*/  LDL.LU R246, [R1+0xbd8] ;  /* 0x000bd80001f67983 */ /* 0x000f280000300800 */
[----:B------:R-:W4:Y:S01]  /*12f370*/  LDL.LU R247, [R1+0xbdc] ;  /* 0x000bdc0001f77983 */ /* 0x000f220000300800 */
[--C-:B------:R-:W-:Y:S01]  /*12f380*/  IMAD.X R24, R25, 0x1, R0.reuse, P0 ;  /* 0x0000000119187824 */ /* 0x100fe200000e0600 */
[----:B------:R-:W-:Y:S01]  /*12f390*/  IADD3.X R8, R13, R0, RZ, P1, !PT ;  /* 0x000000000d087210 */ /* 0x000fe20000ffe4ff */
[----:B------:R-:W-:Y:S01]  /*12f3a0*/  IMAD.X R4, R5, 0x1, R0, P2 ;  /* 0x0000000105047824 */ /* 0x000fe200010e0600 */
[----:B------:R-:W-:Y:S04]  /*12f3b0*/  STL.64 [R1+0xf70], R232 ;  /* 0x000f70e801007387 */ /* 0x000fe80000100a00 */
[----:B------:R-:W-:Y:S04]  /*12f3c0*/  STL.64 [R1+0xf78], R234 ;  /* 0x000f78ea01007387 */ /* 0x000fe80000100a00 */
[----:B------:R-:W-:Y:S04]  /*12f3d0*/  STL [R1+0x366c], R24 ;  /* 0x00366c1801007387 */ /* 0x000fe80000100800 */
[----:B------:R-:W-:Y:S04]  /*12f3e0*/  STL [R1+0x3670], R8 ;  /* 0x0036700801007387 */ /* 0x000fe80000100800 */
[----:B------:R-:W-:Y:S04]  /*12f3f0*/  STL [R1+0x3674], R4 ;  /* 0x0036740401007387 */ /* 0x000fe80000100800 */
[----:B------:R-:W-:Y:S04]  /*12f400*/  STL.64 [R1+0xf60], R20 ;  /* 0x000f601401007387 */ /* 0x000fe80000100a00 */
[----:B------:R3:W-:Y:S04]  /*12f410*/  STL.64 [R1+0xf68], R22 ;  /* 0x000f681601007387 */ /* 0x0007e80000100a00 */
[----:B------:R-:W-:Y:S04]  /*12f420*/  LDS R232, [R44+UR10+0x3c480] ;  /* 0x03c4800a2ce87984 */ /* 0x000fe80008000800 */
[----:B------:R-:W-:Y:S04]  /*12f430*/  LDS R234, [R44+UR10+0x3e480] ;  /* 0x03e4800a2cea7984 */ /* 0x000fe80008000800 */
[----:B------:R-:W-:Y:S04]  /*12f440*/  LDS R233, [R9+UR10+0x3c480] ;  /* 0x03c4800a09e97984 */ /* 0x000fe80008000800 */
[----:B------:R-:W1:Y:S01]  /*12f450*/  LDS R235, [R9+UR10+0x3e480] ;  /* 0x03e4800a09eb7984 */ /* 0x000e620008000800 */
[----:B---3--:R-:W-:Y:S01]  /*12f460*/  HMMA.1688.F32.TF32 R20, R228, R74, R16 ;  /* 0x0000004ae414723c */ /* 0x008fe20000081010 */
[----:B--2---:R-:W-:-:S02]  /*12f470*/  IADD3 R8, P0, R6, R252, RZ ;  /* 0x000000fc06087210 */ /* 0x004fc40007f1e0ff */
[----:B----4-:R-:W-:-:S03]  /*12f480*/  IADD3 R5, P1, R14, R252, RZ ;  /* 0x000000fc0e057210 */ /* 0x010fc60007f3e0ff */
[----:B------:R-:W-:Y:S04]  /*12f490*/  STL [R1+0x3640], R8 ;  /* 0x0036400801007387 */ /* 0x000fe80000100800 */
[----:B------:R-:W2:Y:S04]  /*12f4a0*/  LDL.LU.64 R26, [R1+0x4cb8] ;  /* 0x004cb800011a7983 */ /* 0x000ea80000300a00 */
[----:B------:R-:W-:Y:S04]  /*12f4b0*/  STL [R1+0x3644], R5 ;  /* 0x0036440501007387 */ /* 0x000fe80000100800 */
[----:B------:R-:W3:Y:S01]  /*12f4c0*/  LDL.LU.64 R12, [R1+0x3e70] ;  /* 0x003e7000010c7983 */ /* 0x000ee20000300a00 */
[----:B------:R-:W-:-:S05]  /*12f4d0*/  IADD3 R4, P2, R10, R252, RZ ;  /* 0x000000fc0a047210 */ /* 0x000fca0007f5e0ff */
[----:B------:R4:W-:Y:S04]  /*12f4e0*/  STL [R1+0x3648], R4 ;  /* 0x0036480401007387 */ /* 0x0009e80000100800 */
[----:B----4-:R-:W4:Y:S04]  /*12f4f0*/  LDL.LU.64 R4, [R1+0x3e68] ;  /* 0x003e680001047983 */ /* 0x010f280000300a00 */
        /* <DEDUP_REMOVED lines=9> */
[----:B------:R-:W4:Y:S01]  /*12f590*/  LDL.LU R19, [R1+0x1bc] ;  /* 0x0001bc0001137983 */ /* 0x000f220000300800 */
[----:B-1----:R-:W-:-:S03]  /*12f5a0*/  IMAD.X R20, R7, 0x1, R0, P0 ;  /* 0x0000000107147824 */ /* 0x002fc600000e0600 */
[----:B------:R-:W4:Y:S04]  /*12f5b0*/  LDL.LU.64 R6, [R1+0x3e60] ;  /* 0x003e600001067983 */ /* 0x000f280000300a00 */
[----:B------:R1:W-:Y:S01]  /*12f5c0*/  STL [R1+0x3618], R20 ;  /* 0x0036181401007387 */ /* 0x0003e20000100800 */
[----:B------:R-:W-:Y:S01]  /*12f5d0*/  IMAD.X R8, R15, 0x1, R0, P1 ;  /* 0x000000010f087824 */ /* 0x000fe200008e0600 */
[----:B-1----:R-:W-:Y:S01]  /*12f5e0*/  HMMA.1688.F32.TF32 R20, R228, R142, R244 ;  /* 0x0000008ee414723c */ /* 0x002fe200000810f4 */
[----:B------:R-:W-:-:S03]  /*12f5f0*/  IADD3.X R11, R11, R0, RZ, P2, !PT ;  /* 0x000000000b0b7210 */ /* 0x000fc600017fe4ff */
[----:B------:R3:W-:Y:S04]  /*12f600*/  STL [R1+0x361c], R8 ;  /* 0x00361c0801007387 */ /* 0x0007e80000100800 */
[----:B------:R-:W-:Y:S01]  /*12f610*/  STL [R1+0x3620], R11 ;  /* 0x0036200b01007387 */ /* 0x000fe20000100800 */
[-C--:B--2---:R-:W-:Y:S02]  /*12f620*/  IADD3 R10, P0, R26, R252.reuse, RZ ;  /* 0x000000fc1a0a7210 */ /* 0x084fe40007f1e0ff */
[----:B---3--:R-:W-:-:S03]  /*12f630*/  IADD3 R8, P1, R12, R252, RZ ;  /* 0x000000fc0c087210 */ /* 0x008fc60007f3e0ff */
[----:B------:R-:W-:Y:S04]  /*12f640*/  STL [R1+0x3624], R10 ;  /* 0x0036240a01007387 */ /* 0x000fe80000100800 */
[----:B------:R-:W2:Y:S04]  /*12f650*/  LDL.LU.64 R24, [R1+0x3ce8] ;  /* 0x003ce80001187983 */ /* 0x000ea80000300a00 */
[----:B------:R4:W-:Y:S04]  /*12f660*/  STL [R1+0x3d0c], R8 ;  /* 0x003d0c0801007387 */ /* 0x0009e80000100800 */
[----:B------:R1:W-:Y:S04]  /*12f670*/  STL.64 [R1+0xf40], R20 ;  /* 0x000f401401007387 */ /* 0x0003e80000100a00 */
[----:B------:R3:W-:Y:S01]  /*12f680*/  STL.64 [R1+0xf48], R22 ;  /* 0x000f481601007387 */ /* 0x0007e20000100a00 */
[----:B----4-:R-:W-:-:S03]  /*12f690*/  IADD3 R8, P2, R4, R252, RZ ;  /* 0x000000fc04087210 */ /* 0x010fc60007f5e0ff */
[----:B-1----:R-:W4:Y:S04]  /*12f6a0*/  LDL.LU R20, [R1+0x1a0] ;  /* 0x0001a00001147983 */ /* 0x002f280000300800 */
[----:B------:R1:W-:Y:S04]  /*12f6b0*/  STL [R1+0x3d04], R8 ;  /* 0x003d040801007387 */ /* 0x0003e80000100800 */
[----:B------:R-:W4:Y:S04]  /*12f6c0*/  LDL.LU R21, [R1+0x1a4] ;  /* 0x0001a40001157983 */ /* 0x000f280000300800 */
[----:B---3--:R-:W4:Y:S04]  /*12f6d0*/  LDL.LU R22, [R1+0x1a8] ;  /* 0x0001a80001167983 */ /* 0x008f280000300800 */
[----:B------:R-:W4:Y:S04]  /*12f6e0*/  LDL.LU R23, [R1+0x1ac] ;  /* 0x0001ac0001177983 */ /* 0x000f280000300800 */
[----:B------:R-:W3:Y:S04]  /*12f6f0*/  LDL.LU.64 R14, [R1+0x3e58] ;  /* 0x003e5800010e7983 */ /* 0x000ee80000300a00 */
[----:B------:R-:W4:Y:S01]  /*12f700*/  LDL.LU.64 R10, [R1+0x3e50] ;  /* 0x003e5000010a7983 */ /* 0x000f220000300a00 */
[----:B------:R-:W-:-:S02]  /*12f710*/  IMAD.X R13, R13, 0x1, R0, P1 ;  /* 0x000000010d0d7824 */ /* 0x000fc400008e0600 */
[----:B-1----:R-:W-:-:S05]  /*12f720*/  IMAD.X R8, R27, 0x1, R0, P0 ;  /* 0x000000011b087824 */ /* 0x002fca00000e0600 */
[----:B------:R1:W-:Y:S04]  /*12f730*/  STL [R1+0x360c], R8 ;  /* 0x00360c0801007387 */ /* 0x0003e80000100800 */
[----:B------:R-:W-:Y:S01]  /*12f740*/  STL [R1+0x3cfc], R13 ;  /* 0x003cfc0d01007387 */ /* 0x000fe20000100800 */
[----:B------:R-:W-:Y:S01]  /*12f750*/  IADD3 R12, P0, R6, R252, RZ ;  /* 0x000000fc060c7210 */ /* 0x000fe20007f1e0ff */
[----:B-1----:R-:W-:Y:S02]  /*12f760*/  IMAD.X R8, R5, 0x1, R0, P2 ;  /* 0x0000000105087824 */ /* 0x002fe400010e0600 */
[----:B------:R-:W4:Y:S04]  /*12f770*/  LDL.LU.64 R4, [R1+0x3e48] ;  /* 0x003e480001047983 */ /* 0x000f280000300a00 */
[----:B------:R1:W-:Y:S04]  /*12f780*/  STL [R1+0x3d08], R12 ;  /* 0x003d080c01007387 */ /* 0x0003e80000100800 */
[----:B-1----:R-:W4:Y:S01]  /*12f790*/  LDL.LU.64 R12, [R1+0x3cc0] ;  /* 0x003cc000010c7983 */ /* 0x002f220000300a00 */
[C---:B------:R-:W-:Y:S03]  /*12f7a0*/  HMMA.1688.F32.TF32 R248, R228.reuse, R146, R248 ;  /* 0x00000092e4f8723c */ /* 0x040fe600000810f8 */
[----:B------:R1:W-:Y:S04]  /*12f7b0*/  STL [R1+0x3d00], R8 ;  /* 0x003d000801007387 */ /* 0x0003e80000100800 */
[----:B------:R-:W4:Y:S01]  /*12f7c0*/  LDL.LU R244, [R1+0x190] ;  /* 0x0001900001f47983 */ /* 0x000f220000300800 */
[----:B------:R-:W-:Y:S03]  /*12f7d0*/  HMMA.1688.F32.TF32 R16, R228, R86, R16 ;  /* 0x00000056e410723c */ /* 0x000fe60000081010 */
[----:B------:R-:W4:Y:S04]  /*12f7e0*/  LDL.LU R245, [R1+0x194] ;  /* 0x0001940001f57983 */ /* 0x000f280000300800 */
[----:B------:R-:W4:Y:S04]  /*12f7f0*/  LDL.LU R246, [R1+0x198] ;  /* 0x0001980001f67983 */ /* 0x000f280000300800 */
[----:B------:R-:W4:Y:S01]  /*12f800*/  LDL.LU R247, [R1+0x19c] ;  /* 0x00019c0001f77983 */ /* 0x000f220000300800 */
[----:B-1----:R-:W-:-:S03]  /*12f810*/  IADD3.X R8, R7, R0, RZ, P0, !PT ;  /* 0x0000000007087210 */ /* 0x002fc600007fe4ff */
[----:B------:R-:W-:Y:S04]  /*12f820*/  STL.64 [R1+0xf30], R248 ;  /* 0x000f30f801007387 */ /* 0x000fe80000100a00 */
[----:B------:R-:W-:Y:S04]  /*12f830*/  STL.64 [R1+0xf38], R250 ;  /* 0x000f38fa01007387 */ /* 0x000fe80000100a00 */
[----:B------:R-:W4:Y:S01]  /*12f840*/  LDL.LU.64 R6, [R1+0x3e40] ;  /* 0x003e400001067983 */ /* 0x000f220000300a00 */
[----:B--2---:R-:W-:-:S05]  /*12f850*/  IADD3 R26, P1, R24, R252, RZ ;  /* 0x000000fc181a7210 */ /* 0x004fca0007f3e0ff */
[----:B------:R3:W-:Y:S04]  /*12f860*/  STL [R1+0x3cf0], R26 ;  /* 0x003cf01a01007387 */ /* 0x0007e80000100800 */
[----:B------:R4:W-:Y:S01]  /*12f870*/  STL [R1+0x3ce8], R8 ;  /* 0x003ce80801007387 */ /* 0x0009e20000100800 */
[----:B------:R-:W-:Y:S01]  /*12f880*/  IMAD.X R24, R25, 0x1, R0, P1 ;  /* 0x0000000119187824 */ /* 0x000fe200008e0600 */
[-C--:B---3--:R-:W-:Y:S02]  /*12f890*/  IADD3 R26, P0, R14, R252.reuse, RZ ;  /* 0x000000fc0e1a7210 */ /* 0x088fe40007f1e0ff */
[----:B----4-:R-:W-:-:S03]  /*12f8a0*/  IADD3 R8, P2, R10, R252, RZ ;  /* 0x000000fc0a087210 */ /* 0x010fc60007f5e0ff */
[----:B------:R-:W-:Y:S04]  /*12f8b0*/  STL [R1+0x3cf4], R26 ;  /* 0x003cf41a01007387 */ /* 0x000fe80000100800 */
[----:B------:R1:W-:Y:S01]  /*12f8c0*/  STL [R1+0x3cf8], R8 ;  /* 0x003cf80801007387 */ /* 0x0003e20000100800 */
[----:B------:R-:W-:-:S03]  /*12f8d0*/  IMAD.X R11, R11, 0x1, R0, P2 ;  /* 0x000000010b0b7824 */ /* 0x000fc600010e0600 */
[----:B------:R-:W-:Y:S04]  /*12f8e0*/  STL [R1+0x3cec], R24 ;  /* 0x003cec1801007387 */ /* 0x000fe80000100800 */
[----:B------:R-:W-:Y:S04]  /*12f8f0*/  STL.64 [R1+0x10d0], R16 ;  /* 0x0010d01001007387 */ /* 0x000fe80000100a00 */
[----:B------:R2:W-:Y:S01]  /*12f900*/  STL.64 [R1+0x10d8], R18 ;  /* 0x0010d81201007387 */ /* 0x0005e20000100a00 */
[----:B-1----:R-:W-:-:S05]  /*12f910*/  IMAD.X R8, R15, 0x1, R0, P0 ;  /* 0x000000010f087824 */ /* 0x002fca00000e0600 */
[----:B------:R1:W-:Y:S01]  /*12f920*/  STL [R1+0x3cd4], R8 ;  /* 0x003cd40801007387 */ /* 0x0003e20000100800 */
[----:B------:R-:W-:-:S03]  /*12f930*/  IADD3 R10, P0, R4, R252, RZ ;  /* 0x000000fc040a7210 */ /* 0x000fc60007f1e0ff */
[----:B------:R-:W-:Y:S04]  /*12f940*/  STL [R1+0x3cd8], R11 ;  /* 0x003cd80b01007387 */ /* 0x000fe80000100800 */
[----:B--2---:R-:W2:Y:S04]  /*12f950*/  LDL.LU.64 R18, [R1+0x3e38] ;  /* 0x003e380001127983 */ /* 0x004ea80000300a00 */
[----:B------:R3:W-:Y:S04]  /*12f960*/  STL [R1+0x3cdc], R10 ;  /* 0x003cdc0a01007387 */ /* 0x0007e80000100800 */
[----:B------:R-:W4:Y:S01]  /*12f970*/  LDL.LU.64 R14, [R1+0x3e30] ;  /* 0x003e3000010e7983 */ /* 0x000f220000300a00 */
[----:B-1----:R-:W-:-:S05]  /*12f980*/  IADD3 R8, P1, R12, R252, RZ ;  /* 0x000000fc0c087210 */ /* 0x002fca0007f3e0ff */
[----:B------:R1:W-:Y:S04]  /*12f990*/  STL [R1+0x3ce0], R8 ;  /* 0x003ce00801007387 */ /* 0x0003e80000100800 */
[----:B---3--:R-:W3:Y:S01]  /*12f9a0*/  LDL.LU.64 R10, [R1+0x3cb0] ;  /* 0x003cb000010a7983 */ /* 0x008ee20000300a00 */
[----:B------:R-:W-:Y:S03]  /*12f9b0*/  HMMA.1688.F32.TF32 R24, R228, R90, R20 ;  /* 0x0000005ae418723c */ /* 0x000fe60000081014 */
[----:B------:R-:W3:Y:S04]  /*12f9c0*/  LDL.LU R248, [R1+0x180] ;  /* 0x0001800001f87983 */ /* 0x000ee80000300800 */
[----:B------:R-:W3:Y:S04]  /*12f9d0*/  LDL.LU R249, [R1+0x184] ;  /* 0x0001840001f97983 */ /* 0x000ee80000300800 */
[----:B------:R-:W3:Y:S04]  /*12f9e0*/  LDL.LU R250, [R1+0x188] ;  /* 0x0001880001fa7983 */ /* 0x000ee80000300800 */
[----:B------:R-:W3:Y:S04]  /*12f9f0*/  LDL.LU R251, [R1+0x18c] ;  /* 0x00018c0001fb7983 */ /* 0x000ee80000300800 */
[----:B------:R-:W3:Y:S01]  /*12fa00*/  LDL.LU R20, [R1+0x170] ;  /* 0x0001700001147983 */ /* 0x000ee20000300800 */
[----:B-1----:R-:W-:-:S05]  /*12fa10*/  IADD3 R8, P2, R6, R252, RZ ;  /* 0x000000fc06087210 */ /* 0x002fca0007f5e0ff */
[----:B------:R-:W-:Y:S04]  /*12fa20*/  STL [R1+0x3ce4], R8 ;  /* 0x003ce40801007387 */ /* 0x000fe80000100800 */
[----:B------:R-:W-:Y:S04]  /*12fa30*/  STL.64 [R1+0x1200], R24 ;  /* 0x0012001801007387 */ /* 0x000fe80000100a00 */
[----:B------:R1:W-:Y:S04]  /*12fa40*/  STL.64 [R1+0x1208], R26 ;  /* 0x0012081a01007387 */ /* 0x0003e80000100a00 */
[----:B------:R-:W3:Y:S04]  /*12fa50*/  LDL.LU R21, [R1+0x174] ;  /* 0x0001740001157983 */ /* 0x000ee80000300800 */
[----:B------:R-:W3:Y:S04]  /*12fa60*/  LDL.LU R22, [R1+0x178] ;  /* 0x0001780001167983 */ /* 0x000ee80000300800 */
[----:B------:R-:W3:Y:S01]  /*12fa70*/  LDL.LU R23, [R1+0x17c] ;  /* 0x00017c0001177983 */ /* 0x000ee20000300800 */
[----:B-1----:R-:W-:Y:S01]  /*12fa80*/  HMMA.1688.F32.TF32 R24, R228, R94, R244 ;  /* 0x0000005ee418723c */ /* 0x002fe200000810f4 */
[----:B------:R-:W-:Y:S01]  /*12fa90*/  IADD3.X R8, R5, R0, RZ, P0, !PT ;  /* 0x0000000005087210 */ /* 0x000fe200007fe4ff */
[--C-:B------:R-:W-:Y:S01]  /*12faa0*/  IMAD.X R12, R13, 0x1, R0.reuse, P1 ;  /* 0x000000010d0c7824 */ /* 0x100fe200008e0600 */
[----:B------:R-:W3:Y:S04]  /*12fab0*/  LDL.LU.64 R4, [R1+0x3e28] ;  /* 0x003e280001047983 */ /* 0x000ee80000300a00 */
[----:B------:R1:W-:Y:S04]  /*12fac0*/  STL [R1+0x3cc0], R8 ;  /* 0x003cc00801007387 */ /* 0x0003e80000100800 */
[----:B------:R4:W-:Y:S01]  /*12fad0*/  STL [R1+0x3cc4], R12 ;  /* 0x003cc40c01007387 */ /* 0x0009e20000100800 */
[----:B-1----:R-:W-:-:S05]  /*12fae0*/  IMAD.X R8, R7, 0x1, R0, P2 ;  /* 0x0000000107087824 */ /* 0x002fca00010e0600 */
[----:B------:R-:W-:Y:S01]  /*12faf0*/  STL [R1+0x3cc8], R8 ;  /* 0x003cc80801007387 */ /* 0x000fe20000100800 */
[-C--:B--2---:R-:W-:Y:S02]  /*12fb00*/  IADD3 R7, P0, R18, R252.reuse, RZ ;  /* 0x000000fc12077210 */ /* 0x084fe40007f1e0ff */
[----:B----4-:R-:W-:-:S03]  /*12fb10*/  IADD3 R6, P1, R14, R252, RZ ;  /* 0x000000fc0e067210 */ /* 0x010fc60007f3e0ff */
[----:B------:R-:W-:Y:S04]  /*12fb20*/  STL [R1+0x3ccc], R7 ;  /* 0x003ccc0701007387 */ /* 0x000fe80000100800 */
[----:B------:R-:W2:Y:S04]  /*12fb30*/  LDL.LU.64 R12, [R1+0x3c98] ;  /* 0x003c9800010c7983 */ /* 0x000ea80000300a00 */
[----:B------:R3:W-:Y:S04]  /*12fb40*/  STL [R1+0x3cd0], R6 ;  /* 0x003cd00601007387 */ /* 0x0007e80000100800 */
[----:B------:R1:W-:Y:S04]  /*12fb50*/  STL.64 [R1+0x1260], R24 ;  /* 0x0012601801007387 */ /* 0x0003e80000100a00 */
[----:B------:R4:W-:Y:S01]  /*12fb60*/  STL.64 [R1+0x1268], R26 ;  /* 0x0012681a01007387 */ /* 0x0009e20000100a00 */
[----:B---3--:R-:W-:-:S03]  /*12fb70*/  IADD3 R6, P2, R10, R252, RZ ;  /* 0x000000fc0a067210 */ /* 0x008fc60007f5e0ff */
[----:B-1----:R-:W3:Y:S04]  /*12fb80*/  LDL.LU R24, [R1+0x160] ;  /* 0x0001600001187983 */ /* 0x002ee80000300800 */
[----:B------:R1:W-:Y:S04]  /*12fb90*/  STL [R1+0x3cb8], R6 ;  /* 0x003cb80601007387 */ /* 0x0003e80000100800 */
[----:B------:R-:W3:Y:S04]  /*12fba0*/  LDL.LU R25, [R1+0x164] ;  /* 0x0001640001197983 */ /* 0x000ee80000300800 */
[----:B----4-:R-:W3:Y:S04]  /*12fbb0*/  LDL.LU R26, [R1+0x168] ;  /* 0x00016800011a7983 */ /* 0x010ee80000300800 */
[----:B------:R-:W3:Y:S04]  /*12fbc0*/  LDL.LU R27, [R1+0x16c] ;  /* 0x00016c00011b7983 */ /* 0x000ee80000300800 */
[----:B------:R-:W4:Y:S04]  /*12fbd0*/  LDL.LU.64 R16, [R1+0x3e20] ;  /* 0x003e200001107983 */ /* 0x000f280000300a00 */
[----:B-1----:R-:W3:Y:S01]  /*12fbe0*/  LDL.LU.64 R6, [R1+0x3c90] ;  /* 0x003c900001067983 */ /* 0x002ee20000300a00 */
[----:B------:R-:W-:Y:S01]  /*12fbf0*/  HMMA.1688.F32.TF32 R228, R232, R98, R248 ;  /* 0x00000062e8e4723c */ /* 0x000fe200000810f8 */
[----:B------:R-:W-:Y:S01]  /*12fc00*/  IMAD.X R8, R19, 0x1, R0, P0 ;  /* 0x0000000113087824 */ /* 0x000fe200000e0600 */
[----:B------:R-:W-:-:S04]  /*12fc10*/  IADD3.X R14, R15, R0, RZ, P1, !PT ;  /* 0x000000000f0e7210 */ /* 0x000fc80000ffe4ff */
[----:B------:R1:W-:Y:S04]  /*12fc20*/  STL [R1+0x3cac], R8 ;  /* 0x003cac0801007387 */ /* 0x0003e80000100800 */
[----:B------:R1:W-:Y:S02]  /*12fc30*/  STL [R1+0x3cb0], R14 ;  /* 0x003cb00e01007387 */ /* 0x0003e40000100800 */
[----:B-1----:R-:W-:Y:S02]  /*12fc40*/  IMAD.X R8, R11, 0x1, R0, P2 ;  /* 0x000000010b087824 */ /* 0x002fe400010e0600 */
[----:B------:R-:W3:Y:S01]  /*12fc50*/  LDL.LU.64 R14, [R1+0x5310] ;  /* 0x00531000010e7983 */ /* 0x000ee20000300a00 */
[----:B------:R-:W-:-:S05]  /*12fc60*/  IADD3 R18, P0, R4, R252, RZ ;  /* 0x000000fc04127210 */ /* 0x000fca0007f1e0ff */
[----:B------:R-:W-:Y:S04]  /*12fc70*/  STL [R1+0x3cbc], R18 ;  /* 0x003cbc1201007387 */ /* 0x000fe80000100800 */
[----:B------:R-:W3:Y:S04]  /*12fc80*/  LDL.LU R244, [R1+0x150] ;  /* 0x0001500001f47983 */ /* 0x000ee80000300800 */
[----:B------:R1:W-:Y:S04]  /*12fc90*/  STL [R1+0x3cb4], R8 ;  /* 0x003cb40801007387 */ /* 0x0003e80000100800 */
[----:B------:R-:W3:Y:S04]  /*12fca0*/  LDL.LU R245, [R1+0x154] ;  /* 0x0001540001f57983 */ /* 0x000ee80000300800 */
[----:B------:R-:W3:Y:S04]  /*12fcb0*/  LDL.LU R246, [R1+0x158] ;  /* 0x0001580001f67983 */ /* 0x000ee80000300800 */
[----:B------:R-:W3:Y:S04]  /*12fcc0*/  LDL.LU R247, [R1+0x15c] ;  /* 0x00015c0001f77983 */ /* 0x000ee80000300800 */
[----:B------:R-:W-:Y:S04]  /*12fcd0*/  STL.64 [R1+0x16f0], R228 ;  /* 0x0016f0e401007387 */ /* 0x000fe80000100a00 */
[----:B------:R1:W-:Y:S04]  /*12fce0*/  STL.64 [R1+0x16f8], R230 ;  /* 0x0016f8e601007387 */ /* 0x0003e80000100a00 */
[----:B------:R-:W3:Y:S01]  /*12fcf0*/  LDL.LU.64 R10, [R1+0x5308] ;  /* 0x00530800010a7983 */ /* 0x000ee20000300a00 */
[----:B-1----:R-:W-:Y:S01]  /*12fd00*/  IMAD.X R8, R5, 0x1, R0, P0 ;  /* 0x0000000105087824 */ /* 0x002fe200000e0600 */
[----:B------:R-:W-:Y:S01]  /*12fd10*/  HMMA.1688.F32.TF32 R228, R232, R106, R20 ;  /* 0x0000006ae8e4723c */ /* 0x000fe20000081014 */
[----:B--2---:R-:W-:-:S05]  /*12fd20*/  IADD3 R18, P1, R12, R252, RZ ;  /* 0x000000fc0c127210 */ /* 0x004fca0007f3e0ff */
[----:B------:R-:W-:Y:S04]  /*12fd30*/  STL [R1+0x3ca0], R18 ;  /* 0x003ca01201007387 */ /* 0x000fe80000100800 */
[----:B------:R-:W2:Y:S04]  /*12fd40*/  LDL.LU.64 R4, [R1+0x5300] ;  /* 0x0053000001047983 */ /* 0x000ea80000300a00 */
[----:B------:R1:W-:Y:S01]  /*12fd50*/  STL [R1+0x3c98], R8 ;  /* 0x003c980801007387 */ /* 0x0003e20000100800 */
[-C--:B----4-:R-:W-:Y:S01]  /*12fd60*/  IADD3 R19, P0, R16, R252.reuse, RZ ;  /* 0x000000fc10137210 */ /* 0x090fe20007f1e0ff */
[----:B-1----:R-:W-:Y:S01]  /*12fd70*/  IMAD.X R8, R13, 0x1, R0, P1 ;  /* 0x000000010d087824 */ /* 0x002fe200008e0600 */
[----:B---3--:R-:W-:-:S03]  /*12fd80*/  IADD3 R18, P2, R6, R252, RZ ;  /* 0x000000fc06127210 */ /* 0x008fc60007f5e0ff */
[----:B------:R-:W-:Y:S04]  /*12fd90*/  STL [R1+0x3ca4], R19 ;  /* 0x003ca41301007387 */ /* 0x000fe80000100800 */
[----:B------:R-:W-:Y:S04]  /*12fda0*/  STL [R1+0x3ca8], R18 ;  /* 0x003ca81201007387 */ /* 0x000fe80000100800 */
[----:B------:R-:W3:Y:S04]  /*12fdb0*/  LDL.LU.64 R20, [R1+0x52f8] ;  /* 0x0052f80001147983 */ /* 0x000ee80000300a00 */
[----:B------:R1:W-:Y:S04]  /*12fdc0*/  STL [R1+0x3c9c], R8 ;  /* 0x003c9c0801007387 */ /* 0x0003e80000100800 */
[----:B------:R-:W4:Y:S01]  /*12fdd0*/  LDL.LU.64 R12, [R1+0x52f0] ;  /* 0x0052f000010c7983 */ /* 0x000f220000300a00 */
[----:B------:R-:W-:Y:S01]  /*12fde0*/  HMMA.1688.F32.TF32 R24, R232, R170, R24 ;  /* 0x000000aae818723c */ /* 0x000fe20000081018 */
[----:B------:R-:W-:-:S02]  /*12fdf0*/  IADD3.X R17, R17, R0, RZ, P0, !PT ;  /* 0x0000000011117210 */ /* 0x000fc400007fe4ff */
[----:B------:R-:W-:Y:S04]  /*12fe00*/  STL.64 [R1+0x16e0], R228 ;  /* 0x0016e0e401007387 */ /* 0x000fe80000100a00 */
[----:B------:R-:W-:Y:S01]  /*12fe10*/  STL.64 [R1+0x16e8], R230 ;  /* 0x0016e8e601007387 */ /* 0x000fe20000100a00 */
[----:B------:R-:W-:-:S03]  /*12fe20*/  IMAD.X R16, R7, 0x1, R0, P2 ;  /* 0x0000000107107824 */ /* 0x000fc600010e0600 */
[----:B------:R-:W-:Y:S04]  /*12fe30*/  STL [R1+0x3c90], R17 ;  /* 0x003c901101007387 */ /* 0x000fe80000100800 */
[----:B------:R-:W4:Y:S01]  /*12fe40*/  LDL.LU.64 R6, [R1+0x52e8] ;  /* 0x0052e80001067983 */ /* 0x000f220000300a00 */
[----:B-1----:R-:W-:-:S03]  /*12fe50*/  IADD3 R8, P0, R14, R252, RZ ;  /* 0x000000fc0e087210 */ /* 0x002fc60007f1e0ff */
[----:B------:R1:W-:Y:S04]  /*12fe60*/  STL [R1+0x3c94], R16 ;  /* 0x003c941001007387 */ /* 0x0003e80000100800 */
[----:B-1----:R-:W4:Y:S04]  /*12fe70*/  LDL.LU R16, [R1+0x140] ;  /* 0x0001400001107983 */ /* 0x002f280000300800 */
[----:B------:R2:W-:Y:S04]  /*12fe80*/  STL [R1+0xdc4], R8 ;  /* 0x000dc40801007387 */ /* 0x0005e80000100800 */
[----:B------:R-:W4:Y:S04]  /*12fe90*/  LDL.LU R17, [R1+0x144] ;  /* 0x0001440001117983 */ /* 0x000f280000300800 */
[----:B------:R-:W4:Y:S04]  /*12fea0*/  LDL.LU R18, [R1+0x148] ;  /* 0x0001480001127983 */ /* 0x000f280000300800 */
[----:B------:R-:W4:Y:S01]  /*12feb0*/  LDL.LU R19, [R1+0x14c] ;  /* 0x00014c0001137983 */ /* 0x000f220000300800 */
[----:B------:R-:W-:Y:S01]  /*12fec0*/  IADD3 R22, P1, R10, R252, RZ ;  /* 0x000000fc0a167210 */ /* 0x000fe20007f3e0ff */
[----:B------:R-:W-:-:S04]  /*12fed0*/  IMAD.X R14, R15, 0x1, R0, P0 ;  /* 0x000000010f0e7824 */ /* 0x000fc800000e0600 */
[----:B------:R-:W-:Y:S01]  /*12fee0*/  STL [R1+0xdc8], R22 ;  /* 0x000dc81601007387 */ /* 0x000fe20000100800 */
[----:B--2---:R-:W-:-:S05]  /*12fef0*/  IADD3 R8, P2, R4, R252, RZ ;  /* 0x000000fc04087210 */ /* 0x004fca0007f5e0ff */
[----:B------:R1:W-:Y:S01]  /*12ff00*/  STL [R1+0xdcc], R8 ;  /* 0x000dcc0801007387 */ /* 0x0003e20000100800 */
[----:B------:R-:W-:-:S03]  /*12ff10*/  IADD3.X R4, R5, R0, RZ, P2, !PT ;  /* 0x0000000005047210 */ /* 0x000fc600017fe4ff */
[----:B------:R-:W-:Y:S04]  /*12ff20*/  STL.64 [R1+0x16c0], R24 ;  /* 0x0016c01801007387 */ /* 0x000fe80000100a00 */
[----:B------:R-:W-:Y:S04]  /*12ff30*/  STL.64 [R1+0x16c8], R26 ;  /* 0x0016c81a01007387 */ /* 0x000fe80000100a00 */
[----:B------:R-:W-:Y:S01]  /*12ff40*/  STL [R1+0xdb0], R14 ;  /* 0x000db00e01007387 */ /* 0x000fe20000100800 */
[----:B-1----:R-:W-:-:S05]  /*12ff50*/  IMAD.X R8, R11, 0x1, R0, P1 ;  /* 0x000000010b087824 */ /* 0x002fca00008e0600 */
[----:B------:R4:W-:Y:S04]  /*12ff60*/  STL [R1+0xdb4], R8 ;  /* 0x000db40801007387 */ /* 0x0009e80000100800 */
[----:B------:R1:W-:Y:S01]  /*12ff70*/  STL [R1+0xdb8], R4 ;  /* 0x000db80401007387 */ /* 0x0003e20000100800 */
[-C--:B---3--:R-:W-:Y:S02]  /*12ff80*/  IADD3 R10, P0, R20, R252.reuse, RZ ;  /* 0x000000fc140a7210 */ /* 0x088fe40007f1e0ff */
[-C--:B----4-:R-:W-:Y:S01]  /*12ff90*/  IADD3 R8, P1, R12, R252.reuse, RZ ;  /* 0x000000fc0c087210 */ /* 0x090fe20007f3e0ff */
[----:B-1----:R-:W2:Y:S04]  /*12ffa0*/  LDL.LU.64 R4, [R1+0x52e0] ;  /* 0x0052e00001047983 */ /* 0x002ea80000300a00 */
[----:B------:R-:W-:Y:S04]  /*12ffb0*/  STL [R1+0xdbc], R10 ;  /* 0x000dbc0a01007387 */ /* 0x000fe80000100800 */
[----:B------:R-:W3:Y:S04]  /*12ffc0*/  LDL.LU R248, [R1+0x130] ;  /* 0x0001300001f87983 */ /* 0x000ee80000300800 */
[----:B------:R1:W-:Y:S04]  /*12ffd0*/  STL [R1+0xdc0], R8 ;  /* 0x000dc00801007387 */ /* 0x0003e80000100800 */
[----:B------:R-:W3:Y:S04]  /*12ffe0*/  LDL.LU R249, [R1+0x134] ;  /* 0x0001340001f97983 */ /* 0x000ee80000300800 */
[----:B------:R-:W3:Y:S04]  /*12fff0*/  LDL.LU R250, [R1+0x138] ;  /* 0x0001380001fa7983 */ /* 0x000ee80000300800 */
[----:B------:R-:W3:Y:S04]  /*130000*/  LDL.LU R251, [R1+0x13c] ;  /* 0x00013c0001fb7983 */ /* 0x000ee80000300800 */
[----:B------:R-:W4:Y:S01]  /*130010*/  LDL.LU.64 R22, [R1+0x52d8] ;  /* 0x0052d80001167983 */ /* 0x000f220000300a00 */
[----:B------:R-:W-:Y:S01]  /*130020*/  HMMA.1688.F32.TF32 R24, R232, R46, R244 ;  /* 0x0000002ee818723c */ /* 0x000fe200000810f4 */
[----:B-1----:R-:W-:-:S05]  /*130030*/  IADD3 R8, P2, R6, R252, RZ ;  /* 0x000000fc06087210 */ /* 0x002fca0007f5e0ff */
[----:B------:R-:W-:-:S15]  /*130040*/  HMMA.1688.F32.TF32 R16, R232, R50, R16 ;  /* 0x00000032e810723c */ /* 0x000fde0000081010 */
[----:B------:R-:W-:-:S02]  /*130050*/  NOP ;  /* 0x0000000000007918 */ /* 0x000fc40000000000 */
[----:B------:R1:W-:Y:S04]  /*130060*/  STL.64 [R1+0x16b0], R24 ;  /* 0x0016b01801007387 */ /* 0x0003e80000100a00 */
[----:B------:R1:W-:Y:S04]  /*130070*/  STL.64 [R1+0x16b8], R26 ;  /* 0x0016b81a01007387 */ /* 0x0003e80000100a00 */
[----:B-1----:R-:W3:Y:S04]  /*130080*/  LDL.LU R24, [R1+0x120] ;  /* 0x0001200001187983 */ /* 0x002ee80000300800 */
[----:B------:R2:W-:Y:S04]  /*130090*/  STL [R1+0xd98], R8 ;  /* 0x000d980801007387 */ /* 0x0005e80000100800 */
[----:B------:R-:W3:Y:S04]  /*1300a0*/  LDL.LU R25, [R1+0x124] ;  /* 0x0001240001197983 */ /* 0x000ee80000300800 */
[----:B------:R-:W3:Y:S04]  /*1300b0*/  LDL.LU R26, [R1+0x128] ;  /* 0x00012800011a7983 */ /* 0x000ee80000300800 */
[----:B------:R-:W3:Y:S04]  /*1300c0*/  LDL.LU R27, [R1+0x12c] ;  /* 0x00012c00011b7983 */ /* 0x000ee80000300800 */
[----:B------:R-:W3:Y:S04]  /*1300d0*/  LDL.LU.64 R14, [R1+0x52d0] ;  /* 0x0052d000010e7983 */ /* 0x000ee80000300a00 */
[----:B------:R-:W3:Y:S01]  /*1300e0*/  LDL.LU.64 R10, [R1+0x52c8] ;  /* 0x0052c800010a7983 */ /* 0x000ee20000300a00 */
[----:B------:R-:W-:-:S02]  /*1300f0*/  IMAD.X R20, R21, 0x1, R0, P0 ;  /* 0x0000000115147824 */ /* 0x000fc400000e0600 */
[--C-:B------:R-:W-:Y:S02]  /*130100*/  IMAD.X R12, R13, 0x1, R0.reuse, P1 ;  /* 0x000000010d0c7824 */ /* 0x100fe400008e0600 */
[----:B------:R-:W-:Y:S01]  /*130110*/  IMAD.X R6, R7, 0x1, R0, P2 ;  /* 0x0000000107067824 */ /* 0x000fe200010e0600 */
[----:B------:R1:W-:Y:S04]  /*130120*/  STL [R1+0xd7c], R20 ;  /* 0x000d7c1401007387 */ /* 0x0003e80000100800 */
[----:B------:R-:W-:Y:S04]  /*130130*/  STL [R1+0xd90], R12 ;  /* 0x000d900c01007387 */ /* 0x000fe80000100800 */
[----:B------:R-:W3:Y:S01]  /*130140*/  LDL.LU R244, [R1+0x110] ;  /* 0x0001100001f47983 */ /* 0x000ee20000300800 */
[----:B--2---:R-:W-:-:S05]  /*130150*/  IADD3 R8, P0, R4, R252, RZ ;  /* 0x000000fc04087210 */ /* 0x004fca0007f1e0ff */
[----:B------:R-:W-:Y:S04]  /*130160*/  STL [R1+0xd9c], R8 ;  /* 0x000d9c0801007387 */ /* 0x000fe80000100800 */
[----:B------:R4:W-:Y:S04]  /*130170*/  STL [R1+0xd94], R6 ;  /* 0x000d940601007387 */ /* 0x0009e80000100800 */
[----:B------:R-:W2:Y:S04]  /*130180*/  LDL.LU R245, [R1+0x114] ;  /* 0x0001140001f57983 */ /* 0x000ea80000300800 */
[----:B------:R-:W2:Y:S04]  /*130190*/  LDL.LU R246, [R1+0x118] ;  /* 0x0001180001f67983 */ /* 0x000ea80000300800 */
[----:B------:R-:W2:Y:S01]  /*1301a0*/  LDL.LU R247, [R1+0x11c] ;  /* 0x00011c0001f77983 */ /* 0x000ea20000300800 */
[----:B------:R-:W-:-:S03]  /*1301b0*/  IADD3.X R4, R5, R0, RZ, P0, !PT ;  /* 0x0000000005047210 */ /* 0x000fc600007fe4ff */
[----:B------:R-:W-:Y:S04]  /*1301c0*/  STL.64 [R1+0x1fe0], R16 ;  /* 0x001fe01001007387 */ /* 0x000fe80000100a00 */
[----:B------:R-:W-:Y:S04]  /*1301d0*/  STL.64 [R1+0x1fe8], R18 ;  /* 0x001fe81201007387 */ /* 0x000fe80000100a00 */
[----:B-1----:R-:W2:Y:S01]  /*1301e0*/  LDL.LU.64 R20, [R1+0x52c0] ;  /* 0x0052c00001147983 */ /* 0x002ea20000300a00 */
[----:B----4-:R-:W-:-:S05]  /*1301f0*/  IADD3 R6, P1, R22, R252, RZ ;  /* 0x000000fc16067210 */ /* 0x010fca0007f3e0ff */
[----:B------:R1:W-:Y:S04]  /*130200*/  STL [R1+0xd70], R6 ;  /* 0x000d700601007387 */ /* 0x0003e80000100800 */
[----:B-1----:R-:W4:Y:S04]  /*130210*/  LDL.LU.64 R6, [R1+0x52b8] ;  /* 0x0052b80001067983 */ /* 0x002f280000300a00 */
[----:B------:R1:W-:Y:S04]  /*130220*/  STL [R1+0xd68], R4 ;  /* 0x000d680401007387 */ /* 0x0003e80000100800 */
[----:B------:R-:W4:Y:S01]  /*130230*/  LDL.LU.64 R12, [R1+0x52b0] ;  /* 0x0052b000010c7983 */ /* 0x000f220000300a00 */
[----:B---3--:R-:W-:Y:S03]  /*130240*/  HMMA.1688.F32.TF32 R228, R232, R182, R248 ;  /* 0x000000b6e8e4723c */ /* 0x008fe600000810f8 */
[----:B-1----:R-:W3:Y:S01]  /*130250*/  LDL.LU.64 R4, [R1+0x52a8] ;  /* 0x0052a80001047983 */ /* 0x002ee20000300a00 */
[----:B------:R-:W-:-:S02]  /*130260*/  IADD3 R16, P0, R14, R252, RZ ;  /* 0x000000fc0e107210 */ /* 0x000fc40007f1e0ff */
[----:B------:R-:W-:-:S03]  /*130270*/  IADD3 R8, P2, R10, R252, RZ ;  /* 0x000000fc0a087210 */ /* 0x000fc60007f5e0ff */
[----:B------:R1:W-:Y:S01]  /*130280*/  STL [R1+0xd74], R16 ;  /* 0x000d741001007387 */ /* 0x0003e20000100800 */
[----:B------:R-:W-:Y:S01]  /*130290*/  HMMA.1688.F32.TF32 R24, R232, R186, R24 ;  /* 0x000000bae818723c */ /* 0x000fe20000081018 */
[--C-:B------:R-:W-:Y:S02]  /*1302a0*/  IMAD.X R22, R15, 0x1, R0.reuse, P0 ;  /* 0x000000010f167824 */ /* 0x100fe400000e0600 */
[----:B-1----:R-:W3:Y:S04]  /*1302b0*/  LDL.LU R16, [R1+0x100] ;  /* 0x0001000001107983 */ /* 0x002ee80000300800 */
[----:B------:R1:W-:Y:S04]  /*1302c0*/  STL [R1+0xd78], R8 ;  /* 0x000d780801007387 */ /* 0x0003e80000100800 */
[----:B------:R-:W3:Y:S04]  /*1302d0*/  LDL.LU R17, [R1+0x104] ;  /* 0x0001040001117983 */ /* 0x000ee80000300800 */
[----:B------:R-:W3:Y:S04]  /*1302e0*/  LDL.LU R18, [R1+0x108] ;  /* 0x0001080001127983 */ /* 0x000ee80000300800 */
[----:B------:R-:W3:Y:S01]  /*1302f0*/  LDL.LU R19, [R1+0x10c] ;  /* 0x00010c0001137983 */ /* 0x000ee20000300800 */
[----:B-1----:R-:W-:-:S05]  /*130300*/  IMAD.X R8, R23, 0x1, R0, P1 ;  /* 0x0000000117087824 */ /* 0x002fca00008e0600 */
[----:B------:R1:W-:Y:S04]  /*130310*/  STL [R1+0xd6c], R8 ;  /* 0x000d6c0801007387 */ /* 0x0003e80000100800 */
[----:B------:R-:W3:Y:S04]  /*130320*/  LDL.LU.64 R14, [R1+0x52a0] ;  /* 0x0052a000010e7983 */ /* 0x000ee80000300a00 */
[----:B------:R-:W-:Y:S04]  /*130330*/  STL.64 [R1+0x1fd0], R228 ;  /* 0x001fd0e401007387 */ /* 0x000fe80000100a00 */
[----:B------:R-:W-:Y:S04]  /*130340*/  STL.64 [R1+0x1fd8], R230 ;  /* 0x001fd8e601007387 */ /* 0x000fe80000100a00 */
[----:B------:R4:W-:Y:S04]  /*130350*/  STL [R1+0xd54], R22 ;  /* 0x000d541601007387 */ /* 0x0009e80000100800 */
[----:B------:R-:W-:Y:S04]  /*130360*/  LDS R228, [R3+UR10+0x3c500] ;  /* 0x03c5000a03e47984 */ /* 0x000fe80008000800 */
[----:B------:R-:W-:Y:S04]  /*130370*/  LDS R230, [R3+UR10+0x3e500] ;  /* 0x03e5000a03e67984 */ /* 0x000fe80008000800 */
[----:B------:R-:W-:Y:S04]  /*130380*/  LDS R229, [R239+UR10+0x3c500] ;  /* 0x03c5000aefe57984 */ /* 0x000fe80008000800 */
[----:B------:R-:W3:Y:S01]  /*130390*/  LDS R231, [R239+UR10+0x3e500] ;  /* 0x03e5000aefe77984 */ /* 0x000ee20008000800 */
[----:B-1----:R-:W-:-:S03]  /*1303a0*/  IMAD.X R8, R11, 0x1, R0, P2 ;  /* 0x000000010b087824 */ /* 0x002fc600010e0600 */
[----:B------:R-:W3:Y:S04]  /*1303b0*/  LDL.LU.64 R10, [R1+0x5298] ;  /* 0x00529800010a7983 */ /* 0x000ee80000300a00 */
[----:B------:R1:W-:Y:S01]  /*1303c0*/  STL [R1+0xd58], R8 ;  /* 0x000d580801007387 */ /* 0x0003e20000100800 */
[----:B--2---:R-:W-:-:S05]  /*1303d0*/  IADD3 R23, P0, R20, R252, RZ ;  /* 0x000000fc14177210 */ /* 0x004fca0007f1e0ff */
[----:B------:R-:W-:Y:S01]  /*1303e0*/  STL [R1+0xd5c], R23 ;  /* 0x000d5c1701007387 */ /* 0x000fe20000100800 */
[-C--:B----4-:R-:W-:Y:S02]  /*1303f0*/  IADD3 R22, P1, R6, R252.reuse, RZ ;  /* 0x000000fc06167210 */ /* 0x090fe40007f3e0ff */
[----:B-1----:R-:W-:-:S03]  /*130400*/  IADD3 R8, P2, R12, R252, RZ ;  /* 0x000000fc0c087210 */ /* 0x002fc60007f5e0ff */
[----:B------:R-:W-:Y:S04]  /*130410*/  STL [R1+0xd60], R22 ;  /* 0x000d601601007387 */ /* 0x000fe80000100800 */
        /* <DEDUP_REMOVED lines=8> */
[----:B------:R-:W-:Y:S01]  /*1304a0*/  IMAD.X R12, R13, 0x1, R0, P2 ;  /* 0x000000010d0c7824 */ /* 0x000fe200010e0600 */
[----:B------:R3:W-:Y:S04]  /*1304b0*/  STL [R1+0xc64], R8 ;  /* 0x000c640801007387 */ /* 0x0007e80000100800 */
[----:B------:R-:W4:Y:S04]  /*1304c0*/  LDL.LU R248, [R1+0x2c0] ;  /* 0x0002c00001f87983 */ /* 0x000f280000300800 */
[----:B------:R1:W-:Y:S01]  /*1304d0*/  STL [R1+0xc68], R12 ;  /* 0x000c680c01007387 */ /* 0x0003e20000100800 */
[----:B---3--:R-:W-:-:S02]  /*1304e0*/  IADD3 R8, P0, R4, R252, RZ ;  /* 0x000000fc04087210 */ /* 0x008fc40007f1e0ff */
[----:B-1----:R-:W-:-:S03]  /*1304f0*/  IADD3 R12, P1, R14, R252, RZ ;  /* 0x000000fc0e0c7210 */ /* 0x002fc60007f3e0ff */
[----:B------:R1:W-:Y:S04]  /*130500*/  STL [R1+0xc6c], R8 ;  /* 0x000c6c0801007387 */ /* 0x0003e80000100800 */
[----:B------:R-:W4:Y:S04]  /*130510*/  LDL.LU R249, [R1+0x2c4] ;  /* 0x0002c40001f97983 */ /* 0x000f280000300800 */
[----:B------:R-:W4:Y:S04]  /*130520*/  LDL.LU R250, [R1+0x2c8] ;  /* 0x0002c80001fa7983 */ /* 0x000f280000300800 */
[----:B------:R-:W4:Y:S04]  /*130530*/  LDL.LU R251, [R1+0x2cc] ;  /* 0x0002cc0001fb7983 */ /* 0x000f280000300800 */
[----:B------:R3:W-:Y:S01]  /*130540*/  STL [R1+0xd50], R12 ;  /* 0x000d500c01007387 */ /* 0x0007e20000100800 */
[----:B------:R-:W-:-:S03]  /*130550*/  IMAD.X R4, R5, 0x1, R0, P0 ;  /* 0x0000000105047824 */ /* 0x000fc600000e0600 */
[----:B------:R-:W-:Y:S04]  /*130560*/  STL.64 [R1+0x1fb0], R20 ;  /* 0x001fb01401007387 */ /* 0x000fe80000100a00 */
[----:B------:R-:W-:Y:S04]  /*130570*/  STL.64 [R1+0x1fb8], R22 ;  /* 0x001fb81601007387 */ /* 0x000fe80000100a00 */
[----:B------:R-:W4:Y:S01]  /*130580*/  LDL.LU R244, [R1+0x2b0] ;  /* 0x0002b00001f47983 */ /* 0x000f220000300800 */
[----:B-1----:R-:W-:Y:S01]  /*130590*/  IADD3 R8, P2, R10, R252, RZ ;  /* 0x000000fc0a087210 */ /* 0x002fe20007f5e0ff */
[----:B------:R-:W-:Y:S04]  /*1305a0*/  HMMA.1688.F32.TF32 R16, R232, R130, R16 ;  /* 0x00000082e810723c */ /* 0x000fe80000081010 */
[----:B------:R-:W-:Y:S04]  /*1305b0*/  STL [R1+0xc5c], R8 ;  /* 0x000c5c0801007387 */ /* 0x000fe80000100800 */
[----:B------:R1:W-:Y:S04]  /*1305c0*/  STL [R1+0xc50], R4 ;  /* 0x000c500401007387 */ /* 0x0003e80000100800 */
[----:B------:R-:W4:Y:S04]  /*1305d0*/  LDL.LU R245, [R1+0x2b4] ;  /* 0x0002b40001f57983 */ /* 0x000f280000300800 */
[----:B------:R-:W4:Y:S04]  /*1305e0*/  LDL.LU R246, [R1+0x2b8] ;  /* 0x0002b80001f67983 */ /* 0x000f280000300800 */
[----:B------:R-:W4:Y:S04]  /*1305f0*/  LDL.LU R247, [R1+0x2bc] ;  /* 0x0002bc0001f77983 */ /* 0x000f280000300800 */
[----:B---3--:R-:W3:Y:S04]  /*130600*/  LDL.LU.64 R12, [R1+0x4e08] ;  /* 0x004e0800010c7983 */ /* 0x008ee80000300a00 */
[----:B-1----:R-:W3:Y:S01]  /*130610*/  LDL.LU.64 R4, [R1+0x4e00] ;  /* 0x004e000001047983 */ /* 0x002ee20000300a00 */
[----:B------:R-:W-:-:S02]  /*130620*/  IADD3.X R14, R15, R0, RZ, P1, !PT ;  /* 0x000000000f0e7210 */ /* 0x000fc40000ffe4ff */
[----:B--2---:R-:W-:-:S05]  /*130630*/  IADD3 R8, P0, R6, R252, RZ ;  /* 0x000000fc06087210 */ /* 0x004fca0007f1e0ff */
[----:B------:R1:W-:Y:S04]  /*130640*/  STL [R1+0x3524], R8 ;  /* 0x0035240801007387 */ /* 0x0003e80000100800 */
[----:B------:R-:W-:Y:S04]  /*130650*/  STL [R1+0xc54], R14 ;  /* 0x000c540e01007387 */ /* 0x000fe80000100800 */
[----:B------:R-:W2:Y:S01]  /*130660*/  LDL.LU R20, [R1+0x2a0] ;  /* 0x0002a00001147983 */ /* 0x000ea20000300800 */
[----:B-1----:R-:W-:-:S05]  /*130670*/  IMAD.X R8, R11, 0x1, R0, P2 ;  /* 0x000000010b087824 */ /* 0x002fca00010e0600 */
[----:B------:R-:W-:Y:S04]  /*130680*/  STL [R1+0xc58], R8 ;  /* 0x000c580801007387 */ /* 0x000fe80000100800 */
[----:B------:R1:W-:Y:S04]  /*130690*/  STL.64 [R1+0x1750], R16 ;  /* 0x0017501001007387 */ /* 0x0003e80000100a00 */
[----:B------:R1:W-:Y:S04]  /*1306a0*/  STL.64 [R1+0x1758], R18 ;  /* 0x0017581201007387 */ /* 0x0003e80000100a00 */
[----:B------:R-:W2:Y:S04]  /*1306b0*/  LDL.LU R21, [R1+0x2a4] ;  /* 0x0002a40001157983 */ /* 0x000ea80000300800 */
[----:B------:R-:W2:Y:S04]  /*1306c0*/  LDL.LU R22, [R1+0x2a8] ;  /* 0x0002a80001167983 */ /* 0x000ea80000300800 */
[----:B------:R-:W2:Y:S04]  /*1306d0*/  LDL.LU R23, [R1+0x2ac] ;  /* 0x0002ac0001177983 */ /* 0x000ea80000300800 */
[----:B------:R-:W2:Y:S01]  /*1306e0*/  LDL.LU.64 R26, [R1+0x4df8] ;  /* 0x004df800011a7983 */ /* 0x000ea20000300a00 */
[----:B------:R-:W-:-:S03]  /*1306f0*/  IMAD.X R6, R7, 0x1, R0, P0 ;  /* 0x0000000107067824 */ /* 0x000fc600000e0600 */
[----:B-1----:R-:W2:Y:S04]  /*130700*/  LDL.LU R16, [R1+0x290] ;  /* 0x0002900001107983 */ /* 0x002ea80000300800 */
[----:B------:R-:W2:Y:S04]  /*130710*/  LDL.LU R17, [R1+0x294] ;  /* 0x0002940001117983 */ /* 0x000ea80000300800 */
[----:B------:R-:W2:Y:S04]  /*130720*/  LDL.LU R18, [R1+0x298] ;  /* 0x0002980001127983 */ /* 0x000ea80000300800 */
[----:B------:R-:W2:Y:S04]  /*130730*/  LDL.LU R19, [R1+0x29c] ;  /* 0x00029c0001137983 */ /* 0x000ea80000300800 */
[----:B------:R-:W2:Y:S01]  /*130740*/  LDL.LU.64 R24, [R1+0x4df0] ;  /* 0x004df00001187983 */ /* 0x000ea20000300a00 */
[----:B----4-:R-:W-:Y:S03]  /*130750*/  HMMA.1688.F32.TF32 R248, R232, R242, R248 ;  /* 0x000000f2e8f8723c */ /* 0x010fe600000810f8 */
[----:B------:R1:W-:Y:S01]  /*130760*/  STL [R1+0x34ec], R6 ;  /* 0x0034ec0601007387 */ /* 0x0003e20000100800 */
[----:B---3--:R-:W-:-:S05]  /*130770*/  IADD3 R7, P0, R12, R252, RZ ;  /* 0x000000fc0c077210 */ /* 0x008fca0007f1e0ff */
[----:B------:R-:W-:Y:S01]  /*130780*/  STL [R1+0x34f0], R7 ;  /* 0x0034f00701007387 */ /* 0x000fe20000100800 */
[----:B-1----:R-:W-:-:S03]  /*130790*/  IADD3 R6, P1, R4, R252, RZ ;  /* 0x000000fc04067210 */ /* 0x002fc60007f3e0ff */
[----:B------:R-:W3:Y:S04]  /*1307a0*/  LDL.LU.64 R10, [R1+0x4de8] ;  /* 0x004de800010a7983 */ /* 0x000ee80000300a00 */
[----:B------:R1:W-:Y:S04]  /*1307b0*/  STL [R1+0x34f4], R6 ;  /* 0x0034f40601007387 */ /* 0x0003e80000100800 */
[----:B-1----:R-:W4:Y:S01]  /*1307c0*/  LDL.LU.64 R6, [R1+0x4de0] ;  /* 0x004de00001067983 */ /* 0x002f220000300a00 */
[----:B------:R-:W-:-:S03]  /*1307d0*/  IMAD.X R12, R13, 0x1, R0, P0 ;  /* 0x000000010d0c7824 */ /* 0x000fc600000e0600 */
[----:B------:R-:W-:Y:S04]  /*1307e0*/  STL.64 [R1+0x1740], R248 ;  /* 0x001740f801007387 */ /* 0x000fe80000100a00 */
[----:B------:R-:W-:Y:S01]  /*1307f0*/  STL.64 [R1+0x1748], R250 ;  /* 0x001748fa01007387 */ /* 0x000fe20000100a00 */
[----:B------:R-:W-:-:S03]  /*130800*/  IADD3.X R4, R5, R0, RZ, P1, !PT ;  /* 0x0000000005047210 */ /* 0x000fc60000ffe4ff */
[----:B------:R1:W-:Y:S04]  /*130810*/  STL [R1+0x34cc], R12 ;  /* 0x0034cc0c01007387 */ /* 0x0003e80000100800 */
[----:B------:R-:W4:Y:S01]  /*130820*/  LDL.LU.64 R14, [R1+0x4dd8] ;  /* 0x004dd800010e7983 */ /* 0x000f220000300a00 */
[----:B--2---:R-:W-:-:S05]  /*130830*/  IADD3 R8, P0, R26, R252, RZ ;  /* 0x000000fc1a087210 */ /* 0x004fca0007f1e0ff */
[----:B------:R-:W-:Y:S04]  /*130840*/  STL [R1+0x34d4], R8 ;  /* 0x0034d40801007387 */ /* 0x000fe80000100800 */
[----:B-1----:R-:W2:Y:S04]  /*130850*/  LDL.LU.64 R12, [R1+0x4dd0] ;  /* 0x004dd000010c7983 */ /* 0x002ea80000300a00 */
[----:B------:R1:W-:Y:S04]  /*130860*/  STL [R1+0x34d0], R4 ;  /* 0x0034d00401007387 */ /* 0x0003e80000100800 */
[----:B-1----:R-:W2:Y:S01]  /*130870*/  LDL.LU.64 R4, [R1+0x4dc8] ;  /* 0x004dc80001047983 */ /* 0x002ea20000300a00 */
[C---:B------:R-:W-:Y:S06]  /*130880*/  HMMA.1688.F32.TF32 R244, R232.reuse, R74, R244 ;  /* 0x0000004ae8f4723c */ /* 0x040fec00000810f4 */
[----:B------:R-:W-:Y:S01]  /*130890*/  HMMA.1688.F32.TF32 R20, R232, R142, R20 ;  /* 0x0000008ee814723c */ /* 0x000fe20000081014 */
[-C--:B------:R-:W-:Y:S01]  /*1308a0*/  IADD3 R45, P1, R24, R252.reuse, RZ ;  /* 0x000000fc182d7210 */ /* 0x080fe20007f3e0ff */
[----:B------:R-:W-:Y:S01]  /*1308b0*/  IMAD.X R26, R27, 0x1, R0, P0 ;  /* 0x000000011b1a7824 */ /* 0x000fe200000e0600 */
[----:B---3--:R-:W-:-:S14]  /*1308c0*/  IADD3 R8, P0, R10, R252, RZ ;  /* 0x000000fc0a087210 */ /* 0x008fdc0007f1e0ff */
[----:B------:R1:W-:Y:S04]  /*1308d0*/  STL.64 [R1+0x1730], R244 ;  /* 0x001730f401007387 */ /* 0x0003e80000100a00 */
[----:B------:R3:W-:Y:S04]  /*1308e0*/  STL.64 [R1+0x1738], R246 ;  /* 0x001738f601007387 */ /* 0x0007e80000100a00 */
[----:B------:R-:W-:Y:S04]  /*1308f0*/  STL [R1+0x34ac], R45 ;  /* 0x0034ac2d01007387 */ /* 0x000fe80000100800 */
[----:B-1----:R-:W2:Y:S04]  /*130900*/  LDL.LU R244, [R1+0x280] ;  /* 0x0002800001f47983 */ /* 0x002ea80000300800 */
[----:B------:R4:W-:Y:S04]  /*130910*/  STL [R1+0x34a4], R26 ;  /* 0x0034a41a01007387 */ /* 0x0009e80000100800 */
[----:B------:R1:W-:Y:S04]  /*130920*/  STL [R1+0x34b0], R8 ;  /* 0x0034b00801007387 */ /* 0x0003e80000100800 */
[----:B------:R-:W2:Y:S04]  /*130930*/  LDL.LU R245, [R1+0x284] ;  /* 0x0002840001f57983 */ /* 0x000ea80000300800 */
[----:B---3--:R-:W3:Y:S04]  /*130940*/  LDL.LU R246, [R1+0x288] ;  /* 0x0002880001f67983 */ /* 0x008ee80000300800 */
[----:B------:R-:W3:Y:S01]  /*130950*/  LDL.LU R247, [R1+0x28c] ;  /* 0x00028c0001f77983 */ /* 0x000ee20000300800 */
[----:B----4-:R-:W-:Y:S01]  /*130960*/  IADD3 R26, P2, R6, R252, RZ ;  /* 0x000000fc061a7210 */ /* 0x010fe20007f5e0ff */
[----:B-1----:R-:W-:-:S04]  /*130970*/  IMAD.X R8, R25, 0x1, R0, P1 ;  /* 0x0000000119087824 */ /* 0x002fc800008e0600 */
[----:B------:R-:W-:Y:S04]  /*130980*/  STL [R1+0x34b4], R26 ;  /* 0x0034b41a01007387 */ /* 0x000fe80000100800 */
[----:B------:R-:W-:Y:S04]  /*130990*/  STL [R1+0x34a8], R8 ;  /* 0x0034a80801007387 */ /* 0x000fe80000100800 */
[----:B------:R-:W-:Y:S04]  /*1309a0*/  STL.64 [R1+0x1710], R20 ;  /* 0x0017101401007387 */ /* 0x000fe80000100a00 */
[----:B------:R1:W-:Y:S01]  /*1309b0*/  STL.64 [R1+0x1718], R22 ;  /* 0x0017181601007387 */ /* 0x0003e20000100a00 */
[----:B------:R-:W-:Y:S01]  /*1309c0*/  IMAD.X R10, R11, 0x1, R0, P0 ;  /* 0x000000010b0a7824 */ /* 0x000fe200000e0600 */
[----:B------:R-:W-:Y:S01]  /*1309d0*/  IADD3.X R6, R7, R0, RZ, P2, !PT ;  /* 0x0000000007067210 */ /* 0x000fe200017fe4ff */
[----:B-1----:R-:W-:Y:S01]  /*1309e0*/  HMMA.1688.F32.TF32 R20, R232, R146, R16 ;  /* 0x00000092e814723c */ /* 0x002fe20000081010 */
[----:B------:R-:W-:-:S02]  /*1309f0*/  IADD3 R8, P0, R14, R252, RZ ;  /* 0x000000fc0e087210 */ /* 0x000fc40007f1e0ff */
[----:B------:R-:W-:Y:S04]  /*130a00*/  STL [R1+0x347c], R10 ;  /* 0x00347c0a01007387 */ /* 0x000fe80000100800 */
[----:B------:R1:W-:Y:S04]  /*130a10*/  STL [R1+0x3480], R6 ;  /* 0x0034800601007387 */ /* 0x0003e80000100800 */
[----:B------:R-:W-:Y:S01]  /*130a20*/  STL [R1+0x3484], R8 ;  /* 0x0034840801007387 */ /* 0x000fe20000100800 */
[----:B--2---:R-:W-:-:S05]  /*130a30*/  IADD3 R7, P1, R12, R252, RZ ;  /* 0x000000fc0c077210 */ /* 0x004fca0007f3e0ff */
        /* <DEDUP_REMOVED lines=23> */
[----:B------:R-:W4:Y:S04]  /*130bb0*/  LDL.LU R22, [R1+0x258] ;  /* 0x0002580001167983 */ /* 0x000f280000300800 */
[----:B------:R-:W4:Y:S01]  /*130bc0*/  LDL.LU R23, [R1+0x25c] ;  /* 0x00025c0001177983 */ /* 0x000f220000300800 */
[----:B---3--:R-:W-:Y:S01]  /*130bd0*/  HMMA.1688.F32.TF32 R244, R232, R86, R244 ;  /* 0x00000056e8f4723c */ /* 0x008fe200000810f4 */
[----:B-1----:R-:W-:-:S05]  /*130be0*/  IMAD.X R8, R5, 0x1, R0, P2 ;  /* 0x0000000105087824 */ /* 0x002fca00010e0600 */
        /* <DEDUP_REMOVED lines=8> */
[----:B------:R-:W4:Y:S01]  /*130c70*/  LDL.LU.64 R12, [R1+0x4d98] ;  /* 0x004d9800010c7983 */ /* 0x000f220000300a00 */
[----:B-1----:R-:W-:-:S02]  /*130c80*/  IADD3 R8, P2, R6, R252, RZ ;  /* 0x000000fc06087210 */ /* 0x002fc40007f5e0ff */
[----:B------:R-:W-:Y:S01]  /*130c90*/  IADD3.X R16, R17, R0, RZ, P0, !PT ;  /* 0x0000000011107210 */ /* 0x000fe200007fe4ff */
[--C-:B------:R-:W-:Y:S01]  /*130ca0*/  IMAD.X R10, R11, 0x1, R0.reuse, P1 ;  /* 0x000000010b0a7824 */ /* 0x100fe200008e0600 */
[----:B---3--:R-:W3:Y:S04]  /*130cb0*/  LDL.LU.64 R4, [R1+0x3ec0] ;  /* 0x003ec00001047983 */ /* 0x008ee80000300a00 */
[----:B------:R1:W-:Y:S04]  /*130cc0*/  STL [R1+0x3438], R8 ;  /* 0x0034380801007387 */ /* 0x0003e80000100800 */
[----:B------:R1:W-:Y:S04]  /*130cd0*/  STL [R1+0x342c], R16 ;  /* 0x00342c1001007387 */ /* 0x0003e80000100800 */
[----:B------:R1:W-:Y:S01]  /*130ce0*/  STL [R1+0x3430], R10 ;  /* 0x0034300a01007387 */ /* 0x0003e20000100800 */
[----:B------:R-:W-:Y:S01]  /*130cf0*/  IMAD.X R6, R7, 0x1, R0, P2 ;  /* 0x0000000107067824 */ /* 0x000fe200010e0600 */
[----:B-1----:R-:W-:-:S02]  /*130d00*/  IADD3 R8, P0, R18, R252, RZ ;  /* 0x000000fc12087210 */ /* 0x002fc40007f1e0ff */
[----:B------:R-:W3:Y:S04]  /*130d10*/  LDL.LU.64 R16, [R1+0x3eb8] ;  /* 0x003eb80001107983 */ /* 0x000ee80000300a00 */
[----:B------:R-:W-:Y:S04]  /*130d20*/  STL [R1+0x343c], R8 ;  /* 0x00343c0801007387 */ /* 0x000fe80000100800 */
[----:B------:R-:W3:Y:S04]  /*130d30*/  LDL.LU.64 R10, [R1+0x3c68] ;  /* 0x003c6800010a7983 */ /* 0x000ee80000300a00 */
[----:B------:R1:W-:Y:S04]  /*130d40*/  STL [R1+0x3434], R6 ;  /* 0x0034340601007387 */ /* 0x0003e80000100800 */
[----:B-1----:R-:W3:Y:S01]  /*130d50*/  LDL.LU.64 R6, [R1+0x3eb0] ;  /* 0x003eb00001067983 */ /* 0x002ee20000300a00 */
[C---:B------:R-:W-:Y:S06]  /*130d60*/  HMMA.1688.F32.TF32 R248, R232.reuse, R90, R248 ;  /* 0x0000005ae8f8723c */ /* 0x040fec00000810f8 */
[----:B------:R-:W-:Y:S01]  /*130d70*/  HMMA.1688.F32.TF32 R24, R232, R94, R24 ;  /* 0x0000005ee818723c */ /* 0x000fe20000081018 */
[----:B------:R-:W3:Y:S04]  /*130d80*/  LDL.LU R244, [R1+0x240] ;  /* 0x0002400001f47983 */ /* 0x000ee80000300800 */
[----:B------:R-:W3:Y:S04]  /*130d90*/  LDL.LU R245, [R1+0x244] ;  /* 0x0002440001f57983 */ /* 0x000ee80000300800 */
[----:B------:R-:W3:Y:S01]  /*130da0*/  LDL.LU R246, [R1+0x248] ;  /* 0x0002480001f67983 */ /* 0x000ee20000300800 */
[----:B------:R-:W-:-:S03]  /*130db0*/  IMAD.X R8, R19, 0x1, R0, P0 ;  /* 0x0000000113087824 */ /* 0x000fc600000e0600 */
[----:B------:R-:W3:Y:S01]  /*130dc0*/  LDL.LU R247, [R1+0x24c] ;  /* 0x00024c0001f77983 */ /* 0x000ee20000300800 */
[----:B------:R-:W-:Y:S03]  /*130dd0*/  HMMA.1688.F32.TF32 R20, R228, R98, R20 ;  /* 0x00000062e414723c */ /* 0x000fe60000081014 */
[----:B------:R-:W-:Y:S04]  /*130de0*/  STL.64 [R1+0x21e0], R248 ;  /* 0x0021e0f801007387 */ /* 0x000fe80000100a00 */
[----:B------:R-:W-:Y:S01]  /*130df0*/  STL.64 [R1+0x21e8], R250 ;  /* 0x0021e8fa01007387 */ /* 0x000fe20000100a00 */
[----:B--2---:R-:W-:-:S05]  /*130e00*/  IADD3 R45, P1, R14, R252, RZ ;  /* 0x000000fc0e2d7210 */ /* 0x004fca0007f3e0ff */
[----:B------:R-:W-:Y:S04]  /*130e10*/  STL [R1+0x3410], R45 ;  /* 0x0034102d01007387 */ /* 0x000fe80000100800 */
[----:B------:R1:W-:Y:S01]  /*130e20*/  STL [R1+0x3408], R8 ;  /* 0x0034080801007387 */ /* 0x0003e20000100800 */
[----:B----4-:R-:W-:Y:S02]  /*130e30*/  IADD3 R19, P0, R12, R252, RZ ;  /* 0x000000fc0c137210 */ /* 0x010fe40007f1e0ff */
[----:B-1----:R-:W-:Y:S02]  /*130e40*/  IADD3.X R8, R15, R0, RZ, P1, !PT ;  /* 0x000000000f087210 */ /* 0x002fe40000ffe4ff */
[----:B---3--:R-:W-:Y:S01]  /*130e50*/  IADD3 R18, P2, R4, R252, RZ ;  /* 0x000000fc04127210 */ /* 0x008fe20007f5e0ff */
        /* <DEDUP_REMOVED lines=605> */
[----:B------:R-:W3:Y:S04]  /*133430*/  LDL.LU R247, [R1+0x66c] ;  /* 0x00066c0001f77983 */ /* 0x000ee80000300800 */
[----:B------:R-:W-:Y:S04]  /*133440*/  STL.64 [R1+0x2170], R248 ;  /* 0x002170f801007387 */ /* 0x000fe80000100a00 */
[----:B------:R-:W-:Y:S01]  /*133450*/  STL.64 [R1+0x2178], R250 ;  /* 0x002178fa01007387 */ /* 0x000fe20000100a00 */
[----:B------:R-:W-:Y:S01]  /*133460*/  HMMA.1688.F32.TF32 R20, R228, R98, R20 ;  /* 0x00000062e414723c */ /* 0x000fe20000081014 */
        /* <DEDUP_REMOVED lines=22> */
[----:B------:R-:W-:Y:S04]  /*1335d0*/  STL [R1+0x32c], R8 ;  /* 0x00032c0801007387 */ /* 0x000fe80000100800 */
[----:B-1----:R-:W3:Y:S04]  /*1335e0*/  LDL.LU.64 R12, [R1+0x4ef8] ;  /* 0x004ef800010c7983 */ /* 0x002ee80000300a00 */
[----:B------:R-:W3:Y:S04]  /*1335f0*/  LDL.LU R248, [R1+0x650] ;  /* 0x0006500001f87983 */ /* 0x000ee80000300800 */
        /* <DEDUP_REMOVED lines=10> */
[----:B-1----:R-:W-:Y:S01]  /*1336a0*/  HMMA.1688.F32.TF32 R20, R228, R106, R244 ;  /* 0x0000006ae414723c */ /* 0x002fe200000810f4 */
[----:B------:R-:W-:Y:S01]  /*1336b0*/  IMAD.X R8, R17, 0x1, R0, P0 ;  /* 0x0000000111087824 */ /* 0x000fe200000e0600 */
[----:B------:R-:W-:-:S04]  /*1336c0*/  IADD3.X R10, R11, R0, RZ, P1, !PT ;  /* 0x000000000b0a7210 */ /* 0x000fc80000ffe4ff */
        /* <DEDUP_REMOVED lines=12> */
[----:B---3--:R-:W-:-:S05]  /*133790*/  IADD3 R6, P2, R12, R252, RZ ;  /* 0x000000fc0c067210 */ /* 0x008fca0007f5e0ff */
[----:B------:R1:W-:Y:S01]  /*1337a0*/  STL [R1+0x3068], R6 ;  /* 0x0030680601007387 */ /* 0x0003e20000100800 */
[----:B------:R-:W-:-:S03]  /*1337b0*/  IMAD.X R15, R15, 0x1, R0, P1 ;  /* 0x000000010f0f7824 */ /* 0x000fc600008e0600 */
[----:B-1----:R-:W3:Y:S04]  /*1337c0*/  LDL.LU.64 R6, [R1+0x4ee0] ;  /* 0x004ee00001067983 */ /* 0x002ee80000300a00 */
[----:B------:R1:W-:Y:S04]  /*1337d0*/  STL [R1+0x305c], R4 ;  /* 0x00305c0401007387 */ /* 0x0003e80000100800 */
[----:B-1----:R-:W4:Y:S04]  /*1337e0*/  LDL.LU.64 R4, [R1+0x4ed8] ;  /* 0x004ed80001047983 */ /* 0x002f280000300a00 */
[----:B------:R-:W4:Y:S04]  /*1337f0*/  LDL.LU R244, [R1+0x630] ;  /* 0x0006300001f47983 */ /* 0x000f280000300800 */
[----:B------:R-:W4:Y:S04]  /*133800*/  LDL.LU R245, [R1+0x634] ;  /* 0x0006340001f57983 */ /* 0x000f280000300800 */
[----:B------:R-:W4:Y:S04]  /*133810*/  LDL.LU R246, [R1+0x638] ;  /* 0x0006380001f67983 */ /* 0x000f280000300800 */
[----:B------:R-:W4:Y:S04]  /*133820*/  LDL.LU R247, [R1+0x63c] ;  /* 0x00063c0001f77983 */ /* 0x000f280000300800 */
[----:B------:R-:W-:Y:S04]  /*133830*/  STL [R1+0x3060], R15 ;  /* 0x0030600f01007387 */ /* 0x000fe80000100800 */
[----:B------:R-:W4:Y:S01]  /*133840*/  LDL.LU.64 R22, [R1+0x4ed0] ;  /* 0x004ed00001167983 */ /* 0x000f220000300a00 */
[----:B------:R-:W-:-:S02]  /*133850*/  IADD3 R14, P0, R18, R252, RZ ;  /* 0x000000fc120e7210 */ /* 0x000fc40007f1e0ff */
[----:B------:R-:W-:-:S03]  /*133860*/  IADD3.X R8, R13, R0, RZ, P2, !PT ;  /* 0x000000000d087210 */ /* 0x000fc600017fe4ff */
[----:B------:R1:W-:Y:S04]  /*133870*/  STL [R1+0x306c], R14 ;  /* 0x00306c0e01007387 */ /* 0x0003e80000100800 */
[----:B------:R-:W4:Y:S04]  /*133880*/  LDL.LU.64 R20, [R1+0x4ec8] ;  /* 0x004ec80001147983 */ /* 0x000f280000300a00 */
[----:B------:R1:W-:Y:S04]  /*133890*/  STL [R1+0x3064], R8 ;  /* 0x0030640801007387 */ /* 0x0003e80000100800 */
[----:B------:R-:W4:Y:S01]  /*1338a0*/  LDL.LU.64 R16, [R1+0x4ec0] ;  /* 0x004ec00001107983 */ /* 0x000f220000300a00 */
[C---:B------:R-:W-:Y:S06]  /*1338b0*/  HMMA.1688.F32.TF32 R232, R228.reuse, R170, R248 ;  /* 0x000000aae4e8723c */ /* 0x040fec00000810f8 */
[----:B------:R-:W-:Y:S01]  /*1338c0*/  HMMA.1688.F32.TF32 R24, R228, R46, R24 ;  /* 0x0000002ee418723c */ /* 0x000fe20000081018 */
[----:B------:R-:W4:Y:S04]  /*1338d0*/  LDL.LU R12, [R1+0x620] ;  /* 0x00062000010c7983 */ /* 0x000f280000300800 */
[----:B------:R-:W4:Y:S04]  /*1338e0*/  LDL.LU R13, [R1+0x624] ;  /* 0x00062400010d7983 */ /* 0x000f280000300800 */
[----:B-1----:R-:W4:Y:S04]  /*1338f0*/  LDL.LU R14, [R1+0x628] ;  /* 0x00062800010e7983 */ /* 0x002f280000300800 */
[----:B------:R-:W4:Y:S01]  /*133900*/  LDL.LU R15, [R1+0x62c] ;  /* 0x00062c00010f7983 */ /* 0x000f220000300800 */
[----:B------:R-:W-:-:S03]  /*133910*/  IMAD.X R8, R19, 0x1, R0, P0 ;  /* 0x0000000113087824 */ /* 0x000fc600000e0600 */
[----:B------:R-:W-:Y:S04]  /*133920*/  STL.64 [R1+0x210], R232 ;  /* 0x000210e801007387 */ /* 0x000fe80000100a00 */
[----:B------:R-:W-:Y:S01]  /*133930*/  STL.64 [R1+0x218], R234 ;  /* 0x000218ea01007387 */ /* 0x000fe20000100a00 */
[----:B--2---:R-:W-:-:S05]  /*133940*/  IADD3 R45, P1, R10, R252, RZ ;  /* 0x000000fc0a2d7210 */ /* 0x004fca0007f3e0ff */
[----:B------:R-:W-:Y:S04]  /*133950*/  STL [R1+0x3050], R45 ;  /* 0x0030502d01007387 */ /* 0x000fe80000100800 */
[----:B------:R1:W-:Y:S02]  /*133960*/  STL [R1+0x3048], R8 ;  /* 0x0030480801007387 */ /* 0x0003e40000100800 */
[----:B-1----:R-:W-:Y:S01]  /*133970*/  IMAD.X R8, R11, 0x1, R0, P1 ;  /* 0x000000010b087824 */ /* 0x002fe200008e0600 */
[----:B---3--:R-:W-:-:S05]  /*133980*/  IADD3 R19, P0, R6, R252, RZ ;  /* 0x000000fc06137210 */ /* 0x008fca0007f1e0ff */
[----:B------:R-:W-:Y:S01]  /*133990*/  STL [R1+0x3054], R19 ;  /* 0x0030541301007387 */ /* 0x000fe20000100800 */
[----:B------:R-:W-:Y:S01]  /*1339a0*/  IMAD.X R6, R7, 0x1, R0, P0 ;  /* 0x0000000107067824 */ /* 0x000fe200000e0600 */
[----:B----4-:R-:W-:-:S05]  /*1339b0*/  IADD3 R18, P2, R4, R252, RZ ;  /* 0x000000fc04127210 */ /* 0x010fca0007f5e0ff */
[----:B------:R-:W-:Y:S04]  /*1339c0*/  STL [R1+0x3058], R18 ;  /* 0x0030581201007387 */ /* 0x000fe80000100800 */
[----:B------:R-:W-:Y:S01]  /*1339d0*/  STL [R1+0x304c], R8 ;  /* 0x00304c0801007387 */ /* 0x000fe20000100800 */
[----:B------:R-:W-:-:S03]  /*1339e0*/  IADD3.X R4, R5, R0, RZ, P2, !PT ;  /* 0x0000000005047210 */ /* 0x000fc600017fe4ff */
[----:B------:R-:W-:Y:S04]  /*1339f0*/  STL.64 [R1+0x200], R24 ;  /* 0x0002001801007387 */ /* 0x000fe80000100a00 */
[----:B------:R-:W-:Y:S04]  /*133a00*/  STL.64 [R1+0x208], R26 ;  /* 0x0002081a01007387 */ /* 0x000fe80000100a00 */
[----:B------:R-:W2:Y:S04]  /*133a10*/  LDL.LU.64 R10, [R1+0x4eb8] ;  /* 0x004eb800010a7983 */ /* 0x000ea80000300a00 */
[----:B------:R1:W-:Y:S04]  /*133a20*/  STL [R1+0x3034], R6 ;  /* 0x0030340601007387 */ /* 0x0003e80000100800 */
[----:B-1----:R-:W3:Y:S04]  /*133a30*/  LDL.LU.64 R6, [R1+0x4eb0] ;  /* 0x004eb00001067983 */ /* 0x002ee80000300a00 */
[----:B------:R1:W-:Y:S02]  /*133a40*/  STL [R1+0x3038], R4 ;  /* 0x0030380401007387 */ /* 0x0003e40000100800 */
[----:B-1----:R-:W-:-:S05]  /*133a50*/  IADD3 R4, P0, R22, R252, RZ ;  /* 0x000000fc16047210 */ /* 0x002fca0007f1e0ff */
[----:B------:R1:W-:Y:S04]  /*133a60*/  STL [R1+0x303c], R4 ;  /* 0x00303c0401007387 */ /* 0x0003e80000100800 */
[----:B-1----:R-:W4:Y:S01]  /*133a70*/  LDL.LU.64 R4, [R1+0x4ea8] ;  /* 0x004ea80001047983 */ /* 0x002f220000300a00 */
[-C--:B------:R-:W-:Y:S02]  /*133a80*/  IADD3 R18, P1, R20, R252.reuse, RZ ;  /* 0x000000fc14127210 */ /* 0x080fe40007f3e0ff */
[----:B------:R-:W-:-:S03]  /*133a90*/  IADD3 R8, P2, R16, R252, RZ ;  /* 0x000000fc10087210 */ /* 0x000fc60007f5e0ff */
        /* <DEDUP_REMOVED lines=26> */
[----:B------:R-:W-:Y:S01]  /*133c40*/  STL.64 [R1+0x6e0], R20 ;  /* 0x0006e01401007387 */ /* 0x000fe20000100a00 */
[----:B------:R-:W-:-:S03]  /*133c50*/  IMAD.X R6, R7, 0x1, R0, P1 ;  /* 0x0000000107067824 */ /* 0x000fc600008e0600 */
[----:B------:R-:W-:Y:S01]  /*133c60*/  STL.64 [R1+0x6e8], R22 ;  /* 0x0006e81601007387 */ /* 0x000fe20000100a00 */
[----:B-1----:R-:W-:Y:S02]  /*133c70*/  IADD3.X R8, R11, R0, RZ, P0, !PT ;  /* 0x000000000b087210 */ /* 0x002fe400007fe4ff */
        /* <DEDUP_REMOVED lines=17> */
[----:B-1----:R-:W-:-:S03]  /*133d90*/  IMAD.X R8, R5, 0x1, R0, P2 ;  /* 0x0000000105087824 */ /* 0x002fc600010e0600 */
[----:B------:R-:W3:Y:S01]  /*133da0*/  LDL.LU.64 R4, [R1+0x3ff8] ;  /* 0x003ff80001047983 */ /* 0x000ee20000300a00 */
[----:B------:R-:W-:Y:S03]  /*133db0*/  HMMA.1688.F32.TF32 R232, R228, R186, R248 ;  /* 0x000000bae4e8723c */ /* 0x000fe600000810f8 */
[----:B------:R-:W3:Y:S04]  /*133dc0*/  LDL.LU.64 R22, [R1+0x3b70] ;  /* 0x003b700001167983 */ /* 0x000ee80000300a00 */
[----:B------:R1:W-:Y:S04]  /*133dd0*/  STL [R1+0x3014], R8 ;  /* 0x0030140801007387 */ /* 0x0003e80000100800 */
[----:B------:R-:W3:Y:S01]  /*133de0*/  LDL.LU.64 R20, [R1+0x3ff0] ;  /* 0x003ff00001147983 */ /* 0x000ee20000300a00 */
[----:B-1----:R-:W-:-:S11]  /*133df0*/  IMAD.X R8, R19, 0x1, R0, P0 ;  /* 0x0000000113087824 */ /* 0x002fd600000e0600 */
[----:B------:R-:W-:Y:S04]  /*133e00*/  STL.64 [R1+0x6d0], R232 ;  /* 0x0006d0e801007387 */ /* 0x000fe80000100a00 */
[----:B------:R-:W-:Y:S01]  /*133e10*/  STL.64 [R1+0x6d8], R234 ;  /* 0x0006d8ea01007387 */ /* 0x000fe20000100a00 */
[----:B------:R-:W-:Y:S01]  /*133e20*/  IMAD.MOV.U32 R105, RZ, RZ, R48 ;  /* 0x000000ffff697224 */ /* 0x000fe200078e0030 */
[----:B------:R-:W-:Y:S02]  /*133e30*/  MOV R104, R49 ;  /* 0x0000003100687202 */ /* 0x000fe40000000f00 */
[----:B------:R-:W-:Y:S04]  /*133e40*/  LDS R232, [R44+UR10+0x3c580] ;  /* 0x03c5800a2ce87984 */ /* 0x000fe80008000800 */
[----:B------:R-:W-:Y:S04]  /*133e50*/  LDS R234, [R44+UR10+0x3e580] ;  /* 0x03e5800a2cea7984 */ /* 0x000fe80008000800 */
[----:B------:R-:W-:Y:S04]  /*133e60*/  LDS R233, [R9+UR10+0x3c580] ;  /* 0x03c5800a09e97984 */ /* 0x000fe80008000800 */
[----:B------:R-:W1:Y:S01]  /*133e70*/  LDS R235, [R9+UR10+0x3e580] ;  /* 0x03e5800a09eb7984 */ /* 0x000e620008000800 */
[----:B--2---:R-:W-:-:S02]  /*133e80*/  IADD3 R45, P1, R16, R252, RZ ;  /* 0x000000fc102d7210 */ /* 0x004fc40007f3e0ff */
[----:B----4-:R-:W-:-:S03]  /*133e90*/  IADD3 R18, P0, R10, R252, RZ ;  /* 0x000000fc0a127210 */ /* 0x010fc60007f1e0ff */
[----:B------:R-:W-:Y:S04]  /*133ea0*/  STL [R1+0x3004], R45 ;  /* 0x0030042d01007387 */ /* 0x000fe80000100800 */
[----:B------:R2:W-:Y:S04]  /*133eb0*/  STL [R1+0x2ffc], R8 ;  /* 0x002ffc0801007387 */ /* 0x0005e80000100800 */
[----:B------:R4:W-:Y:S01]  /*133ec0*/  STL [R1+0x3008], R18 ;  /* 0x0030081201007387 */ /* 0x0009e20000100800 */
[----:B--2---:R-:W-:Y:S02]  /*133ed0*/  IADD3.X R8, R17, R0, RZ, P1, !PT ;  /* 0x0000000011087210 */ /* 0x004fe40000ffe4ff */
[----:B----4-:R-:W-:Y:S01]  /*133ee0*/  HMMA.1688.F32.TF32 R16, R228, R126, R244 ;  /* 0x0000007ee410723c */ /* 0x010fe200000810f4 */
[----:B---3--:R-:W-:Y:S01]  /*133ef0*/  IADD3 R45, P2, R6, R252, RZ ;  /* 0x000000fc062d7210 */ /* 0x008fe20007f5e0ff */
[----:B------:R-:W-:-:S04]  /*133f00*/  IMAD.X R10, R11, 0x1, R0, P0 ;  /* 0x000000010b0a7824 */ /* 0x000fc800000e0600 */
[----:B------:R-:W-:Y:S04]  /*133f10*/  STL [R1+0x3b8c], R45 ;  /* 0x003b8c2d01007387 */ /* 0x000fe80000100800 */
[----:B------:R-:W2:Y:S04]  /*133f20*/  LDL.LU R244, [R1+0x850] ;  /* 0x0008500001f47983 */ /* 0x000ea80000300800 */
[----:B------:R3:W-:Y:S02]  /*133f30*/  STL [R1+0x3000], R8 ;  /* 0x0030000801007387 */ /* 0x0007e40000100800 */
[----:B---3--:R-:W-:Y:S01]  /*133f40*/  IMAD.X R8, R7, 0x1, R0, P2 ;  /* 0x0000000107087824 */ /* 0x008fe200010e0600 */
[----:B------:R-:W-:-:S06]  /*133f50*/  IADD3 R7, P0, R4, R252, RZ ;  /* 0x000000fc04077210 */ /* 0x000fcc0007f1e0ff */
[----:B------:R-:W-:Y:S04]  /*133f60*/  STL.64 [R1+0x6c0], R16 ;  /* 0x0006c01001007387 */ /* 0x000fe80000100a00 */
[----:B------:R-:W-:Y:S04]  /*133f70*/  STL.64 [R1+0x6c8], R18 ;  /* 0x0006c81201007387 */ /* 0x000fe80000100a00 */
[----:B------:R-:W2:Y:S04]  /*133f80*/  LDL.LU R245, [R1+0x854] ;  /* 0x0008540001f57983 */ /* 0x000ea80000300800 */
[----:B------:R-:W2:Y:S04]  /*133f90*/  LDL.LU R246, [R1+0x858] ;  /* 0x0008580001f67983 */ /* 0x000ea80000300800 */
[----:B------:R-:W2:Y:S04]  /*133fa0*/  LDL.LU R247, [R1+0x85c] ;  /* 0x00085c0001f77983 */ /* 0x000ea80000300800 */
[----:B------:R3:W-:Y:S04]  /*133fb0*/  STL [R1+0x2ff8], R10 ;  /* 0x002ff80a01007387 */ /* 0x0007e80000100800 */
[----:B------:R4:W-:Y:S04]  /*133fc0*/  STL [R1+0x3b7c], R8 ;  /* 0x003b7c0801007387 */ /* 0x0009e80000100800 */
[----:B------:R-:W-:Y:S04]  /*133fd0*/  STL [R1+0x3b80], R7 ;  /* 0x003b800701007387 */ /* 0x000fe80000100800 */
[----:B---3--:R-:W3:Y:S01]  /*133fe0*/  LDL.LU.64 R10, [R1+0x4030] ;  /* 0x00403000010a7983 */ /* 0x008ee20000300a00 */
[C---:B------:R-:W-:Y:S06]  /*133ff0*/  HMMA.1688.F32.TF32 R24, R228.reuse, R130, R24 ;  /* 0x00000082e418723c */ /* 0x040fec0000081018 */
[----:B------:R-:W-:Y:S01]  /*134000*/  HMMA.1688.F32.TF32 R12, R228, R242, R12 ;  /* 0x000000f2e40c723c */ /* 0x000fe2000008100c */
[----:B------:R-:W-:-:S02]  /*134010*/  IADD3 R6, P1, R22, R252, RZ ;  /* 0x000000fc16067210 */ /* 0x000fc40007f3e0ff */
[----:B----4-:R-:W-:-:S03]  /*134020*/  IADD3 R8, P2, R20, R252, RZ ;  /* 0x000000fc14087210 */ /* 0x010fc60007f5e0ff */
[----:B------:R4:W-:Y:S01]  /*134030*/  STL [R1+0x3b84], R6 ;  /* 0x003b840601007387 */ /* 0x0009e20000100800 */
[----:B------:R-:W-:-:S03]  /*134040*/  IADD3.X R22, R23, R0, RZ, P1, !PT ;  /* 0x0000000017167210 */ /* 0x000fc60000ffe4ff */
[----:B----4-:R-:W4:Y:S04]  /*134050*/  LDL.LU.64 R6, [R1+0x3b50] ;  /* 0x003b500001067983 */ /* 0x010f280000300a00 */
[----:B------:R1:W-:Y:S04]  /*134060*/  STL [R1+0x3b88], R8 ;  /* 0x003b880801007387 */ /* 0x0003e80000100800 */
[----:B------:R-:W4:Y:S04]  /*134070*/  LDL.LU R16, [R1+0x840] ;  /* 0x0008400001107983 */ /* 0x000f280000300800 */
[----:B------:R-:W4:Y:S04]  /*134080*/  LDL.LU R17, [R1+0x844] ;  /* 0x0008440001117983 */ /* 0x000f280000300800 */
[----:B------:R-:W4:Y:S04]  /*134090*/  LDL.LU R18, [R1+0x848] ;  /* 0x0008480001127983 */ /* 0x000f280000300800 */
[----:B------:R-:W4:Y:S01]  /*1340a0*/  LDL.LU R19, [R1+0x84c] ;  /* 0x00084c0001137983 */ /* 0x000f220000300800 */
[----:B-1----:R-:W-:-:S03]  /*1340b0*/  IMAD.X R8, R5, 0x1, R0, P0 ;  /* 0x0000000105087824 */ /* 0x002fc600000e0600 */
[----:B------:R-:W4:Y:S04]  /*1340c0*/  LDL.LU.64 R4, [R1+0x4028] ;  /* 0x0040280001047983 */ /* 0x000f280000300a00 */
[----:B------:R-:W-:Y:S04]  /*1340d0*/  STL.64 [R1+0x6b0], R24 ;  /* 0x0006b01801007387 */ /* 0x000fe80000100a00 */
[----:B------:R-:W-:Y:S04]  /*1340e0*/  STL.64 [R1+0x6b8], R26 ;  /* 0x0006b81a01007387 */ /* 0x000fe80000100a00 */
[----:B------:R1:W-:Y:S04]  /*1340f0*/  STL [R1+0x3b70], R8 ;  /* 0x003b700801007387 */ /* 0x0003e80000100800 */
[----:B------:R-:W-:Y:S01]  /*134100*/  STL [R1+0x3b74], R22 ;  /* 0x003b741601007387 */ /* 0x000fe20000100800 */
[----:B-1----:R-:W-:-:S05]  /*134110*/  IMAD.X R8, R21, 0x1, R0, P2 ;  /* 0x0000000115087824 */ /* 0x002fca00010e0600 */
[----:B------:R-:W-:Y:S04]  /*134120*/  STL [R1+0x3b78], R8 ;  /* 0x003b780801007387 */ /* 0x000fe80000100800 */
[----:B------:R3:W-:Y:S04]  /*134130*/  STL.64 [R1+0x6a0], R12 ;  /* 0x0006a00c01007387 */ /* 0x0007e80000100a00 */
[----:B------:R1:W-:Y:S04]  /*134140*/  STL.64 [R1+0x6a8], R14 ;  /* 0x0006a80e01007387 */ /* 0x0003e80000100a00 */
[----:B------:R-:W4:Y:S01]  /*134150*/  LDL.LU.64 R20, [R1+0x4020] ;  /* 0x0040200001147983 */ /* 0x000f220000300a00 */
[----:B---3--:R-:W-:-:S05]  /*134160*/  IADD3 R12, P0, R10, R252, RZ ;  /* 0x000000fc0a0c7210 */ /* 0x008fca0007f1e0ff */
[----:B------:R-:W-:Y:S04]  /*134170*/  STL [R1+0x3b64], R12 ;  /* 0x003b640c01007387 */ /* 0x000fe80000100800 */
[----:B-1----:R-:W3:Y:S01]  /*134180*/  LDL.LU.64 R14, [R1+0x4018] ;  /* 0x00401800010e7983 */ /* 0x002ee20000300a00 */
[----:B--2---:R-:W-:Y:S01]  /*134190*/  HMMA.1688.F32.TF32 R24, R228, R74, R244 ;  /* 0x0000004ae418723c */ /* 0x004fe200000810f4 */
[----:B----4-:R-:W-:-:S05]  /*1341a0*/  IADD3 R8, P1, R6, R252, RZ ;  /* 0x000000fc06087210 */ /* 0x010fca0007f3e0ff */
[----:B------:R1:W-:Y:S04]  /*1341b0*/  STL [R1+0x3b68], R8 ;  /* 0x003b680801007387 */ /* 0x0003e80000100800 */
[----:B------:R-:W2:Y:S04]  /*1341c0*/  LDL.LU R248, [R1+0x830] ;  /* 0x0008300001f87983 */ /* 0x000ea80000300800 */
[----:B------:R-:W2:Y:S04]  /*1341d0*/  LDL.LU R249, [R1+0x834] ;  /* 0x0008340001f97983 */ /* 0x000ea80000300800 */
[----:B------:R-:W2:Y:S01]  /*1341e0*/  LDL.LU R250, [R1+0x838] ;  /* 0x0008380001fa7983 */ /* 0x000ea20000300800 */
[----:B------:R-:W-:Y:S03]  /*1341f0*/  HMMA.1688.F32.TF32 R16, R228, R142, R16 ;  /* 0x0000008ee410723c */ /* 0x000fe60000081010 */
[----:B------:R-:W2:Y:S04]  /*134200*/  LDL.LU R251, [R1+0x83c] ;  /* 0x00083c0001fb7983 */ /* 0x000ea80000300800 */
[----:B------:R-:W4:Y:S01]  /*134210*/  LDL.LU R244, [R1+0x820] ;  /* 0x0008200001f47983 */ /* 0x000f220000300800 */
[----:B-1----:R-:W-:-:S05]  /*134220*/  IADD3 R8, P2, R4, R252, RZ ;  /* 0x000000fc04087210 */ /* 0x002fca0007f5e0ff */
[----:B------:R1:W-:Y:S04]  /*134230*/  STL [R1+0x3b6c], R8 ;  /* 0x003b6c0801007387 */ /* 0x0003e80000100800 */
[----:B------:R-:W-:Y:S04]  /*134240*/  STL.64 [R1+0x690], R24 ;  /* 0x0006901801007387 */ /* 0x000fe80000100a00 */
[----:B------:R-:W-:Y:S04]  /*134250*/  STL.64 [R1+0x698], R26 ;  /* 0x0006981a01007387 */ /* 0x000fe80000100a00 */
[----:B------:R-:W4:Y:S04]  /*134260*/  LDL.LU R245, [R1+0x824] ;  /* 0x0008240001f57983 */ /* 0x000f280000300800 */
[----:B------:R-:W4:Y:S04]  /*134270*/  LDL.LU R246, [R1+0x828] ;  /* 0x0008280001f67983 */ /* 0x000f280000300800 */
[----:B------:R-:W4:Y:S01]  /*134280*/  LDL.LU R247, [R1+0x82c] ;  /* 0x00082c0001f77983 */ /* 0x000f220000300800 */
[----:B------:R-:W-:-:S02]  /*134290*/  IMAD.X R6, R7, 0x1, R0, P1 ;  /* 0x0000000107067824 */ /* 0x000fc400008e0600 */
[----:B-1----:R-:W-:Y:S01]  /*1342a0*/  IMAD.X R8, R11, 0x1, R0, P0 ;  /* 0x000000010b087824 */ /* 0x002fe200000e0600 */
[----:B------:R-:W-:-:S04]  /*1342b0*/  IADD3.X R4, R5, R0, RZ, P2, !PT ;  /* 0x0000000005047210 */ /* 0x000fc800017fe4ff */
[----:B------:R-:W-:Y:S04]  /*1342c0*/  STL [R1+0x3b50], R8 ;  /* 0x003b500801007387 */ /* 0x000fe80000100800 */
[----:B------:R-:W4:Y:S04]  /*1342d0*/  LDL.LU.64 R10, [R1+0x3b40] ;  /* 0x003b4000010a7983 */ /* 0x000f280000300a00 */
[----:B------:R1:W-:Y:S01]  /*1342e0*/  STL [R1+0x3b54], R6 ;  /* 0x003b540601007387 */ /* 0x0003e20000100800 */
[----:B------:R-:W-:-:S03]  /*1342f0*/  IADD3 R5, P0, R20, R252, RZ ;  /* 0x000000fc14057210 */ /* 0x000fc60007f1e0ff */
[----:B------:R3:W-:Y:S04]  /*134300*/  STL [R1+0x3b58], R4 ;  /* 0x003b580401007387 */ /* 0x0007e80000100800 */
[----:B-1----:R-:W4:Y:S04]  /*134310*/  LDL.LU.64 R6, [R1+0x4010] ;  /* 0x0040100001067983 */ /* 0x002f280000300a00 */
[----:B------:R-:W-:Y:S01]  /*134320*/  STL [R1+0x3b5c], R5 ;  /* 0x003b5c0501007387 */ /* 0x000fe20000100800 */
[----:B---3--:R-:W-:-:S05]  /*134330*/  IADD3 R4, P1, R14, R252, RZ ;  /* 0x000000fc0e047210 */ /* 0x008fca0007f3e0ff */
[----:B------:R1:W-:Y:S04]  /*134340*/  STL [R1+0x3b60], R4 ;  /* 0x003b600401007387 */ /* 0x0003e80000100800 */
[----:B------:R-:W3:Y:S04]  /*134350*/  LDL.LU.64 R12, [R1+0x3b28] ;  /* 0x003b2800010c7983 */ /* 0x000ee80000300a00 */
[----:B------:R-:W3:Y:S04]  /*134360*/  LDL.LU R24, [R1+0x810] ;  /* 0x0008100001187983 */ /* 0x000ee80000300800 */
[----:B------:R2:W-:Y:S04]  /*134370*/  STL.64 [R1+0x680], R16 ;  /* 0x0006801001007387 */ /* 0x0005e80000100a00 */
[----:B------:R2:W-:Y:S04]  /*134380*/  STL.64 [R1+0x688], R18 ;  /* 0x0006881201007387 */ /* 0x0005e80000100a00 */
[----:B------:R-:W3:Y:S04]  /*134390*/  LDL.LU R25, [R1+0x814] ;  /* 0x0008140001197983 */ /* 0x000ee80000300800 */
[----:B------:R-:W3:Y:S04]  /*1343a0*/  LDL.LU R26, [R1+0x818] ;  /* 0x00081800011a7983 */ /* 0x000ee80000300800 */
[----:B------:R-:W3:Y:S04]  /*1343b0*/  LDL.LU R27, [R1+0x81c] ;  /* 0x00081c00011b7983 */ /* 0x000ee80000300800 */
[----:B-1----:R-:W3:Y:S04]  /*1343c0*/  LDL.LU.64 R4, [R1+0x4008] ;  /* 0x0040080001047983 */ /* 0x002ee80000300a00 */
[----:B------:R-:W3:Y:S01]  /*1343d0*/  LDL.LU.64 R22, [R1+0x3b18] ;  /* 0x003b180001167983 */ /* 0x000ee20000300a00 */
[----:B--2---:R-:W-:Y:S03]  /*1343e0*/  HMMA.1688.F32.TF32 R248, R228, R146, R248 ;  /* 0x00000092e4f8723c */ /* 0x004fe600000810f8 */
[----:B------:R-:W2:Y:S01]  /*1343f0*/  LDL.LU R16, [R1+0x5e0] ;  /* 0x0005e00001107983 */ /* 0x000ea20000300800 */
[----:B------:R-:W-:-:S03]  /*134400*/  IMAD.X R20, R21, 0x1, R0, P0 ;  /* 0x0000000115147824 */ /* 0x000fc600000e0600 */
[----:B------:R-:W2:Y:S04]  /*134410*/  LDL.LU R17, [R1+0x5e4] ;  /* 0x0005e40001117983 */ /* 0x000ea80000300800 */
[----:B------:R-:W2:Y:S01]  /*134420*/  LDL.LU R18, [R1+0x5e8] ;  /* 0x0005e80001127983 */ /* 0x000ea20000300800 */
[----:B------:R-:W-:-:S03]  /*134430*/  IMAD.X R8, R15, 0x1, R0, P1 ;  /* 0x000000010f087824 */ /* 0x000fc600008e0600 */
[----:B------:R-:W2:Y:S01]  /*134440*/  LDL.LU R19, [R1+0x5ec] ;  /* 0x0005ec0001137983 */ /* 0x000ea20000300800 */
[----:B----4-:R-:W-:-:S05]  /*134450*/  IADD3 R45, P2, R10, R252, RZ ;  /* 0x000000fc0a2d7210 */ /* 0x010fca0007f5e0ff */
[----:B------:R-:W-:Y:S04]  /*134460*/  STL [R1+0x3b48], R45 ;  /* 0x003b482d01007387 */ /* 0x000fe80000100800 */
[----:B------:R1:W-:Y:S01]  /*134470*/  STL [R1+0x3b3c], R20 ;  /* 0x003b3c1401007387 */ /* 0x0003e20000100800 */
[----:B------:R-:W-:-:S03]  /*134480*/  IADD3 R14, P0, R6, R252, RZ ;  /* 0x000000fc060e7210 */ /* 0x000fc60007f1e0ff */
[----:B-1----:R-:W4:Y:S04]  /*134490*/  LDL.LU.64 R20, [R1+0x4038] ;  /* 0x0040380001147983 */ /* 0x002f280000300a00 */
[----:B------:R1:W-:Y:S04]  /*1344a0*/  STL [R1+0x3b40], R8 ;  /* 0x003b400801007387 */ /* 0x0003e80000100800 */
[----:B------:R-:W-:Y:S01]  /*1344b0*/  STL [R1+0x3b4c], R14 ;  /* 0x003b4c0e01007387 */ /* 0x000fe20000100800 */
[----:B-1----:R-:W-:-:S05]  /*1344c0*/  IMAD.X R8, R11, 0x1, R0, P2 ;  /* 0x000000010b087824 */ /* 0x002fca00010e0600 */
[----:B------:R1:W-:Y:S04]  /*1344d0*/  STL [R1+0x3b44], R8 ;  /* 0x003b440801007387 */ /* 0x0003e80000100800 */
[----:B------:R-:W-:Y:S04]  /*1344e0*/  STL.64 [R1+0x670], R248 ;  /* 0x000670f801007387 */ /* 0x000fe80000100a00 */
[----:B------:R-:W-:Y:S04]  /*1344f0*/  STL.64 [R1+0x678], R250 ;  /* 0x000678fa01007387 */ /* 0x000fe80000100a00 */
[----:B------:R-:W2:Y:S01]  /*134500*/  LDL.LU.64 R10, [R1+0x3b10] ;  /* 0x003b1000010a7983 */ /* 0x000ea20000300a00 */
[----:B-1----:R-:W-:Y:S01]  /*134510*/  IADD3.X R8, R7, R0, RZ, P0, !PT ;  /* 0x0000000007087210 */ /* 0x002fe200007fe4ff */
[----:B------:R-:W-:Y:S01]  /*134520*/  HMMA.1688.F32.TF32 R244, R228, R86, R244 ;  /* 0x00000056e4f4723c */ /* 0x000fe200000810f4 */
[----:B---3--:R-:W-:-:S05]  /*134530*/  IADD3 R14, P1, R12, R252, RZ ;  /* 0x000000fc0c0e7210 */ /* 0x008fca0007f3e0ff */
[----:B------:R1:W-:Y:S04]  /*134540*/  STL [R1+0x3b30], R14 ;  /* 0x003b300e01007387 */ /* 0x0003e80000100800 */
[----:B------:R-:W3:Y:S04]  /*134550*/  LDL.LU.64 R6, [R1+0x54d0] ;  /* 0x0054d00001067983 */ /* 0x000ee80000300a00 */
[----:B------:R1:W-:Y:S01]  /*134560*/  STL [R1+0x3b28], R8 ;  /* 0x003b280801007387 */ /* 0x0003e20000100800 */
[-C--:B------:R-:W-:Y:S02]  /*134570*/  IADD3 R15, P0, R4, R252.reuse, RZ ;  /* 0x000000fc040f7210 */ /* 0x080fe40007f1e0ff */
[----:B-1----:R-:W-:Y:S01]  /*134580*/  IADD3 R14, P2, R22, R252, RZ ;  /* 0x000000fc160e7210 */ /* 0x002fe20007f5e0ff */
[----:B------:R-:W-:-:S02]  /*134590*/  IMAD.X R8, R13, 0x1, R0, P1 ;  /* 0x000000010d087824 */ /* 0x000fc400008e0600 */
[----:B------:R-:W-:Y:S04]  /*1345a0*/  STL [R1+0x3b34], R15 ;  /* 0x003b340f01007387 */ /* 0x000fe80000100800 */
[----:B------:R1:W-:Y:S04]  /*1345b0*/  STL [R1+0x3b38], R14 ;  /* 0x003b380e01007387 */ /* 0x0003e80000100800 */
[----:B-1----:R-:W3:Y:S04]  /*1345c0*/  LDL.LU.64 R14, [R1+0x54c8] ;  /* 0x0054c800010e7983 */ /* 0x002ee80000300a00 */
[----:B------:R1:W-:Y:S04]  /*1345d0*/  STL [R1+0x3b2c], R8 ;  /* 0x003b2c0801007387 */ /* 0x0003e80000100800 */
[----:B------:R-:W3:Y:S04]  /*1345e0*/  LDL.LU.64 R12, [R1+0x54c0] ;  /* 0x0054c000010c7983 */ /* 0x000ee80000300a00 */
[----:B------:R1:W-:Y:S04]  /*1345f0*/  STL.64 [R1+0xee0], R244 ;  /* 0x000ee0f401007387 */ /* 0x0003e80000100a00 */
[----:B------:R-:W-:Y:S01]  /*134600*/  STL.64 [R1+0xee8], R246 ;  /* 0x000ee8f601007387 */ /* 0x000fe20000100a00 */
[----:B-1----:R-:W-:-:S03]  /*134610*/  IMAD.X R8, R5, 0x1, R0, P0 ;  /* 0x0000000105087824 */ /* 0x002fc600000e0600 */
[----:B------:R-:W3:Y:S01]  /*134620*/  LDL.LU.64 R4, [R1+0x54b8] ;  /* 0x0054b80001047983 */ /* 0x000ee20000300a00 */
[----:B------:R-:W-:Y:S01]  /*134630*/  HMMA.1688.F32.TF32 R24, R228, R90, R24 ;  /* 0x0000005ae418723c */ /* 0x000fe20000081018 */
[----:B------:R-:W-:Y:S02]  /*134640*/  IMAD.X R22, R23, 0x1, R0, P2 ;  /* 0x0000000117167824 */ /* 0x000fe400010e0600 */
[----:B------:R4:W-:Y:S04]  /*134650*/  STL [R1+0x3b18], R8 ;  /* 0x003b180801007387 */ /* 0x0009e80000100800 */
[----:B------:R-:W3:Y:S04]  /*134660*/  LDL.LU R244, [R1+0x5d0] ;  /* 0x0005d00001f47983 */ /* 0x000ee80000300800 */
[----:B------:R2:W-:Y:S01]  /*134670*/  STL [R1+0x3b1c], R22 ;  /* 0x003b1c1601007387 */ /* 0x0005e20000100800 */
[----:B----4-:R-:W-:-:S05]  /*134680*/  IADD3 R8, P0, R20, R252, RZ ;  /* 0x000000fc14087210 */ /* 0x010fca0007f1e0ff */
[----:B------:R3:W-:Y:S04]  /*134690*/  STL [R1+0x3b20], R8 ;  /* 0x003b200801007387 */ /* 0x0007e80000100800 */
[----:B------:R-:W4:Y:S04]  /*1346a0*/  LDL.LU R245, [R1+0x5d4] ;  /* 0x0005d40001f57983 */ /* 0x000f280000300800 */
[----:B------:R-:W4:Y:S04]  /*1346b0*/  LDL.LU R246, [R1+0x5d8] ;  /* 0x0005d80001f67983 */ /* 0x000f280000300800 */
[----:B------:R-:W4:Y:S01]  /*1346c0*/  LDL.LU R247, [R1+0x5dc] ;  /* 0x0005dc0001f77983 */ /* 0x000f220000300800 */
[----:B------:R-:W-:-:S02]  /*1346d0*/  IADD3.X R20, R21, R0, RZ, P0, !PT ;  /* 0x0000000015147210 */ /* 0x000fc400007fe4ff */
[----:B--2---:R-:W-:-:S05]  /*1346e0*/  IADD3 R22, P1, R10, R252, RZ ;  /* 0x000000fc0a167210 */ /* 0x004fca0007f3e0ff */
[----:B------:R-:W-:Y:S01]  /*1346f0*/  STL [R1+0x3b24], R22 ;  /* 0x003b241601007387 */ /* 0x000fe20000100800 */
[----:B------:R-:W-:Y:S01]  /*134700*/  IMAD.X R10, R11, 0x1, R0, P1 ;  /* 0x000000010b0a7824 */ /* 0x000fe200008e0600 */
[----:B------:R-:W-:Y:S01]  /*134710*/  HMMA.1688.F32.TF32 R16, R228, R94, R16 ;  /* 0x0000005ee410723c */ /* 0x000fe20000081010 */
[----:B---3--:R-:W-:-:S05]  /*134720*/  IADD3 R8, P2, R6, R252, RZ ;  /* 0x000000fc06087210 */ /* 0x008fca0007f5e0ff */
[----:B------:R1:W-:Y:S04]  /*134730*/  STL [R1+0x30c], R8 ;  /* 0x00030c0801007387 */ /* 0x0003e80000100800 */
[----:B------:R-:W-:Y:S04]  /*134740*/  STL.64 [R1+0x10c0], R24 ;  /* 0x0010c01801007387 */ /* 0x000fe80000100a00 */
[----:B------:R-:W-:Y:S04]  /*134750*/  STL.64 [R1+0x10c8], R26 ;  /* 0x0010c81a01007387 */ /* 0x000fe80000100a00 */
[----:B------:R-:W-:Y:S04]  /*134760*/  STL [R1+0x3b10], R20 ;  /* 0x003b101401007387 */ /* 0x000fe80000100800 */
[----:B------:R2:W-:Y:S01]  /*134770*/  STL [R1+0x3b14], R10 ;  /* 0x003b140a01007387 */ /* 0x0005e20000100800 */
[----:B-1----:R-:W-:Y:S01]  /*134780*/  IMAD.X R8, R7, 0x1, R0, P2 ;  /* 0x0000000107087824 */ /* 0x002fe200010e0600 */
[----:B------:R-:W-:-:S02]  /*134790*/  IADD3 R6, P0, R14, R252, RZ ;  /* 0x000000fc0e067210 */ /* 0x000fc40007f1e0ff */
[-C--:B------:R-:W-:Y:S02]  /*1347a0*/  IADD3 R7, P1, R12, R252.reuse, RZ ;  /* 0x000000fc0c077210 */ /* 0x080fe40007f3e0ff */
[----:B------:R-:W-:Y:S04]  /*1347b0*/  STL [R1+0x300], R8 ;  /* 0x0003000801007387 */ /* 0x000fe80000100800 */
[----:B------:R1:W-:Y:S04]  /*1347c0*/  STL [R1+0x304], R6 ;  /* 0x0003040601007387 */ /* 0x0003e80000100800 */
[----:B------:R-:W-:Y:S04]  /*1347d0*/  STL [R1+0x308], R7 ;  /* 0x0003080701007387 */ /* 0x000fe80000100800 */
[----:B--2---:R-:W2:Y:S04]  /*1347e0*/  LDL.LU.64 R10, [R1+0x54b0] ;  /* 0x0054b000010a7983 */ /* 0x004ea80000300a00 */
[----:B------:R-:W-:Y:S04]  /*1347f0*/  STL.64 [R1+0x1220], R16 ;  /* 0x0012201001007387 */ /* 0x000fe80000100a00 */
[----:B------:R-:W-:Y:S04]  /*134800*/  STL.64 [R1+0x1228], R18 ;  /* 0x0012281201007387 */ /* 0x000fe80000100a00 */
[----:B------:R-:W3:Y:S01]  /*134810*/  LDL.LU R248, [R1+0x5c0] ;  /* 0x0005c00001f87983 */ /* 0x000ee20000300800 */
[----:B-1----:R-:W-:-:S05]  /*134820*/  IADD3 R6, P2, R4, R252, RZ ;  /* 0x000000fc04067210 */ /* 0x002fca0007f5e0ff */
[----:B------:R1:W-:Y:S04]  /*134830*/  STL [R1+0x2f8], R6 ;  /* 0x0002f80601007387 */ /* 0x0003e80000100800 */
[----:B------:R-:W3:Y:S04]  /*134840*/  LDL.LU R249, [R1+0x5c4] ;  /* 0x0005c40001f97983 */ /* 0x000ee80000300800 */
[----:B------:R-:W3:Y:S04]  /*134850*/  LDL.LU R250, [R1+0x5c8] ;  /* 0x0005c80001fa7983 */ /* 0x000ee80000300800 */
[----:B------:R-:W3:Y:S04]  /*134860*/  LDL.LU R251, [R1+0x5cc] ;  /* 0x0005cc0001fb7983 */ /* 0x000ee80000300800 */
[----:B-1----:R-:W3:Y:S04]  /*134870*/  LDL.LU.64 R6, [R1+0x54a8] ;  /* 0x0054a80001067983 */ /* 0x002ee80000300a00 */
        /* <DEDUP_REMOVED lines=10> */
[----:B------:R-:W3:Y:S01]  /*134920*/  LDL.LU.64 R22, [R1+0x5498] ;  /* 0x0054980001167983 */ /* 0x000ee20000300a00 */
[----:B------:R-:W-:-:S03]  /*134930*/  IADD3.X R8, R13, R0, RZ, P1, !PT ;  /* 0x000000000d087210 */ /* 0x000fc60000ffe4ff */
[----:B------:R4:W-:Y:S02]  /*134940*/  STL [R1+0x2ec], R14 ;  /* 0x0002ec0e01007387 */ /* 0x0009e40000100800 */
[----:B----4-:R-:W-:Y:S02]  /*134950*/  HMMA.1688.F32.TF32 R12, R232, R98, R244 ;  /* 0x00000062e80c723c */ /* 0x010fe400000810f4 */
[----:B------:R1:W-:Y:S02]  /*134960*/  STL [R1+0x2f0], R8 ;  /* 0x0002f00801007387 */ /* 0x0003e40000100800 */
[----:B-1----:R-:W-:Y:S01]  /*134970*/  IMAD.X R8, R5, 0x1, R0, P2 ;  /* 0x0000000105087824 */ /* 0x002fe200010e0600 */
[----:B--2---:R-:W-:-:S05]  /*134980*/  IADD3 R20, P0, R10, R252, RZ ;  /* 0x000000fc0a147210 */ /* 0x004fca0007f1e0ff */
[----:B------:R1:W-:Y:S04]  /*134990*/  STL [R1+0x2fc], R20 ;  /* 0x0002fc1401007387 */ /* 0x0003e80000100800 */
[----:B------:R-:W2:Y:S04]  /*1349a0*/  LDL.LU.64 R4, [R1+0x5490] ;  /* 0x0054900001047983 */ /* 0x000ea80000300a00 */
[----:B------:R-:W-:Y:S04]  /*1349b0*/  STL [R1+0x2f4], R8 ;  /* 0x0002f40801007387 */ /* 0x000fe80000100800 */
[----:B-1----:R-:W4:Y:S04]  /*1349c0*/  LDL.LU.64 R20, [R1+0x5488] ;  /* 0x0054880001147983 */ /* 0x002f280000300a00 */
[----:B------:R1:W-:Y:S04]  /*1349d0*/  STL.64 [R1+0x18a0], R12 ;  /* 0x0018a00c01007387 */ /* 0x0003e80000100a00 */
[----:B------:R3:W-:Y:S04]  /*1349e0*/  STL.64 [R1+0x18a8], R14 ;  /* 0x0018a80e01007387 */ /* 0x0007e80000100a00 */
[----:B-1----:R-:W4:Y:S01]  /*1349f0*/  LDL.LU.64 R12, [R1+0x5480] ;  /* 0x00548000010c7983 */ /* 0x002f220000300a00 */
[----:B---3--:R-:W-:-:S03]  /*134a00*/  IADD3 R8, P1, R6, R252, RZ ;  /* 0x000000fc06087210 */ /* 0x008fc60007f3e0ff */
[----:B------:R-:W3:Y:S01]  /*134a10*/  LDL.LU R244, [R1+0x590] ;  /* 0x0005900001f47983 */ /* 0x000ee20000300800 */
[----:B------:R-:W-:-:S03]  /*134a20*/  IMAD.X R14, R11, 0x1, R0, P0 ;  /* 0x000000010b0e7824 */ /* 0x000fc600000e0600 */
[----:B------:R1:W-:Y:S04]  /*134a30*/  STL [R1+0x2e0], R8 ;  /* 0x0002e00801007387 */ /* 0x0003e80000100800 */
[----:B------:R-:W3:Y:S04]  /*134a40*/  LDL.LU R245, [R1+0x594] ;  /* 0x0005940001f57983 */ /* 0x000ee80000300800 */
[----:B------:R-:W3:Y:S04]  /*134a50*/  LDL.LU R246, [R1+0x598] ;  /* 0x0005980001f67983 */ /* 0x000ee80000300800 */
[----:B------:R-:W3:Y:S04]  /*134a60*/  LDL.LU R247, [R1+0x59c] ;  /* 0x00059c0001f77983 */ /* 0x000ee80000300800 */
[----:B------:R-:W3:Y:S04]  /*134a70*/  LDL.LU.64 R10, [R1+0x5478] ;  /* 0x00547800010a7983 */ /* 0x000ee80000300a00 */
[----:B------:R1:W-:Y:S02]  /*134a80*/  STL [R1+0x2d8], R14 ;  /* 0x0002d80e01007387 */ /* 0x0003e40000100800 */
[----:B-1----:R-:W-:-:S02]  /*134a90*/  IADD3 R8, P0, R48, R252, RZ ;  /* 0x000000fc30087210 */ /* 0x002fc40007f1e0ff */
[----:B------:R-:W3:Y:S04]  /*134aa0*/  LDL.LU.64 R14, [R1+0x5470] ;  /* 0x00547000010e7983 */ /* 0x000ee80000300a00 */
[----:B------:R1:W-:Y:S02]  /*134ab0*/  STL [R1+0x2e4], R8 ;  /* 0x0002e40801007387 */ /* 0x0003e40000100800 */
[----:B-1----:R-:W-:Y:S02]  /*134ac0*/  IMAD.X R8, R7, 0x1, R0, P1 ;  /* 0x0000000107087824 */ /* 0x002fe400008e0600 */
[----:B------:R-:W3:Y:S01]  /*134ad0*/  LDL.LU.64 R6, [R1+0x5468] ;  /* 0x0054680001067983 */ /* 0x000ee20000300a00 */
[C---:B------:R-:W-:Y:S06]  /*134ae0*/  HMMA.1688.F32.TF32 R228, R232.reuse, R106, R248 ;  /* 0x0000006ae8e4723c */ /* 0x040fec00000810f8 */
[----:B------:R-:W-:Y:S01]  /*134af0*/  HMMA.1688.F32.TF32 R24, R232, R170, R24 ;  /* 0x000000aae818723c */ /* 0x000fe20000081018 */
[----:B------:R-:W-:-:S05]  /*134b00*/  IADD3 R45, P2, R22, R252, RZ ;  /* 0x000000fc162d7210 */ /* 0x000fca0007f5e0ff */
[----:B------:R1:W-:Y:S04]  /*134b10*/  STL [R1+0x2e8], R45 ;  /* 0x0002e82d01007387 */ /* 0x0003e80000100800 */
[----:B------:R1:W-:Y:S02]  /*134b20*/  STL [R1+0x2dc], R8 ;  /* 0x0002dc0801007387 */ /* 0x0003e40000100800 */
[----:B-1----:R-:W-:Y:S01]  /*134b30*/  IADD3.X R45, R49, R0, RZ, P0, !PT ;  /* 0x00000000312d7210 */ /* 0x002fe200007fe4ff */
[----:B------:R-:W-:-:S04]  /*134b40*/  IMAD.X R8, R23, 0x1, R0, P2 ;  /* 0x0000000117087824 */ /* 0x000fc800010e0600 */
[----:B------:R-:W-:Y:S04]  /*134b50*/  STL.64 [R1+0x1890], R228 ;  /* 0x001890e401007387 */ /* 0x000fe80000100a00 */
[----:B------:R-:W-:Y:S04]  /*134b60*/  STL.64 [R1+0x1898], R230 ;  /* 0x001898e601007387 */ /* 0x000fe80000100a00 */
[----:B------:R-:W-:Y:S04]  /*134b70*/  STL [R1+0x2c4], R45 ;  /* 0x0002c42d01007387 */ /* 0x000fe80000100800 */
[----:B------:R1:W-:Y:S01]  /*134b80*/  STL [R1+0x2c8], R8 ;  /* 0x0002c80801007387 */ /* 0x0003e20000100800 */
[----:B--2---:R-:W-:-:S05]  /*134b90*/  IADD3 R23, P0, R4, R252, RZ ;  /* 0x000000fc04177210 */ /* 0x004fca0007f1e0ff */
[----:B------:R-:W-:Y:S01]  /*134ba0*/  STL [R1+0x2cc], R23 ;  /* 0x0002cc1701007387 */ /* 0x000fe20000100800 */
[----:B----4-:R-:W-:-:S05]  /*134bb0*/  IADD3 R22, P1, R20, R252, RZ ;  /* 0x000000fc14167210 */ /* 0x010fca0007f3e0ff */
[----:B------:R2:W-:Y:S01]  /*134bc0*/  STL [R1+0x2d0], R22 ;  /* 0x0002d01601007387 */ /* 0x0005e20000100800 */
[----:B-1----:R-:W-:Y:S01]  /*134bd0*/  IADD3 R8, P2, R12, R252, RZ ;  /* 0x000000fc0c087210 */ /* 0x002fe20007f5e0ff */
[----:B--2---:R-:W-:-:S04]  /*134be0*/  IMAD.X R22, R5, 0x1, R0, P0 ;  /* 0x0000000105167824 */ /* 0x004fc800000e0600 */
[----:B------:R1:W-:Y:S04]  /*134bf0*/  STL [R1+0x2d4], R8 ;  /* 0x0002d40801007387 */ /* 0x0003e80000100800 */
[----:B------:R-:W2:Y:S04]  /*134c00*/  LDL.LU.64 R4, [R1+0x5460] ;  /* 0x0054600001047983 */ /* 0x000ea80000300a00 */
[----:B------:R-:W-:Y:S04]  /*134c10*/  STL.64 [R1+0x1870], R24 ;  /* 0x0018701801007387 */ /* 0x000fe80000100a00 */
[----:B------:R-:W-:Y:S04]  /*134c20*/  STL.64 [R1+0x1878], R26 ;  /* 0x0018781a01007387 */ /* 0x000fe80000100a00 */
[----:B------:R4:W-:Y:S01]  /*134c30*/  STL [R1+0x2b0], R22 ;  /* 0x0002b01601007387 */ /* 0x0009e20000100800 */
[----:B-1----:R-:W-:-:S02]  /*134c40*/  IMAD.X R8, R21, 0x1, R0, P1 ;  /* 0x0000000115087824 */ /* 0x002fc400008e0600 */
[----:B----4-:R-:W-:Y:S01]  /*134c50*/  HMMA.1688.F32.TF32 R20, R232, R46, R16 ;  /* 0x0000002ee814723c */ /* 0x010fe20000081010 */
[----:B------:R-:W-:Y:S02]  /*134c60*/  IADD3.X R13, R13, R0, RZ, P2, !PT ;  /* 0x000000000d0d7210 */ /* 0x000fe400017fe4ff */
[-C--:B---3--:R-:W-:Y:S01]  /*134c70*/  IADD3 R12, P0, R10, R252.reuse, RZ ;  /* 0x000000fc0a0c7210 */ /* 0x088fe20007f1e0ff */
[----:B------:R1:W-:Y:S04]  /*134c80*/  STL [R1+0x2b4], R8 ;  /* 0x0002b40801007387 */ /* 0x0003e80000100800 */
[----:B------:R-:W-:Y:S04]  /*134c90*/  STL [R1+0x2b8], R13 ;  /* 0x0002b80d01007387 */ /* 0x000fe80000100800 */
[----:B------:R3:W-:Y:S01]  /*134ca0*/  STL [R1+0x2bc], R12 ;  /* 0x0002bc0c01007387 */ /* 0x0007e20000100800 */
[----:B-1----:R-:W-:-:S02]  /*134cb0*/  IADD3 R8, P1, R14, R252, RZ ;  /* 0x000000fc0e087210 */ /* 0x002fc40007f3e0ff */
[----:B------:R-:W-:Y:S01]  /*134cc0*/  IADD3 R16, P2, R6, R252, RZ ;  /* 0x000000fc06107210 */ /* 0x000fe20007f5e0ff */
[----:B---3--:R-:W3:Y:S04]  /*134cd0*/  LDL.LU.64 R12, [R1+0x5458] ;  /* 0x00545800010c7983 */ /* 0x008ee80000300a00 */
[----:B------:R1:W-:Y:S04]  /*134ce0*/  STL [R1+0x2c0], R8 ;  /* 0x0002c00801007387 */ /* 0x0003e80000100800 */
[----:B------:R-:W-:Y:S04]  /*134cf0*/  STL.64 [R1+0x1860], R20 ;  /* 0x0018601401007387 */ /* 0x000fe80000100a00 */
[----:B------:R-:W-:Y:S04]  /*134d00*/  STL.64 [R1+0x1868], R22 ;  /* 0x0018681601007387 */ /* 0x000fe80000100a00 */
[----:B------:R-:W4:Y:S01]  /*134d10*/  LDL.LU R228, [R1+0x580] ;  /* 0x0005800001e47983 */ /* 0x000f220000300800 */
[----:B-1----:R-:W-:-:S03]  /*134d20*/  IMAD.X R8, R11, 0x1, R0, P0 ;  /* 0x000000010b087824 */ /* 0x002fc600000e0600 */
[----:B------:R1:W-:Y:S04]  /*134d30*/  STL [R1+0x2a8], R16 ;  /* 0x0002a81001007387 */ /* 0x0003e80000100800 */
[----:B------:R2:W-:Y:S04]  /*134d40*/  STL [R1+0x29c], R8 ;  /* 0x00029c0801007387 */ /* 0x0005e80000100800 */
[----:B------:R-:W4:Y:S04]  /*134d50*/  LDL.LU R229, [R1+0x584] ;  /* 0x0005840001e57983 */ /* 0x000f280000300800 */
[----:B------:R-:W4:Y:S04]  /*134d60*/  LDL.LU R230, [R1+0x588] ;  /* 0x0005880001e67983 */ /* 0x000f280000300800 */
[----:B------:R-:W4:Y:S04]  /*134d70*/  LDL.LU R231, [R1+0x58c] ;  /* 0x00058c0001e77983 */ /* 0x000f280000300800 */
[----:B------:R-:W4:Y:S04]  /*134d80*/  LDL.LU.64 R10, [R1+0x5450] ;  /* 0x00545000010a7983 */ /* 0x000f280000300a00 */
[----:B------:R-:W4:Y:S01]  /*134d90*/  LDL.LU.64 R48, [R1+0x5448] ;  /* 0x0054480001307983 */ /* 0x000f220000300a00 */
[----:B-1----:R-:W-:Y:S01]  /*134da0*/  HMMA.1688.F32.TF32 R16, R232, R50, R244 ;  /* 0x00000032e810723c */ /* 0x002fe200000810f4 */
[----:B------:R-:W-:-:S02]  /*134db0*/  IMAD.X R14, R15, 0x1, R0, P1 ;  /* 0x000000010f0e7824 */ /* 0x000fc400008e0600 */
[----:B------:R-:W-:-:S03]  /*134dc0*/  IMAD.X R6, R7, 0x1, R0, P2 ;  /* 0x0000000107067824 */ /* 0x000fc600010e0600 */
[----:B------:R-:W-:Y:S01]  /*134dd0*/  STL [R1+0x2a0], R14 ;  /* 0x0002a00e01007387 */ /* 0x000fe20000100800 */
[----:B--2---:R-:W-:-:S05]  /*134de0*/  IADD3 R8, P0, R4, R252, RZ ;  /* 0x000000fc04087210 */ /* 0x004fca0007f1e0ff */
[----:B------:R-:W-:Y:S04]  /*134df0*/  STL [R1+0x2ac], R8 ;  /* 0x0002ac0801007387 */ /* 0x000fe80000100800 */
[----:B------:R-:W2:Y:S04]  /*134e00*/  LDL.LU R248, [R1+0x570] ;  /* 0x0005700001f87983 */ /* 0x000ea80000300800 */
[----:B------:R3:W-:Y:S04]  /*134e10*/  STL [R1+0x2a4], R6 ;  /* 0x0002a40601007387 */ /* 0x0007e80000100800 */
[----:B------:R-:W-:Y:S04]  /*134e20*/  STL.64 [R1+0x18d0], R16 ;  /* 0x0018d01001007387 */ /* 0x000fe80000100a00 */
[----:B------:R-:W-:Y:S04]  /*134e30*/  STL.64 [R1+0x18d8], R18 ;  /* 0x0018d81201007387 */ /* 0x000fe80000100a00 */
[----:B------:R-:W2:Y:S04]  /*134e40*/  LDL.LU R249, [R1+0x574] ;  /* 0x0005740001f97983 */ /* 0x000ea80000300800 */
[----:B------:R-:W2:Y:S04]  /*134e50*/  LDL.LU R250, [R1+0x578] ;  /* 0x0005780001fa7983 */ /* 0x000ea80000300800 */
[----:B------:R-:W2:Y:S04]  /*134e60*/  LDL.LU R251, [R1+0x57c] ;  /* 0x00057c0001fb7983 */ /* 0x000ea80000300800 */
[----:B------:R-:W2:Y:S01]  /*134e70*/  LDL.LU R244, [R1+0x560] ;  /* 0x0005600001f47983 */ /* 0x000ea20000300800 */
[----:B---3--:R-:W-:-:S05]  /*134e80*/  IADD3 R6, P1, R12, R252, RZ ;  /* 0x000000fc0c067210 */ /* 0x008fca0007f3e0ff */
[----:B------:R1:W-:Y:S04]  /*134e90*/  STL [R1+0x290], R6 ;  /* 0x0002900601007387 */ /* 0x0003e80000100800 */
[----:B------:R-:W3:Y:S04]  /*134ea0*/  LDL.LU R245, [R1+0x564] ;  /* 0x0005640001f57983 */ /* 0x000ee80000300800 */
[----:B------:R-:W3:Y:S04]  /*134eb0*/  LDL.LU R246, [R1+0x568] ;  /* 0x0005680001f67983 */ /* 0x000ee80000300800 */
[----:B------:R-:W3:Y:S01]  /*134ec0*/  LDL.LU R247, [R1+0x56c] ;  /* 0x00056c0001f77983 */ /* 0x000ee20000300800 */
[----:B-1----:R-:W-:-:S02]  /*134ed0*/  IADD3.X R6, R5, R0, RZ, P0, !PT ;  /* 0x0000000005067210 */ /* 0x002fc400007fe4ff */
[-C--:B----4-:R-:W-:Y:S02]  /*134ee0*/  IADD3 R5, P0, R10, R252.reuse, RZ ;  /* 0x000000fc0a057210 */ /* 0x090fe40007f1e0ff */
[----:B------:R-:W-:Y:S01]  /*134ef0*/  IADD3 R4, P2, R48, R252, RZ ;  /* 0x000000fc30047210 */ /* 0x000fe20007f5e0ff */
[----:B------:R1:W-:Y:S04]  /*134f00*/  STL [R1+0x288], R6 ;  /* 0x0002880601007387 */ /* 0x0003e80000100800 */
[----:B------:R-:W4:Y:S04]  /*134f10*/  LDL.LU.64 R26, [R1+0x5440] ;  /* 0x00544000011a7983 */ /* 0x000f280000300a00 */
[----:B------:R-:W-:Y:S04]  /*134f20*/  STL [R1+0x294], R5 ;  /* 0x0002940501007387 */ /* 0x000fe80000100800 */
[----:B-1----:R-:W3:Y:S04]  /*134f30*/  LDL.LU.64 R6, [R1+0x5438] ;  /* 0x0054380001067983 */ /* 0x002ee80000300a00 */
[----:B------:R1:W-:Y:S04]  /*134f40*/  STL [R1+0x298], R4 ;  /* 0x0002980401007387 */ /* 0x0003e80000100800 */
[----:B-1----:R-:W3:Y:S01]  /*134f50*/  LDL.LU.64 R4, [R1+0x5430] ;  /* 0x0054300001047983 */ /* 0x002ee20000300a00 */
[----:B------:R-:W-:Y:S03]  /*134f60*/  HMMA.1688.F32.TF32 R228, R232, R182, R228 ;  /* 0x000000b6e8e4723c */ /* 0x000fe600000810e4 */
[----:B------:R-:W3:Y:S01]  /*134f70*/  LDL.LU R16, [R1+0x550] ;  /* 0x0005500001107983 */ /* 0x000ee20000300800 */
[----:B------:R-:W-:-:S03]  /*134f80*/  IMAD.X R8, R13, 0x1, R0, P1 ;  /* 0x000000010d087824 */ /* 0x000fc600008e0600 */
[----:B------:R-:W3:Y:S04]  /*134f90*/  LDL.LU R17, [R1+0x554] ;  /* 0x0005540001117983 */ /* 0x000ee80000300800 */
[----:B------:R-:W3:Y:S04]  /*134fa0*/  LDL.LU R18, [R1+0x558] ;  /* 0x0005580001127983 */ /* 0x000ee80000300800 */
[----:B------:R-:W3:Y:S04]  /*134fb0*/  LDL.LU R19, [R1+0x55c] ;  /* 0x00055c0001137983 */ /* 0x000ee80000300800 */
[----:B------:R-:W3:Y:S04]  /*134fc0*/  LDL.LU R12, [R1+0x800] ;  /* 0x00080000010c7983 */ /* 0x000ee80000300800 */
[----:B------:R1:W-:Y:S04]  /*134fd0*/  STL [R1+0x28c], R8 ;  /* 0x00028c0801007387 */ /* 0x0003e80000100800 */
[----:B------:R-:W3:Y:S04]  /*134fe0*/  LDL.LU R13, [R1+0x804] ;  /* 0x00080400010d7983 */ /* 0x000ee80000300800 */
[----:B------:R-:W3:Y:S04]  /*134ff0*/  LDL.LU R14, [R1+0x808] ;  /* 0x00080800010e7983 */ /* 0x000ee80000300800 */
[----:B------:R-:W3:Y:S04]  /*135000*/  LDL.LU R15, [R1+0x80c] ;  /* 0x00080c00010f7983 */ /* 0x000ee80000300800 */
[----:B------:R-:W3:Y:S04]  /*135010*/  LDL.LU.64 R24, [R1+0x5110] ;  /* 0x0051100001187983 */ /* 0x000ee80000300a00 */
[----:B------:R-:W3:Y:S04]  /*135020*/  LDL.LU.64 R22, [R1+0x5428] ;  /* 0x0054280001167983 */ /* 0x000ee80000300a00 */
[----:B------:R-:W3:Y:S04]  /*135030*/  LDL.LU.64 R20, [R1+0x5420] ;  /* 0x0054200001147983 */ /* 0x000ee80000300a00 */
[----:B------:R-:W-:Y:S04]  /*135040*/  STL.64 [R1+0x18c0], R228 ;  /* 0x0018c0e401007387 */ /* 0x000fe80000100a00 */
[----:B------:R2:W-:Y:S01]  /*135050*/  STL.64 [R1+0x18c8], R230 ;  /* 0x0018c8e601007387 */ /* 0x0005e20000100a00 */
[----:B------:R-:W-:-:S02]  /*135060*/  IMAD.X R45, R11, 0x1, R0, P0 ;  /* 0x000000010b2d7824 */ /* 0x000fc400000e0600 */
[----:B-1----:R-:W-:Y:S01]  /*135070*/  IMAD.X R8, R49, 0x1, R0, P2 ;  /* 0x0000000131087824 */ /* 0x002fe200010e0600 */
[----:B------:R-:W3:Y:S04]  /*135080*/  LDL.LU.64 R10, [R1+0x5418] ;  /* 0x00541800010a7983 */ /* 0x000ee80000300a00 */
[----:B------:R3:W-:Y:S04]  /*135090*/  STL [R1+0x194], R45 ;  /* 0x0001942d01007387 */ /* 0x0007e80000100800 */
[----:B------:R1:W-:Y:S01]  /*1350a0*/  STL [R1+0x198], R8 ;  /* 0x0001980801007387 */ /* 0x0003e20000100800 */
[----:B--2---:R-:W-:Y:S01]  /*1350b0*/  HMMA.1688.F32.TF32 R228, R232, R186, R248 ;  /* 0x000000bae8e4723c */ /* 0x004fe200000810f8 */
[----:B----4-:R-:W-:-:S04]  /*1350c0*/  IADD3 R48, P0, R26, R252, RZ ;  /* 0x000000fc1a307210 */ /* 0x010fc80007f1e0ff */
[----:B------:R-:W-:Y:S01]  /*1350d0*/  IADD3.X R27, R27, R0, RZ, P0, !PT ;  /* 0x000000001b1b7210 */ /* 0x000fe200007fe4ff */
[----:B------:R-:W-:Y:S01]  /*1350e0*/  STL [R1+0x19c], R48 ;  /* 0x00019c3001007387 */ /* 0x000fe20000100800 */
[----:B---3--:R-:W-:-:S05]  /*1350f0*/  IADD3 R45, P1, R6, R252, RZ ;  /* 0x000000fc062d7210 */ /* 0x008fca0007f3e0ff */
[----:B------:R-:W-:Y:S01]  /*135100*/  STL [R1+0x280], R45 ;  /* 0x0002802d01007387 */ /* 0x000fe20000100800 */
[----:B------:R-:W-:Y:S01]  /*135110*/  IMAD.X R26, R7, 0x1, R0, P1 ;  /* 0x00000001071a7824 */ /* 0x000fe200008e0600 */
[----:B-1----:R-:W-:-:S05]  /*135120*/  IADD3 R8, P2, R4, R252, RZ ;  /* 0x000000fc04087210 */ /* 0x002fca0007f5e0ff */
[----:B------:R1:W-:Y:S04]  /*135130*/  STL [R1+0x284], R8 ;  /* 0x0002840801007387 */ /* 0x0003e80000100800 */
[----:B------:R-:W-:Y:S04]  /*135140*/  STL.64 [R1+0x1f00], R228 ;  /* 0x001f00e401007387 */ /* 0x000fe80000100a00 */
[----:B------:R2:W-:Y:S04]  /*135150*/  STL.64 [R1+0x1f08], R230 ;  /* 0x001f08e601007387 */ /* 0x0005e80000100a00 */
[----:B------:R-:W-:Y:S04]  /*135160*/  STL [R1+0x180], R27 ;  /* 0x0001801b01007387 */ /* 0x000fe80000100800 */
[----:B------:R-:W3:Y:S04]  /*135170*/  LDL.LU.64 R6, [R1+0x5600] ;  /* 0x0056000001067983 */ /* 0x000ee80000300a00 */
[----:B------:R4:W-:Y:S01]  /*135180*/  STL [R1+0x184], R26 ;  /* 0x0001841a01007387 */ /* 0x0009e20000100800 */
[----:B-1----:R-:W-:-:S03]  /*135190*/  IMAD.X R8, R5, 0x1, R0, P2 ;  /* 0x0000000105087824 */ /* 0x002fc600010e0600 */
[----:B------:R-:W3:Y:S01]  /*1351a0*/  LDL.LU.64 R4, [R1+0x55f8] ;  /* 0x0055f80001047983 */ /* 0x000ee20000300a00 */
[C---:B--2---:R-:W-:Y:S01]  /*1351b0*/  HMMA.1688.F32.TF32 R228, R232.reuse, R126, R244 ;  /* 0x0000007ee8e4723c */ /* 0x044fe200000810f4 */
[-C--:B----4-:R-:W-:Y:S02]  /*1351c0*/  IADD3 R26, P0, R24, R252.reuse, RZ ;  /* 0x000000fc181a7210 */ /* 0x090fe40007f1e0ff */
[----:B------:R1:W-:Y:S03]  /*1351d0*/  STL [R1+0x188], R8 ;  /* 0x0001880801007387 */ /* 0x0003e60000100800 */
[----:B------:R-:W-:Y:S01]  /*1351e0*/  HMMA.1688.F32.TF32 R16, R232, R130, R16 ;  /* 0x00000082e810723c */ /* 0x000fe20000081010 */
[----:B------:R2:W-:Y:S01]  /*1351f0*/  STL [R1+0x18c], R26 ;  /* 0x00018c1a01007387 */ /* 0x0005e20000100800 */
[----:B------:R-:W-:Y:S01]  /*135200*/  IMAD.X R24, R25, 0x1, R0, P0 ;  /* 0x0000000119187824 */ /* 0x000fe200000e0600 */
[----:B-1----:R-:W-:-:S02]  /*135210*/  IADD3 R8, P1, R22, R252, RZ ;  /* 0x000000fc16087210 */ /* 0x002fc40007f3e0ff */
[----:B--2---:R-:W-:-:S03]  /*135220*/  IADD3 R26, P2, R20, R252, RZ ;  /* 0x000000fc141a7210 */ /* 0x004fc60007f5e0ff */
[----:B------:R1:W-:Y:S01]  /*135230*/  STL [R1+0x190], R8 ;  /* 0x0001900801007387 */ /* 0x0003e20000100800 */
[----:B------:R-:W-:Y:S08]  /*135240*/  HMMA.1688.F32.TF32 R12, R232, R242, R12 ;  /* 0x000000f2e80c723c */ /* 0x000ff0000008100c */
[----:B------:R-:W-:Y:S04]  /*135250*/  STL.64 [R1+0x1ef0], R228 ;  /* 0x001ef0e401007387 */ /* 0x000fe80000100a00 */
[----:B------:R-:W-:Y:S04]  /*135260*/  STL.64 [R1+0x1ef8], R230 ;  /* 0x001ef8e601007387 */ /* 0x000fe80000100a00 */
[----:B------:R-:W-:Y:S04]  /*135270*/  STL [R1+0x178], R26 ;  /* 0x0001781a01007387 */ /* 0x000fe80000100800 */
[----:B------:R-:W2:Y:S01]  /*135280*/  LDL.LU R244, [R1+0x7f0] ;  /* 0x0007f00001f47983 */ /* 0x000ea20000300800 */
[----:B-1----:R-:W-:-:S03]  /*135290*/  IADD3 R8, P0, R10, R252, RZ ;  /* 0x000000fc0a087210 */ /* 0x002fc60007f1e0ff */
[----:B------:R-:W-:Y:S01]  /*1352a0*/  STL [R1+0x16c], R24 ;  /* 0x00016c1801007387 */ /* 0x000fe20000100800 */
[----:B------:R-:W-:-:S03]  /*1352b0*/  IADD3.X R22, R23, R0, RZ, P1, !PT ;  /* 0x0000000017167210 */ /* 0x000fc60000ffe4ff */
[----:B------:R-:W-:Y:S04]  /*1352c0*/  LDS R228, [R3+UR10+0x3c600] ;  /* 0x03c6000a03e47984 */ /* 0x000fe80008000800 */
[----:B------:R1:W-:Y:S04]  /*1352d0*/  STL [R1+0x17c], R8 ;  /* 0x00017c0801007387 */ /* 0x0003e80000100800 */
[----:B------:R-:W2:Y:S04]  /*1352e0*/  LDL.LU R245, [R1+0x7f4] ;  /* 0x0007f40001f57983 */ /* 0x000ea80000300800 */
[----:B------:R-:W2:Y:S04]  /*1352f0*/  LDL.LU R246, [R1+0x7f8] ;  /* 0x0007f80001f67983 */ /* 0x000ea80000300800 */
[----:B------:R-:W2:Y:S04]  /*135300*/  LDL.LU R247, [R1+0x7fc] ;  /* 0x0007fc0001f77983 */ /* 0x000ea80000300800 */
[----:B------:R-:W-:Y:S01]  /*135310*/  STL [R1+0x170], R22 ;  /* 0x0001701601007387 */ /* 0x000fe20000100800 */
[----:B------:R-:W-:-:S03]  /*135320*/  IMAD.X R11, R11, 0x1, R0, P0 ;  /* 0x000000010b0b7824 */ /* 0x000fc600000e0600 */
[----:B------:R-:W-:Y:S04]  /*135330*/  LDS R230, [R3+UR10+0x3e600] ;  /* 0x03e6000a03e67984 */ /* 0x000fe80008000800 */
[----:B------:R-:W-:Y:S04]  /*135340*/  LDS R229, [R239+UR10+0x3c600] ;  /* 0x03c6000aefe57984 */ /* 0x000fe80008000800 */
[----:B------:R-:W4:Y:S01]  /*135350*/  LDS R231, [R239+UR10+0x3e600] ;  /* 0x03e6000aefe77984 */ /* 0x000f220008000800 */
[----:B-1----:R-:W-:-:S05]  /*135360*/  IMAD.X R8, R21, 0x1, R0, P2 ;  /* 0x0000000115087824 */ /* 0x002fca00010e0600 */
[----:B------:R1:W-:Y:S04]  /*135370*/  STL [R1+0x174], R8 ;  /* 0x0001740801007387 */ /* 0x0003e80000100800 */
[----:B------:R-:W-:Y:S04]  /*135380*/  STL.64 [R1+0x1ee0], R16 ;  /* 0x001ee01001007387 */ /* 0x000fe80000100a00 */
[----:B------:R-:W-:Y:S04]  /*135390*/  STL.64 [R1+0x1ee8], R18 ;  /* 0x001ee81201007387 */ /* 0x000fe80000100a00 */
[----:B------:R-:W-:Y:S01]  /*1353a0*/  STL [R1+0x160], R11 ;  /* 0x0001600b01007387 */ /* 0x000fe20000100800 */
[----:B---3--:R-:W-:-:S02]  /*1353b0*/  IADD3 R10, P0, R6, R252, RZ ;  /* 0x000000fc060a7210 */ /* 0x008fc40007f1e0ff */
[----:B-1----:R-:W-:-:S03]  /*1353c0*/  IADD3 R8, P1, R4, R252, RZ ;  /* 0x000000fc04087210 */ /* 0x002fc60007f3e0ff */
[----:B------:R1:W-:Y:S04]  /*1353d0*/  STL [R1+0x164], R10 ;  /* 0x0001640a01007387 */ /* 0x0003e80000100800 */
[----:B------:R-:W-:Y:S04]  /*1353e0*/  STL [R1+0x168], R8 ;  /* 0x0001680801007387 */ /* 0x000fe80000100800 */
[----:B-1----:R-:W3:Y:S04]  /*1353f0*/  LDL.LU.64 R10, [R1+0x55f0] ;  /* 0x0055f000010a7983 */ /* 0x002ee80000300a00 */
        /* <DEDUP_REMOVED lines=16> */
[----:B--2---:R-:W-:Y:S01]  /*135500*/  HMMA.1688.F32.TF32 R244, R232, R74, R244 ;  /* 0x0000004ae8f4723c */ /* 0x004fe200000810f4 */
[----:B------:R-:W-:-:S02]  /*135510*/  IMAD.X R7, R7, 0x1, R0, P0 ;  /* 0x0000000107077824 */ /* 0x000fc400000e0600 */
[----:B------:R-:W2:Y:S01]  /*135520*/  LDL.LU.64 R18, [R1+0x55d8] ;  /* 0x0055d80001127983 */ /* 0x000ea20000300a00 */
[----:B------:R-:W-:-:S03]  /*135530*/  IADD3.X R5, R5, R0, RZ, P1, !PT ;  /* 0x0000000005057210 */ /* 0x000fc60000ffe4ff */
[----:B------:R-:W-:Y:S01]  /*135540*/  STL [R1+0x154], R7 ;  /* 0x0001540701007387 */ /* 0x000fe20000100800 */
[----:B---3--:R-:W-:-:S05]  /*135550*/  IADD3 R6, P0, R10, R252, RZ ;  /* 0x000000fc0a067210 */ /* 0x008fca0007f1e0ff */
[----:B------:R1:W-:Y:S04]  /*135560*/  STL [R1+0x15c], R6 ;  /* 0x00015c0601007387 */ /* 0x0003e80000100800 */
[----:B------:R-:W-:Y:S01]  /*135570*/  STL [R1+0x158], R5 ;  /* 0x0001580501007387 */ /* 0x000fe20000100800 */
[----:B----4-:R-:W-:-:S03]  /*135580*/  IADD3 R4, P1, R14, R252, RZ ;  /* 0x000000fc0e047210 */ /* 0x010fc60007f3e0ff */
[----:B-1----:R-:W3:Y:S04]  /*135590*/  LDL.LU.64 R6, [R1+0x55d0] ;  /* 0x0055d00001067983 */ /* 0x002ee80000300a00 */
[----:B------:R-:W-:Y:S04]  /*1355a0*/  STL.64 [R1+0x1ec0], R244 ;  /* 0x001ec0f401007387 */ /* 0x000fe80000100a00 */
[----:B------:R-:W-:Y:S04]  /*1355b0*/  STL.64 [R1+0x1ec8], R246 ;  /* 0x001ec8f601007387 */ /* 0x000fe80000100a00 */
[----:B------:R-:W4:Y:S04]  /*1355c0*/  LDL.LU.64 R12, [R1+0x55c8] ;  /* 0x0055c800010c7983 */ /* 0x000f280000300a00 */
[----:B------:R1:W-:Y:S01]  /*1355d0*/  STL [R1+0x148], R4 ;  /* 0x0001480401007387 */ /* 0x0003e20000100800 */
[----:B------:R-:W-:-:S03]  /*1355e0*/  IMAD.X R16, R11, 0x1, R0, P0 ;  /* 0x000000010b107824 */ /* 0x000fc600000e0600 */
[----:B-1----:R-:W4:Y:S04]  /*1355f0*/  LDL.LU.64 R4, [R1+0x55c0] ;  /* 0x0055c00001047983 */ /* 0x002f280000300a00 */
[----:B------:R-:W4:Y:S04]  /*135600*/  LDL.LU R244, [R1+0x7b0] ;  /* 0x0007b00001f47983 */ /* 0x000f280000300800 */
[----:B------:R-:W4:Y:S04]  /*135610*/  LDL.LU R245, [R1+0x7b4] ;  /* 0x0007b40001f57983 */ /* 0x000f280000300800 */
[----:B------:R-:W4:Y:S04]  /*135620*/  LDL.LU R246, [R1+0x7b8] ;  /* 0x0007b80001f67983 */ /* 0x000f280000300800 */
[----:B------:R-:W4:Y:S01]  /*135630*/  LDL.LU R247, [R1+0x7bc] ;  /* 0x0007bc0001f77983 */ /* 0x000f220000300800 */
[----:B------:R-:W-:-:S03]  /*135640*/  IADD3 R8, P0, R48, R252, RZ ;  /* 0x000000fc30087210 */ /* 0x000fc60007f1e0ff */
[----:B------:R-:W4:Y:S04]  /*135650*/  LDL.LU.64 R10, [R1+0x55b8] ;  /* 0x0055b800010a7983 */ /* 0x000f280000300a00 */
[----:B------:R1:W-:Y:S04]  /*135660*/  STL [R1+0x140], R16 ;  /* 0x0001401001007387 */ /* 0x0003e80000100800 */
[----:B-1----:R-:W4:Y:S04]  /*135670*/  LDL.LU.64 R16, [R1+0x55b0] ;  /* 0x0055b00001107983 */ /* 0x002f280000300a00 */
[----:B------:R1:W-:Y:S02]  /*135680*/  STL [R1+0x14c], R8 ;  /* 0x00014c0801007387 */ /* 0x0003e40000100800 */
[----:B-1----:R-:W-:-:S02]  /*135690*/  IMAD.X R8, R15, 0x1, R0, P1 ;  /* 0x000000010f087824 */ /* 0x002fc400008e0600 */
[----:B------:R-:W4:Y:S01]  /*1356a0*/  LDL.LU.64 R14, [R1+0x55a8] ;  /* 0x0055a800010e7983 */ /* 0x000f220000300a00 */
[C---:B------:R-:W-:Y:S06]  /*1356b0*/  HMMA.1688.F32.TF32 R248, R232.reuse, R142, R248 ;  /* 0x0000008ee8f8723c */ /* 0x040fec00000810f8 */
[----:B------:R-:W-:Y:S01]  /*1356c0*/  HMMA.1688.F32.TF32 R24, R232, R146, R24 ;  /* 0x00000092e818723c */ /* 0x000fe20000081018 */
[----:B--2---:R-:W-:-:S05]  /*1356d0*/  IADD3 R45, P2, R18, R252, RZ ;  /* 0x000000fc122d7210 */ /* 0x004fca0007f5e0ff */
[----:B------:R-:W-:Y:S01]  /*1356e0*/  HMMA.1688.F32.TF32 R20, R232, R86, R20 ;  /* 0x00000056e814723c */ /* 0x000fe20000081014 */
[----:B------:R1:W-:Y:S04]  /*1356f0*/  STL [R1+0x150], R45 ;  /* 0x0001502d01007387 */ /* 0x0003e80000100800 */
[----:B------:R2:W-:Y:S01]  /*135700*/  STL [R1+0x144], R8 ;  /* 0x0001440801007387 */ /* 0x0005e20000100800 */
[----:B-1----:R-:W-:Y:S01]  /*135710*/  IMAD.X R45, R49, 0x1, R0, P0 ;  /* 0x00000001312d7824 */ /* 0x002fe200000e0600 */
[----:B--2---:R-:W-:-:S04]  /*135720*/  IADD3.X R8, R19, R0, RZ, P2, !PT ;  /* 0x0000000013087210 */ /* 0x004fc800017fe4ff */
[----:B------:R-:W-:Y:S04]  /*135730*/  STL.64 [R1+0x1950], R248 ;  /* 0x001950f801007387 */ /* 0x000fe80000100a00 */
[----:B------:R-:W-:Y:S04]  /*135740*/  STL.64 [R1+0x1958], R250 ;  /* 0x001958fa01007387 */ /* 0x000fe80000100a00 */
[----:B------:R-:W-:Y:S04]  /*135750*/  STL [R1+0x12c], R45 ;  /* 0x00012c2d01007387 */ /* 0x000fe80000100800 */
[----:B------:R1:W-:Y:S01]  /*135760*/  STL [R1+0x130], R8 ;  /* 0x0001300801007387 */ /* 0x0003e20000100800 */
[----:B---3--:R-:W-:-:S02]  /*135770*/  IADD3 R19, P0, R6, R252, RZ ;  /* 0x000000fc06137210 */ /* 0x008fc40007f1e0ff */
[----:B----4-:R-:W-:-:S03]  /*135780*/  IADD3 R18, P1, R12, R252, RZ ;  /* 0x000000fc0c127210 */ /* 0x010fc60007f3e0ff */
[----:B------:R-:W-:Y:S04]  /*135790*/  STL [R1+0x134], R19 ;  /* 0x0001341301007387 */ /* 0x000fe80000100800 */
[----:B------:R2:W-:Y:S01]  /*1357a0*/  STL [R1+0x138], R18 ;  /* 0x0001381201007387 */ /* 0x0005e20000100800 */
[----:B-1----:R-:W-:Y:S01]  /*1357b0*/  IADD3 R8, P2, R4, R252, RZ ;  /* 0x000000fc04087210 */ /* 0x002fe20007f5e0ff */
[----:B--2---:R-:W-:-:S04]  /*1357c0*/  IMAD.X R18, R7, 0x1, R0, P0 ;  /* 0x0000000107127824 */ /* 0x004fc800000e0600 */
[----:B------:R1:W-:Y:S04]  /*1357d0*/  STL [R1+0x13c], R8 ;  /* 0x00013c0801007387 */ /* 0x0003e80000100800 */
[----:B------:R-:W2:Y:S04]  /*1357e0*/  LDL.LU.64 R6, [R1+0x55a0] ;  /* 0x0055a00001067983 */ /* 0x000ea80000300a00 */
[----:B------:R-:W-:Y:S04]  /*1357f0*/  STL.64 [R1+0x1920], R24 ;  /* 0x0019201801007387 */ /* 0x000fe80000100a00 */
[----:B------:R-:W-:Y:S01]  /*135800*/  STL.64 [R1+0x1928], R26 ;  /* 0x0019281a01007387 */ /* 0x000fe20000100a00 */
[----:B------:R-:W-:-:S03]  /*135810*/  IMAD.X R5, R5, 0x1, R0, P2 ;  /* 0x0000000105057824 */ /* 0x000fc600010e0600 */
[----:B------:R-:W-:Y:S01]  /*135820*/  STL [R1+0x118], R18 ;  /* 0x0001181201007387 */ /* 0x000fe20000100800 */
[----:B------:R-:W-:Y:S01]  /*135830*/  IADD3 R4, P0, R10, R252, RZ ;  /* 0x000000fc0a047210 */ /* 0x000fe20007f1e0ff */
[----:B-1----:R-:W-:-:S05]  /*135840*/  IMAD.X R8, R13, 0x1, R0, P1 ;  /* 0x000000010d087824 */ /* 0x002fca00008e0600 */
[----:B------:R1:W-:Y:S04]  /*135850*/  STL [R1+0x11c], R8 ;  /* 0x00011c0801007387 */ /* 0x0003e80000100800 */
[----:B------:R-:W-:Y:S04]  /*135860*/  STL [R1+0x120], R5 ;  /* 0x0001200501007387 */ /* 0x000fe80000100800 */
[----:B------:R3:W-:Y:S01]  /*135870*/  STL [R1+0x124], R4 ;  /* 0x0001240401007387 */ /* 0x0007e20000100800 */
[-C--:B-1----:R-:W-:Y:S02]  /*135880*/  IADD3 R8, P1, R16, R252.reuse, RZ ;  /* 0x000000fc10087210 */ /* 0x082fe40007f3e0ff */
[----:B------:R-:W-:Y:S01]  /*135890*/  IADD3 R12, P2, R14, R252, RZ ;  /* 0x000000fc0e0c7210 */ /* 0x000fe20007f5e0ff */
[----:B---3--:R-:W3:Y:S04]  /*1358a0*/  LDL.LU.64 R4, [R1+0x5598] ;  /* 0x0055980001047983 */ /* 0x008ee80000300a00 */
[----:B------:R1:W-:Y:S04]  /*1358b0*/  STL [R1+0x128], R8 ;  /* 0x0001280801007387 */ /* 0x0003e80000100800 */
[----:B------:R-:W-:Y:S04]  /*1358c0*/  STL.64 [R1+0x1fa0], R20 ;  /* 0x001fa01401007387 */ /* 0x000fe80000100a00 */
[----:B------:R-:W-:Y:S04]  /*1358d0*/  STL.64 [R1+0x1fa8], R22 ;  /* 0x001fa81601007387 */ /* 0x000fe80000100a00 */
[----:B------:R-:W4:Y:S04]  /*1358e0*/  LDL.LU R24, [R1+0x540] ;  /* 0x0005400001187983 */ /* 0x000f280000300800 */
[----:B------:R1:W-:Y:S02]  /*1358f0*/  STL [R1+0x110], R12 ;  /* 0x0001100c01007387 */ /* 0x0003e40000100800 */
[----:B-1----:R-:W-:-:S05]  /*135900*/  IADD3.X R8, R11, R0, RZ, P0, !PT ;  /* 0x000000000b087210 */ /* 0x002fca00007fe4ff */
[----:B------:R-:W-:Y:S04]  /*135910*/  STL [R1+0x104], R8 ;  /* 0x0001040801007387 */ /* 0x000fe80000100800 */
[----:B------:R-:W4:Y:S04]  /*135920*/  LDL.LU R25, [R1+0x544] ;  /* 0x0005440001197983 */ /* 0x000f280000300800 */
[----:B------:R-:W4:Y:S04]  /*135930*/  LDL.LU R26, [R1+0x548] ;  /* 0x00054800011a7983 */ /* 0x000f280000300800 */
[----:B------:R-:W4:Y:S04]  /*135940*/  LDL.LU R27, [R1+0x54c] ;  /* 0x00054c00011b7983 */ /* 0x000f280000300800 */
[----:B------:R-:W4:Y:S04]  /*135950*/  LDL.LU.64 R12, [R1+0x5590] ;  /* 0x00559000010c7983 */ /* 0x000f280000300a00 */
[----:B------:R-:W4:Y:S01]  /*135960*/  LDL.LU.64 R10, [R1+0x5588] ;  /* 0x00558800010a7983 */ /* 0x000f220000300a00 */
[----:B------:R-:W-:-:S05]  /*135970*/  IMAD.X R16, R17, 0x1, R0, P1 ;  /* 0x0000000111107824 */ /* 0x000fca00008e0600 */
[----:B------:R1:W-:Y:S02]  /*135980*/  STL [R1+0x108], R16 ;  /* 0x0001081001007387 */ /* 0x0003e40000100800 */
[----:B-1----:R-:W-:Y:S01]  /*135990*/  HMMA.1688.F32.TF32 R16, R232, R90, R244 ;  /* 0x0000005ae810723c */ /* 0x002fe200000810f4 */
[----:B------:R-:W-:Y:S01]  /*1359a0*/  IMAD.X R8, R15, 0x1, R0, P2 ;  /* 0x000000010f087824 */ /* 0x000fe200010e0600 */
[----:B--2---:R-:W-:-:S05]  /*1359b0*/  IADD3 R20, P0, R6, R252, RZ ;  /* 0x000000fc06147210 */ /* 0x004fca0007f1e0ff */
[----:B------:R-:W-:Y:S04]  /*1359c0*/  STL [R1+0x114], R20 ;  /* 0x0001141401007387 */ /* 0x000fe80000100800 */
[----:B------:R-:W2:Y:S04]  /*1359d0*/  LDL.LU R248, [R1+0x530] ;  /* 0x0005300001f87983 */ /* 0x000ea80000300800 */
[----:B------:R3:W-:Y:S08]  /*1359e0*/  STL [R1+0x10c], R8 ;  /* 0x00010c0801007387 */ /* 0x0007f00000100800 */
[----:B------:R-:W-:Y:S04]  /*1359f0*/  STL.64 [R1+0x2130], R16 ;  /* 0x0021301001007387 */ /* 0x000fe80000100a00 */
[----:B------:R-:W-:Y:S04]  /*135a00*/  STL.64 [R1+0x2138], R18 ;  /* 0x0021381201007387 */ /* 0x000fe80000100a00 */
[----:B------:R-:W2:Y:S04]  /*135a10*/  LDL.LU R249, [R1+0x534] ;  /* 0x0005340001f97983 */ /* 0x000ea80000300800 */
[----:B------:R-:W2:Y:S04]  /*135a20*/  LDL.LU R250, [R1+0x538] ;  /* 0x0005380001fa7983 */ /* 0x000ea80000300800 */
[----:B------:R-:W2:Y:S01]  /*135a30*/  LDL.LU R251, [R1+0x53c] ;  /* 0x00053c0001fb7983 */ /* 0x000ea20000300800 */
[----:B------:R-:W-:-:S03]  /*135a40*/  IMAD.X R6, R7, 0x1, R0, P0 ;  /* 0x0000000107067824 */ /* 0x000fc600000e0600 */
[----:B------:R-:W2:Y:S01]  /*135a50*/  LDL.LU R244, [R1+0x520] ;  /* 0x0005200001f47983 */ /* 0x000ea20000300800 */
[----:B---3--:R-:W-:-:S05]  /*135a60*/  IADD3 R8, P1, R4, R252, RZ ;  /* 0x000000fc04087210 */ /* 0x008fca0007f3e0ff */
[----:B------:R-:W-:Y:S04]  /*135a70*/  STL [R1+0xf8], R8 ;  /* 0x0000f80801007387 */ /* 0x000fe80000100800 */
[----:B------:R1:W-:Y:S04]  /*135a80*/  STL [R1+0xf0], R6 ;  /* 0x0000f00601007387 */ /* 0x0003e80000100800 */
[----:B------:R-:W3:Y:S04]  /*135a90*/  LDL.LU R245, [R1+0x524] ;  /* 0x0005240001f57983 */ /* 0x000ee80000300800 */
[----:B------:R-:W3:Y:S04]  /*135aa0*/  LDL.LU R246, [R1+0x528] ;  /* 0x0005280001f67983 */ /* 0x000ee80000300800 */
[----:B------:R-:W3:Y:S01]  /*135ab0*/  LDL.LU R247, [R1+0x52c] ;  /* 0x00052c0001f77983 */ /* 0x000ee20000300800 */
[----:B------:R-:W-:-:S02]  /*135ac0*/  IADD3.X R4, R5, R0, RZ, P1, !PT ;  /* 0x0000000005047210 */ /* 0x000fc40000ffe4ff */
        /* <DEDUP_REMOVED lines=11> */
[----:B------:R-:W3:Y:S01]  /*135b80*/  LDL.LU R22, [R1+0x518] ;  /* 0x0005180001167983 */ /* 0x000ee20000300800 */
[----:B------:R-:W-:Y:S01]  /*135b90*/  IMAD.MOV.U32 R135, RZ, RZ, R72 ;  /* 0x000000ffff877224 */ /* 0x000fe200078e0048 */
[----:B------:R-:W-:-:S02]  /*135ba0*/  MOV R139, R73 ;  /* 0x00000049008b7202 */ /* 0x000fc40000000f00 */
[----:B------:R-:W3:Y:S04]  /*135bb0*/  LDL.LU R23, [R1+0x51c] ;  /* 0x00051c0001177983 */ /* 0x000ee80000300800 */
[----:B------:R-:W3:Y:S04]  /*135bc0*/  LDL.LU.64 R72, [R1+0x5568] ;  /* 0x0055680001487983 */ /* 0x000ee80000300a00 */
[----:B------:R-:W3:Y:S04]  /*135bd0*/  LDL.LU R16, [R1+0x500] ;  /* 0x0005000001107983 */ /* 0x000ee80000300800 */
[----:B------:R-:W3:Y:S04]  /*135be0*/  LDL.LU R17, [R1+0x504] ;  /* 0x0005040001117983 */ /* 0x000ee80000300800 */
[----:B------:R-:W3:Y:S04]  /*135bf0*/  LDL.LU R18, [R1+0x508] ;  /* 0x0005080001127983 */ /* 0x000ee80000300800 */
[----:B------:R-:W3:Y:S04]  /*135c00*/  LDL.LU R19, [R1+0x50c] ;  /* 0x00050c0001137983 */ /* 0x000ee80000300800 */
[----:B------:R-:W3:Y:S04]  /*135c10*/  LDL.LU.64 R26, [R1+0xa388] ;  /* 0x00a38800011a7983 */ /* 0x000ee80000300a00 */
[----:B------:R-:W3:Y:S04]  /*135c20*/  LDL.LU.64 R24, [R1+0xa380] ;  /* 0x00a3800001187983 */ /* 0x000ee80000300a00 */
[----:B------:R-:W3:Y:S01]  /*135c30*/  LDL.LU.64 R48, [R1+0x5560] ;  /* 0x0055600001307983 */ /* 0x000ee20000300a00 */
[----:B------:R-:W-:-:S03]  /*135c40*/  IMAD.X R45, R13, 0x1, R0, P0 ;  /* 0x000000010d2d7824 */ /* 0x000fc600000e0600 */
[----:B------:R-:W-:Y:S04]  /*135c50*/  STL.64 [R1+0x23d0], R232 ;  /* 0x0023d0e801007387 */ /* 0x000fe80000100a00 */
[----:B------:R2:W-:Y:S01]  /*135c60*/  STL.64 [R1+0x23d8], R234 ;  /* 0x0023d8ea01007387 */ /* 0x0005e20000100a00 */
[----:B------:R-:W-:-:S03]  /*135c70*/  IMAD.X R8, R11, 0x1, R0, P2 ;  /* 0x000000010b087824 */ /* 0x000fc600010e0600 */
[----:B------:R-:W3:Y:S04]  /*135c80*/  LDL.LU.64 R12, [R1+0x5558] ;  /* 0x00555800010c7983 */ /* 0x000ee80000300a00 */
[----:B------:R4:W-:Y:S04]  /*135c90*/  STL [R1+0xdc], R45 ;  /* 0x0000dc2d01007387 */ /* 0x0009e80000100800 */
[----:B------:R-:W3:Y:S04]  /*135ca0*/  LDL.LU.64 R10, [R1+0x5550] ;  /* 0x00555000010a7983 */ /* 0x000ee80000300a00 */
[----:B------:R3:W-:Y:S01]  /*135cb0*/  STL [R1+0xe0], R8 ;  /* 0x0000e00801007387 */ /* 0x0007e20000100800 */
[----:B--2---:R-:W-:Y:S01]  /*135cc0*/  HMMA.1688.F32.TF32 R232, R228, R98, R248 ;  /* 0x00000062e4e8723c */ /* 0x004fe200000810f8 */
[----:B----4-:R-:W-:-:S05]  /*135cd0*/  IADD3 R45, P0, R14, R252, RZ ;  /* 0x000000fc0e2d7210 */ /* 0x010fca0007f1e0ff */
[----:B------:R1:W-:Y:S01]  /*135ce0*/  STL [R1+0xe4], R45 ;  /* 0x0000e42d01007387 */ /* 0x0003e20000100800 */
[----:B---3--:R-:W-:-:S05]  /*135cf0*/  IADD3 R8, P1, R6, R252, RZ ;  /* 0x000000fc06087210 */ /* 0x008fca0007f3e0ff */
[----:B------:R2:W-:Y:S01]  /*135d00*/  STL [R1+0xe8], R8 ;  /* 0x0000e80801007387 */ /* 0x0005e20000100800 */
[----:B-1----:R-:W-:Y:S01]  /*135d10*/  IADD3 R45, P2, R4, R252, RZ ;  /* 0x000000fc042d7210 */ /* 0x002fe20007f5e0ff */
[----:B--2---:R-:W-:-:S04]  /*135d20*/  IMAD.X R8, R15, 0x1, R0, P0 ;  /* 0x000000010f087824 */ /* 0x004fc800000e0600 */
[----:B------:R-:W-:Y:S05]  /*135d30*/  STL [R1+0xec], R45 ;  /* 0x0000ec2d01007387 */ /* 0x000fea0000100800 */
[----:B------:R-:W-:Y:S01]  /*135d40*/  STL.64 [R1+0x1f0], R232 ;  /* 0x0001f0e801007387 */ /* 0x000fe20000100a00 */
[----:B------:R-:W-:-:S03]  /*135d50*/  IADD3.X R7, R7, R0, RZ, P1, !PT ;  /* 0x0000000007077210 */ /* 0x000fc60000ffe4ff */
[----:B------:R-:W-:Y:S01]  /*135d60*/  STL.64 [R1+0x1f8], R234 ;  /* 0x0001f8ea01007387 */ /* 0x000fe20000100a00 */
[----:B------:R-:W-:-:S03]  /*135d70*/  IMAD.X R6, R5, 0x1, R0, P2 ;  /* 0x0000000105067824 */ /* 0x000fc600010e0600 */
[----:B------:R-:W-:Y:S04]  /*135d80*/  STL [R1+0xc8], R8 ;  /* 0x0000c80801007387 */ /* 0x000fe80000100800 */
[----:B------:R-:W2:Y:S04]  /*135d90*/  LDL.LU.64 R4, [R1+0x5548] ;  /* 0x0055480001047983 */ /* 0x000ea80000300a00 */
[----:B------:R-:W-:Y:S04]  /*135da0*/  STL [R1+0xcc], R7 ;  /* 0x0000cc0701007387 */ /* 0x000fe80000100800 */
[----:B------:R1:W-:Y:S04]  /*135db0*/  STL [R1+0xd0], R6 ;  /* 0x0000d00601007387 */ /* 0x0003e80000100800 */
[----:B-1----:R-:W3:Y:S04]  /*135dc0*/  LDL.LU.64 R6, [R1+0x5540] ;  /* 0x0055400001067983 */ /* 0x002ee80000300a00 */
[----:B------:R-:W4:Y:S01]  /*135dd0*/  LDL.LU.64 R14, [R1+0x5538] ;  /* 0x00553800010e7983 */ /* 0x000f220000300a00 */
[----:B------:R-:W-:Y:S01]  /*135de0*/  HMMA.1688.F32.TF32 R232, R228, R106, R244 ;  /* 0x0000006ae4e8723c */ /* 0x000fe200000810f4 */
[----:B------:R-:W-:-:S05]  /*135df0*/  IADD3 R8, P0, R72, R252, RZ ;  /* 0x000000fc48087210 */ /* 0x000fca0007f1e0ff */
[----:B------:R-:W-:Y:S01]  /*135e00*/  HMMA.1688.F32.TF32 R20, R228, R170, R20 ;  /* 0x000000aae414723c */ /* 0x000fe20000081014 */
[----:B------:R1:W-:Y:S01]  /*135e10*/  STL [R1+0xd4], R8 ;  /* 0x0000d40801007387 */ /* 0x0003e20000100800 */
[-C--:B------:R-:W-:Y:S02]  /*135e20*/  IADD3 R45, P2, R12, R252.reuse, RZ ;  /* 0x000000fc0c2d7210 */ /* 0x080fe40007f5e0ff */
[----:B-1----:R-:W-:-:S05]  /*135e30*/  IADD3 R8, P1, R48, R252, RZ ;  /* 0x000000fc30087210 */ /* 0x002fca0007f3e0ff */
[----:B------:R1:W-:Y:S08]  /*135e40*/  STL [R1+0xd8], R8 ;  /* 0x0000d80801007387 */ /* 0x0003f00000100800 */
[----:B------:R-:W-:Y:S04]  /*135e50*/  STL.64 [R1+0x1e0], R232 ;  /* 0x0001e0e801007387 */ /* 0x000fe80000100a00 */
[----:B------:R-:W-:Y:S01]  /*135e60*/  STL.64 [R1+0x1e8], R234 ;  /* 0x0001e8ea01007387 */ /* 0x000fe20000100a00 */
[----:B------:R-:W-:-:S03]  /*135e70*/  IMAD.X R48, R49, 0x1, R0, P1 ;  /* 0x0000000131307824 */ /* 0x000fc600008e0600 */
[----:B------:R1:W-:Y:S02]  /*135e80*/  STL [R1+0xc0], R45 ;  /* 0x0000c02d01007387 */ /* 0x0003e40000100800 */
[----:B-1----:R-:W-:Y:S01]  /*135e90*/  IMAD.X R8, R73, 0x1, R0, P0 ;  /* 0x0000000149087824 */ /* 0x002fe200000e0600 */
[----:B------:R-:W-:Y:S01]  /*135ea0*/  HMMA.1688.F32.TF32 R16, R228, R46, R16 ;  /* 0x0000002ee410723c */ /* 0x000fe20000081010 */
[----:B------:R-:W-:-:S03]  /*135eb0*/  IADD3 R45, P0, R10, R252, RZ ;  /* 0x000000fc0a2d7210 */ /* 0x000fc60007f1e0ff */
[----:B------:R1:W-:Y:S04]  /*135ec0*/  STL [R1+0xb4], R8 ;  /* 0x0000b40801007387 */ /* 0x0003e80000100800 */
[----:B------:R-:W-:Y:S04]  /*135ed0*/  STL [R1+0xb8], R48 ;  /* 0x0000b83001007387 */ /* 0x000fe80000100800 */
[----:B------:R-:W4:Y:S04]  /*135ee0*/  LDL.LU R244, [R1+0x4f0] ;  /* 0x0004f00001f47983 */ /* 0x000f280000300800 */
[----:B------:R-:W-:Y:S01]  /*135ef0*/  STL [R1+0xc4], R45 ;  /* 0x0000c42d01007387 */ /* 0x000fe20000100800 */
[----:B-1----:R-:W-:-:S05]  /*135f00*/  IADD3.X R8, R13, R0, RZ, P2, !PT ;  /* 0x000000000d087210 */ /* 0x002fca00017fe4ff */
[----:B------:R2:W-:Y:S04]  /*135f10*/  STL [R1+0xbc], R8 ;  /* 0x0000bc0801007387 */ /* 0x0005e80000100800 */
[----:B------:R-:W4:Y:S04]  /*135f20*/  LDL.LU R245, [R1+0x4f4] ;  /* 0x0004f40001f57983 */ /* 0x000f280000300800 */
[----:B------:R-:W4:Y:S04]  /*135f30*/  LDL.LU R246, [R1+0x4f8] ;  /* 0x0004f80001f67983 */ /* 0x000f280000300800 */
[----:B------:R-:W4:Y:S04]  /*135f40*/  LDL.LU R247, [R1+0x4fc] ;  /* 0x0004fc0001f77983 */ /* 0x000f280000300800 */
[----:B------:R-:W-:Y:S01]  /*135f50*/  STL.64 [R1+0x1d0], R20 ;  /* 0x0001d01401007387 */ /* 0x000fe20000100a00 */
[----:B------:R-:W-:-:S03]  /*135f60*/  IMAD.X R11, R11, 0x1, R0, P0 ;  /* 0x000000010b0b7824 */ /* 0x000fc600000e0600 */
[----:B------:R-:W-:Y:S01]  /*135f70*/  STL.64 [R1+0x1d8], R22 ;  /* 0x0001d81601007387 */ /* 0x000fe20000100a00 */
[----:B--2---:R-:W-:-:S05]  /*135f80*/  IADD3 R8, P1, R4, R252, RZ ;  /* 0x000000fc04087210 */ /* 0x004fca0007f3e0ff */
[----:B------:R4:W-:Y:S01]  /*135f90*/  STL [R1+0xa8], R8 ;  /* 0x0000a80801007387 */ /* 0x0009e20000100800 */
[----:B------:R-:W-:-:S03]  /*135fa0*/  IMAD.X R4, R5, 0x1, R0, P1 ;  /* 0x0000000105047824 */ /* 0x000fc600008e0600 */
[----:B------:R-:W-:Y:S01]  /*135fb0*/  STL [R1+0xa0], R11 ;  /* 0x0000a00b01007387 */ /* 0x000fe20000100800 */
[-C--:B---3--:R-:W-:Y:S02]  /*135fc0*/  IADD3 R10, P0, R6, R252.reuse, RZ ;  /* 0x000000fc060a7210 */ /* 0x088fe40007f1e0ff */
[----:B----4-:R-:W-:-:S03]  /*135fd0*/  IADD3 R8, P2, R14, R252, RZ ;  /* 0x000000fc0e087210 */ /* 0x010fc60007f5e0ff */
[----:B------:R1:W-:Y:S04]  /*135fe0*/  STL [R1+0xac], R10 ;  /* 0x0000ac0a01007387 */ /* 0x0003e80000100800 */
[----:B------:R-:W-:Y:S04]  /*135ff0*/  STL [R1+0xb0], R8 ;  /* 0x0000b00801007387 */ /* 0x000fe80000100800 */
[----:B------:R-:W2:Y:S04]  /*136000*/  LDL.LU.64 R12, [R1+0x5530] ;  /* 0x00553000010c7983 */ /* 0x000ea80000300a00 */
[----:B------:R3:W-:Y:S04]  /*136010*/  STL [R1+0xa4], R4 ;  /* 0x0000a40401007387 */ /* 0x0007e80000100800 */
[----:B-1----:R-:W4:Y:S04]  /*136020*/  LDL.LU.64 R10, [R1+0x5528] ;  /* 0x00552800010a7983 */ /* 0x002f280000300a00 */
[----:B------:R-:W-:Y:S04]  /*136030*/  STL.64 [R1+0x1c0], R16 ;  /* 0x0001c01001007387 */ /* 0x000fe80000100a00 */
[----:B------:R-:W-:Y:S04]  /*136040*/  STL.64 [R1+0x1c8], R18 ;  /* 0x0001c81201007387 */ /* 0x000fe80000100a00 */
[----:B---3--:R-:W3:Y:S04]  /*136050*/  LDL.LU.64 R4, [R1+0x5520] ;  /* 0x0055200001047983 */ /* 0x008ee80000300a00 */
[----:B------:R-:W3:Y:S04]  /*136060*/  LDL.LU R232, [R1+0x4e0] ;  /* 0x0004e00001e87983 */ /* 0x000ee80000300800 */
[----:B------:R-:W3:Y:S04]  /*136070*/  LDL.LU R233, [R1+0x4e4] ;  /* 0x0004e40001e97983 */ /* 0x000ee80000300800 */
[----:B------:R-:W3:Y:S04]  /*136080*/  LDL.LU R234, [R1+0x4e8] ;  /* 0x0004e80001ea7983 */ /* 0x000ee80000300800 */
[----:B------:R-:W3:Y:S01]  /*136090*/  LDL.LU R235, [R1+0x4ec] ;  /* 0x0004ec0001eb7983 */ /* 0x000ee20000300800 */
[----:B------:R-:W-:-:S03]  /*1360a0*/  IMAD.X R6, R7, 0x1, R0, P0 ;  /* 0x0000000107067824 */ /* 0x000fc600000e0600 */
[----:B------:R-:W3:Y:S04]  /*1360b0*/  LDL.LU R248, [R1+0x4d0] ;  /* 0x0004d00001f87983 */ /* 0x000ee80000300800 */
[----:B------:R1:W-:Y:S04]  /*1360c0*/  STL [R1+0x8c], R6 ;  /* 0x00008c0601007387 */ /* 0x0003e80000100800 */
[----:B------:R-:W3:Y:S04]  /*1360d0*/  LDL.LU R249, [R1+0x4d4] ;  /* 0x0004d40001f97983 */ /* 0x000ee80000300800 */
[----:B------:R-:W3:Y:S04]  /*1360e0*/  LDL.LU R250, [R1+0x4d8] ;  /* 0x0004d80001fa7983 */ /* 0x000ee80000300800 */
[----:B------:R-:W3:Y:S04]  /*1360f0*/  LDL.LU R251, [R1+0x4dc] ;  /* 0x0004dc0001fb7983 */ /* 0x000ee80000300800 */
[----:B-1----:R-:W3:Y:S04]  /*136100*/  LDL.LU.64 R6, [R1+0x5518] ;  /* 0x0055180001067983 */ /* 0x002ee80000300a00 */
[----:B------:R-:W3:Y:S01]  /*136110*/  LDL.LU.64 R48, [R1+0x5510] ;  /* 0x0055100001307983 */ /* 0x000ee20000300a00 */
[----:B------:R-:W-:-:S03]  /*136120*/  IADD3.X R8, R15, R0, RZ, P2, !PT ;  /* 0x000000000f087210 */ /* 0x000fc600017fe4ff */
[----:B------:R-:W3:Y:S01]  /*136130*/  LDL.LU R16, [R1+0x4c0] ;  /* 0x0004c00001107983 */ /* 0x000ee20000300800 */
[----:B------:R-:W-:Y:S03]  /*136140*/  HMMA.1688.F32.TF32 R244, R228, R50, R244 ;  /* 0x00000032e4f4723c */ /* 0x000fe600000810f4 */
[----:B------:R3:W-:Y:S04]  /*136150*/  STL [R1+0x90], R8 ;  /* 0x0000900801007387 */ /* 0x0007e80000100800 */
[----:B------:R-:W3:Y:S04]  /*136160*/  LDL.LU R17, [R1+0x4c4] ;  /* 0x0004c40001117983 */ /* 0x000ee80000300800 */
[----:B------:R-:W3:Y:S04]  /*136170*/  LDL.LU R18, [R1+0x4c8] ;  /* 0x0004c80001127983 */ /* 0x000ee80000300800 */
[----:B------:R-:W3:Y:S01]  /*136180*/  LDL.LU R19, [R1+0x4cc] ;  /* 0x0004cc0001137983 */ /* 0x000ee20000300800 */
[----:B--2---:R-:W-:-:S05]  /*136190*/  IADD3 R15, P0, R12, R252, RZ ;  /* 0x000000fc0c0f7210 */ /* 0x004fca0007f1e0ff */
[----:B------:R-:W-:Y:S04]  /*1361a0*/  STL [R1+0x94], R15 ;  /* 0x0000940f01007387 */ /* 0x000fe80000100800 */
[----:B------:R-:W2:Y:S01]  /*1361b0*/  LDL.LU.64 R22, [R1+0x5508] ;  /* 0x0055080001167983 */ /* 0x000ea20000300a00 */
[-C--:B----4-:R-:W-:Y:S02]  /*1361c0*/  IADD3 R14, P1, R10, R252.reuse, RZ ;  /* 0x000000fc0a0e7210 */ /* 0x090fe40007f3e0ff */
[----:B---3--:R-:W-:Y:S01]  /*1361d0*/  IADD3 R8, P2, R4, R252, RZ ;  /* 0x000000fc04087210 */ /* 0x008fe20007f5e0ff */
[--C-:B------:R-:W-:Y:S02]  /*1361e0*/  IMAD.X R12, R13, 0x1, R0.reuse, P0 ;  /* 0x000000010d0c7824 */ /* 0x100fe400000e0600 */
[----:B------:R-:W-:Y:S04]  /*1361f0*/  STL [R1+0x98], R14 ;  /* 0x0000980e01007387 */ /* 0x000fe80000100800 */
[----:B------:R1:W-:Y:S04]  /*136200*/  STL [R1+0x9c], R8 ;  /* 0x00009c0801007387 */ /* 0x0003e80000100800 */
[----:B------:R-:W-:Y:S04]  /*136210*/  STL.64 [R1+0x660], R244 ;  /* 0x000660f401007387 */ /* 0x000fe80000100a00 */
[----:B------:R-:W-:Y:S04]  /*136220*/  STL.64 [R1+0x668], R246 ;  /* 0x000668f601007387 */ /* 0x000fe80000100a00 */
[----:B------:R-:W-:Y:S01]  /*136230*/  STL [R1+0x78], R12 ;  /* 0x0000780c01007387 */ /* 0x000fe20000100800 */
[----:B-1----:R-:W-:-:S03]  /*136240*/  IMAD.X R8, R5, 0x1, R0, P2 ;  /* 0x0000000105087824 */ /* 0x002fc600010e0600 */
[----:B------:R-:W3:Y:S01]  /*136250*/  LDL.LU.64 R4, [R1+0x5500] ;  /* 0x0055000001047983 */ /* 0x000ee20000300a00 */
[----:B------:R-:W-:Y:S01]  /*136260*/  HMMA.1688.F32.TF32 R232, R228, R182, R232 ;  /* 0x000000b6e4e8723c */ /* 0x000fe200000810e8 */
[----:B------:R-:W-:-:S05]  /*136270*/  IMAD.X R10, R11, 0x1, R0, P1 ;  /* 0x000000010b0a7824 */ /* 0x000fca00008e0600 */
[----:B------:R1:W-:Y:S04]  /*136280*/  STL [R1+0x7c], R10 ;  /* 0x00007c0a01007387 */ /* 0x0003e80000100800 */
[----:B------:R4:W-:Y:S04]  /*136290*/  STL [R1+0x80], R8 ;  /* 0x0000800801007387 */ /* 0x0009e80000100800 */
[----:B------:R-:W3:Y:S01]  /*1362a0*/  LDL.LU.64 R20, [R1+0x54f8] ;  /* 0x0054f80001147983 */ /* 0x000ee20000300a00 */
[-C--:B-1----:R-:W-:Y:S02]  /*1362b0*/  IADD3 R10, P0, R6, R252.reuse, RZ ;  /* 0x000000fc060a7210 */ /* 0x082fe40007f1e0ff */
[----:B----4-:R-:W-:-:S03]  /*1362c0*/  IADD3 R8, P1, R48, R252, RZ ;  /* 0x000000fc30087210 */ /* 0x010fc60007f3e0ff */
[----:B------:R1:W-:Y:S04]  /*1362d0*/  STL [R1+0x84], R10 ;  /* 0x0000840a01007387 */ /* 0x0003e80000100800 */
[----:B------:R-:W4:Y:S04]  /*1362e0*/  LDL.LU.64 R14, [R1+0x54f0] ;  /* 0x0054f000010e7983 */ /* 0x000f280000300a00 */
[----:B------:R-:W-:Y:S04]  /*1362f0*/  STL [R1+0x88], R8 ;  /* 0x0000880801007387 */ /* 0x000fe80000100800 */
[----:B------:R-:W4:Y:S04]  /*136300*/  LDL.LU.64 R12, [R1+0x54e8] ;  /* 0x0054e800010c7983 */ /* 0x000f280000300a00 */
[----:B------:R-:W4:Y:S04]  /*136310*/  LDL.LU R244, [R1+0x4b0] ;  /* 0x0004b00001f47983 */ /* 0x000f280000300800 */
[----:B------:R-:W4:Y:S04]  /*136320*/  LDL.LU R245, [R1+0x4b4] ;  /* 0x0004b40001f57983 */ /* 0x000f280000300800 */
[----:B------:R-:W4:Y:S04]  /*136330*/  LDL.LU R246, [R1+0x4b8] ;  /* 0x0004b80001f67983 */ /* 0x000f280000300800 */
[----:B------:R-:W4:Y:S04]  /*136340*/  LDL.LU R247, [R1+0x4bc] ;  /* 0x0004bc0001f77983 */ /* 0x000f280000300800 */
[----:B------:R-:W-:Y:S04]  /*136350*/  STL.64 [R1+0x650], R232 ;  /* 0x000650e801007387 */ /* 0x000fe80000100a00 */
[----:B------:R1:W-:Y:S04]  /*136360*/  STL.64 [R1+0x658], R234 ;  /* 0x000658ea01007387 */ /* 0x0003e80000100a00 */
[----:B-1----:R-:W4:Y:S01]  /*136370*/  LDL.LU.64 R10, [R1+0x54e0] ;  /* 0x0054e000010a7983 */ /* 0x002f220000300a00 */
[----:B------:R-:W-:Y:S01]  /*136380*/  HMMA.1688.F32.TF32 R232, R228, R186, R248 ;  /* 0x000000bae4e8723c */ /* 0x000fe200000810f8 */
[----:B------:R-:W-:Y:S01]  /*136390*/  IADD3.X R8, R7, R0, RZ, P0, !PT ;  /* 0x0000000007087210 */ /* 0x000fe200007fe4ff */
[----:B------:R-:W-:Y:S01]  /*1363a0*/  IMAD.X R48, R49, 0x1, R0, P1 ;  /* 0x0000000131307824 */ /* 0x000fe200008e0600 */
[----:B--2---:R-:W-:-:S05]  /*1363b0*/  IADD3 R45, P2, R22, R252, RZ ;  /* 0x000000fc162d7210 */ /* 0x004fca0007f5e0ff */
[----:B------:R-:W-:Y:S04]  /*1363c0*/  STL [R1+0x70], R45 ;  /* 0x0000702d01007387 */ /* 0x000fe80000100800 */
[----:B------:R-:W2:Y:S04]  /*1363d0*/  LDL.LU.64 R6, [R1+0x54d8] ;  /* 0x0054d80001067983 */ /* 0x000ea80000300a00 */
[----:B------:R1:W-:Y:S04]  /*1363e0*/  STL [R1+0x64], R8 ;  /* 0x0000640801007387 */ /* 0x0003e80000100800 */
[----:B------:R-:W-:Y:S01]  /*1363f0*/  STL [R1+0x68], R48 ;  /* 0x0000683001007387 */ /* 0x000fe20000100800 */
[----:B-1----:R-:W-:Y:S01]  /*136400*/  IMAD.X R8, R23, 0x1, R0, P2 ;  /* 0x0000000117087824 */ /* 0x002fe200010e0600 */
[----:B---3--:R-:W-:-:S05]  /*136410*/  IADD3 R45, P0, R4, R252, RZ ;  /* 0x000000fc042d7210 */ /* 0x008fca0007f1e0ff */
[----:B------:R-:W-:Y:S04]  /*136420*/  STL [R1+0x74], R45 ;  /* 0x0000742d01007387 */ /* 0x000fe80000100800 */
[----:B------:R1:W-:Y:S04]  /*136430*/  STL [R1+0x6c], R8 ;  /* 0x00006c0801007387 */ /* 0x0003e80000100800 */
[----:B------:R-:W-:Y:S04]  /*136440*/  STL.64 [R1+0x640], R232 ;  /* 0x000640e801007387 */ /* 0x000fe80000100a00 */
[----:B------:R-:W-:Y:S01]  /*136450*/  STL.64 [R1+0x648], R234 ;  /* 0x000648ea01007387 */ /* 0x000fe20000100a00 */
[----:B------:R-:W-:Y:S01]  /*136460*/  HMMA.1688.F32.TF32 R16, R228, R126, R16 ;  /* 0x0000007ee410723c */ /* 0x000fe20000081010 */
[----:B------:R-:W-:-:S02]  /*136470*/  IADD3 R22, P1, R20, R252, RZ ;  /* 0x000000fc14167210 */ /* 0x000fc40007f3e0ff */
[----:B------:R-:W-:Y:S04]  /*136480*/  LDS R233, [R9+UR10+0x3c600] ;  /* 0x03c6000a09e97984 */ /* 0x000fe80008000800 */
[----:B------:R-:W-:Y:S04]  /*136490*/  LDS R235, [R9+UR10+0x3e600] ;  /* 0x03e6000a09eb7984 */ /* 0x000fe80008000800 */
[----:B------:R-:W-:Y:S04]  /*1364a0*/  LDS R232, [R44+UR10+0x3c600] ;  /* 0x03c6000a2ce87984 */ /* 0x000fe80008000800 */
[----:B------:R-:W3:Y:S01]  /*1364b0*/  LDS R234, [R44+UR10+0x3e600] ;  /* 0x03e6000a2cea7984 */ /* 0x000ee20008000800 */
[----:B-1----:R-:W-:-:S03]  /*1364c0*/  IMAD.X R8, R5, 0x1, R0, P0 ;  /* 0x0000000105087824 */ /* 0x002fc600000e0600 */
[----:B------:R-:W3:Y:S04]  /*1364d0*/  LDL.LU.64 R4, [R1+0x5608] ;  /* 0x0056080001047983 */ /* 0x000ee80000300a00 */
[----:B------:R1:W-:Y:S04]  /*1364e0*/  STL [R1+0x58], R22 ;  /* 0x0000581601007387 */ /* 0x0003e80000100800 */
[----:B------:R1:W-:Y:S01]  /*1364f0*/  STL [R1+0x50], R8 ;  /* 0x0000500801007387 */ /* 0x0003e20000100800 */
[-C--:B----4-:R-:W-:Y:S02]  /*136500*/  IADD3 R23, P0, R14, R252.reuse, RZ ;  /* 0x000000fc0e177210 */ /* 0x090fe40007f1e0ff */
[----:B-1----:R-:W-:-:S02]  /*136510*/  IADD3 R22, P2, R12, R252, RZ ;  /* 0x000000fc0c167210 */ /* 0x002fc40007f5e0ff */
[----:B------:R-:W-:Y:S01]  /*136520*/  IADD3.X R8, R21, R0, RZ, P1, !PT ;  /* 0x0000000015087210 */ /* 0x000fe20000ffe4ff */
[--C-:B------:R-:W-:Y:S01]  /*136530*/  IMAD.X R251, R15, 0x1, R0.reuse, P0 ;  /* 0x000000010ffb7824 */ /* 0x100fe200000e0600 */
[----:B------:R-:W-:Y:S04]  /*136540*/  STL [R1+0x5c], R23 ;  /* 0x00005c1701007387 */ /* 0x000fe80000100800 */
[----:B------:R-:W-:Y:S01]  /*136550*/  STL [R1+0x60], R22 ;  /* 0x0000601601007387 */ /* 0x000fe20000100800 */
[----:B------:R-:W-:-:S03]  /*136560*/  IMAD.X R13, R13, 0x1, R0, P2 ;  /* 0x000000010d0d7824 */ /* 0x000fc600010e0600 */
[----:B------:R-:W-:Y:S04]  /*136570*/  STL [R1+0x54], R8 ;  /* 0x0000540801007387 */ /* 0x000fe80000100800 */
[----:B------:R-:W-:Y:S01]  /*136580*/  STL [R1+0xa09c], R251 ;  /* 0x00a09cfb01007387 */ /* 0x000fe20000100800 */
[----:B------:R-:W-:-:S03]  /*136590*/  IADD3 R12, P0, R10, R252, RZ ;  /* 0x000000fc0a0c7210 */ /* 0x000fc60007f1e0ff */
[----:B------:R-:W-:Y:S04]  /*1365a0*/  STL.64 [R1+0x630], R16 ;  /* 0x0006301001007387 */ /* 0x000fe80000100a00 */
[----:B------:R-:W-:Y:S04]  /*1365b0*/  STL.64 [R1+0x638], R18 ;  /* 0x0006381201007387 */ /* 0x000fe80000100a00 */
[----:B------:R-:W-:Y:S04]  /*1365c0*/  STL [R1], R13 ;  /* 0x0000000d01007387 */ /* 0x000fe80000100800 */
[----:B------:R-:W4:Y:S04]  /*1365d0*/  LDL.LU R20, [R1+0x790] ;  /* 0x0007900001147983 */ /* 0x000f280000300800 */
[----:B------:R1:W-:Y:S02]  /*1365e0*/  STL [R1+0x4], R12 ;  /* 0x0000040c01007387 */ /* 0x0003e40000100800 */
[----:B-1----:R-:W-:Y:S01]  /*1365f0*/  HMMA.1688.F32.TF32 R12, R228, R130, R244 ;  /* 0x00000082e40c723c */ /* 0x002fe200000810f4 */
[----:B------:R-:W-:Y:S01]  /*136600*/  IMAD.X R248, R11, 0x1, R0, P0 ;  /* 0x000000010bf87824 */ /* 0x000fe200000e0600 */
[----:B--2---:R-:W-:-:S05]  /*136610*/  IADD3 R8, P1, R6, R252, RZ ;  /* 0x000000fc06087210 */ /* 0x004fca0007f3e0ff */
[----:B------:R3:W-:Y:S04]  /*136620*/  STL [R1+0x8], R8 ;  /* 0x0000080801007387 */ /* 0x0007e80000100800 */
[----:B------:R-:W4:Y:S04]  /*136630*/  LDL.LU R21, [R1+0x794] ;  /* 0x0007940001157983 */ /* 0x000f280000300800 */
[----:B------:R-:W4:Y:S04]  /*136640*/  LDL.LU R22, [R1+0x798] ;  /* 0x0007980001167983 */ /* 0x000f280000300800 */
[----:B------:R-:W4:Y:S04]  /*136650*/  LDL.LU R23, [R1+0x79c] ;  /* 0x00079c0001177983 */ /* 0x000f280000300800 */
[----:B------:R-:W2:Y:S04]  /*136660*/  LDL.LU R16, [R1+0x780] ;  /* 0x0007800001107983 */ /* 0x000ea80000300800 */
[----:B------:R-:W2:Y:S04]  /*136670*/  LDL.LU R17, [R1+0x784] ;  /* 0x0007840001117983 */ /* 0x000ea80000300800 */
[----:B------:R-:W2:Y:S04]  /*136680*/  LDL.LU R18, [R1+0x788] ;  /* 0x0007880001127983 */ /* 0x000ea80000300800 */
[----:B------:R-:W2:Y:S01]  /*136690*/  LDL.LU R19, [R1+0x78c] ;  /* 0x00078c0001137983 */ /* 0x000ea20000300800 */
[----:B------:R-:W-:-:S02]  /*1366a0*/  IADD3.X R249, R7, R0, RZ, P1, !PT ;  /* 0x0000000007f97210 */ /* 0x000fc40000ffe4ff */
[----:B---3--:R-:W-:-:S05]  /*1366b0*/  IADD3 R8, P2, R4, R252, RZ ;  /* 0x000000fc04087210 */ /* 0x008fca0007f5e0ff */
[----:B------:R-:W-:Y:S04]  /*1366c0*/  STL [R1+0xc], R8 ;  /* 0x00000c0801007387 */ /* 0x000fe80000100800 */
[----:B------:R-:W-:Y:S04]  /*1366d0*/  STL [R1+0xa0a0], R248 ;  /* 0x00a0a0f801007387 */ /* 0x000fe80000100800 */
[----:B------:R-:W-:Y:S04]  /*1366e0*/  STL.64 [R1+0x620], R12 ;  /* 0x0006200c01007387 */ /* 0x000fe80000100a00 */
[----:B------:R1:W-:Y:S04]  /*1366f0*/  STL.64 [R1+0x628], R14 ;  /* 0x0006280e01007387 */ /* 0x0003e80000100a00 */
[----:B------:R3:W-:Y:S01]  /*136700*/  STL [R1+0xa0a4], R249 ;  /* 0x00a0a4f901007387 */ /* 0x0007e20000100800 */
[----:B------:R-:W-:-:S03]  /*136710*/  IMAD.X R250, R5, 0x1, R0, P2 ;  /* 0x0000000105fa7824 */ /* 0x000fc600010e0600 */
[----:B-1----:R-:W2:Y:S04]  /*136720*/  LDL.LU.64 R14, [R1+0x5030] ;  /* 0x00503000010e7983 */ /* 0x002ea80000300a00 */
[----:B------:R-:W2:Y:S04]  /*136730*/  LDL.LU.64 R6, [R1+0x5028] ;  /* 0x0050280001067983 */ /* 0x000ea80000300a00 */
[----:B------:R-:W2:Y:S04]  /*136740*/  LDL.LU.64 R4, [R1+0x5020] ;  /* 0x0050200001047983 */ /* 0x000ea80000300a00 */
[----:B------:R-:W2:Y:S04]  /*136750*/  LDL.LU R244, [R1+0x770] ;  /* 0x0007700001f47983 */ /* 0x000ea80000300800 */
[----:B------:R-:W2:Y:S04]  /*136760*/  LDL.LU R245, [R1+0x774] ;  /* 0x0007740001f57983 */ /* 0x000ea80000300800 */
[----:B------:R-:W2:Y:S04]  /*136770*/  LDL.LU R246, [R1+0x778] ;  /* 0x0007780001f67983 */ /* 0x000ea80000300800 */
[----:B------:R-:W2:Y:S04]  /*136780*/  LDL.LU R247, [R1+0x77c] ;  /* 0x00077c0001f77983 */ /* 0x000ea80000300800 */
[----:B------:R-:W2:Y:S04]  /*136790*/  LDL.LU.64 R12, [R1+0x5018] ;  /* 0x00501800010c7983 */ /* 0x000ea80000300a00 */
[----:B------:R-:W2:Y:S04]  /*1367a0*/  LDL.LU.64 R10, [R1+0x5010] ;  /* 0x00501000010a7983 */ /* 0x000ea80000300a00 */
[----:B------:R1:W-:Y:S04]  /*1367b0*/  STL [R1+0xa0b8], R250 ;  /* 0x00a0b8fa01007387 */ /* 0x0003e80000100800 */
[----:B------:R-:W2:Y:S04]  /*1367c0*/  LDL.LU R248, [R1+0x7a0] ;  /* 0x0007a00001f87983 */ /* 0x000ea80000300800 */
[----:B---3--:R-:W3:Y:S04]  /*1367d0*/  LDL.LU R249, [R1+0x7a4] ;  /* 0x0007a40001f97983 */ /* 0x008ee80000300800 */
[----:B-1----:R-:W3:Y:S04]  /*1367e0*/  LDL.LU R250, [R1+0x7a8] ;  /* 0x0007a80001fa7983 */ /* 0x002ee80000300800 */
[----:B------:R-:W3:Y:S01]  /*1367f0*/  LDL.LU R251, [R1+0x7ac] ;  /* 0x0007ac0001fb7983 */ /* 0x000ee20000300800 */
[C---:B----4-:R-:W-:Y:S06]  /*136800*/  HMMA.1688.F32.TF32 R20, R228.reuse, R74, R20 ;  /* 0x0000004ae414723c */ /* 0x050fec0000081014 */
[C---:B--2---:R-:W-:Y:S06]  /*136810*/  HMMA.1688.F32.TF32 R16, R228.reuse, R142, R16 ;  /* 0x0000008ee410723c */ /* 0x044fec0000081010 */
[----:B---3--:R-:W-:Y:S01]  /*136820*/  HMMA.1688.F32.TF32 R248, R228, R242, R248 ;  /* 0x000000f2e4f8723c */ /* 0x008fe200000810f8 */
[----:B------:R-:W-:-:S02]  /*136830*/  IADD3 R49, P0, R14, R252, RZ ;  /* 0x000000fc0e317210 */ /* 0x000fc40007f1e0ff */
[-C--:B------:R-:W-:Y:S02]  /*136840*/  IADD3 R48, P1, R6, R252.reuse, RZ ;  /* 0x000000fc06307210 */ /* 0x080fe40007f3e0ff */
[----:B------:R-:W-:-:S15]  /*136850*/  IADD3 R45, P2, R4, R252, RZ ;  /* 0x000000fc042d7210 */ /* 0x000fde0007f5e0ff */
[----:B------:R-:W-:-:S03]  /*136860*/  NOP ;  /* 0x0000000000007918 */ /* 0x000fc60000000000 */
[----:B------:R-:W-:Y:S04]  /*136870*/  STL.64 [R1+0x610], R248 ;  /* 0x000610f801007387 */ /* 0x000fe80000100a00 */
[----:B------:R-:W-:Y:S04]  /*136880*/  STL.64 [R1+0x618], R250 ;  /* 0x000618fa01007387 */ /* 0x000fe80000100a00 */
[----:B------:R-:W2:Y:S04]  /*136890*/  LDL.LU.64 R8, [R1+0x5008] ;  /* 0x0050080001087983 */ /* 0x000ea80000300a00 */
[----:B------:R-:W-:Y:S01]  /*1368a0*/  STL [R1+0x7c4], R49 ;  /* 0x0007c43101007387 */ /* 0x000fe20000100800 */
[----:B------:R-:W-:-:S03]  /*1368b0*/  IMAD.X R14, R15, 0x1, R0, P0 ;  /* 0x000000010f0e7824 */ /* 0x000fc600000e0600 */
[----:B------:R-:W-:Y:S01]  /*1368c0*/  STL [R1+0x7c8], R48 ;  /* 0x0007c83001007387 */ /* 0x000fe20000100800 */
[----:B------:R-:W-:-:S03]  /*1368d0*/  IMAD.X R7, R7, 0x1, R0, P1 ;  /* 0x0000000107077824 */ /* 0x000fc600008e0600 */
[----:B------:R-:W-:Y:S01]  /*1368e0*/  STL [R1+0x7cc], R45 ;  /* 0x0007cc2d01007387 */ /* 0x000fe20000100800 */
[----:B------:R-:W-:-:S03]  /*1368f0*/  IADD3.X R6, R5, R0, RZ, P2, !PT ;  /* 0x0000000005067210 */ /* 0x000fc600017fe4ff */
[----:B------:R-:W-:Y:S04]  /*136900*/  STL.64 [R1+0x600], R20 ;  /* 0x0006001401007387 */ /* 0x000fe80000100a00 */
[----:B------:R-:W-:Y:S04]  /*136910*/  STL.64 [R1+0x608], R22 ;  /* 0x0006081601007387 */ /* 0x000fe80000100a00 */
[----:B------:R-:W-:Y:S04]  /*136920*/  STL [R1+0x7b0], R14 ;  /* 0x0007b00e01007387 */ /* 0x000fe80000100800 */
[----:B------:R-:W-:Y:S01]  /*136930*/  STL [R1+0x7b4], R7 ;  /* 0x0007b40701007387 */ /* 0x000fe20000100800 */
[----:B------:R-:W-:-:S03]  /*136940*/  IADD3 R5, P0, R12, R252, RZ ;  /* 0x000000fc0c057210 */ /* 0x000fc60007f1e0ff */
[----:B------:R1:W-:Y:S01]  /*136950*/  STL [R1+0x7b8], R6 ;  /* 0x0007b80601007387 */ /* 0x0003e20000100800 */
[----:B------:R-:W-:-:S03]  /*136960*/  IADD3 R4, P1, R10, R252, RZ ;  /* 0x000000fc0a047210 */ /* 0x000fc60007f3e0ff */
[----:B-1----:R-:W3:Y:S04]  /*136970*/  LDL.LU.64 R6, [R1+0x5000] ;  /* 0x0050000001067983 */ /* 0x002ee80000300a00 */
[----:B------:R-:W-:Y:S04]  /*136980*/  STL [R1+0x7bc], R5 ;  /* 0x0007bc0501007387 */ /* 0x000fe80000100800 */
[----:B------:R2:W-:Y:S04]  /*136990*/  STL [R1+0x7c0], R4 ;  /* 0x0007c00401007387 */ /* 0x0005e80000100800 */
[----:B------:R-:W4:Y:S04]  /*1369a0*/  LDL.LU R248, [R1+0x760] ;  /* 0x0007600001f87983 */ /* 0x000f280000300800 */
[----:B------:R-:W-:Y:S04]  /*1369b0*/  STL.64 [R1+0x5f0], R16 ;  /* 0x0005f01001007387 */ /* 0x000fe80000100a00 */
[----:B------:R-:W-:Y:S04]  /*1369c0*/  STL.64 [R1+0x5f8], R18 ;  /* 0x0005f81201007387 */ /* 0x000fe80000100a00 */
[----:B------:R-:W4:Y:S04]  /*1369d0*/  LDL.LU R249, [R1+0x764] ;  /* 0x0007640001f97983 */ /* 0x000f280000300800 */
[----:B------:R-:W4:Y:S04]  /*1369e0*/  LDL.LU R250, [R1+0x768] ;  /* 0x0007680001fa7983 */ /* 0x000f280000300800 */
[----:B------:R-:W4:Y:S04]  /*1369f0*/  LDL.LU R251, [R1+0x76c] ;  /* 0x00076c0001fb7983 */ /* 0x000f280000300800 */
[----:B------:R-:W4:Y:S04]  /*136a00*/  LDL.LU.64 R72, [R1+0x4ff8] ;  /* 0x004ff80001487983 */ /* 0x000f280000300a00 */
[----:B------:R-:W4:Y:S01]  /*136a10*/  LDL.LU R20, [R1+0x750] ;  /* 0x0007500001147983 */ /* 0x000f220000300800 */
[----:B------:R-:W-:-:S02]  /*136a20*/  IMAD.X R13, R13, 0x1, R0, P0 ;  /* 0x000000010d0d7824 */ /* 0x000fc400000e0600 */
[----:B------:R-:W-:Y:S01]  /*136a30*/  IMAD.X R10, R11, 0x1, R0, P1 ;  /* 0x000000010b0a7824 */ /* 0x000fe200008e0600 */
[----:B--2---:R-:W-:-:S05]  /*136a40*/  IADD3 R4, P2, R8, R252, RZ ;  /* 0x000000fc08047210 */ /* 0x004fca0007f5e0ff */
[----:B------:R1:W-:Y:S04]  /*136a50*/  STL [R1+0x7a8], R4 ;  /* 0x0007a80401007387 */ /* 0x0003e80000100800 */
[----:B------:R-:W2:Y:S04]  /*136a60*/  LDL.LU R21, [R1+0x754] ;  /* 0x0007540001157983 */ /* 0x000ea80000300800 */
[----:B------:R-:W2:Y:S04]  /*136a70*/  LDL.LU R22, [R1+0x758] ;  /* 0x0007580001167983 */ /* 0x000ea80000300800 */
[----:B------:R-:W2:Y:S04]  /*136a80*/  LDL.LU R23, [R1+0x75c] ;  /* 0x00075c0001177983 */ /* 0x000ea80000300800 */
[----:B------:R-:W2:Y:S04]  /*136a90*/  LDL.LU.64 R48, [R1+0x4ff0] ;  /* 0x004ff00001307983 */ /* 0x000ea80000300a00 */
[----:B-1----:R-:W2:Y:S04]  /*136aa0*/  LDL.LU.64 R4, [R1+0x4fe8] ;  /* 0x004fe80001047983 */ /* 0x002ea80000300a00 */
[----:B------:R1:W-:Y:S04]  /*136ab0*/  STL [R1+0x79c], R13 ;  /* 0x00079c0d01007387 */ /* 0x0003e80000100800 */
[----:B------:R3:W-:Y:S01]  /*136ac0*/  STL [R1+0x7a0], R10 ;  /* 0x0007a00a01007387 */ /* 0x0007e20000100800 */
[----:B-1----:R-:W-:-:S02]  /*136ad0*/  IMAD.X R13, R9, 0x1, R0, P2 ;  /* 0x00000001090d7824 */ /* 0x002fc400010e0600 */
[----:B---3--:R-:W-:Y:S01]  /*136ae0*/  HMMA.1688.F32.TF32 R8, R228, R146, R244 ;  /* 0x00000092e408723c */ /* 0x008fe200000810f4 */
[----:B------:R-:W-:-:S05]  /*136af0*/  IADD3 R12, P0, R6, R252, RZ ;  /* 0x000000fc060c7210 */ /* 0x000fca0007f1e0ff */
[----:B------:R1:W-:Y:S04]  /*136b00*/  STL [R1+0x7ac], R12 ;  /* 0x0007ac0c01007387 */ /* 0x0003e80000100800 */
[----:B-1----:R-:W3:Y:S04]  /*136b10*/  LDL.LU R12, [R1+0x4a0] ;  /* 0x0004a000010c7983 */ /* 0x002ee80000300800 */
[----:B------:R1:W-:Y:S09]  /*136b20*/  STL [R1+0x7a4], R13 ;  /* 0x0007a40d01007387 */ /* 0x0003f20000100800 */
[----:B------:R4:W-:Y:S04]  /*136b30*/  STL.64 [R1+0x5e0], R8 ;  /* 0x0005e00801007387 */ /* 0x0009e80000100a00 */
[----:B------:R4:W-:Y:S04]  /*136b40*/  STL.64 [R1+0x5e8], R10 ;  /* 0x0005e80a01007387 */ /* 0x0009e80000100a00 */
[----:B-1----:R-:W3:Y:S04]  /*136b50*/  LDL.LU R13, [R1+0x4a4] ;  /* 0x0004a400010d7983 */ /* 0x002ee80000300800 */
[----:B------:R-:W3:Y:S04]  /*136b60*/  LDL.LU R14, [R1+0x4a8] ;  /* 0x0004a800010e7983 */ /* 0x000ee80000300800 */
[----:B------:R-:W3:Y:S04]  /*136b70*/  LDL.LU R15, [R1+0x4ac] ;  /* 0x0004ac00010f7983 */ /* 0x000ee80000300800 */
[----:B------:R-:W3:Y:S01]  /*136b80*/  LDL.LU.64 R18, [R1+0x4fe0] ;  /* 0x004fe00001127983 */ /* 0x000ee20000300a00 */
[----:B----4-:R-:W-:-:S05]  /*136b90*/  IADD3 R8, P1, R72, R252, RZ ;  /* 0x000000fc48087210 */ /* 0x010fca0007f3e0ff */
[----:B------:R1:W-:Y:S04]  /*136ba0*/  STL [R1+0x790], R8 ;  /* 0x0007900801007387 */ /* 0x0003e80000100800 */
[----:B------:R-:W4:Y:S04]  /*136bb0*/  LDL.LU.64 R16, [R1+0x4fd8] ;  /* 0x004fd80001107983 */ /* 0x000f280000300a00 */
[----:B------:R-:W4:Y:S01]  /*136bc0*/  LDL.LU.64 R10, [R1+0x4fd0] ;  /* 0x004fd000010a7983 */ /* 0x000f220000300a00 */
[----:B------:R-:W-:Y:S01]  /*136bd0*/  HMMA.1688.F32.TF32 R248, R228, R86, R248 ;  /* 0x00000056e4f8723c */ /* 0x000fe200000810f8 */
[----:B------:R-:W-:-:S05]  /*136be0*/  IADD3.X R6, R7, R0, RZ, P0, !PT ;  /* 0x0000000007067210 */ /* 0x000fca00007fe4ff */
[----:B------:R2:W-:Y:S04]  /*136bf0*/  STL [R1+0x788], R6 ;  /* 0x0007880601007387 */ /* 0x0005e80000100800 */
[----:B-1----:R-:W4:Y:S01]  /*136c00*/  LDL.LU.64 R8, [R1+0x4fc8] ;  /* 0x004fc80001087983 */ /* 0x002f220000300a00 */
[-C--:B--2---:R-:W-:Y:S01]  /*136c10*/  IADD3 R6, P0, R48, R252.reuse, RZ ;  /* 0x000000fc30067210 */ /* 0x084fe20007f1e0ff */
[----:B------:R-:W-:Y:S01]  /*136c20*/  HMMA.1688.F32.TF32 R20, R228, R90, R20 ;  /* 0x0000005ae414723c */ /* 0x000fe20000081014 */
[----:B------:R-:W-:-:S03]  /*136c30*/  IADD3 R45, P2, R4, R252, RZ ;  /* 0x000000fc042d7210 */ /* 0x000fc60007f5e0ff */
[----:B------:R1:W-:Y:S01]  /*136c40*/  STL [R1+0x794], R6 ;  /* 0x0007940601007387 */ /* 0x0003e20000100800 */
[----:B------:R-:W-:-:S03]  /*136c50*/  IMAD.X R49, R49, 0x1, R0, P0 ;  /* 0x0000000131317824 */ /* 0x000fc600000e0600 */
[----:B-1----:R-:W2:Y:S04]  /*136c60*/  LDL.LU.64 R6, [R1+0x4fc0] ;  /* 0x004fc00001067983 */ /* 0x002ea80000300a00 */
[----:B------:R1:W-:Y:S04]  /*136c70*/  STL [R1+0x798], R45 ;  /* 0x0007982d01007387 */ /* 0x0003e80000100800 */
[----:B------:R-:W2:Y:S04]  /*136c80*/  LDL.LU R244, [R1+0x490] ;  /* 0x0004900001f47983 */ /* 0x000ea80000300800 */
[----:B------:R-:W2:Y:S04]  /*136c90*/  LDL.LU R245, [R1+0x494] ;  /* 0x0004940001f57983 */ /* 0x000ea80000300800 */
[----:B------:R-:W2:Y:S04]  /*136ca0*/  LDL.LU R246, [R1+0x498] ;  /* 0x0004980001f67983 */ /* 0x000ea80000300800 */
[----:B------:R-:W2:Y:S01]  /*136cb0*/  LDL.LU R247, [R1+0x49c] ;  /* 0x00049c0001f77983 */ /* 0x000ea20000300800 */
[----:B------:R-:W-:-:S02]  /*136cc0*/  IMAD.X R48, R5, 0x1, R0, P2 ;  /* 0x0000000105307824 */ /* 0x000fc400010e0600 */
[----:B-1----:R-:W-:-:S05]  /*136cd0*/  IMAD.X R45, R73, 0x1, R0, P1 ;  /* 0x00000001492d7824 */ /* 0x002fca00008e0600 */
[----:B------:R3:W-:Y:S04]  /*136ce0*/  STL [R1+0x78c], R45 ;  /* 0x00078c2d01007387 */ /* 0x0007e80000100800 */
[----:B------:R-:W-:Y:S04]  /*136cf0*/  STL.64 [R1+0xe30], R248 ;  /* 0x000e30f801007387 */ /* 0x000fe80000100a00 */
[----:B------:R-:W-:Y:S04]  /*136d00*/  STL.64 [R1+0xe38], R250 ;  /* 0x000e38fa01007387 */ /* 0x000fe80000100a00 */
[----:B------:R-:W-:Y:S04]  /*136d10*/  STL [R1+0x774], R49 ;  /* 0x0007743101007387 */ /* 0x000fe80000100800 */
[----:B------:R-:W2:Y:S04]  /*136d20*/  LDL.LU.64 R4, [R1+0x4fb8] ;  /* 0x004fb80001047983 */ /* 0x000ea80000300a00 */
[----:B------:R4:W-:Y:S01]  /*136d30*/  STL [R1+0x778], R48 ;  /* 0x0007783001007387 */ /* 0x0009e20000100800 */
[----:B---3--:R-:W-:-:S05]  /*136d40*/  IADD3 R45, P0, R18, R252, RZ ;  /* 0x000000fc122d7210 */ /* 0x008fca0007f1e0ff */
[----:B------:R1:W-:Y:S01]  /*136d50*/  STL [R1+0x77c], R45 ;  /* 0x00077c2d01007387 */ /* 0x0003e20000100800 */
[----:B------:R-:W-:Y:S02]  /*136d60*/  IADD3.X R18, R19, R0, RZ, P0, !PT ;  /* 0x0000000013127210 */ /* 0x000fe400007fe4ff */
[-C--:B----4-:R-:W-:Y:S02]  /*136d70*/  IADD3 R48, P1, R16, R252.reuse, RZ ;  /* 0x000000fc10307210 */ /* 0x090fe40007f3e0ff */
[----:B-1----:R-:W-:-:S03]  /*136d80*/  IADD3 R45, P2, R10, R252, RZ ;  /* 0x000000fc0a2d7210 */ /* 0x002fc60007f5e0ff */
[----:B------:R-:W-:Y:S04]  /*136d90*/  STL [R1+0x780], R48 ;  /* 0x0007803001007387 */ /* 0x000fe80000100800 */
[----:B------:R-:W-:Y:S04]  /*136da0*/  STL [R1+0x784], R45 ;  /* 0x0007842d01007387 */ /* 0x000fe80000100800 */
[----:B------:R-:W-:Y:S04]  /*136db0*/  STL.64 [R1+0xfc0], R20 ;  /* 0x000fc01401007387 */ /* 0x000fe80000100a00 */
[----:B------:R-:W-:Y:S04]  /*136dc0*/  STL.64 [R1+0xfc8], R22 ;  /* 0x000fc81601007387 */ /* 0x000fe80000100a00 */
[----:B------:R1:W-:Y:S04]  /*136dd0*/  STL [R1+0x760], R18 ;  /* 0x0007601201007387 */ /* 0x0003e80000100800 */
[----:B-1----:R-:W3:Y:S01]  /*136de0*/  LDL.LU.64 R18, [R1+0x4fb0] ;  /* 0x004fb00001127983 */ /* 0x002ee20000300a00 */
[----:B------:R-:W-:-:S02]  /*136df0*/  IMAD.X R16, R17, 0x1, R0, P1 ;  /* 0x0000000111107824 */ /* 0x000fc400008e0600 */
[----:B------:R-:W-:-:S03]  /*136e00*/  IMAD.X R10, R11, 0x1, R0, P2 ;  /* 0x000000010b0a7824 */ /* 0x000fc600010e0600 */
[----:B------:R-:W-:Y:S04]  /*136e10*/  STL [R1+0x764], R16 ;  /* 0x0007641001007387 */ /* 0x000fe80000100800 */
[----:B------:R2:W-:Y:S04]  /*136e20*/  STL [R1+0x768], R10 ;  /* 0x0007680a01007387 */ /* 0x0005e80000100800 */
[----:B------:R-:W4:Y:S01]  /*136e30*/  LDL.LU.64 R48, [R1+0x4fa8] ;  /* 0x004fa80001307983 */ /* 0x000f220000300a00 */
[----:B------:R-:W-:Y:S01]  /*136e40*/  HMMA.1688.F32.TF32 R228, R228, R94, R12 ;  /* 0x0000005ee4e4723c */ /* 0x000fe2000008100c */
[----:B------:R-:W-:-:S05]  /*136e50*/  IADD3 R11, P0, R8, R252, RZ ;  /* 0x000000fc080b7210 */ /* 0x000fca0007f1e0ff */
[----:B------:R-:W-:Y:S04]  /*136e60*/  STL [R1+0x76c], R11 ;  /* 0x00076c0b01007387 */ /* 0x000fe80000100800 */
[----:B------:R-:W4:Y:S01]  /*136e70*/  LDL.LU R20, [R1+0x480] ;  /* 0x0004800001147983 */ /* 0x000f220000300800 */
[----:B------:R-:W-:Y:S01]  /*136e80*/  IMAD.X R8, R9, 0x1, R0, P0 ;  /* 0x0000000109087824 */ /* 0x000fe200000e0600 */
[----:B--2---:R-:W-:-:S05]  /*136e90*/  IADD3 R10, P1, R6, R252, RZ ;  /* 0x000000fc060a7210 */ /* 0x004fca0007f3e0ff */
[----:B------:R1:W-:Y:S04]  /*136ea0*/  STL [R1+0x770], R10 ;  /* 0x0007700a01007387 */ /* 0x0003e80000100800 */
[----:B------:R-:W2:Y:S04]  /*136eb0*/  LDL.LU R21, [R1+0x484] ;  /* 0x0004840001157983 */ /* 0x000ea80000300800 */
[----:B------:R-:W2:Y:S04]  /*136ec0*/  LDL.LU R22, [R1+0x488] ;  /* 0x0004880001167983 */ /* 0x000ea80000300800 */
[----:B------:R-:W2:Y:S04]  /*136ed0*/  LDL.LU R23, [R1+0x48c] ;  /* 0x00048c0001177983 */ /* 0x000ea80000300800 */
[----:B------:R-:W2:Y:S04]  /*136ee0*/  LDL.LU R12, [R1+0x470] ;  /* 0x00047000010c7983 */ /* 0x000ea80000300800 */
[----:B------:R-:W-:Y:S04]  /*136ef0*/  STL.64 [R1+0x11f0], R228 ;  /* 0x0011f0e401007387 */ /* 0x000fe80000100a00 */
[----:B------:R1:W-:Y:S01]  /*136f00*/  STL.64 [R1+0x11f8], R230 ;  /* 0x0011f8e601007387 */ /* 0x0003e20000100a00 */
[----:B------:R-:W-:-:S02]  /*136f10*/  IADD3.X R7, R7, R0, RZ, P1, !PT ;  /* 0x0000000007077210 */ /* 0x000fc40000ffe4ff */
[----:B-1----:R-:W-:Y:S01]  /*136f20*/  IADD3 R10, P2, R4, R252, RZ ;  /* 0x000000fc040a7210 */ /* 0x002fe20007f5e0ff */
[----:B------:R-:W-:Y:S04]  /*136f30*/  HMMA.1688.F32.TF32 R228, R232, R98, R244 ;  /* 0x00000062e8e4723c */ /* 0x000fe800000810f4 */
[----:B------:R-:W-:Y:S04]  /*136f40*/  STL [R1+0x758], R10 ;  /* 0x0007580a01007387 */ /* 0x000fe80000100800 */
[----:B------:R-:W2:Y:S04]  /*136f50*/  LDL.LU R13, [R1+0x474] ;  /* 0x00047400010d7983 */ /* 0x000ea80000300800 */
[----:B------:R-:W2:Y:S04]  /*136f60*/  LDL.LU R14, [R1+0x478] ;  /* 0x00047800010e7983 */ /* 0x000ea80000300800 */
[----:B------:R-:W2:Y:S04]  /*136f70*/  LDL.LU R15, [R1+0x47c] ;  /* 0x00047c00010f7983 */ /* 0x000ea80000300800 */
[----:B------:R1:W-:Y:S01]  /*136f80*/  STL [R1+0x53c], R8 ;  /* 0x00053c0801007387 */ /* 0x0003e20000100800 */
[----:B------:R-:W-:-:S03]  /*136f90*/  IMAD.X R4, R5, 0x1, R0, P2 ;  /* 0x0000000105047824 */ /* 0x000fc600010e0600 */
[----:B------:R-:W-:Y:S04]  /*136fa0*/  STL [R1+0x750], R7 ;  /* 0x0007500701007387 */ /* 0x000fe80000100800 */
[----:B------:R-:W2:Y:S01]  /*136fb0*/  LDL.LU.64 R16, [R1+0x4fa0] ;  /* 0x004fa00001107983 */ /* 0x000ea20000300a00 */
[----:B---3--:R-:W-:-:S05]  /*136fc0*/  IADD3 R6, P0, R18, R252, RZ ;  /* 0x000000fc12067210 */ /* 0x008fca0007f1e0ff */
[----:B------:R-:W-:Y:S04]  /*136fd0*/  STL [R1+0x75c], R6 ;  /* 0x00075c0601007387 */ /* 0x000fe80000100800 */
[----:B------:R3:W-:Y:S04]  /*136fe0*/  STL [R1+0x754], R4 ;  /* 0x0007540401007387 */ /* 0x0007e80000100800 */
[----:B-1----:R-:W2:Y:S04]  /*136ff0*/  LDL.LU.64 R8, [R1+0x4f98] ;  /* 0x004f980001087983 */ /* 0x002ea80000300a00 */
[----:B------:R-:W-:Y:S04]  /*137000*/  STL.64 [R1+0x1a00], R228 ;  /* 0x001a00e401007387 */ /* 0x000fe80000100a00 */
[----:B------:R-:W-:Y:S04]  /*137010*/  STL.64 [R1+0x1a08], R230 ;  /* 0x001a08e601007387 */ /* 0x000fe80000100a00 */
[----:B---3--:R-:W3:Y:S04]  /*137020*/  LDL.LU.64 R4, [R1+0x4f90] ;  /* 0x004f900001047983 */ /* 0x008ee80000300a00 */
[----:B------:R-:W3:Y:S01]  /*137030*/  LDL.LU.64 R10, [R1+0x4f88] ;  /* 0x004f8800010a7983 */ /* 0x000ee20000300a00 */
[----:B----4-:R-:W-:-:S05]  /*137040*/  IADD3 R6, P1, R48, R252, RZ ;  /* 0x000000fc30067210 */ /* 0x010fca0007f3e0ff */
[----:B------:R1:W-:Y:S04]  /*137050*/  STL [R1+0x530], R6 ;  /* 0x0005300601007387 */ /* 0x0003e80000100800 */
        /* <DEDUP_REMOVED lines=8> */
[----:B------:R-:W4:Y:S01]  /*1370e0*/  LDL.LU R247, [R1+0x45c] ;  /* 0x00045c0001f77983 */ /* 0x000f220000300800 */
[----:B------:R-:W-:-:S03]  /*1370f0*/  IMAD.X R72, R19, 0x1, R0, P0 ;  /* 0x0000000113487824 */ /* 0x000fc600000e0600 */
[----:B------:R-:W4:Y:S04]  /*137100*/  LDL.LU.64 R18, [R1+0x4f78] ;  /* 0x004f780001127983 */ /* 0x000f280000300a00 */
[----:B------:R-:W-:Y:S01]  /*137110*/  STL [R1+0x528], R72 ;  /* 0x0005284801007387 */ /* 0x000fe20000100800 */
[----:B--2---:R-:W-:Y:S01]  /*137120*/  HMMA.1688.F32.TF32 R20, R232, R106, R20 ;  /* 0x0000006ae814723c */ /* 0x004fe20000081014 */
[----:B------:R-:W-:-:S05]  /*137130*/  IADD3 R45, P0, R16, R252, RZ ;  /* 0x000000fc102d7210 */ /* 0x000fca0007f1e0ff */
[----:B------:R1:W-:Y:S01]  /*137140*/  STL [R1+0x534], R45 ;  /* 0x0005342d01007387 */ /* 0x0003e20000100800 */
[----:B------:R-:W-:Y:S01]  /*137150*/  IADD3.X R17, R17, R0, RZ, P0, !PT ;  /* 0x0000000011117210 */ /* 0x000fe200007fe4ff */
[----:B-1----:R-:W-:Y:S01]  /*137160*/  IMAD.X R45, R49, 0x1, R0, P1 ;  /* 0x00000001312d7824 */ /* 0x002fe200008e0600 */
[----:B------:R-:W-:-:S05]  /*137170*/  IADD3 R72, P2, R8, R252, RZ ;  /* 0x000000fc08487210 */ /* 0x000fca0007f5e0ff */
[----:B------:R-:W-:Y:S01]  /*137180*/  STL [R1+0x538], R72 ;  /* 0x0005384801007387 */ /* 0x000fe20000100800 */
[----:B------:R-:W-:-:S03]  /*137190*/  IMAD.X R16, R9, 0x1, R0, P2 ;  /* 0x0000000109107824 */ /* 0x000fc600010e0600 */
[----:B------:R-:W-:Y:S05]  /*1371a0*/  STL [R1+0x52c], R45 ;  /* 0x00052c2d01007387 */ /* 0x000fea0000100800 */
[----:B------:R-:W-:Y:S01]  /*1371b0*/  STL.64 [R1+0x19f0], R20 ;  /* 0x0019f01401007387 */ /* 0x000fe20000100a00 */
[----:B---3--:R-:W-:-:S03]  /*1371c0*/  IADD3 R9, P0, R4, R252, RZ ;  /* 0x000000fc04097210 */ /* 0x008fc60007f1e0ff */
[----:B------:R-:W-:Y:S01]  /*1371d0*/  STL.64 [R1+0x19f8], R22 ;  /* 0x0019f81601007387 */ /* 0x000fe20000100a00 */
[----:B------:R-:W-:-:S03]  /*1371e0*/  IADD3 R8, P1, R10, R252, RZ ;  /* 0x000000fc0a087210 */ /* 0x000fc60007f3e0ff */
[----:B------:R-:W-:Y:S04]  /*1371f0*/  STL [R1+0x514], R17 ;  /* 0x0005141101007387 */ /* 0x000fe80000100800 */
[----:B------:R1:W-:Y:S04]  /*137200*/  STL [R1+0x518], R16 ;  /* 0x0005181001007387 */ /* 0x0003e80000100800 */
[----:B-1----:R-:W2:Y:S04]  /*137210*/  LDL.LU.64 R16, [R1+0x4f70] ;  /* 0x004f700001107983 */ /* 0x002ea80000300a00 */
[----:B------:R-:W-:Y:S04]  /*137220*/  STL [R1+0x51c], R9 ;  /* 0x00051c0901007387 */ /* 0x000fe80000100800 */
[----:B------:R1:W-:Y:S01]  /*137230*/  STL [R1+0x520], R8 ;  /* 0x0005200801007387 */ /* 0x0003e20000100800 */
[----:B------:R-:W-:Y:S03]  /*137240*/  HMMA.1688.F32.TF32 R20, R232, R170, R12 ;  /* 0x000000aae814723c */ /* 0x000fe6000008100c */
[----:B-1----:R-:W3:Y:S01]  /*137250*/  LDL.LU.64 R8, [R1+0x4f68] ;  /* 0x004f680001087983 */ /* 0x002ee20000300a00 */
[----:B----4-:R-:W-:-:S03]  /*137260*/  IADD3 R45, P2, R6, R252, RZ ;  /* 0x000000fc062d7210 */ /* 0x010fc60007f5e0ff */
[--C-:B------:R-:W-:Y:S02]  /*137270*/  IMAD.X R12, R5, 0x1, R0.reuse, P0 ;  /* 0x00000001050c7824 */ /* 0x100fe400000e0600 */
[----:B------:R-:W-:Y:S01]  /*137280*/  IMAD.X R10, R11, 0x1, R0, P1 ;  /* 0x000000010b0a7824 */ /* 0x000fe200008e0600 */
[----:B------:R-:W-:Y:S04]  /*137290*/  STL [R1+0x524], R45 ;  /* 0x0005242d01007387 */ /* 0x000fe80000100800 */
[----:B------:R-:W4:Y:S01]  /*1372a0*/  LDL.LU.64 R4, [R1+0x4f60] ;  /* 0x004f600001047983 */ /* 0x000f220000300a00 */
[----:B------:R-:W-:Y:S02]  /*1372b0*/  IADD3.X R7, R7, R0, RZ, P2, !PT ;  /* 0x0000000007077210 */ /* 0x000fe400017fe4ff */
[----:B------:R-:W-:-:S06]  /*1372c0*/  IADD3 R6, P0, R18, R252, RZ ;  /* 0x000000fc12067210 */ /* 0x000fcc0007f1e0ff */
[----:B------:R1:W-:Y:S04]  /*1372d0*/  STL.64 [R1+0x19e0], R20 ;  /* 0x0019e01401007387 */ /* 0x0003e80000100a00 */
[----:B------:R-:W-:Y:S04]  /*1372e0*/  STL.64 [R1+0x19e8], R22 ;  /* 0x0019e81601007387 */ /* 0x000fe80000100a00 */
[----:B------:R1:W-:Y:S04]  /*1372f0*/  STL [R1+0x500], R12 ;  /* 0x0005000c01007387 */ /* 0x0003e80000100800 */
[----:B------:R1:W-:Y:S04]  /*137300*/  STL [R1+0x504], R10 ;  /* 0x0005040a01007387 */ /* 0x0003e80000100800 */
[----:B-1----:R-:W4:Y:S04]  /*137310*/  LDL.LU.64 R20, [R1+0x4f58] ;  /* 0x004f580001147983 */ /* 0x002f280000300a00 */
[----:B------:R-:W-:Y:S04]  /*137320*/  STL [R1+0x508], R7 ;  /* 0x0005080701007387 */ /* 0x000fe80000100800 */
[----:B------:R-:W4:Y:S04]  /*137330*/  LDL.LU R12, [R1+0x440] ;  /* 0x00044000010c7983 */ /* 0x000f280000300800 */
[----:B------:R1:W-:Y:S04]  /*137340*/  STL [R1+0x50c], R6 ;  /* 0x00050c0601007387 */ /* 0x0003e80000100800 */
[----:B------:R-:W4:Y:S04]  /*137350*/  LDL.LU R13, [R1+0x444] ;  /* 0x00044400010d7983 */ /* 0x000f280000300800 */
[----:B------:R-:W4:Y:S04]  /*137360*/  LDL.LU R14, [R1+0x448] ;  /* 0x00044800010e7983 */ /* 0x000f280000300800 */
[----:B------:R-:W4:Y:S04]  /*137370*/  LDL.LU R15, [R1+0x44c] ;  /* 0x00044c00010f7983 */ /* 0x000f280000300800 */
[----:B------:R-:W4:Y:S04]  /*137380*/  LDL.LU.64 R10, [R1+0x4f50] ;  /* 0x004f5000010a7983 */ /* 0x000f280000300a00 */
[----:B-1----:R-:W4:Y:S01]  /*137390*/  LDL.LU.64 R6, [R1+0x4f48] ;  /* 0x004f480001067983 */ /* 0x002f220000300a00 */
[----:B------:R-:W-:Y:S01]  /*1373a0*/  HMMA.1688.F32.TF32 R228, R232, R46, R248 ;  /* 0x0000002ee8e4723c */ /* 0x000fe200000810f8 */
[----:B------:R-:W-:Y:S01]  /*1373b0*/  IMAD.X R18, R19, 0x1, R0, P0 ;  /* 0x0000000113127824 */ /* 0x000fe200000e0600 */
[----:B--2---:R-:W-:-:S05]  /*1373c0*/  IADD3 R23, P1, R16, R252, RZ ;  /* 0x000000fc10177210 */ /* 0x004fca0007f3e0ff */
[----:B------:R-:W-:Y:S01]  /*1373d0*/  STL [R1+0x510], R23 ;  /* 0x0005101701007387 */ /* 0x000fe20000100800 */
[----:B------:R-:W-:-:S15]  /*1373e0*/  IMAD.X R16, R17, 0x1, R0, P1 ;  /* 0x0000000111107824 */ /* 0x000fde00008e0600 */
[----:B------:R-:W-:Y:S04]  /*1373f0*/  STL.64 [R1+0x19c0], R228 ;  /* 0x0019c0e401007387 */ /* 0x000fe80000100a00 */
[----:B------:R-:W-:Y:S01]  /*137400*/  STL.64 [R1+0x19c8], R230 ;  /* 0x0019c8e601007387 */ /* 0x000fe20000100a00 */
[----:B---3--:R-:W-:-:S05]  /*137410*/  IADD3 R22, P2, R8, R252, RZ ;  /* 0x000000fc08167210 */ /* 0x008fca0007f5e0ff */
[----:B------:R-:W-:Y:S04]  /*137420*/  STL [R1+0x4f8], R22 ;  /* 0x0004f81601007387 */ /* 0x000fe80000100800 */
[----:B------:R-:W-:Y:S04]  /*137430*/  STL [R1+0x4ec], R18 ;  /* 0x0004ec1201007387 */ /* 0x000fe80000100800 */
[----:B------:R1:W-:Y:S02]  /*137440*/  STL [R1+0x4f0], R16 ;  /* 0x0004f01001007387 */ /* 0x0003e40000100800 */
[----:B-1----:R-:W-:Y:S01]  /*137450*/  HMMA.1688.F32.TF32 R16, R232, R50, R244 ;  /* 0x00000032e810723c */ /* 0x002fe200000810f4 */
[----:B----4-:R-:W-:Y:S01]  /*137460*/  IADD3 R22, P0, R4, R252, RZ ;  /* 0x000000fc04167210 */ /* 0x010fe20007f1e0ff */
[----:B------:R-:W-:-:S04]  /*137470*/  IMAD.X R8, R9, 0x1, R0, P2 ;  /* 0x0000000109087824 */ /* 0x000fc800010e0600 */
[----:B------:R-:W-:Y:S04]  /*137480*/  STL [R1+0x4fc], R22 ;  /* 0x0004fc1601007387 */ /* 0x000fe80000100800 */
[----:B------:R-:W2:Y:S04]  /*137490*/  LDL.LU R244, [R1+0x430] ;  /* 0x0004300001f47983 */ /* 0x000ea80000300800 */
[----:B------:R1:W-:Y:S01]  /*1374a0*/  STL [R1+0x4f4], R8 ;  /* 0x0004f40801007387 */ /* 0x0003e20000100800 */
[----:B------:R-:W-:Y:S02]  /*1374b0*/  IADD3 R9, P1, R20, R252, RZ ;  /* 0x000000fc14097210 */ /* 0x000fe40007f3e0ff */
[----:B-1----:R-:W-:-:S02]  /*1374c0*/  IADD3.X R8, R5, R0, RZ, P0, !PT ;  /* 0x0000000005087210 */ /* 0x002fc400007fe4ff */
[----:B------:R-:W-:-:S04]  /*1374d0*/  IADD3 R5, P0, R10, R252, RZ ;  /* 0x000000fc0a057210 */ /* 0x000fc80007f1e0ff */
[----:B------:R-:W-:Y:S04]  /*1374e0*/  STL.64 [R1+0x1b50], R16 ;  /* 0x001b501001007387 */ /* 0x000fe80000100a00 */
[----:B------:R-:W-:Y:S04]  /*1374f0*/  STL.64 [R1+0x1b58], R18 ;  /* 0x001b581201007387 */ /* 0x000fe80000100a00 */
[----:B------:R-:W2:Y:S04]  /*137500*/  LDL.LU R245, [R1+0x434] ;  /* 0x0004340001f57983 */ /* 0x000ea80000300800 */
[----:B------:R-:W2:Y:S04]  /*137510*/  LDL.LU R246, [R1+0x438] ;  /* 0x0004380001f67983 */ /* 0x000ea80000300800 */
[----:B------:R-:W2:Y:S01]  /*137520*/  LDL.LU R247, [R1+0x43c] ;  /* 0x00043c0001f77983 */ /* 0x000ea20000300800 */
[----:B------:R-:W-:-:S03]  /*137530*/  IADD3 R4, P2, R6, R252, RZ ;  /* 0x000000fc06047210 */ /* 0x000fc60007f5e0ff */
[----:B------:R-:W-:Y:S04]  /*137540*/  STL [R1+0x4e0], R9 ;  /* 0x0004e00901007387 */ /* 0x000fe80000100800 */
[----:B------:R1:W-:Y:S04]  /*137550*/  STL [R1+0x4d8], R8 ;  /* 0x0004d80801007387 */ /* 0x0003e80000100800 */
[----:B------:R-:W3:Y:S04]  /*137560*/  LDL.LU R248, [R1+0x420] ;  /* 0x0004200001f87983 */ /* 0x000ee80000300800 */
[----:B------:R-:W-:Y:S04]  /*137570*/  STL [R1+0x4e4], R5 ;  /* 0x0004e40501007387 */ /* 0x000fe80000100800 */
[----:B------:R4:W-:Y:S04]  /*137580*/  STL [R1+0x4e8], R4 ;  /* 0x0004e80401007387 */ /* 0x0009e80000100800 */
[----:B------:R-:W3:Y:S04]  /*137590*/  LDL.LU R249, [R1+0x424] ;  /* 0x0004240001f97983 */ /* 0x000ee80000300800 */
[----:B------:R-:W3:Y:S04]  /*1375a0*/  LDL.LU R250, [R1+0x428] ;  /* 0x0004280001fa7983 */ /* 0x000ee80000300800 */
[----:B------:R-:W3:Y:S04]  /*1375b0*/  LDL.LU R251, [R1+0x42c] ;  /* 0x00042c0001fb7983 */ /* 0x000ee80000300800 */
[----:B------:R-:W2:Y:S04]  /*1375c0*/  LDL.LU.64 R48, [R1+0x4f40] ;  /* 0x004f400001307983 */ /* 0x000ea80000300a00 */
[----:B-1----:R-:W3:Y:S01]  /*1375d0*/  LDL.LU.64 R8, [R1+0x4f38] ;  /* 0x004f380001087983 */ /* 0x002ee20000300a00 */
[----:B------:R-:W-:Y:S03]  /*1375e0*/  HMMA.1688.F32.TF32 R12, R232, R182, R12 ;  /* 0x000000b6e80c723c */ /* 0x000fe6000008100c */
[----:B----4-:R-:W4:Y:S04]  /*1375f0*/  LDL.LU.64 R4, [R1+0x4f30] ;  /* 0x004f300001047983 */ /* 0x010f280000300a00 */
[----:B------:R-:W4:Y:S01]  /*137600*/  LDL.LU R16, [R1+0x410] ;  /* 0x0004100001107983 */ /* 0x000f220000300800 */
[----:B------:R-:W-:-:S03]  /*137610*/  IMAD.X R20, R21, 0x1, R0, P1 ;  /* 0x0000000115147824 */ /* 0x000fc600008e0600 */
[----:B------:R-:W4:Y:S04]  /*137620*/  LDL.LU R17, [R1+0x414] ;  /* 0x0004140001117983 */ /* 0x000f280000300800 */
[----:B------:R-:W4:Y:S04]  /*137630*/  LDL.LU R18, [R1+0x418] ;  /* 0x0004180001127983 */ /* 0x000f280000300800 */
[----:B------:R-:W4:Y:S04]  /*137640*/  LDL.LU R19, [R1+0x41c] ;  /* 0x00041c0001137983 */ /* 0x000f280000300800 */
[----:B------:R-:W4:Y:S04]  /*137650*/  LDL.LU.64 R22, [R1+0x4f28] ;  /* 0x004f280001167983 */ /* 0x000f280000300a00 */
[----:B------:R1:W-:Y:S01]  /*137660*/  STL [R1+0x4dc], R20 ;  /* 0x0004dc1401007387 */ /* 0x0003e20000100800 */
[----:B------:R-:W-:-:S02]  /*137670*/  IMAD.X R11, R11, 0x1, R0, P0 ;  /* 0x000000010b0b7824 */ /* 0x000fc400000e0600 */
[----:B------:R-:W-:Y:S01]  /*137680*/  IMAD.X R10, R7, 0x1, R0, P2 ;  /* 0x00000001070a7824 */ /* 0x000fe200010e0600 */
[----:B-1----:R-:W4:Y:S04]  /*137690*/  LDL.LU.64 R20, [R1+0x4f20] ;  /* 0x004f200001147983 */ /* 0x002f280000300a00 */
[----:B------:R1:W-:Y:S04]  /*1376a0*/  STL.64 [R1+0x1b40], R12 ;  /* 0x001b400c01007387 */ /* 0x0003e80000100a00 */
[----:B------:R1:W-:Y:S04]  /*1376b0*/  STL.64 [R1+0x1b48], R14 ;  /* 0x001b480e01007387 */ /* 0x0003e80000100a00 */
[----:B-1----:R-:W4:Y:S04]  /*1376c0*/  LDL.LU R12, [R1+0x740] ;  /* 0x00074000010c7983 */ /* 0x002f280000300800 */
[----:B------:R-:W4:Y:S04]  /*1376d0*/  LDL.LU R13, [R1+0x744] ;  /* 0x00074400010d7983 */ /* 0x000f280000300800 */
[----:B------:R-:W4:Y:S04]  /*1376e0*/  LDL.LU R14, [R1+0x748] ;  /* 0x00074800010e7983 */ /* 0x000f280000300800 */
[----:B------:R-:W4:Y:S04]  /*1376f0*/  LDL.LU R15, [R1+0x74c] ;  /* 0x00074c00010f7983 */ /* 0x000f280000300800 */
[----:B------:R-:W-:Y:S04]  /*137700*/  STL [R1+0x4c4], R11 ;  /* 0x0004c40b01007387 */ /* 0x000fe80000100800 */
[----:B------:R1:W-:Y:S04]  /*137710*/  STL [R1+0x4c8], R10 ;  /* 0x0004c80a01007387 */ /* 0x0003e80000100800 */
[----:B-1----:R-:W4:Y:S01]  /*137720*/  LDL.LU.64 R10, [R1+0x4f18] ;  /* 0x004f1800010a7983 */ /* 0x002f220000300a00 */
[----:B--2---:R-:W-:-:S02]  /*137730*/  IADD3 R7, P0, R48, R252, RZ ;  /* 0x000000fc30077210 */ /* 0x004fc40007f1e0ff */
[----:B---3--:R-:W-:-:S03]  /*137740*/  IADD3 R6, P1, R8, R252, RZ ;  /* 0x000000fc08067210 */ /* 0x008fc60007f3e0ff */
[----:B------:R-:W-:Y:S04]  /*137750*/  STL [R1+0x4cc], R7 ;  /* 0x0004cc0701007387 */ /* 0x000fe80000100800 */
[----:B------:R1:W-:Y:S04]  /*137760*/  STL [R1+0x4d0], R6 ;  /* 0x0004d00601007387 */ /* 0x0003e80000100800 */
[----:B-1----:R-:W2:Y:S01]  /*137770*/  LDL.LU.64 R6, [R1+0x4f10] ;  /* 0x004f100001067983 */ /* 0x002ea20000300a00 */
[----:B------:R-:W-:Y:S01]  /*137780*/  HMMA.1688.F32.TF32 R228, R232, R186, R244 ;  /* 0x000000bae8e4723c */ /* 0x000fe200000810f4 */
[----:B----4-:R-:W-:-:S05]  /*137790*/  IADD3 R45, P2, R4, R252, RZ ;  /* 0x000000fc042d7210 */ /* 0x010fca0007f5e0ff */
[----:B------:R1:W-:Y:S01]  /*1377a0*/  STL [R1+0x4d4], R45 ;  /* 0x0004d42d01007387 */ /* 0x0003e20000100800 */
[----:B------:R-:W-:Y:S01]  /*1377b0*/  IADD3.X R49, R49, R0, RZ, P0, !PT ;  /* 0x0000000031317210 */ /* 0x000fe200007fe4ff */
[----:B------:R-:W-:Y:S01]  /*1377c0*/  IMAD.X R48, R9, 0x1, R0, P1 ;  /* 0x0000000109307824 */ /* 0x000fe200008e0600 */
[----:B------:R-:W-:-:S14]  /*1377d0*/  HMMA.1688.F32.TF32 R16, R232, R130, R16 ;  /* 0x00000082e810723c */ /* 0x000fdc0000081010 */
[----:B------:R-:W-:Y:S04]  /*1377e0*/  STL.64 [R1+0x1b30], R228 ;  /* 0x001b30e401007387 */ /* 0x000fe80000100a00 */
[----:B------:R3:W-:Y:S01]  /*1377f0*/  STL.64 [R1+0x1b38], R230 ;  /* 0x001b38e601007387 */ /* 0x0007e20000100a00 */
[----:B-1----:R-:W-:-:S03]  /*137800*/  IMAD.X R45, R5, 0x1, R0, P2 ;  /* 0x00000001052d7824 */ /* 0x002fc600010e0600 */
[----:B------:R-:W-:Y:S04]  /*137810*/  STL [R1+0x4b0], R49 ;  /* 0x0004b03101007387 */ /* 0x000fe80000100800 */
[----:B------:R-:W4:Y:S01]  /*137820*/  LDL.LU.64 R8, [R1+0x5100] ;  /* 0x0051000001087983 */ /* 0x000f220000300a00 */
[----:B---3--:R-:W-:Y:S03]  /*137830*/  HMMA.1688.F32.TF32 R228, R232, R126, R248 ;  /* 0x0000007ee8e4723c */ /* 0x008fe600000810f8 */
[----:B------:R1:W-:Y:S04]  /*137840*/  STL [R1+0x4b4], R48 ;  /* 0x0004b43001007387 */ /* 0x0003e80000100800 */
[----:B------:R-:W3:Y:S04]  /*137850*/  LDL.LU.64 R4, [R1+0x50f8] ;  /* 0x0050f80001047983 */ /* 0x000ee80000300a00 */
[----:B------:R1:W-:Y:S04]  /*137860*/  STL [R1+0x4b8], R45 ;  /* 0x0004b82d01007387 */ /* 0x0003e80000100800 */
[----:B------:R-:W3:Y:S01]  /*137870*/  LDL.LU R244, [R1+0x730] ;  /* 0x0007300001f47983 */ /* 0x000ee20000300800 */
[----:B-1----:R-:W-:-:S02]  /*137880*/  IADD3 R48, P0, R22, R252, RZ ;  /* 0x000000fc16307210 */ /* 0x002fc40007f1e0ff */
[----:B------:R-:W-:-:S03]  /*137890*/  IADD3 R45, P1, R20, R252, RZ ;  /* 0x000000fc142d7210 */ /* 0x000fc60007f3e0ff */
[----:B------:R-:W-:Y:S04]  /*1378a0*/  STL [R1+0x4bc], R48 ;  /* 0x0004bc3001007387 */ /* 0x000fe80000100800 */
[----:B------:R1:W-:Y:S04]  /*1378b0*/  STL [R1+0x4c0], R45 ;  /* 0x0004c02d01007387 */ /* 0x0003e80000100800 */
[----:B------:R-:W3:Y:S04]  /*1378c0*/  LDL.LU R245, [R1+0x734] ;  /* 0x0007340001f57983 */ /* 0x000ee80000300800 */
[----:B------:R-:W3:Y:S01]  /*1378d0*/  LDL.LU R246, [R1+0x738] ;  /* 0x0007380001f67983 */ /* 0x000ee20000300800 */
[----:B------:R-:W-:-:S03]  /*1378e0*/  IMAD.X R23, R23, 0x1, R0, P0 ;  /* 0x0000000117177824 */ /* 0x000fc600000e0600 */
[----:B------:R-:W3:Y:S04]  /*1378f0*/  LDL.LU R247, [R1+0x73c] ;  /* 0x00073c0001f77983 */ /* 0x000ee80000300800 */
[----:B------:R-:W-:Y:S01]  /*137900*/  STL.64 [R1+0x1a50], R228 ;  /* 0x001a50e401007387 */ /* 0x000fe20000100a00 */
[----:B------:R-:W-:Y:S02]  /*137910*/  IADD3.X R20, R21, R0, RZ, P1, !PT ;  /* 0x0000000015147210 */ /* 0x000fe40000ffe4ff */
[----:B-1----:R-:W-:Y:S01]  /*137920*/  IADD3 R45, P2, R10, R252, RZ ;  /* 0x000000fc0a2d7210 */ /* 0x002fe20007f5e0ff */
[----:B------:R-:W-:Y:S01]  /*137930*/  STL.64 [R1+0x1a58], R230 ;  /* 0x001a58e601007387 */ /* 0x000fe20000100a00 */
[----:B------:R-:W-:Y:S01]  /*137940*/  HMMA.1688.F32.TF32 R12, R232, R242, R12 ;  /* 0x000000f2e80c723c */ /* 0x000fe2000008100c */
[----:B------:R-:W-:Y:S01]  /*137950*/  IMAD.MOV.U32 R185, RZ, RZ, R124 ;  /* 0x000000ffffb97224 */ /* 0x000fe200078e007c */
[----:B------:R-:W-:Y:S01]  /*137960*/  MOV R184, R125 ;  /* 0x0000007d00b87202 */ /* 0x000fe20000000f00 */
[----:B------:R-:W-:Y:S01]  /*137970*/  IMAD.X R10, R11, 0x1, R0, P2 ;  /* 0x000000010b0a7824 */ /* 0x000fe200010e0600 */
[----:B------:R-:W-:Y:S04]  /*137980*/  STL [R1+0x4a8], R45 ;  /* 0x0004a82d01007387 */ /* 0x000fe80000100800 */
[----:B------:R-:W-:Y:S01]  /*137990*/  STL [R1+0x49c], R23 ;  /* 0x00049c1701007387 */ /* 0x000fe20000100800 */
[----:B------:R-:W-:-:S02]  /*1379a0*/  IMAD.MOV.U32 R169, RZ, RZ, R84 ;  /* 0x000000ffffa97224 */ /* 0x000fc400078e0054 */
[----:B------:R-:W-:Y:S01]  /*1379b0*/  IMAD.MOV.U32 R190, RZ, RZ, R144 ;  /* 0x000000ffffbe7224 */ /* 0x000fe200078e0090 */
[----:B--2---:R-:W-:Y:S02]  /*1379c0*/  IADD3 R22, P0, R6, R252, RZ ;  /* 0x000000fc06167210 */ /* 0x004fe40007f1e0ff */
[----:B------:R-:W-:Y:S01]  /*1379d0*/  MOV R191, R145 ;  /* 0x0000009100bf7202 */ /* 0x000fe20000000f00 */
[----:B------:R-:W-:Y:S04]  /*1379e0*/  LDS R228, [R3+UR10+0x3c680] ;  /* 0x03c6800a03e47984 */ /* 0x000fe80008000800 */
[----:B------:R-:W-:Y:S04]  /*1379f0*/  STL [R1+0x4ac], R22 ;  /* 0x0004ac1601007387 */ /* 0x000fe80000100800 */
[----:B------:R-:W-:Y:S01]  /*137a00*/  STL [R1+0x4a0], R20 ;  /* 0x0004a01401007387 */ /* 0x000fe20000100800 */
[----:B------:R-:W-:-:S03]  /*137a10*/  IMAD.X R6, R7, 0x1, R0, P0 ;  /* 0x0000000107067824 */ /* 0x000fc600000e0600 */
[----:B------:R-:W-:Y:S04]  /*137a20*/  STL [R1+0x4a4], R10 ;  /* 0x0004a40a01007387 */ /* 0x000fe80000100800 */
[----:B------:R-:W-:Y:S04]  /*137a30*/  STL.64 [R1+0x1a40], R16 ;  /* 0x001a401001007387 */ /* 0x000fe80000100a00 */
[----:B------:R-:W-:Y:S04]  /*137a40*/  STL.64 [R1+0x1a48], R18 ;  /* 0x001a481201007387 */ /* 0x000fe80000100a00 */
[----:B------:R1:W-:Y:S04]  /*137a50*/  STL [R1+0x490], R6 ;  /* 0x0004900601007387 */ /* 0x0003e80000100800 */
[----:B------:R-:W-:Y:S04]  /*137a60*/  LDS R230, [R3+UR10+0x3e680] ;  /* 0x03e6800a03e67984 */ /* 0x000fe80008000800 */
[----:B------:R-:W-:Y:S04]  /*137a70*/  LDS R229, [R239+UR10+0x3c680] ;  /* 0x03c6800aefe57984 */ /* 0x000fe80008000800 */
[----:B------:R-:W2:Y:S04]  /*137a80*/  LDS R231, [R239+UR10+0x3e680] ;  /* 0x03e6800aefe77984 */ /* 0x000ea80008000800 */
[----:B-1----:R-:W2:Y:S01]  /*137a90*/  LDL.LU.64 R6, [R1+0x50f0] ;  /* 0x0050f00001067983 */ /* 0x002ea20000300a00 */
[----:B----4-:R-:W-:-:S05]  /*137aa0*/  IADD3 R11, P0, R8, R252, RZ ;  /* 0x000000fc080b7210 */ /* 0x010fca0007f1e0ff */
[----:B------:R-:W-:Y:S01]  /*137ab0*/  STL [R1+0x494], R11 ;  /* 0x0004940b01007387 */ /* 0x000fe20000100800 */
[----:B---3--:R-:W-:-:S05]  /*137ac0*/  IADD3 R10, P1, R4, R252, RZ ;  /* 0x000000fc040a7210 */ /* 0x008fca0007f3e0ff */
[----:B------:R1:W-:Y:S04]  /*137ad0*/  STL [R1+0x498], R10 ;  /* 0x0004980a01007387 */ /* 0x0003e80000100800 */
[----:B------:R-:W3:Y:S04]  /*137ae0*/  LDL.LU R20, [R1+0x720] ;  /* 0x0007200001147983 */ /* 0x000ee80000300800 */
[----:B------:R-:W-:Y:S04]  /*137af0*/  STL.64 [R1+0x1a30], R12 ;  /* 0x001a300c01007387 */ /* 0x000fe80000100a00 */
[----:B------:R-:W-:Y:S04]  /*137b00*/  STL.64 [R1+0x1a38], R14 ;  /* 0x001a380e01007387 */ /* 0x000fe80000100a00 */
[----:B------:R-:W3:Y:S04]  /*137b10*/  LDL.LU R21, [R1+0x724] ;  /* 0x0007240001157983 */ /* 0x000ee80000300800 */
[----:B------:R-:W3:Y:S04]  /*137b20*/  LDL.LU R22, [R1+0x728] ;  /* 0x0007280001167983 */ /* 0x000ee80000300800 */
[----:B------:R-:W3:Y:S04]  /*137b30*/  LDL.LU R23, [R1+0x72c] ;  /* 0x00072c0001177983 */ /* 0x000ee80000300800 */
[----:B------:R-:W4:Y:S01]  /*137b40*/  LDL.LU.64 R72, [R1+0x50e8] ;  /* 0x0050e80001487983 */ /* 0x000f220000300a00 */
[----:B-1----:R-:W-:-:S03]  /*137b50*/  IMAD.X R10, R9, 0x1, R0, P0 ;  /* 0x00000001090a7824 */ /* 0x002fc600000e0600 */
[----:B------:R-:W4:Y:S04]  /*137b60*/  LDL.LU R16, [R1+0x710] ;  /* 0x0007100001107983 */ /* 0x000f280000300800 */
[----:B------:R-:W4:Y:S04]  /*137b70*/  LDL.LU R17, [R1+0x714] ;  /* 0x0007140001117983 */ /* 0x000f280000300800 */
[----:B------:R-:W4:Y:S04]  /*137b80*/  LDL.LU R18, [R1+0x718] ;  /* 0x0007180001127983 */ /* 0x000f280000300800 */
[----:B------:R-:W4:Y:S04]  /*137b90*/  LDL.LU R19, [R1+0x71c] ;  /* 0x00071c0001137983 */ /* 0x000f280000300800 */
[----:B------:R-:W-:Y:S04]  /*137ba0*/  STL [R1+0x484], R10 ;  /* 0x0004840a01007387 */ /* 0x000fe80000100800 */
[----:B------:R-:W4:Y:S01]  /*137bb0*/  LDL.LU.64 R48, [R1+0x50e0] ;  /* 0x0050e00001307983 */ /* 0x000f220000300a00 */
[----:B------:R-:W-:-:S02]  /*137bc0*/  IADD3.X R8, R5, R0, RZ, P1, !PT ;  /* 0x0000000005087210 */ /* 0x000fc40000ffe4ff */
[----:B--2---:R-:W-:-:S05]  /*137bd0*/  IADD3 R9, P0, R6, R252, RZ ;  /* 0x000000fc06097210 */ /* 0x004fca0007f1e0ff */
[----:B------:R-:W-:Y:S04]  /*137be0*/  STL [R1+0x48c], R9 ;  /* 0x00048c0901007387 */ /* 0x000fe80000100800 */
[----:B------:R-:W2:Y:S04]  /*137bf0*/  LDL.LU.64 R4, [R1+0x50d8] ;  /* 0x0050d80001047983 */ /* 0x000ea80000300a00 */
[----:B------:R1:W-:Y:S04]  /*137c00*/  STL [R1+0x488], R8 ;  /* 0x0004880801007387 */ /* 0x0003e80000100800 */
[----:B------:R-:W2:Y:S01]  /*137c10*/  LDL.LU R248, [R1+0x700] ;  /* 0x0007000001f87983 */ /* 0x000ea20000300800 */
[----:B-1----:R-:W-:Y:S01]  /*137c20*/  HMMA.1688.F32.TF32 R8, R232, R74, R244 ;  /* 0x0000004ae808723c */ /* 0x002fe200000810f4 */
[----:B------:R-:W-:-:S05]  /*137c30*/  IMAD.X R7, R7, 0x1, R0, P0 ;  /* 0x0000000107077824 */ /* 0x000fca00000e0600 */
[----:B---3--:R-:W-:-:S15]  /*137c40*/  HMMA.1688.F32.TF32 R20, R232, R142, R20 ;  /* 0x0000008ee814723c */ /* 0x008fde0000081014 */
[----:B------:R-:W-:-:S02]  /*137c50*/  NOP ;  /* 0x0000000000007918 */ /* 0x000fc40000000000 */
[----:B------:R4:W-:Y:S04]  /*137c60*/  STL.64 [R1+0x1a20], R8 ;  /* 0x001a200801007387 */ /* 0x0009e80000100a00 */
[----:B------:R1:W-:Y:S04]  /*137c70*/  STL.64 [R1+0x1a28], R10 ;  /* 0x001a280a01007387 */ /* 0x0003e80000100a00 */
[----:B------:R-:W3:Y:S04]  /*137c80*/  LDL.LU R249, [R1+0x704] ;  /* 0x0007040001f97983 */ /* 0x000ee80000300800 */
[----:B------:R-:W3:Y:S04]  /*137c90*/  LDL.LU R250, [R1+0x708] ;  /* 0x0007080001fa7983 */ /* 0x000ee80000300800 */
[----:B------:R-:W3:Y:S04]  /*137ca0*/  LDL.LU R251, [R1+0x70c] ;  /* 0x00070c0001fb7983 */ /* 0x000ee80000300800 */
[----:B------:R-:W3:Y:S04]  /*137cb0*/  LDL.LU.64 R14, [R1+0x50d0] ;  /* 0x0050d000010e7983 */ /* 0x000ee80000300a00 */
[----:B------:R-:W3:Y:S01]  /*137cc0*/  LDL.LU.64 R12, [R1+0x50c8] ;  /* 0x0050c800010c7983 */ /* 0x000ee20000300a00 */
[----:B----4-:R-:W-:-:S05]  /*137cd0*/  IADD3 R8, P1, R72, R252, RZ ;  /* 0x000000fc48087210 */ /* 0x010fca0007f3e0ff */
[----:B------:R4:W-:Y:S04]  /*137ce0*/  STL [R1+0x478], R8 ;  /* 0x0004780801007387 */ /* 0x0009e80000100800 */
[----:B-1----:R-:W3:Y:S04]  /*137cf0*/  LDL.LU.64 R10, [R1+0x50c0] ;  /* 0x0050c000010a7983 */ /* 0x002ee80000300a00 */
[----:B------:R-:W3:Y:S04]  /*137d00*/  LDL.LU R244, [R1+0x6f0] ;  /* 0x0006f00001f47983 */ /* 0x000ee80000300800 */
[----:B------:R-:W3:Y:S01]  /*137d10*/  LDL.LU R245, [R1+0x6f4] ;  /* 0x0006f40001f57983 */ /* 0x000ee20000300800 */
[----:B------:R-:W-:-:S03]  /*137d20*/  IADD3 R6, P0, R48, R252, RZ ;  /* 0x000000fc30067210 */ /* 0x000fc60007f1e0ff */
[----:B------:R-:W3:Y:S04]  /*137d30*/  LDL.LU R246, [R1+0x6f8] ;  /* 0x0006f80001f67983 */ /* 0x000ee80000300800 */
[----:B------:R-:W3:Y:S04]  /*137d40*/  LDL.LU R247, [R1+0x6fc] ;  /* 0x0006fc0001f77983 */ /* 0x000ee80000300800 */
[----:B------:R-:W-:Y:S04]  /*137d50*/  STL [R1+0x470], R7 ;  /* 0x0004700701007387 */ /* 0x000fe80000100800 */
[----:B----4-:R-:W4:Y:S04]  /*137d60*/  LDL.LU.64 R8, [R1+0x50b8] ;  /* 0x0050b80001087983 */ /* 0x010f280000300a00 */
[----:B------:R1:W-:Y:S01]  /*137d70*/  STL [R1+0x47c], R6 ;  /* 0x00047c0601007387 */ /* 0x0003e20000100800 */
[----:B------:R-:W-:-:S03]  /*137d80*/  IMAD.X R49, R49, 0x1, R0, P0 ;  /* 0x0000000131317824 */ /* 0x000fc600000e0600 */
[----:B-1----:R-:W4:Y:S01]  /*137d90*/  LDL.LU.64 R6, [R1+0x50b0] ;  /* 0x0050b00001067983 */ /* 0x002f220000300a00 */
[----:B--2---:R-:W-:-:S05]  /*137da0*/  IADD3 R45, P2, R4, R252, RZ ;  /* 0x000000fc042d7210 */ /* 0x004fca0007f5e0ff */
[----:B------:R1:W-:Y:S04]  /*137db0*/  STL [R1+0x480], R45 ;  /* 0x0004802d01007387 */ /* 0x0003e80000100800 */
[----:B------:R-:W-:Y:S01]  /*137dc0*/  STL.64 [R1+0x1a10], R20 ;  /* 0x001a101401007387 */ /* 0x000fe20000100a00 */
[----:B-1----:R-:W-:Y:S01]  /*137dd0*/  IMAD.X R45, R73, 0x1, R0, P1 ;  /* 0x00000001492d7824 */ /* 0x002fe200008e0600 */
[----:B------:R-:W-:-:S04]  /*137de0*/  IADD3.X R48, R5, R0, RZ, P2, !PT ;  /* 0x0000000005307210 */ /* 0x000fc800017fe4ff */
[----:B------:R-:W-:Y:S04]  /*137df0*/  STL [R1+0x474], R45 ;  /* 0x0004742d01007387 */ /* 0x000fe80000100800 */
[----:B------:R1:W-:Y:S04]  /*137e00*/  STL.64 [R1+0x1a18], R22 ;  /* 0x001a181601007387 */ /* 0x0003e80000100a00 */
[----:B-1----:R-:W2:Y:S04]  /*137e10*/  LDL.LU.64 R22, [R1+0xa378] ;  /* 0x00a3780001167983 */ /* 0x002ea80000300a00 */
[----:B------:R-:W2:Y:S04]  /*137e20*/  LDL.LU.64 R20, [R1+0xa370] ;  /* 0x00a3700001147983 */ /* 0x000ea80000300a00 */
[----:B------:R-:W-:Y:S04]  /*137e30*/  STL [R1+0x45c], R49 ;  /* 0x00045c3101007387 */ /* 0x000fe80000100800 */
[----:B------:R-:W2:Y:S01]  /*137e40*/  LDL.LU.64 R4, [R1+0x50a8] ;  /* 0x0050a80001047983 */ /* 0x000ea20000300a00 */
[----:B------:R-:W-:Y:S01]  /*137e50*/  HMMA.1688.F32.TF32 R16, R232, R146, R16 ;  /* 0x00000092e810723c */ /* 0x000fe20000081010 */
[----:B---3--:R-:W-:-:S02]  /*137e60*/  IADD3 R45, P0, R14, R252, RZ ;  /* 0x000000fc0e2d7210 */ /* 0x008fc40007f1e0ff */
[----:B------:R1:W-:Y:S03]  /*137e70*/  STL [R1+0x460], R48 ;  /* 0x0004603001007387 */ /* 0x0003e60000100800 */
[----:B------:R-:W-:Y:S01]  /*137e80*/  HMMA.1688.F32.TF32 R248, R232, R86, R248 ;  /* 0x00000056e8f8723c */ /* 0x000fe200000810f8 */
[----:B------:R3:W-:Y:S01]  /*137e90*/  STL [R1+0x464], R45 ;  /* 0x0004642d01007387 */ /* 0x0007e20000100800 */
[-C--:B-1----:R-:W-:Y:S02]  /*137ea0*/  IADD3 R48, P1, R12, R252.reuse, RZ ;  /* 0x000000fc0c307210 */ /* 0x082fe40007f3e0ff */
[----:B---3--:R-:W-:-:S03]  /*137eb0*/  IADD3 R45, P2, R10, R252, RZ ;  /* 0x000000fc0a2d7210 */ /* 0x008fc60007f5e0ff */
[----:B------:R-:W-:Y:S01]  /*137ec0*/  STL [R1+0x468], R48 ;  /* 0x0004683001007387 */ /* 0x000fe20000100800 */
[----:B------:R-:W-:-:S09]  /*137ed0*/  IMAD.X R14, R15, 0x1, R0, P0 ;  /* 0x000000010f0e7824 */ /* 0x000fd200000e0600 */
[----:B------:R-:W-:Y:S04]  /*137ee0*/  STL.64 [R1+0x1dd0], R16 ;  /* 0x001dd01001007387 */ /* 0x000fe80000100a00 */
[----:B------:R-:W-:Y:S04]  /*137ef0*/  STL [R1+0x46c], R45 ;  /* 0x00046c2d01007387 */ /* 0x000fe80000100800 */
[----:B------:R1:W-:Y:S01]  /*137f00*/  STL.64 [R1+0x1dd8], R18 ;  /* 0x001dd81201007387 */ /* 0x0003e20000100a00 */
[--C-:B------:R-:W-:Y:S02]  /*137f10*/  IMAD.X R12, R13, 0x1, R0.reuse, P1 ;  /* 0x000000010d0c7824 */ /* 0x100fe400008e0600 */
[----:B------:R-:W-:Y:S01]  /*137f20*/  IMAD.X R10, R11, 0x1, R0, P2 ;  /* 0x000000010b0a7824 */ /* 0x000fe200010e0600 */
[----:B----4-:R-:W-:Y:S01]  /*137f30*/  IADD3 R11, P0, R8, R252, RZ ;  /* 0x000000fc080b7210 */ /* 0x010fe20007f1e0ff */
[----:B-1----:R-:W3:Y:S04]  /*137f40*/  LDL.LU.64 R18, [R1+0xa368] ;  /* 0x00a3680001127983 */ /* 0x002ee80000300a00 */
[----:B------:R-:W3:Y:S04]  /*137f50*/  LDL.LU.64 R16, [R1+0xa360] ;  /* 0x00a3600001107983 */ /* 0x000ee80000300a00 */
[----:B------:R-:W4:Y:S04]  /*137f60*/  LDL.LU.64 R48, [R1+0x50a0] ;  /* 0x0050a00001307983 */ /* 0x000f280000300a00 */
[----:B------:R-:W-:Y:S04]  /*137f70*/  STL [R1+0x448], R14 ;  /* 0x0004480e01007387 */ /* 0x000fe80000100800 */
[----:B------:R-:W3:Y:S04]  /*137f80*/  LDL.LU.64 R72, [R1+0x5098] ;  /* 0x0050980001487983 */ /* 0x000ee80000300a00 */
[----:B------:R1:W-:Y:S04]  /*137f90*/  STL [R1+0x44c], R12 ;  /* 0x00044c0c01007387 */ /* 0x0003e80000100800 */
[----:B------:R1:W-:Y:S01]  /*137fa0*/  STL [R1+0x450], R10 ;  /* 0x0004500a01007387 */ /* 0x0003e20000100800 */
[----:B------:R-:W-:-:S03]  /*137fb0*/  IADD3.X R9, R9, R0, RZ, P0, !PT ;  /* 0x0000000009097210 */ /* 0x000fc600007fe4ff */
[----:B-1----:R-:W3:Y:S01]  /*137fc0*/  LDL.LU R12, [R1+0x400] ;  /* 0x00040000010c7983 */ /* 0x002ee20000300800 */
[----:B------:R-:W-:-:S03]  /*137fd0*/  IADD3 R10, P1, R6, R252, RZ ;  /* 0x000000fc060a7210 */ /* 0x000fc60007f3e0ff */
[----:B------:R-:W-:Y:S04]  /*137fe0*/  STL [R1+0x454], R11 ;  /* 0x0004540b01007387 */ /* 0x000fe80000100800 */
[----:B------:R2:W-:Y:S04]  /*137ff0*/  STL [R1+0x458], R10 ;  /* 0x0004580a01007387 */ /* 0x0005e80000100800 */
[----:B------:R-:W3:Y:S04]  /*138000*/  LDL.LU R13, [R1+0x404] ;  /* 0x00040400010d7983 */ /* 0x000ee80000300800 */
[----:B------:R-:W3:Y:S04]  /*138010*/  LDL.LU R14, [R1+0x408] ;  /* 0x00040800010e7983 */ /* 0x000ee80000300800 */
[----:B------:R-:W3:Y:S04]  /*138020*/  LDL.LU R15, [R1+0x40c] ;  /* 0x00040c00010f7983 */ /* 0x000ee80000300800 */
[----:B------:R-:W-:Y:S04]  /*138030*/  STL.64 [R1+0x1f60], R248 ;  /* 0x001f60f801007387 */ /* 0x000fe80000100a00 */
[----:B------:R-:W-:Y:S01]  /*138040*/  STL.64 [R1+0x1f68], R250 ;  /* 0x001f68fa01007387 */ /* 0x000fe20000100a00 */
[----:B------:R-:W-:Y:S01]  /*138050*/  IMAD.X R8, R7, 0x1, R0, P1 ;  /* 0x0000000107087824 */ /* 0x000fe200008e0600 */
[----:B--2---:R-:W-:-:S05]  /*138060*/  IADD3 R10, P2, R4, R252, RZ ;  /* 0x000000fc040a7210 */ /* 0x004fca0007f5e0ff */
[----:B------:R-:W-:Y:S04]  /*138070*/  STL [R1+0x440], R10 ;  /* 0x0004400a01007387 */ /* 0x000fe80000100800 */
[----:B------:R-:W2:Y:S04]  /*138080*/  LDL.LU.64 R6, [R1+0x5090] ;  /* 0x0050900001067983 */ /* 0x000ea80000300a00 */
[----:B------:R-:W-:Y:S04]  /*138090*/  STL [R1+0x434], R9 ;  /* 0x0004340901007387 */ /* 0x000fe80000100800 */
[----:B------:R1:W-:Y:S02]  /*1380a0*/  STL [R1+0x438], R8 ;  /* 0x0004380801007387 */ /* 0x0003e40000100800 */
[----:B-1----:R-:W-:-:S02]  /*1380b0*/  IMAD.X R8, R5, 0x1, R0, P2 ;  /* 0x0000000105087824 */ /* 0x002fc400010e0600 */
[----:B------:R-:W2:Y:S01]  /*1380c0*/  LDL.LU.64 R4, [R1+0x5088] ;  /* 0x0050880001047983 */ /* 0x000ea20000300a00 */
[----:B------:R-:W-:Y:S01]  /*1380d0*/  HMMA.1688.F32.TF32 R244, R232, R90, R244 ;  /* 0x0000005ae8f4723c */ /* 0x000fe200000810f4 */
[----:B----4-:R-:W-:-:S05]  /*1380e0*/  IADD3 R9, P0, R48, R252, RZ ;  /* 0x000000fc30097210 */ /* 0x010fca0007f1e0ff */
[----:B------:R-:W-:Y:S04]  /*1380f0*/  STL [R1+0x444], R9 ;  /* 0x0004440901007387 */ /* 0x000fe80000100800 */
[----:B------:R3:W-:Y:S04]  /*138100*/  STL [R1+0x43c], R8 ;  /* 0x00043c0801007387 */ /* 0x0007e80000100800 */
[----:B------:R-:W4:Y:S09]  /*138110*/  LDL.LU R248, [R1+0x3e0] ;  /* 0x0003e00001f87983 */ /* 0x000f320000300800 */
[----:B------:R-:W-:Y:S04]  /*138120*/  STL.64 [R1+0x2000], R244 ;  /* 0x002000f401007387 */ /* 0x000fe80000100a00 */
[----:B------:R-:W-:Y:S01]  /*138130*/  STL.64 [R1+0x2008], R246 ;  /* 0x002008f601007387 */ /* 0x000fe20000100a00 */
[----:B---3--:R-:W-:Y:S01]  /*138140*/  IADD3 R8, P1, R72, R252, RZ ;  /* 0x000000fc48087210 */ /* 0x008fe20007f3e0ff */
[----:B------:R-:W-:-:S04]  /*138150*/  IMAD.X R48, R49, 0x1, R0, P0 ;  /* 0x0000000131307824 */ /* 0x000fc800000e0600 */
[----:B------:R1:W-:Y:S04]  /*138160*/  STL [R1+0x428], R8 ;  /* 0x0004280801007387 */ /* 0x0003e80000100800 */
[----:B------:R-:W4:Y:S04]  /*138170*/  LDL.LU R249, [R1+0x3e4] ;  /* 0x0003e40001f97983 */ /* 0x000f280000300800 */
[----:B------:R-:W4:Y:S01]  /*138180*/  LDL.LU R250, [R1+0x3e8] ;  /* 0x0003e80001fa7983 */ /* 0x000f220000300800 */
[----:B------:R-:W-:Y:S03]  /*138190*/  HMMA.1688.F32.TF32 R232, R232, R94, R12 ;  /* 0x0000005ee8e8723c */ /* 0x000fe6000008100c */
[----:B------:R-:W4:Y:S04]  /*1381a0*/  LDL.LU R251, [R1+0x3ec] ;  /* 0x0003ec0001fb7983 */ /* 0x000f280000300800 */
[----:B-1----:R-:W3:Y:S04]  /*1381b0*/  LDL.LU R8, [R1+0x3d0] ;  /* 0x0003d00001087983 */ /* 0x002ee80000300800 */
[----:B------:R-:W3:Y:S04]  /*1381c0*/  LDL.LU R9, [R1+0x3d4] ;  /* 0x0003d40001097983 */ /* 0x000ee80000300800 */
[----:B------:R-:W3:Y:S04]  /*1381d0*/  LDL.LU R10, [R1+0x3d8] ;  /* 0x0003d800010a7983 */ /* 0x000ee80000300800 */
[----:B------:R-:W3:Y:S04]  /*1381e0*/  LDL.LU R11, [R1+0x3dc] ;  /* 0x0003dc00010b7983 */ /* 0x000ee80000300800 */
[----:B------:R-:W4:Y:S04]  /*1381f0*/  LDL.LU.64 R124, [R1+0x5080] ;  /* 0x00508000017c7983 */ /* 0x000f280000300a00 */
[----:B------:R1:W-:Y:S04]  /*138200*/  STL [R1+0x420], R48 ;  /* 0x0004203001007387 */ /* 0x0003e80000100800 */
[----:B------:R-:W3:Y:S04]  /*138210*/  LDL.LU.64 R96, [R1+0x5078] ;  /* 0x0050780001607983 */ /* 0x000ee80000300a00 */
[----:B-1----:R-:W3:Y:S01]  /*138220*/  LDL.LU.64 R48, [R1+0x5070] ;  /* 0x0050700001307983 */ /* 0x002ee20000300a00 */
[----:B------:R-:W-:-:S02]  /*138230*/  IMAD.MOV.U32 R145, RZ, RZ, R92 ;  /* 0x000000ffff917224 */ /* 0x000fc400078e005c */
[----:B------:R-:W-:Y:S01]  /*138240*/  IMAD.MOV.U32 R144, RZ, RZ, R93 ;  /* 0x000000ffff907224 */ /* 0x000fe200078e005d */
[----:B--2---:R-:W-:-:S05]  /*138250*/  IADD3 R45, P0, R6, R252, RZ ;  /* 0x000000fc062d7210 */ /* 0x004fca0007f1e0ff */
[----:B------:R1:W-:Y:S04]  /*138260*/  STL [R1+0x42c], R45 ;  /* 0x00042c2d01007387 */ /* 0x0003e80000100800 */
[----:B------:R-:W2:Y:S01]  /*138270*/  LDL.LU R244, [R1+0x3c0] ;  /* 0x0003c00001f47983 */ /* 0x000ea20000300800 */
[----:B------:R-:W-:Y:S02]  /*138280*/  IADD3 R84, P2, R4, R252, RZ ;  /* 0x000000fc04547210 */ /* 0x000fe40007f5e0ff */
[----:B-1----:R-:W-:-:S03]  /*138290*/  IADD3.X R45, R73, R0, RZ, P1, !PT ;  /* 0x00000000492d7210 */ /* 0x002fc60000ffe4ff */
[----:B------:R-:W-:Y:S04]  /*1382a0*/  STL [R1+0x430], R84 ;  /* 0x0004305401007387 */ /* 0x000fe80000100800 */
[----:B------:R-:W-:Y:S04]  /*1382b0*/  STL [R1+0x424], R45 ;  /* 0x0004242d01007387 */ /* 0x000fe80000100800 */
[----:B------:R-:W2:Y:S04]  /*1382c0*/  LDL.LU R245, [R1+0x3c4] ;  /* 0x0003c40001f57983 */ /* 0x000ea80000300800 */
[----:B------:R-:W2:Y:S04]  /*1382d0*/  LDL.LU R246, [R1+0x3c8] ;  /* 0x0003c80001f67983 */ /* 0x000ea80000300800 */
[----:B------:R-:W2:Y:S04]  /*1382e0*/  LDL.LU R247, [R1+0x3cc] ;  /* 0x0003cc0001f77983 */ /* 0x000ea80000300800 */
[----:B------:R-:W2:Y:S04]  /*1382f0*/  LDL.LU.64 R92, [R1+0x5068] ;  /* 0x00506800015c7983 */ /* 0x000ea80000300a00 */
[----:B------:R-:W2:Y:S04]  /*138300*/  LDL.LU.64 R14, [R1+0xa358] ;  /* 0x00a35800010e7983 */ /* 0x000ea80000300a00 */
[----:B------:R-:W2:Y:S04]  /*138310*/  LDL.LU.64 R12, [R1+0xa350] ;  /* 0x00a35000010c7983 */ /* 0x000ea80000300a00 */
[----:B------:R1:W-:Y:S04]  /*138320*/  STL.64 [R1+0x21d0], R232 ;  /* 0x0021d0e801007387 */ /* 0x0003e80000100a00 */
[----:B------:R1:W-:Y:S04]  /*138330*/  STL.64 [R1+0x21d8], R234 ;  /* 0x0021d8ea01007387 */ /* 0x0003e80000100a00 */
[----:B-1----:R-:W2:Y:S04]  /*138340*/  LDL.LU R232, [R1+0x3f0] ;  /* 0x0003f00001e87983 */ /* 0x002ea80000300800 */
[----:B------:R-:W2:Y:S04]  /*138350*/  LDL.LU R233, [R1+0x3f4] ;  /* 0x0003f40001e97983 */ /* 0x000ea80000300800 */
[----:B------:R-:W2:Y:S04]  /*138360*/  LDL.LU R234, [R1+0x3f8] ;  /* 0x0003f80001ea7983 */ /* 0x000ea80000300800 */
[----:B------:R-:W2:Y:S01]  /*138370*/  LDL.LU R235, [R1+0x3fc] ;  /* 0x0003fc0001eb7983 */ /* 0x000ea20000300800 */
[----:B------:R-:W-:-:S02]  /*138380*/  IMAD.MOV.U32 R202, RZ, RZ, R140 ;  /* 0x000000ffffca7224 */ /* 0x000fc400078e008c */
[----:B------:R-:W-:Y:S02]  /*138390*/  IMAD.MOV.U32 R203, RZ, RZ, R141 ;  /* 0x000000ffffcb7224 */ /* 0x000fe400078e008d */
[----:B------:R-:W-:Y:S01]  /*1383a0*/  IMAD.MOV.U32 R141, RZ, RZ, R88 ;  /* 0x000000ffff8d7224 */ /* 0x000fe200078e0058 */
[----:B------:R-:W-:Y:S02]  /*1383b0*/  MOV R140, R89 ;  /* 0x00000059008c7202 */ /* 0x000fe40000000f00 */
[----:B------:R-:W2:Y:S01]  /*1383c0*/  LDL.LU.64 R88, [R1+0x5060] ;  /* 0x0050600001587983 */ /* 0x000ea20000300a00 */
[----:B------:R-:W-:Y:S02]  /*1383d0*/  IMAD.MOV.U32 R168, RZ, RZ, R85 ;  /* 0x000000ffffa87224 */ /* 0x000fe400078e0055 */
[--C-:B------:R-:W-:Y:S01]  /*1383e0*/  IMAD.X R6, R7, 0x1, R0.reuse, P0 ;  /* 0x0000000107067824 */ /* 0x100fe200000e0600 */
[----:B------:R-:W2:Y:S01]  /*1383f0*/  LDL.LU.64 R84, [R1+0x5058] ;  /* 0x0050580001547983 */ /* 0x000ea20000300a00 */
[----:B------:R-:W-:-:S03]  /*138400*/  IMAD.X R5, R5, 0x1, R0, P2 ;  /* 0x0000000105057824 */ /* 0x000fc600010e0600 */
[----:B------:R1:W-:Y:S04]  /*138410*/  STL [R1+0x40c], R6 ;  /* 0x00040c0601007387 */ /* 0x0003e80000100800 */
[----:B-1----:R-:W2:Y:S01]  /*138420*/  LDL.LU.64 R6, [R1+0x5050] ;  /* 0x0050500001067983 */ /* 0x002ea20000300a00 */
[-C--:B----4-:R-:W-:Y:S02]  /*138430*/  IADD3 R4, P0, R124, R252.reuse, RZ ;  /* 0x000000fc7c047210 */ /* 0x090fe40007f1e0ff */
[-C--:B---3--:R-:W-:Y:S01]  /*138440*/  IADD3 R72, P1, R96, R252.reuse, RZ ;  /* 0x000000fc60487210 */ /* 0x088fe20007f3e0ff */
[----:B------:R-:W-:Y:S04]  /*138450*/  STL [R1+0x410], R5 ;  /* 0x0004100501007387 */ /* 0x000fe80000100800 */
[----:B------:R1:W-:Y:S01]  /*138460*/  STL [R1+0x414], R4 ;  /* 0x0004140401007387 */ /* 0x0003e20000100800 */
[----:B------:R-:W-:Y:S01]  /*138470*/  IMAD.X R124, R125, 0x1, R0, P0 ;  /* 0x000000017d7c7824 */ /* 0x000fe200000e0600 */
[----:B------:R-:W-:-:S02]  /*138480*/  IADD3 R45, P2, R48, R252, RZ ;  /* 0x000000fc302d7210 */ /* 0x000fc40007f5e0ff */
[----:B-1----:R-:W3:Y:S04]  /*138490*/  LDL.LU.64 R4, [R1+0x5048] ;  /* 0x0050480001047983 */ /* 0x002ee80000300a00 */
[----:B------:R1:W-:Y:S04]  /*1384a0*/  STL [R1+0x418], R72 ;  /* 0x0004184801007387 */ /* 0x0003e80000100800 */
[----:B------:R4:W-:Y:S01]  /*1384b0*/  STL [R1+0x41c], R45 ;  /* 0x00041c2d01007387 */ /* 0x0009e20000100800 */
[----:B------:R-:W-:-:S03]  /*1384c0*/  IADD3.X R97, R97, R0, RZ, P1, !PT ;  /* 0x0000000061617210 */ /* 0x000fc60000ffe4ff */
[----:B-1----:R-:W3:Y:S01]  /*1384d0*/  LDL.LU.64 R72, [R1+0x5040] ;  /* 0x0050400001487983 */ /* 0x002ee20000300a00 */
[----:B----4-:R-:W-:Y:S01]  /*1384e0*/  IMAD.X R45, R49, 0x1, R0, P2 ;  /* 0x00000001312d7824 */ /* 0x010fe200010e0600 */
[----:B--2---:R-:W-:-:S15]  /*1384f0*/  HMMA.1688.F32.TF32 R232, R228, R98, R232 ;  /* 0x00000062e4e8723c */ /* 0x004fde00000810e8 */
[----:B------:R-:W-:-:S08]  /*138500*/  NOP ;  /* 0x0000000000007918 */ /* 0x000fd00000000000 */
[----:B------:R-:W-:Y:S04]  /*138510*/  STL.64 [R1+0x1b0], R232 ;  /* 0x0001b0e801007387 */ /* 0x000fe80000100a00 */
[----:B------:R1:W-:Y:S04]  /*138520*/  STL.64 [R1+0x1b8], R234 ;  /* 0x0001b8ea01007387 */ /* 0x0003e80000100a00 */
[----:B------:R-:W-:Y:S04]  /*138530*/  STL [R1+0x3f8], R124 ;  /* 0x0003f87c01007387 */ /* 0x000fe80000100800 */
[----:B------:R-:W-:Y:S04]  /*138540*/  STL [R1+0x3fc], R97 ;  /* 0x0003fc6101007387 */ /* 0x000fe80000100800 */
[----:B------:R-:W2:Y:S01]  /*138550*/  LDL.LU.64 R48, [R1+0x5038] ;  /* 0x0050380001307983 */ /* 0x000ea20000300a00 */
[----:B-1----:R-:W-:Y:S01]  /*138560*/  HMMA.1688.F32.TF32 R232, R228, R106, R248 ;  /* 0x0000006ae4e8723c */ /* 0x002fe200000810f8 */
[----:B------:R-:W-:-:S02]  /*138570*/  IADD3 R96, P0, R92, R252, RZ ;  /* 0x000000fc5c607210 */ /* 0x000fc40007f1e0ff */
[----:B------:R1:W-:Y:S04]  /*138580*/  STL [R1+0x400], R45 ;  /* 0x0004002d01007387 */ /* 0x0003e80000100800 */
[----:B------:R4:W-:Y:S01]  /*138590*/  STL [R1+0x404], R96 ;  /* 0x0004046001007387 */ /* 0x0009e20000100800 */
[----:B-1----:R-:W-:-:S05]  /*1385a0*/  IADD3 R45, P1, R88, R252, RZ ;  /* 0x000000fc582d7210 */ /* 0x002fca0007f3e0ff */
[----:B------:R-:W-:Y:S10]  /*1385b0*/  STL [R1+0x408], R45 ;  /* 0x0004082d01007387 */ /* 0x000ff40000100800 */
[----:B------:R-:W-:Y:S04]  /*1385c0*/  STL.64 [R1+0x1a0], R232 ;  /* 0x0001a0e801007387 */ /* 0x000fe80000100a00 */
[----:B------:R1:W-:Y:S01]  /*1385d0*/  STL.64 [R1+0x1a8], R234 ;  /* 0x0001a8ea01007387 */ /* 0x0003e20000100a00 */
[----:B----4-:R-:W-:Y:S01]  /*1385e0*/  IADD3 R96, P2, R84, R252, RZ ;  /* 0x000000fc54607210 */ /* 0x010fe20007f5e0ff */
[----:B-1----:R-:W-:Y:S01]  /*1385f0*/  HMMA.1688.F32.TF32 R232, R228, R170, R8 ;  /* 0x000000aae4e8723c */ /* 0x002fe20000081008 */
[----:B------:R-:W-:-:S02]  /*138600*/  IMAD.X R45, R93, 0x1, R0, P0 ;  /* 0x000000015d2d7824 */ /* 0x000fc400000e0600 */
[----:B------:R-:W-:Y:S01]  /*138610*/  IMAD.X R89, R89, 0x1, R0, P1 ;  /* 0x0000000159597824 */ /* 0x000fe200008e0600 */
[----:B------:R-:W-:Y:S01]  /*138620*/  STL [R1+0x3f0], R96 ;  /* 0x0003f06001007387 */ /* 0x000fe20000100800 */
[----:B------:R-:W-:-:S03]  /*138630*/  IADD3 R88, P0, R6, R252, RZ ;  /* 0x000000fc06587210 */ /* 0x000fc60007f1e0ff */
[----:B------:R1:W-:Y:S04]  /*138640*/  STL [R1+0x3e4], R45 ;  /* 0x0003e42d01007387 */ /* 0x0003e80000100800 */
[----:B------:R-:W-:Y:S01]  /*138650*/  STL [R1+0x3e8], R89 ;  /* 0x0003e85901007387 */ /* 0x000fe20000100800 */
[----:B---3--:R-:W-:-:S03]  /*138660*/  IADD3 R8, P1, R4, R252, RZ ;  /* 0x000000fc04087210 */ /* 0x008fc60007f3e0ff */
[----:B------:R-:W-:Y:S01]  /*138670*/  STL [R1+0x3f4], R88 ;  /* 0x0003f45801007387 */ /* 0x000fe20000100800 */
[----:B------:R-:W-:Y:S01]  /*138680*/  IMAD.X R7, R7, 0x1, R0, P0 ;  /* 0x0000000107077824 */ /* 0x000fe200000e0600 */
[----:B-1----:R-:W-:Y:S02]  /*138690*/  IADD3.X R45, R85, R0, RZ, P2, !PT ;  /* 0x00000000552d7210 */ /* 0x002fe400017fe4ff */
[----:B------:R-:W-:-:S03]  /*1386a0*/  IADD3 R6, P0, R72, R252, RZ ;  /* 0x000000fc48067210 */ /* 0x000fc60007f1e0ff */
[----:B------:R-:W-:Y:S04]  /*1386b0*/  STL [R1+0x3ec], R45 ;  /* 0x0003ec2d01007387 */ /* 0x000fe80000100800 */
[----:B------:R-:W-:Y:S04]  /*1386c0*/  STL.64 [R1+0x580], R232 ;  /* 0x000580e801007387 */ /* 0x000fe80000100a00 */
[----:B------:R-:W-:Y:S04]  /*1386d0*/  STL.64 [R1+0x588], R234 ;  /* 0x000588ea01007387 */ /* 0x000fe80000100a00 */
[----:B------:R1:W-:Y:S04]  /*1386e0*/  STL [R1+0x3d8], R8 ;  /* 0x0003d80801007387 */ /* 0x0003e80000100800 */
[----:B-1----:R-:W3:Y:S04]  /*1386f0*/  LDL.LU R8, [R1+0x3b0] ;  /* 0x0003b00001087983 */ /* 0x002ee80000300800 */
[----:B------:R-:W-:Y:S04]  /*138700*/  STL [R1+0x3d0], R7 ;  /* 0x0003d00701007387 */ /* 0x000fe80000100800 */
[----:B------:R2:W-:Y:S01]  /*138710*/  STL [R1+0x3dc], R6 ;  /* 0x0003dc0601007387 */ /* 0x0005e20000100800 */
[----:B------:R-:W-:Y:S03]  /*138720*/  HMMA.1688.F32.TF32 R232, R228, R46, R244 ;  /* 0x0000002ee4e8723c */ /* 0x000fe600000810f4 */
[----:B------:R-:W3:Y:S04]  /*138730*/  LDL.LU R9, [R1+0x3b4] ;  /* 0x0003b40001097983 */ /* 0x000ee80000300800 */
[----:B------:R-:W3:Y:S04]  /*138740*/  LDL.LU R10, [R1+0x3b8] ;  /* 0x0003b800010a7983 */ /* 0x000ee80000300800 */
[----:B------:R-:W3:Y:S01]  /*138750*/  LDL.LU R11, [R1+0x3bc] ;  /* 0x0003bc00010b7983 */ /* 0x000ee20000300800 */
[----:B------:R-:W-:-:S02]  /*138760*/  IMAD.X R4, R5, 0x1, R0, P1 ;  /* 0x0000000105047824 */ /* 0x000fc400008e0600 */
[----:B------:R-:W-:Y:S01]  /*138770*/  IMAD.X R88, R73, 0x1, R0, P0 ;  /* 0x0000000149587824 */ /* 0x000fe200000e0600 */
[----:B--2---:R-:W-:-:S05]  /*138780*/  IADD3 R6, P2, R48, R252, RZ ;  /* 0x000000fc30067210 */ /* 0x004fca0007f5e0ff */
[----:B------:R-:W-:Y:S04]  /*138790*/  STL [R1+0x3e0], R6 ;  /* 0x0003e00601007387 */ /* 0x000fe80000100800 */
[----:B------:R-:W2:Y:S04]  /*1387a0*/  LDL.LU.64 R84, [R1+0x5108] ;  /* 0x0051080001547983 */ /* 0x000ea80000300a00 */
[----:B------:R1:W-:Y:S01]  /*1387b0*/  STL [R1+0x3d4], R4 ;  /* 0x0003d40401007387 */ /* 0x0003e20000100800 */
[----:B------:R-:W-:-:S03]  /*1387c0*/  IADD3.X R45, R49, R0, RZ, P2, !PT ;  /* 0x00000000312d7210 */ /* 0x000fc600017fe4ff */
[----:B-1----:R-:W4:Y:S04]  /*1387d0*/  LDL.LU R4, [R1+0x3a0] ;  /* 0x0003a00001047983 */ /* 0x002f280000300800 */
[----:B------:R1:W-:Y:S04]  /*1387e0*/  STL.64 [R1+0x570], R232 ;  /* 0x000570e801007387 */ /* 0x0003e80000100a00 */
[----:B------:R1:W-:Y:S04]  /*1387f0*/  STL.64 [R1+0x578], R234 ;  /* 0x000578ea01007387 */ /* 0x0003e80000100a00 */
[----:B------:R-:W4:Y:S04]  /*138800*/  LDL.LU R5, [R1+0x3a4] ;  /* 0x0003a40001057983 */ /* 0x000f280000300800 */
[----:B------:R-:W4:Y:S04]  /*138810*/  LDL.LU R6, [R1+0x3a8] ;  /* 0x0003a80001067983 */ /* 0x000f280000300800 */
[----:B------:R-:W4:Y:S04]  /*138820*/  LDL.LU R7, [R1+0x3ac] ;  /* 0x0003ac0001077983 */ /* 0x000f280000300800 */
[----:B------:R-:W4:Y:S04]  /*138830*/  LDL.LU.64 R72, [R1+0x43f0] ;  /* 0x0043f00001487983 */ /* 0x000f280000300a00 */
[----:B------:R-:W-:Y:S04]  /*138840*/  STL [R1+0x3c0], R88 ;  /* 0x0003c05801007387 */ /* 0x000fe80000100800 */
[----:B------:R-:W4:Y:S04]  /*138850*/  LDL.LU.64 R48, [R1+0x3ae0] ;  /* 0x003ae00001307983 */ /* 0x000f280000300a00 */
[----:B------:R2:W-:Y:S04]  /*138860*/  STL [R1+0x3c4], R45 ;  /* 0x0003c42d01007387 */ /* 0x0005e80000100800 */
        /* <DEDUP_REMOVED lines=8> */
[----:B------:R-:W4:Y:S04]  /*1388f0*/  LDL.LU.64 R240, [R1+0x43e8] ;  /* 0x0043e80001f07983 */ /* 0x000f280000300a00 */
[----:B------:R-:W4:Y:S01]  /*138900*/  LDL.LU.64 R236, [R1+0x3ab8] ;  /* 0x003ab80001ec7983 */ /* 0x000f220000300a00 */
[----:B------:R-:W-:-:S02]  /*138910*/  IMAD.MOV.U32 R226, RZ, RZ, R180 ;  /* 0x000000ffffe27224 */ /* 0x000fc400078e00b4 */
[----:B------:R-:W-:Y:S02]  /*138920*/  IMAD.MOV.U32 R227, RZ, RZ, R181 ;  /* 0x000000ffffe37224 */ /* 0x000fe400078e00b5 */
[----:B------:R-:W-:Y:S02]  /*138930*/  IMAD.MOV.U32 R181, RZ, RZ, R128 ;  /* 0x000000ffffb57224 */ /* 0x000fe400078e0080 */
[----:B------:R-:W-:Y:S02]  /*138940*/  IMAD.MOV.U32 R180, RZ, RZ, R129 ;  /* 0x000000ffffb47224 */ /* 0x000fe400078e0081 */
[----:B------:R-:W-:Y:S01]  /*138950*/  IMAD.MOV.U32 R251, RZ, RZ, R2 ;  /* 0x000000fffffb7224 */ /* 0x000fe200078e0002 */
[----:B---3--:R-:W-:Y:S01]  /*138960*/  HMMA.1688.F32.TF32 R8, R228, R50, R8 ;  /* 0x00000032e408723c */ /* 0x008fe20000081008 */
[----:B--2---:R-:W-:-:S05]  /*138970*/  IADD3 R45, P2, R84, R252, RZ ;  /* 0x000000fc542d7210 */ /* 0x004fca0007f5e0ff */
[----:B------:R1:W-:Y:S04]  /*138980*/  STL [R1+0x3c8], R45 ;  /* 0x0003c82d01007387 */ /* 0x0003e80000100800 */
[----:B------:R-:W2:Y:S04]  /*138990*/  LDL.LU.64 R128, [R1+0x43e0] ;  /* 0x0043e00001807983 */ /* 0x000ea80000300a00 */
[----:B------:R-:W3:Y:S04]  /*1389a0*/  LDL.LU R248, [R1+0x370] ;  /* 0x0003700001f87983 */ /* 0x000ee80000300800 */
[----:B------:R-:W3:Y:S04]  /*1389b0*/  LDL.LU R249, [R1+0x374] ;  /* 0x0003740001f97983 */ /* 0x000ee80000300800 */
[----:B------:R-:W3:Y:S04]  /*1389c0*/  LDL.LU R250, [R1+0x378] ;  /* 0x0003780001fa7983 */ /* 0x000ee80000300800 */
[----:B------:R-:W3:Y:S01]  /*1389d0*/  LDL.LU R2, [R1+0xa348] ;  /* 0x00a3480001027983 */ /* 0x000ee20000300800 */
[----:B----4-:R-:W-:-:S02]  /*1389e0*/  IADD3 R88, P0, R72, R252, RZ ;  /* 0x000000fc48587210 */ /* 0x010fc40007f1e0ff */
[----:B-1----:R-:W-:-:S03]  /*1389f0*/  IADD3 R45, P1, R48, R252, RZ ;  /* 0x000000fc302d7210 */ /* 0x002fc60007f3e0ff */
[----:B------:R-:W-:Y:S04]  /*138a00*/  STL [R1+0x3b00], R88 ;  /* 0x003b005801007387 */ /* 0x000fe80000100800 */
[----:B------:R-:W-:Y:S04]  /*138a10*/  STL.64 [R1+0x560], R8 ;  /* 0x0005600801007387 */ /* 0x000fe80000100a00 */
[----:B------:R-:W-:Y:S04]  /*138a20*/  STL [R1+0x3b04], R45 ;  /* 0x003b042d01007387 */ /* 0x000fe80000100800 */
[----:B------:R1:W-:Y:S04]  /*138a30*/  STL.64 [R1+0x568], R10 ;  /* 0x0005680a01007387 */ /* 0x0003e80000100a00 */
[----:B-1----:R-:W4:Y:S04]  /*138a40*/  LDL.LU.64 R10, [R1+0xa340] ;  /* 0x00a34000010a7983 */ /* 0x002f280000300a00 */
[----:B------:R-:W4:Y:S04]  /*138a50*/  LDL.LU.64 R8, [R1+0xa338] ;  /* 0x00a3380001087983 */ /* 0x000f280000300a00 */
[----:B------:R-:W3:Y:S01]  /*138a60*/  LDL.LU.64 R124, [R1+0x43d8] ;  /* 0x0043d800017c7983 */ /* 0x000ee20000300a00 */
[----:B------:R-:W-:Y:S01]  /*138a70*/  HMMA.1688.F32.TF32 R4, R228, R182, R4 ;  /* 0x000000b6e404723c */ /* 0x000fe20000081004 */
[----:B------:R-:W-:-:S02]  /*138a80*/  IMAD.X R45, R85, 0x1, R0, P2 ;  /* 0x00000001552d7824 */ /* 0x000fc400010e0600 */
[----:B------:R-:W-:Y:S01]  /*138a90*/  IMAD.X R72, R73, 0x1, R0, P0 ;  /* 0x0000000149487824 */ /* 0x000fe200000e0600 */
[----:B------:R-:W4:Y:S04]  /*138aa0*/  LDL.LU.64 R96, [R1+0x3a90] ;  /* 0x003a900001607983 */ /* 0x000f280000300a00 */
[----:B------:R1:W-:Y:S01]  /*138ab0*/  STL [R1+0x3b0], R45 ;  /* 0x0003b02d01007387 */ /* 0x0003e20000100800 */
[----:B------:R-:W-:-:S03]  /*138ac0*/  IADD3 R48, P0, R240, R252, RZ ;  /* 0x000000fcf0307210 */ /* 0x000fc60007f1e0ff */
[----:B------:R1:W-:Y:S04]  /*138ad0*/  STL [R1+0x3ae0], R72 ;  /* 0x003ae04801007387 */ /* 0x0003e80000100800 */
[----:B------:R-:W4:Y:S01]  /*138ae0*/  LDL.LU.64 R92, [R1+0x43d0] ;  /* 0x0043d000015c7983 */ /* 0x000f220000300a00 */
[----:B-1----:R-:W-:-:S03]  /*138af0*/  IADD3.X R45, R49, R0, RZ, P1, !PT ;  /* 0x00000000312d7210 */ /* 0x002fc60000ffe4ff */
[----:B------:R-:W4:Y:S04]  /*138b00*/  LDL.LU.64 R72, [R1+0x43c8] ;  /* 0x0043c80001487983 */ /* 0x000f280000300a00 */
[----:B------:R1:W-:Y:S04]  /*138b10*/  STL [R1+0x3ae4], R45 ;  /* 0x003ae42d01007387 */ /* 0x0003e80000100800 */
[----:B------:R-:W-:Y:S04]  /*138b20*/  STL [R1+0x3ae8], R48 ;  /* 0x003ae83001007387 */ /* 0x000fe80000100800 */
[----:B------:R-:W-:Y:S01]  /*138b30*/  STL.64 [R1+0x550], R4 ;  /* 0x0005500401007387 */ /* 0x000fe20000100a00 */
[----:B-1----:R-:W-:-:S05]  /*138b40*/  IADD3 R45, P1, R236, R252, RZ ;  /* 0x000000fcec2d7210 */ /* 0x002fca0007f3e0ff */
[----:B------:R-:W-:Y:S04]  /*138b50*/  STL [R1+0x3aec], R45 ;  /* 0x003aec2d01007387 */ /* 0x000fe80000100800 */
[----:B------:R1:W-:Y:S01]  /*138b60*/  STL.64 [R1+0x558], R6 ;  /* 0x0005580601007387 */ /* 0x0003e20000100a00 */
[----:B------:R-:W-:Y:S03]  /*138b70*/  HMMA.1688.F32.TF32 R244, R228, R186, R244 ;  /* 0x000000bae4f4723c */ /* 0x000fe600000810f4 */
[----:B-1----:R-:W4:Y:S04]  /*138b80*/  LDL.LU.64 R6, [R1+0xa330] ;  /* 0x00a3300001067983 */ /* 0x002f280000300a00 */
[----:B------:R-:W4:Y:S04]  /*138b90*/  LDL.LU.64 R4, [R1+0xa328] ;  /* 0x00a3280001047983 */ /* 0x000f280000300a00 */
[----:B------:R-:W4:Y:S04]  /*138ba0*/  LDL.LU.64 R88, [R1+0x43c0] ;  /* 0x0043c00001587983 */ /* 0x000f280000300a00 */
[----:B------:R-:W4:Y:S01]  /*138bb0*/  LDL.LU.64 R84, [R1+0x43b8] ;  /* 0x0043b80001547983 */ /* 0x000f220000300a00 */
[----:B------:R-:W-:Y:S01]  /*138bc0*/  IMAD.X R237, R237, 0x1, R0, P1 ;  /* 0x00000001eded7824 */ /* 0x000fe200008e0600 */
[----:B--2---:R-:W-:-:S05]  /*138bd0*/  IADD3 R45, P2, R128, R252, RZ ;  /* 0x000000fc802d7210 */ /* 0x004fca0007f5e0ff */
[----:B------:R1:W-:Y:S04]  /*138be0*/  STL [R1+0x3ac4], R45 ;  /* 0x003ac42d01007387 */ /* 0x0003e80000100800 */
[----:B------:R-:W2:Y:S01]  /*138bf0*/  LDL.LU.64 R48, [R1+0x3a60] ;  /* 0x003a600001307983 */ /* 0x000ea20000300a00 */
[----:B-1----:R-:W-:-:S05]  /*138c00*/  IMAD.X R45, R241, 0x1, R0, P0 ;  /* 0x00000001f12d7824 */ /* 0x002fca00000e0600 */
[----:B------:R1:W-:Y:S04]  /*138c10*/  STL [R1+0x3ab8], R45 ;  /* 0x003ab82d01007387 */ /* 0x0003e80000100800 */
[----:B------:R-:W-:Y:S01]  /*138c20*/  STL [R1+0x3abc], R237 ;  /* 0x003abced01007387 */ /* 0x000fe20000100800 */
[----:B-1----:R-:W-:Y:S01]  /*138c30*/  IMAD.X R45, R129, 0x1, R0, P2 ;  /* 0x00000001812d7824 */ /* 0x002fe200010e0600 */
[----:B---3--:R-:W-:-:S05]  /*138c40*/  IADD3 R236, P0, R124, R252, RZ ;  /* 0x000000fc7cec7210 */ /* 0x008fca0007f1e0ff */
[----:B------:R-:W-:Y:S04]  /*138c50*/  STL [R1+0x3ac8], R236 ;  /* 0x003ac8ec01007387 */ /* 0x000fe80000100800 */
[----:B------:R-:W-:Y:S04]  /*138c60*/  STL.64 [R1+0x540], R244 ;  /* 0x000540f401007387 */ /* 0x000fe80000100a00 */
[----:B------:R-:W-:Y:S04]  /*138c70*/  STL [R1+0x3ac0], R45 ;  /* 0x003ac02d01007387 */ /* 0x000fe80000100800 */
[----:B------:R1:W-:Y:S04]  /*138c80*/  STL.64 [R1+0x548], R246 ;  /* 0x000548f601007387 */ /* 0x0003e80000100a00 */
[----:B-1----:R-:W3:Y:S04]  /*138c90*/  LDL.LU.64 R246, [R1+0xa320] ;  /* 0x00a3200001f67983 */ /* 0x002ee80000300a00 */
[----:B------:R-:W3:Y:S01]  /*138ca0*/  LDL.LU.64 R244, [R1+0xa318] ;  /* 0x00a3180001f47983 */ /* 0x000ee20000300a00 */
[----:B------:R-:W-:Y:S01]  /*138cb0*/  HMMA.1688.F32.TF32 R232, R228, R126, R232 ;  /* 0x0000007ee4e8723c */ /* 0x000fe200000810e8 */
[----:B----4-:R-:W-:-:S02]  /*138cc0*/  IADD3 R128, P1, R96, R252, RZ ;  /* 0x000000fc60807210 */ /* 0x010fc40007f3e0ff */
[----:B------:R-:W-:Y:S02]  /*138cd0*/  IADD3.X R45, R125, R0, RZ, P0, !PT ;  /* 0x000000007d2d7210 */ /* 0x000fe400007fe4ff */
[-C--:B------:R-:W-:Y:S02]  /*138ce0*/  IADD3 R125, P0, R92, R252.reuse, RZ ;  /* 0x000000fc5c7d7210 */ /* 0x080fe40007f1e0ff */
[----:B------:R-:W-:Y:S01]  /*138cf0*/  IADD3 R124, P2, R72, R252, RZ ;  /* 0x000000fc487c7210 */ /* 0x000fe20007f5e0ff */
[----:B------:R-:W-:Y:S04]  /*138d00*/  STL [R1+0x3a98], R128 ;  /* 0x003a988001007387 */ /* 0x000fe80000100800 */
[----:B------:R1:W-:Y:S04]  /*138d10*/  STL [R1+0x3a90], R45 ;  /* 0x003a902d01007387 */ /* 0x0003e80000100800 */
[----:B------:R-:W-:Y:S04]  /*138d20*/  STL [R1+0x3a9c], R125 ;  /* 0x003a9c7d01007387 */ /* 0x000fe80000100800 */
[----:B------:R-:W-:Y:S01]  /*138d30*/  STL [R1+0x3aa0], R124 ;  /* 0x003aa07c01007387 */ /* 0x000fe20000100800 */
[----:B------:R-:W-:-:S02]  /*138d40*/  IMAD.X R92, R93, 0x1, R0, P0 ;  /* 0x000000015d5c7824 */ /* 0x000fc400000e0600 */
[----:B-1----:R-:W-:-:S05]  /*138d50*/  IMAD.X R45, R97, 0x1, R0, P1 ;  /* 0x00000001612d7824 */ /* 0x002fca00008e0600 */
[----:B------:R1:W-:Y:S04]  /*138d60*/  STL [R1+0x3a94], R45 ;  /* 0x003a942d01007387 */ /* 0x0003e80000100800 */
[----:B------:R-:W-:Y:S04]  /*138d70*/  STL.64 [R1+0x40], R232 ;  /* 0x000040e801007387 */ /* 0x000fe80000100a00 */
[----:B------:R4:W-:Y:S04]  /*138d80*/  STL.64 [R1+0x48], R234 ;  /* 0x000048ea01007387 */ /* 0x0009e80000100a00 */
[----:B------:R-:W-:Y:S01]  /*138d90*/  STL [R1+0x3a7c], R92 ;  /* 0x003a7c5c01007387 */ /* 0x000fe20000100800 */
[----:B-1----:R-:W-:Y:S01]  /*138da0*/  IMAD.X R45, R73, 0x1, R0, P2 ;  /* 0x00000001492d7824 */ /* 0x002fe200010e0600 */
[----:B------:R-:W-:-:S02]  /*138db0*/  IADD3 R73, P0, R88, R252, RZ ;  /* 0x000000fc58497210 */ /* 0x000fc40007f1e0ff */
[----:B------:R-:W-:Y:S02]  /*138dc0*/  IADD3 R72, P1, R84, R252, RZ ;  /* 0x000000fc54487210 */ /* 0x000fe40007f3e0ff */
[----:B------:R2:W-:Y:S04]  /*138dd0*/  STL [R1+0x3a80], R45 ;  /* 0x003a802d01007387 */ /* 0x0005e80000100800 */
[----:B------:R-:W-:Y:S04]  /*138de0*/  STL [R1+0x3a84], R73 ;  /* 0x003a844901007387 */ /* 0x000fe80000100800 */
[----:B------:R-:W3:Y:S04]  /*138df0*/  LDL.LU.64 R96, [R1+0x44c0] ;  /* 0x0044c00001607983 */ /* 0x000ee80000300a00 */
[----:B------:R1:W-:Y:S01]  /*138e00*/  STL [R1+0x3a88], R72 ;  /* 0x003a884801007387 */ /* 0x0003e20000100800 */
[----:B----4-:R-:W-:Y:S01]  /*138e10*/  HMMA.1688.F32.TF32 R232, R228, R130, R248 ;  /* 0x00000082e4e8723c */ /* 0x010fe200000810f8 */
[----:B------:R-:W-:Y:S01]  /*138e20*/  IADD3.X R88, R89, R0, RZ, P0, !PT ;  /* 0x0000000059587210 */ /* 0x000fe200007fe4ff */
[----:B------:R-:W-:Y:S01]  /*138e30*/  IMAD.X R84, R85, 0x1, R0, P1 ;  /* 0x0000000155547824 */ /* 0x000fe200008e0600 */
[----:B--2---:R-:W-:-:S05]  /*138e40*/  IADD3 R45, P2, R48, R252, RZ ;  /* 0x000000fc302d7210 */ /* 0x004fca0007f5e0ff */
[----:B------:R2:W-:Y:S04]  /*138e50*/  STL [R1+0x3a8c], R45 ;  /* 0x003a8c2d01007387 */ /* 0x0005e80000100800 */
[----:B------:R-:W4:Y:S04]  /*138e60*/  LDL.LU.64 R92, [R1+0x44b8] ;  /* 0x0044b800015c7983 */ /* 0x000f280000300a00 */
[----:B-1----:R-:W4:Y:S07]  /*138e70*/  LDL.LU.64 R72, [R1+0x3a18] ;  /* 0x003a180001487983 */ /* 0x002f2e0000300a00 */
[----:B------:R-:W-:Y:S04]  /*138e80*/  STL.64 [R1+0x5d0], R232 ;  /* 0x0005d0e801007387 */ /* 0x000fe80000100a00 */
[----:B------:R-:W-:Y:S04]  /*138e90*/  STL.64 [R1+0x5d8], R234 ;  /* 0x0005d8ea01007387 */ /* 0x000fe80000100a00 */
[----:B------:R1:W-:Y:S04]  /*138ea0*/  STL [R1+0x3a5c], R88 ;  /* 0x003a5c5801007387 */ /* 0x0003e80000100800 */
[----:B------:R-:W-:Y:S04]  /*138eb0*/  STL [R1+0x3a60], R84 ;  /* 0x003a605401007387 */ /* 0x000fe80000100800 */
[----:B------:R-:W-:Y:S04]  /*138ec0*/  LDS R232, [R44+UR10+0x3c680] ;  /* 0x03c6800a2ce87984 */ /* 0x000fe80008000800 */
[----:B------:R-:W-:Y:S01]  /*138ed0*/  LDS R234, [R44+UR10+0x3e680] ;  /* 0x03e6800a2cea7984 */ /* 0x000fe20008000800 */
[----:B--2---:R-:W-:-:S05]  /*138ee0*/  IMAD.X R45, R49, 0x1, R0, P2 ;  /* 0x00000001312d7824 */ /* 0x004fca00010e0600 */
[----:B------:R2:W-:Y:S04]  /*138ef0*/  STL [R1+0x3a64], R45 ;  /* 0x003a642d01007387 */ /* 0x0005e80000100800 */
[----:B-1----:R-:W4:Y:S04]  /*138f00*/  LDL.LU.64 R88, [R1+0x44b0] ;  /* 0x0044b00001587983 */ /* 0x002f280000300a00 */
[----:B------:R-:W4:Y:S01]  /*138f10*/  LDL.LU.64 R48, [R1+0x44a8] ;  /* 0x0044a80001307983 */ /* 0x000f220000300a00 */
[----:B---3--:R-:W-:-:S15]  /*138f20*/  HMMA.1688.F32.TF32 R244, R228, R242, R244 ;  /* 0x000000f2e4f4723c */ /* 0x008fde00000810f4 */
[----:B------:R-:W-:-:S08]  /*138f30*/  NOP ;  /* 0x0000000000007918 */ /* 0x000fd00000000000 */
[----:B------:R1:W-:Y:S04]  /*138f40*/  STL.64 [R1+0x5c0], R244 ;  /* 0x0005c0f401007387 */ /* 0x0003e80000100a00 */
[----:B------:R3:W-:Y:S04]  /*138f50*/  STL.64 [R1+0x5c8], R246 ;  /* 0x0005c8f601007387 */ /* 0x0007e80000100a00 */
[----:B--2---:R-:W2:Y:S04]  /*138f60*/  LDL.LU.64 R44, [R1+0x3a00] ;  /* 0x003a0000012c7983 */ /* 0x004ea80000300a00 */
[----:B------:R-:W2:Y:S01]  /*138f70*/  LDL.LU.64 R84, [R1+0x44a0] ;  /* 0x0044a00001547983 */ /* 0x000ea20000300a00 */
[----:B------:R-:W-:Y:S01]  /*138f80*/  HMMA.1688.F32.TF32 R248, R228, R74, R4 ;  /* 0x0000004ae4f8723c */ /* 0x000fe20000081004 */
[----:B------:R-:W-:-:S02]  /*138f90*/  IADD3 R124, P0, R96, R252, RZ ;  /* 0x000000fc607c7210 */ /* 0x000fc40007f1e0ff */
[----:B----4-:R-:W-:-:S03]  /*138fa0*/  IADD3 R125, P1, R92, R252, RZ ;  /* 0x000000fc5c7d7210 */ /* 0x010fc60007f3e0ff */
[----:B------:R4:W-:Y:S01]  /*138fb0*/  STL [R1+0x3a3c], R124 ;  /* 0x003a3c7c01007387 */ /* 0x0009e20000100800 */
[----:B------:R-:W-:Y:S01]  /*138fc0*/  HMMA.1688.F32.TF32 R20, R228, R90, R20 ;  /* 0x0000005ae414723c */ /* 0x000fe20000081014 */
[----:B-1----:R-:W-:Y:S01]  /*138fd0*/  LOP3.LUT R245, R3, 0x60, RZ, 0x3c, !PT ;  /* 0x0000006003f57812 */ /* 0x002fe200078e3cff */
[----:B---3--:R-:W1:Y:S01]  /*138fe0*/  LDC R247, c[0x0][0x23c] ;  /* 0x00008f00fff77b82 */ /* 0x008e620000000800 */
[----:B------:R-:W-:Y:S01]  /*138ff0*/  STL [R1+0x3a40], R125 ;  /* 0x003a407d01007387 */ /* 0x000fe20000100800 */
[----:B------:R-:W-:Y:S01]  /*139000*/  IMAD.X R5, R97, 0x1, R0, P0 ;  /* 0x0000000161057824 */ /* 0x000fe200000e0600 */
[----:B------:R-:W-:Y:S02]  /*139010*/  IADD3.X R4, R93, R0, RZ, P1, !PT ;  /* 0x000000005d047210 */ /* 0x000fe40000ffe4ff */
[----:B------:R-:W-:Y:S04]  /*139020*/  LDS R233, [R245+UR10+0x3c680] ;  /* 0x03c6800af5e97984 */ /* 0x000fe80008000800 */
[----:B------:R-:W3:Y:S01]  /*139030*/  LDS R235, [R245+UR10+0x3e680] ;  /* 0x03e6800af5eb7984 */ /* 0x000ee20008000800 */
[----:B----4-:R-:W-:-:S05]  /*139040*/  IADD3 R124, P2, R72, R252, RZ ;  /* 0x000000fc487c7210 */ /* 0x010fca0007f5e0ff */
[----:B------:R-:W-:Y:S04]  /*139050*/  STL [R1+0x3a44], R124 ;  /* 0x003a447c01007387 */ /* 0x000fe80000100800 */
[----:B------:R-:W-:Y:S04]  /*139060*/  STL.64 [R1+0x5b0], R248 ;  /* 0x0005b0f801007387 */ /* 0x000fe80000100a00 */
[----:B------:R-:W-:Y:S04]  /*139070*/  STL.64 [R1+0x5b8], R250 ;  /* 0x0005b8fa01007387 */ /* 0x000fe80000100a00 */
[----:B------:R-:W4:Y:S04]  /*139080*/  LDL.LU.64 R6, [R1+0x39e8] ;  /* 0x0039e80001067983 */ /* 0x000f280000300a00 */
[----:B------:R-:W-:Y:S04]  /*139090*/  STL [R1+0x3a14], R5 ;  /* 0x003a140501007387 */ /* 0x000fe80000100800 */
[----:B------:R1:W-:Y:S01]  /*1390a0*/  STL [R1+0x3a18], R4 ;  /* 0x003a180401007387 */ /* 0x0003e20000100800 */
[----:B------:R-:W-:-:S03]  /*1390b0*/  IMAD.X R92, R73, 0x1, R0, P2 ;  /* 0x00000001495c7824 */ /* 0x000fc600010e0600 */
[----:B-1----:R-:W3:Y:S04]  /*1390c0*/  LDL.LU.64 R4, [R1+0x4498] ;  /* 0x0044980001047983 */ /* 0x002ee80000300a00 */
[----:B------:R-:W3:Y:S01]  /*1390d0*/  LDL.LU.64 R72, [R1+0x4490] ;  /* 0x0044900001487983 */ /* 0x000ee20000300a00 */
[----:B------:R-:W-:Y:S03]  /*1390e0*/  HMMA.1688.F32.TF32 R248, R228, R142, R8 ;  /* 0x0000008ee4f8723c */ /* 0x000fe60000081008 */
[----:B------:R1:W-:Y:S01]  /*1390f0*/  STL [R1+0x3a1c], R92 ;  /* 0x003a1c5c01007387 */ /* 0x0003e20000100800 */
[----:B------:R-:W-:-:S05]  /*139100*/  IADD3 R93, P0, R88, R252, RZ ;  /* 0x000000fc585d7210 */ /* 0x000fca0007f1e0ff */
[----:B------:R-:W-:Y:S01]  /*139110*/  STL [R1+0x3a20], R93 ;  /* 0x003a205d01007387 */ /* 0x000fe20000100800 */
[----:B-1----:R-:W-:Y:S01]  /*139120*/  IADD3 R92, P1, R48, R252, RZ ;  /* 0x000000fc305c7210 */ /* 0x002fe20007f3e0ff */
[----:B------:R-:W-:-:S04]  /*139130*/  IMAD.X R10, R89, 0x1, R0, P0 ;  /* 0x00000001590a7824 */ /* 0x000fc800000e0600 */
[----:B------:R-:W-:Y:S01]  /*139140*/  STL [R1+0x3a24], R92 ;  /* 0x003a245c01007387 */ /* 0x000fe20000100800 */
[----:B------:R-:W-:-:S07]  /*139150*/  IMAD.X R8, R49, 0x1, R0, P1 ;  /* 0x0000000131087824 */ /* 0x000fce00008e0600 */
[----:B------:R-:W-:Y:S04]  /*139160*/  STL.64 [R1+0x5a0], R248 ;  /* 0x0005a0f801007387 */ /* 0x000fe80000100a00 */
[----:B------:R-:W-:Y:S01]  /*139170*/  STL.64 [R1+0x5a8], R250 ;  /* 0x0005a8fa01007387 */ /* 0x000fe20000100a00 */
[----:B--2---:R-:W-:-:S05]  /*139180*/  IADD3 R9, P2, R44, R252, RZ ;  /* 0x000000fc2c097210 */ /* 0x004fca0007f5e0ff */
[----:B------:R1:W-:Y:S04]  /*139190*/  STL [R1+0x3a08], R9 ;  /* 0x003a080901007387 */ /* 0x0003e80000100800 */
[----:B------:R-:W-:Y:S04]  /*1391a0*/  STL [R1+0x39fc], R10 ;  /* 0x0039fc0a01007387 */ /* 0x000fe80000100800 */
[----:B------:R-:W2:Y:S04]  /*1391b0*/  LDL.LU.64 R48, [R1+0x4488] ;  /* 0x0044880001307983 */ /* 0x000ea80000300a00 */
[----:B------:R1:W-:Y:S02]  /*1391c0*/  STL [R1+0x3a00], R8 ;  /* 0x003a000801007387 */ /* 0x0003e40000100800 */
[----:B-1----:R-:W-:-:S02]  /*1391d0*/  IADD3 R9, P0, R84, R252, RZ ;  /* 0x000000fc54097210 */ /* 0x002fc40007f1e0ff */
[----:B------:R-:W-:-:S03]  /*1391e0*/  IADD3.X R8, R45, R0, RZ, P2, !PT ;  /* 0x000000002d087210 */ /* 0x000fc600017fe4ff */
[----:B------:R-:W-:Y:S04]  /*1391f0*/  STL [R1+0x3a0c], R9 ;  /* 0x003a0c0901007387 */ /* 0x000fe80000100800 */
[----:B------:R-:W2:Y:S04]  /*139200*/  LDL.LU.64 R44, [R1+0x39c0] ;  /* 0x0039c000012c7983 */ /* 0x000ea80000300a00 */
[----:B------:R-:W2:Y:S01]  /*139210*/  LDL.LU.64 R10, [R1+0x4480] ;  /* 0x00448000010a7983 */ /* 0x000ea20000300a00 */
[----:B------:R-:W-:Y:S03]  /*139220*/  HMMA.1688.F32.TF32 R248, R228, R146, R12 ;  /* 0x00000092e4f8723c */ /* 0x000fe6000008100c */
[----:B------:R4:W-:Y:S04]  /*139230*/  STL [R1+0x3a04], R8 ;  /* 0x003a040801007387 */ /* 0x0009e80000100800 */
[----:B------:R-:W-:-:S15]  /*139240*/  IMAD.X R12, R85, 0x1, R0, P0 ;  /* 0x00000001550c7824 */ /* 0x000fde00000e0600 */
[----:B------:R-:W-:-:S01]  /*139250*/  NOP ;  /* 0x0000000000007918 */ /* 0x000fc20000000000 */
[----:B------:R-:W-:Y:S04]  /*139260*/  STL.64 [R1+0x590], R248 ;  /* 0x000590f801007387 */ /* 0x000fe80000100a00 */
[----:B------:R-:W-:Y:S01]  /*139270*/  STL.64 [R1+0x598], R250 ;  /* 0x000598fa01007387 */ /* 0x000fe20000100a00 */
[----:B----4-:R-:W-:-:S05]  /*139280*/  IADD3 R8, P1, R6, R252, RZ ;  /* 0x000000fc06087210 */ /* 0x010fca0007f3e0ff */
[----:B------:R-:W-:Y:S04]  /*139290*/  STL [R1+0x39f0], R8 ;  /* 0x0039f00801007387 */ /* 0x000fe80000100800 */
[----:B------:R1:W-:Y:S02]  /*1392a0*/  STL [R1+0x39e8], R12 ;  /* 0x0039e80c01007387 */ /* 0x0003e40000100800 */
[----:B-1----:R-:W-:Y:S01]  /*1392b0*/  HMMA.1688.F32.TF32 R12, R228, R86, R16 ;  /* 0x00000056e40c723c */ /* 0x002fe20000081010 */
[-C--:B---3--:R-:W-:Y:S02]  /*1392c0*/  IADD3 R9, P0, R4, R252.reuse, RZ ;  /* 0x000000fc04097210 */ /* 0x088fe40007f1e0ff */
[----:B------:R-:W-:Y:S01]  /*1392d0*/  IADD3 R8, P2, R72, R252, RZ ;  /* 0x000000fc48087210 */ /* 0x000fe20007f5e0ff */
[----:B------:R-:W-:-:S02]  /*1392e0*/  IMAD.X R6, R7, 0x1, R0, P1 ;  /* 0x0000000107067824 */ /* 0x000fc400008e0600 */
[----:B------:R-:W-:Y:S04]  /*1392f0*/  STL [R1+0x39f4], R9 ;  /* 0x0039f40901007387 */ /* 0x000fe80000100800 */
[----:B------:R1:W-:Y:S04]  /*139300*/  STL [R1+0x39f8], R8 ;  /* 0x0039f80801007387 */ /* 0x0003e80000100800 */
[----:B-1----:R-:W3:Y:S04]  /*139310*/  LDL.LU.64 R8, [R1+0x4478] ;  /* 0x0044780001087983 */ /* 0x002ee80000300a00 */
[----:B------:R1:W-:Y:S04]  /*139320*/  STL [R1+0x39ec], R6 ;  /* 0x0039ec0601007387 */ /* 0x0003e80000100800 */
[----:B-1----:R-:W4:Y:S04]  /*139330*/  LDL.LU.64 R6, [R1+0x4470] ;  /* 0x0044700001067983 */ /* 0x002f280000300a00 */
[----:B------:R1:W-:Y:S04]  /*139340*/  STL.64 [R1+0xe10], R12 ;  /* 0x000e100c01007387 */ /* 0x0003e80000100a00 */
[----:B------:R-:W-:Y:S01]  /*139350*/  STL.64 [R1+0xe18], R14 ;  /* 0x000e180e01007387 */ /* 0x000fe20000100a00 */
[----:B-1----:R-:W-:-:S03]  /*139360*/  IMAD.X R12, R5, 0x1, R0, P0 ;  /* 0x00000001050c7824 */ /* 0x002fc600000e0600 */
[----:B------:R-:W4:Y:S01]  /*139370*/  LDL.LU.64 R4, [R1+0x39b0] ;  /* 0x0039b00001047983 */ /* 0x000f220000300a00 */
[----:B------:R-:W-:-:S03]  /*139380*/  IADD3.X R13, R73, R0, RZ, P2, !PT ;  /* 0x00000000490d7210 */ /* 0x000fc600017fe4ff */
[----:B------:R2:W-:Y:S04]  /*139390*/  STL [R1+0x39d4], R12 ;  /* 0x0039d40c01007387 */ /* 0x0005e80000100800 */
[----:B------:R-:W4:Y:S04]  /*1393a0*/  LDL.LU.64 R16, [R1+0x4468] ;  /* 0x0044680001107983 */ /* 0x000f280000300a00 */
[----:B------:R1:W-:Y:S01]  /*1393b0*/  STL [R1+0x39d8], R13 ;  /* 0x0039d80d01007387 */ /* 0x0003e20000100800 */
[-C--:B--2---:R-:W-:Y:S02]  /*1393c0*/  IADD3 R12, P0, R48, R252.reuse, RZ ;  /* 0x000000fc300c7210 */ /* 0x084fe40007f1e0ff */
[----:B-1----:R-:W-:-:S03]  /*1393d0*/  IADD3 R13, P1, R44, R252, RZ ;  /* 0x000000fc2c0d7210 */ /* 0x002fc60007f3e0ff */
[----:B------:R1:W-:Y:S04]  /*1393e0*/  STL [R1+0x39dc], R12 ;  /* 0x0039dc0c01007387 */ /* 0x0003e80000100800 */
[----:B------:R2:W-:Y:S01]  /*1393f0*/  STL [R1+0x39e0], R13 ;  /* 0x0039e00d01007387 */ /* 0x0005e20000100800 */
[----:B-1----:R-:W-:Y:S01]  /*139400*/  IADD3 R12, P2, R10, R252, RZ ;  /* 0x000000fc0a0c7210 */ /* 0x002fe20007f5e0ff */
[----:B--2---:R-:W-:-:S04]  /*139410*/  IMAD.X R13, R49, 0x1, R0, P0 ;  /* 0x00000001310d7824 */ /* 0x004fc800000e0600 */
[----:B------:R1:W-:Y:S04]  /*139420*/  STL [R1+0x39e4], R12 ;  /* 0x0039e40c01007387 */ /* 0x0003e80000100800 */
[----:B------:R-:W-:Y:S04]  /*139430*/  STL.64 [R1+0xed0], R20 ;  /* 0x000ed01401007387 */ /* 0x000fe80000100a00 */
[----:B------:R-:W-:Y:S04]  /*139440*/  STL.64 [R1+0xed8], R22 ;  /* 0x000ed81601007387 */ /* 0x000fe80000100a00 */
[----:B------:R-:W2:Y:S04]  /*139450*/  LDL.LU.64 R14, [R1+0x3998] ;  /* 0x00399800010e7983 */ /* 0x000ea80000300a00 */
[----:B------:R-:W-:Y:S01]  /*139460*/  STL [R1+0x39c0], R13 ;  /* 0x0039c00d01007387 */ /* 0x000fe20000100800 */
[----:B-1----:R-:W-:-:S02]  /*139470*/  IMAD.X R12, R45, 0x1, R0, P1 ;  /* 0x000000012d0c7824 */ /* 0x002fc400008e0600 */
[----:B------:R-:W-:-:S03]  /*139480*/  IMAD.X R18, R11, 0x1, R0, P2 ;  /* 0x000000010b127824 */ /* 0x000fc600010e0600 */
[----:B------:R1:W-:Y:S04]  /*139490*/  STL [R1+0x39c4], R12 ;  /* 0x0039c40c01007387 */ /* 0x0003e80000100800 */
[----:B-1----:R-:W2:Y:S04]  /*1394a0*/  LDL.LU.64 R12, [R1+0x4460] ;  /* 0x00446000010c7983 */ /* 0x002ea80000300a00 */
[----:B------:R-:W2:Y:S01]  /*1394b0*/  LDL.LU.64 R10, [R1+0x4458] ;  /* 0x00445800010a7983 */ /* 0x000ea20000300a00 */
[----:B------:R-:W-:Y:S03]  /*1394c0*/  HMMA.1688.F32.TF32 R20, R228, R94, R24 ;  /* 0x0000005ee414723c */ /* 0x000fe60000081018 */
[----:B------:R3:W-:Y:S02]  /*1394d0*/  STL [R1+0x39c8], R18 ;  /* 0x0039c81201007387 */ /* 0x0007e40000100800 */
[----:B---3--:R-:W-:-:S05]  /*1394e0*/  IADD3 R18, P0, R8, R252, RZ ;  /* 0x000000fc08127210 */ /* 0x008fca0007f1e0ff */
[----:B------:R1:W-:Y:S01]  /*1394f0*/  STL [R1+0x39cc], R18 ;  /* 0x0039cc1201007387 */ /* 0x0003e20000100800 */
[----:B------:R-:W-:Y:S02]  /*139500*/  IADD3.X R8, R9, R0, RZ, P0, !PT ;  /* 0x0000000009087210 */ /* 0x000fe400007fe4ff */
[----:B----4-:R-:W-:-:S05]  /*139510*/  IADD3 R19, P1, R6, R252, RZ ;  /* 0x000000fc06137210 */ /* 0x010fca0007f3e0ff */
[----:B------:R-:W-:Y:S01]  /*139520*/  STL [R1+0x39d0], R19 ;  /* 0x0039d01301007387 */ /* 0x000fe20000100800 */
[----:B------:R-:W-:-:S04]  /*139530*/  IMAD.X R7, R7, 0x1, R0, P1 ;  /* 0x0000000107077824 */ /* 0x000fc800008e0600 */
[----:B------:R-:W-:Y:S04]  /*139540*/  STL.64 [R1+0x11b0], R20 ;  /* 0x0011b01401007387 */ /* 0x000fe80000100a00 */
[----:B------:R3:W-:Y:S01]  /*139550*/  STL.64 [R1+0x11b8], R22 ;  /* 0x0011b81601007387 */ /* 0x0007e20000100a00 */
[----:B-1----:R-:W-:-:S05]  /*139560*/  IADD3 R18, P2, R4, R252, RZ ;  /* 0x000000fc04127210 */ /* 0x002fca0007f5e0ff */
[----:B------:R-:W-:Y:S04]  /*139570*/  STL [R1+0x39b8], R18 ;  /* 0x0039b81201007387 */ /* 0x000fe80000100800 */
[----:B------:R1:W-:Y:S04]  /*139580*/  STL [R1+0x39ac], R8 ;  /* 0x0039ac0801007387 */ /* 0x0003e80000100800 */
[----:B------:R-:W-:Y:S01]  /*139590*/  STL [R1+0x39b0], R7 ;  /* 0x0039b00701007387 */ /* 0x000fe20000100800 */
[----:B---3--:R-:W-:Y:S03]  /*1395a0*/  HMMA.1688.F32.TF32 R20, R232, R98, R28 ;  /* 0x00000062e814723c */ /* 0x008fe6000008101c */
[----:B-1----:R-:W3:Y:S01]  /*1395b0*/  LDL.LU.64 R8, [R1+0x4450] ;  /* 0x0044500001087983 */ /* 0x002ee20000300a00 */
[----:B------:R-:W-:Y:S01]  /*1395c0*/  IADD3 R6, P0, R16, R252, RZ ;  /* 0x000000fc10067210 */ /* 0x000fe20007f1e0ff */
[----:B------:R-:W-:-:S04]  /*1395d0*/  IMAD.X R4, R5, 0x1, R0, P2 ;  /* 0x0000000105047824 */ /* 0x000fc800010e0600 */
[----:B------:R1:W-:Y:S01]  /*1395e0*/  STL [R1+0x39bc], R6 ;  /* 0x0039bc0601007387 */ /* 0x0003e20000100800 */
[----:B------:R-:W-:-:S03]  /*1395f0*/  IMAD.X R18, R17, 0x1, R0, P0 ;  /* 0x0000000111127824 */ /* 0x000fc600000e0600 */
[----:B-1----:R-:W4:Y:S04]  /*139600*/  LDL.LU.64 R6, [R1+0x3970] ;  /* 0x0039700001067983 */ /* 0x002f280000300a00 */
[----:B------:R1:W-:Y:S01]  /*139610*/  STL [R1+0x39b4], R4 ;  /* 0x0039b40401007387 */ /* 0x0003e20000100800 */
[----:B--2---:R-:W-:-:S03]  /*139620*/  IADD3 R19, P1, R14, R252, RZ ;  /* 0x000000fc0e137210 */ /* 0x004fc60007f3e0ff */
[----:B-1----:R-:W2:Y:S04]  /*139630*/  LDL.LU.64 R4, [R1+0x4448] ;  /* 0x0044480001047983 */ /* 0x002ea80000300a00 */
[----:B------:R-:W-:Y:S04]  /*139640*/  STL.64 [R1+0x1a60], R20 ;  /* 0x001a601401007387 */ /* 0x000fe80000100a00 */
[----:B------:R-:W-:Y:S04]  /*139650*/  STL.64 [R1+0x1a68], R22 ;  /* 0x001a681601007387 */ /* 0x000fe80000100a00 */
[----:B------:R-:W-:Y:S04]  /*139660*/  STL [R1+0x39a0], R19 ;  /* 0x0039a01301007387 */ /* 0x000fe80000100800 */
[----:B------:R1:W-:Y:S01]  /*139670*/  STL [R1+0x3998], R18 ;  /* 0x0039981201007387 */ /* 0x0003e20000100800 */
[----:B------:R-:W-:-:S02]  /*139680*/  IADD3 R17, P0, R12, R252, RZ ;  /* 0x000000fc0c117210 */ /* 0x000fc40007f1e0ff */
[----:B------:R-:W-:-:S03]  /*139690*/  IADD3 R16, P2, R10, R252, RZ ;  /* 0x000000fc0a107210 */ /* 0x000fc60007f5e0ff */
[----:B------:R-:W-:Y:S04]  /*1396a0*/  STL [R1+0x39a4], R17 ;  /* 0x0039a41101007387 */ /* 0x000fe80000100800 */
[----:B-1----:R-:W2:Y:S04]  /*1396b0*/  LDL.LU.64 R18, [R1+0x4440] ;  /* 0x0044400001127983 */ /* 0x002ea80000300a00 */
[----:B------:R1:W-:Y:S04]  /*1396c0*/  STL [R1+0x39a8], R16 ;  /* 0x0039a81001007387 */ /* 0x0003e80000100800 */
[----:B-1----:R-:W2:Y:S01]  /*1396d0*/  LDL.LU.64 R16, [R1+0x4438] ;  /* 0x0044380001107983 */ /* 0x002ea20000300a00 */
[----:B------:R-:W-:Y:S01]  /*1396e0*/  HMMA.1688.F32.TF32 R20, R232, R106, R32 ;  /* 0x0000006ae814723c */ /* 0x000fe20000081020 */
[----:B------:R-:W-:Y:S01]  /*1396f0*/  IADD3.X R14, R15, R0, RZ, P1, !PT ;  /* 0x000000000f0e7210 */ /* 0x000fe20000ffe4ff */
[----:B------:R-:W-:-:S02]  /*139700*/  IMAD.X R12, R13, 0x1, R0, P0 ;  /* 0x000000010d0c7824 */ /* 0x000fc400000e0600 */
[----:B------:R-:W-:Y:S02]  /*139710*/  IMAD.X R10, R11, 0x1, R0, P2 ;  /* 0x000000010b0a7824 */ /* 0x000fe400010e0600 */
[----:B------:R1:W-:-:S15]  /*139720*/  STL [R1+0x399c], R14 ;  /* 0x00399c0e01007387 */ /* 0x0003de0000100800 */
[----:B------:R-:W-:-:S02]  /*139730*/  NOP ;  /* 0x0000000000007918 */ /* 0x000fc40000000000 */
[----:B------:R-:W-:Y:S04]  /*139740*/  STL.64 [R1+0x1a70], R20 ;  /* 0x001a701401007387 */ /* 0x000fe80000100a00 */
[----:B------:R-:W-:Y:S04]  /*139750*/  STL.64 [R1+0x1a78], R22 ;  /* 0x001a781601007387 */ /* 0x000fe80000100a00 */
[----:B-1----:R-:W2:Y:S04]  /*139760*/  LDL.LU.64 R14, [R1+0x3960] ;  /* 0x00396000010e7983 */ /* 0x002ea80000300a00 */
[----:B------:R1:W-:Y:S04]  /*139770*/  STL [R1+0x3984], R12 ;  /* 0x0039840c01007387 */ /* 0x0003e80000100800 */
[----:B-1----:R-:W2:Y:S04]  /*139780*/  LDL.LU.64 R12, [R1+0x4430] ;  /* 0x00443000010c7983 */ /* 0x002ea80000300a00 */
[----:B------:R-:W-:Y:S01]  /*139790*/  STL [R1+0x3988], R10 ;  /* 0x0039880a01007387 */ /* 0x000fe20000100800 */
[----:B------:R-:W-:Y:S01]  /*1397a0*/  HMMA.1688.F32.TF32 R24, R232, R46, R40 ;  /* 0x0000002ee818723c */ /* 0x000fe20000081028 */
[----:B---3--:R-:W-:-:S05]  /*1397b0*/  IADD3 R20, P0, R8, R252, RZ ;  /* 0x000000fc08147210 */ /* 0x008fca0007f1e0ff */
[----:B------:R1:W-:Y:S02]  /*1397c0*/  STL [R1+0x398c], R20 ;  /* 0x00398c1401007387 */ /* 0x0003e40000100800 */
[----:B-1----:R-:W-:Y:S01]  /*1397d0*/  HMMA.1688.F32.TF32 R20, R232, R170, R36 ;  /* 0x000000aae814723c */ /* 0x002fe20000081024 */
[----:B----4-:R-:W-:Y:S01]  /*1397e0*/  IADD3 R11, P1, R6, R252, RZ ;  /* 0x000000fc060b7210 */ /* 0x010fe20007f3e0ff */
[----:B------:R-:W-:-:S03]  /*1397f0*/  IMAD.X R9, R9, 0x1, R0, P0 ;  /* 0x0000000109097824 */ /* 0x000fc600000e0600 */
[----:B------:R-:W-:Y:S01]  /*139800*/  IADD3.X R8, R7, R0, RZ, P1, !PT ;  /* 0x0000000007087210 */ /* 0x000fe20000ffe4ff */
[----:B------:R-:W-:Y:S01]  /*139810*/  STL [R1+0x3990], R11 ;  /* 0x0039900b01007387 */ /* 0x000fe20000100800 */
[----:B--2---:R-:W-:-:S05]  /*139820*/  IADD3 R10, P2, R4, R252, RZ ;  /* 0x000000fc040a7210 */ /* 0x004fca0007f5e0ff */
[----:B------:R-:W-:Y:S01]  /*139830*/  STL [R1+0x3994], R10 ;  /* 0x0039940a01007387 */ /* 0x000fe20000100800 */
[----:B------:R-:W-:-:S10]  /*139840*/  IMAD.X R4, R5, 0x1, R0, P2 ;  /* 0x0000000105047824 */ /* 0x000fd400010e0600 */
[----:B------:R-:W-:Y:S04]  /*139850*/  STL.64 [R1+0x1a80], R20 ;  /* 0x001a801401007387 */ /* 0x000fe80000100a00 */
[----:B------:R-:W-:Y:S04]  /*139860*/  STL.64 [R1+0x1a88], R22 ;  /* 0x001a881601007387 */ /* 0x000fe80000100a00 */
[----:B------:R1:W-:Y:S04]  /*139870*/  STL [R1+0x3970], R9 ;  /* 0x0039700901007387 */ /* 0x0003e80000100800 */
[----:B------:R-:W2:Y:S04]  /*139880*/  LDL.LU.64 R6, [R1+0x3948] ;  /* 0x0039480001067983 */ /* 0x000ea80000300a00 */
[----:B------:R3:W-:Y:S01]  /*139890*/  STL [R1+0x3974], R8 ;  /* 0x0039740801007387 */ /* 0x0007e20000100800 */
[----:B-1----:R-:W-:-:S03]  /*1398a0*/  IADD3 R9, P0, R18, R252, RZ ;  /* 0x000000fc12097210 */ /* 0x002fc60007f1e0ff */
[----:B------:R-:W4:Y:S04]  /*1398b0*/  LDL.LU.64 R22, [R1+0x4428] ;  /* 0x0044280001167983 */ /* 0x000f280000300a00 */
[----:B------:R1:W-:Y:S01]  /*1398c0*/  STL [R1+0x3978], R4 ;  /* 0x0039780401007387 */ /* 0x0003e20000100800 */
[----:B---3--:R-:W-:-:S03]  /*1398d0*/  IADD3 R8, P1, R16, R252, RZ ;  /* 0x000000fc10087210 */ /* 0x008fc60007f3e0ff */
[----:B-1----:R-:W3:Y:S04]  /*1398e0*/  LDL.LU.64 R4, [R1+0x4420] ;  /* 0x0044200001047983 */ /* 0x002ee80000300a00 */
[----:B------:R-:W-:Y:S04]  /*1398f0*/  STL [R1+0x397c], R9 ;  /* 0x00397c0901007387 */ /* 0x000fe80000100800 */
[----:B------:R1:W-:Y:S04]  /*139900*/  STL [R1+0x3980], R8 ;  /* 0x0039800801007387 */ /* 0x0003e80000100800 */
[----:B------:R-:W-:Y:S01]  /*139910*/  STL.64 [R1+0x1a90], R24 ;  /* 0x001a901801007387 */ /* 0x000fe20000100a00 */
[----:B------:R-:W-:-:S03]  /*139920*/  IMAD.MOV.U32 R10, RZ, RZ, R46 ;  /* 0x000000ffff0a7224 */ /* 0x000fc600078e002e */
[----:B------:R-:W-:Y:S01]  /*139930*/  STL.64 [R1+0x1a98], R26 ;  /* 0x001a981a01007387 */ /* 0x000fe20000100a00 */
[----:B-1----:R-:W-:-:S03]  /*139940*/  IMAD.MOV.U32 R8, RZ, RZ, R47 ;  /* 0x000000ffff087224 */ /* 0x002fc600078e002f */
[----:B------:R-:W2:Y:S04]  /*139950*/  LDL.LU.64 R46, [R1+0xa310] ;  /* 0x00a31000012e7983 */ /* 0x000ea80000300a00 */
[----:B------:R-:W2:Y:S01]  /*139960*/  LDL.LU.64 R44, [R1+0xa308] ;  /* 0x00a30800012c7983 */ /* 0x000ea20000300a00 */
[----:B------:R-:W-:Y:S01]  /*139970*/  IADD3.X R9, R19, R0, RZ, P0, !PT ;  /* 0x0000000013097210 */ /* 0x000fe200007fe4ff */
[----:B------:R-:W-:Y:S01]  /*139980*/  IMAD.X R16, R17, 0x1, R0, P1 ;  /* 0x0000000111107824 */ /* 0x000fe200008e0600 */
[----:B------:R-:W-:-:S05]  /*139990*/  IADD3 R11, P2, R14, R252, RZ ;  /* 0x000000fc0e0b7210 */ /* 0x000fca0007f5e0ff */
[----:B------:R1:W-:Y:S04]  /*1399a0*/  STL [R1+0x3968], R11 ;  /* 0x0039680b01007387 */ /* 0x0003e80000100800 */
[----:B------:R1:W-:Y:S04]  /*1399b0*/  STL [R1+0x395c], R9 ;  /* 0x00395c0901007387 */ /* 0x0003e80000100800 */
[----:B------:R1:W-:Y:S04]  /*1399c0*/  STL [R1+0x3960], R16 ;  /* 0x0039601001007387 */ /* 0x0003e80000100800 */
[----:B------:R-:W3:Y:S01]  /*1399d0*/  LDL.LU.64 R20, [R1+0x4418] ;  /* 0x0044180001147983 */ /* 0x000ee20000300a00 */
[----:B-1----:R-:W-:Y:S01]  /*1399e0*/  IADD3 R11, P0, R12, R252, RZ ;  /* 0x000000fc0c0b7210 */ /* 0x002fe20007f1e0ff */
[----:B------:R-:W-:-:S04]  /*1399f0*/  IMAD.X R9, R15, 0x1, R0, P2 ;  /* 0x000000010f097824 */ /* 0x000fc800010e0600 */
[----:B------:R-:W-:Y:S04]  /*139a00*/  STL [R1+0x396c], R11 ;  /* 0x00396c0b01007387 */ /* 0x000fe80000100800 */
[----:B------:R-:W3:Y:S04]  /*139a10*/  LDL.LU.64 R18, [R1+0x3920] ;  /* 0x0039200001127983 */ /* 0x000ee80000300a00 */
[----:B------:R1:W-:Y:S04]  /*139a20*/  STL [R1+0x3964], R9 ;  /* 0x0039640901007387 */ /* 0x0003e80000100800 */
[----:B------:R-:W3:Y:S01]  /*139a30*/  LDL.LU.64 R16, [R1+0x4410] ;  /* 0x0044100001107983 */ /* 0x000ee20000300a00 */
[----:B------:R-:W-:Y:S01]  /*139a40*/  IMAD.MOV.U32 R29, RZ, RZ, R50 ;  /* 0x000000ffff1d7224 */ /* 0x000fe200078e0032 */
[----:B------:R-:W-:Y:S01]  /*139a50*/  MOV R28, R51 ;  /* 0x00000033001c7202 */ /* 0x000fe20000000f00 */
[----:B--2---:R-:W-:-:S15]  /*139a60*/  HMMA.1688.F32.TF32 R24, R232, R50, R44 ;  /* 0x00000032e818723c */ /* 0x004fde000008102c */
[----:B------:R-:W-:-:S08]  /*139a70*/  NOP ;  /* 0x0000000000007918 */ /* 0x000fd00000000000 */
[----:B------:R-:W-:Y:S04]  /*139a80*/  STL.64 [R1+0x1aa0], R24 ;  /* 0x001aa01801007387 */ /* 0x000fe80000100a00 */
[----:B------:R-:W-:Y:S04]  /*139a90*/  STL.64 [R1+0x1aa8], R26 ;  /* 0x001aa81a01007387 */ /* 0x000fe80000100a00 */
[----:B------:R-:W2:Y:S04]  /*139aa0*/  LDL.LU.64 R50, [R1+0xa300] ;  /* 0x00a3000001327983 */ /* 0x000ea80000300a00 */
[----:B------:R-:W2:Y:S01]  /*139ab0*/  LDL.LU.64 R48, [R1+0xa2f8] ;  /* 0x00a2f80001307983 */ /* 0x000ea20000300a00 */
[-C--:B-1----:R-:W-:Y:S01]  /*139ac0*/  IADD3 R9, P1, R6, R252.reuse, RZ ;  /* 0x000000fc06097210 */ /* 0x082fe20007f3e0ff */
[----:B------:R-:W-:Y:S01]  /*139ad0*/  IMAD.X R12, R13, 0x1, R0, P0 ;  /* 0x000000010d0c7824 */ /* 0x000fe200000e0600 */
[----:B----4-:R-:W-:-:S03]  /*139ae0*/  IADD3 R11, P0, R22, R252, RZ ;  /* 0x000000fc160b7210 */ /* 0x010fc60007f1e0ff */
[----:B------:R3:W-:Y:S04]  /*139af0*/  STL [R1+0x3950], R9 ;  /* 0x0039500901007387 */ /* 0x0007e80000100800 */
[----:B------:R1:W-:Y:S04]  /*139b00*/  STL [R1+0x3948], R12 ;  /* 0x0039480c01007387 */ /* 0x0003e80000100800 */
[----:B------:R-:W-:Y:S04]  /*139b10*/  STL [R1+0x3954], R11 ;  /* 0x0039540b01007387 */ /* 0x000fe80000100800 */
[----:B------:R-:W4:Y:S01]  /*139b20*/  LDL.LU.64 R14, [R1+0x4408] ;  /* 0x00440800010e7983 */ /* 0x000f220000300a00 */
[----:B---3--:R-:W-:-:S05]  /*139b30*/  IADD3 R9, P2, R4, R252, RZ ;  /* 0x000000fc04097210 */ /* 0x008fca0007f5e0ff */
[----:B------:R3:W-:Y:S04]  /*139b40*/  STL [R1+0x3958], R9 ;  /* 0x0039580901007387 */ /* 0x0007e80000100800 */
[----:B-1----:R-:W4:Y:S01]  /*139b50*/  LDL.LU.64 R12, [R1+0x4400] ;  /* 0x00440000010c7983 */ /* 0x002f220000300a00 */
[----:B------:R-:W-:-:S05]  /*139b60*/  IMAD.X R6, R7, 0x1, R0, P1 ;  /* 0x0000000107067824 */ /* 0x000fca00008e0600 */
[----:B------:R1:W-:Y:S01]  /*139b70*/  STL [R1+0x394c], R6 ;  /* 0x00394c0601007387 */ /* 0x0003e20000100800 */
[----:B---3--:R-:W-:-:S03]  /*139b80*/  IADD3.X R9, R5, R0, RZ, P2, !PT ;  /* 0x0000000005097210 */ /* 0x008fc600017fe4ff */
[----:B-1----:R-:W3:Y:S01]  /*139b90*/  LDL.LU.64 R6, [R1+0x3910] ;  /* 0x0039100001067983 */ /* 0x002ee20000300a00 */
[----:B------:R-:W-:Y:S01]  /*139ba0*/  IMAD.X R11, R23, 0x1, R0, P0 ;  /* 0x00000001170b7824 */ /* 0x000fe200000e0600 */
[----:B------:R-:W-:-:S05]  /*139bb0*/  IADD3 R22, P0, R20, R252, RZ ;  /* 0x000000fc14167210 */ /* 0x000fca0007f1e0ff */
[----:B------:R-:W-:Y:S01]  /*139bc0*/  IMAD.X R20, R21, 0x1, R0, P0 ;  /* 0x0000000115147824 */ /* 0x000fe200000e0600 */
[----:B--2---:R-:W-:-:S15]  /*139bd0*/  HMMA.1688.F32.TF32 R24, R232, R182, R48 ;  /* 0x000000b6e818723c */ /* 0x004fde0000081030 */
[----:B------:R-:W-:-:S08]  /*139be0*/  NOP ;  /* 0x0000000000007918 */ /* 0x000fd00000000000 */
[----:B------:R-:W-:Y:S04]  /*139bf0*/  STL.64 [R1+0x1ab0], R24 ;  /* 0x001ab01801007387 */ /* 0x000fe80000100a00 */
[----:B------:R1:W-:Y:S04]  /*139c00*/  STL.64 [R1+0x1ab8], R26 ;  /* 0x001ab81a01007387 */ /* 0x0003e80000100a00 */
[----:B------:R-:W2:Y:S01]  /*139c10*/  LDL.LU.64 R4, [R1+0x43f8] ;  /* 0x0043f80001047983 */ /* 0x000ea20000300a00 */
[----:B-1----:R-:W-:Y:S03]  /*139c20*/  HMMA.1688.F32.TF32 R24, R232, R186, R52 ;  /* 0x000000bae818723c */ /* 0x002fe60000081034 */
[----:B------:R1:W-:Y:S04]  /*139c30*/  STL [R1+0x3934], R11 ;  /* 0x0039340b01007387 */ /* 0x0003e80000100800 */
[----:B------:R4:W-:Y:S04]  /*139c40*/  STL [R1+0x3938], R9 ;  /* 0x0039380901007387 */ /* 0x0009e80000100800 */
[----:B------:R-:W-:Y:S01]  /*139c50*/  STL [R1+0x393c], R22 ;  /* 0x00393c1601007387 */ /* 0x000fe20000100800 */
[----:B-1----:R-:W-:-:S02]  /*139c60*/  IADD3 R11, P1, R18, R252, RZ ;  /* 0x000000fc120b7210 */ /* 0x002fc40007f3e0ff */
[----:B----4-:R-:W-:-:S03]  /*139c70*/  IADD3 R9, P2, R16, R252, RZ ;  /* 0x000000fc10097210 */ /* 0x010fc60007f5e0ff */
[----:B------:R1:W-:Y:S04]  /*139c80*/  STL [R1+0x3940], R11 ;  /* 0x0039400b01007387 */ /* 0x0003e80000100800 */
[----:B------:R-:W-:Y:S04]  /*139c90*/  STL [R1+0x3944], R9 ;  /* 0x0039440901007387 */ /* 0x000fe80000100800 */
[----:B------:R-:W-:Y:S04]  /*139ca0*/  STL.64 [R1+0x1ac0], R24 ;  /* 0x001ac01801007387 */ /* 0x000fe80000100a00 */
[----:B------:R4:W-:Y:S01]  /*139cb0*/  STL.64 [R1+0x1ac8], R26 ;  /* 0x001ac81a01007387 */ /* 0x0009e20000100a00 */
[----:B-1----:R-:W-:-:S03]  /*139cc0*/  IMAD.X R11, R19, 0x1, R0, P1 ;  /* 0x00000001130b7824 */ /* 0x002fc600008e0600 */
[----:B------:R1:W-:Y:S01]  /*139cd0*/  STL [R1+0x3920], R20 ;  /* 0x0039201401007387 */ /* 0x0003e20000100800 */
[----:B----4-:R-:W-:Y:S03]  /*139ce0*/  HMMA.1688.F32.TF32 R24, R232, R126, R56 ;  /* 0x0000007ee818723c */ /* 0x010fe60000081038 */
[----:B-1----:R-:W4:Y:S04]  /*139cf0*/  LDL.LU.64 R20, [R1+0x4570] ;  /* 0x0045700001147983 */ /* 0x002f280000300a00 */
[----:B------:R1:W-:Y:S04]  /*139d00*/  STL [R1+0x3924], R11 ;  /* 0x0039240b01007387 */ /* 0x0003e80000100800 */
[----:B------:R-:W4:Y:S01]  /*139d10*/  LDL.LU.64 R18, [R1+0x4568] ;  /* 0x0045680001127983 */ /* 0x000f220000300a00 */
[----:B------:R-:W-:-:S05]  /*139d20*/  IMAD.X R9, R17, 0x1, R0, P2 ;  /* 0x0000000111097824 */ /* 0x000fca00010e0600 */
[----:B------:R3:W-:Y:S01]  /*139d30*/  STL [R1+0x3928], R9 ;  /* 0x0039280901007387 */ /* 0x0007e20000100800 */
[-C--:B-1----:R-:W-:Y:S02]  /*139d40*/  IADD3 R11, P0, R14, R252.reuse, RZ ;  /* 0x000000fc0e0b7210 */ /* 0x082fe40007f1e0ff */
[----:B---3--:R-:W-:-:S03]  /*139d50*/  IADD3 R9, P1, R12, R252, RZ ;  /* 0x000000fc0c097210 */ /* 0x008fc60007f3e0ff */
[----:B------:R1:W-:Y:S04]  /*139d60*/  STL [R1+0x392c], R11 ;  /* 0x00392c0b01007387 */ /* 0x0003e80000100800 */
[----:B------:R-:W-:Y:S04]  /*139d70*/  STL [R1+0x3930], R9 ;  /* 0x0039300901007387 */ /* 0x000fe80000100800 */
[----:B------:R-:W-:Y:S04]  /*139d80*/  STL.64 [R1+0x1ad0], R24 ;  /* 0x001ad01801007387 */ /* 0x000fe80000100a00 */
[----:B------:R3:W-:Y:S04]  /*139d90*/  STL.64 [R1+0x1ad8], R26 ;  /* 0x001ad81a01007387 */ /* 0x0007e80000100a00 */
[----:B------:R-:W4:Y:S01]  /*139da0*/  LDL.LU.64 R16, [R1+0x4560] ;  /* 0x0045600001107983 */ /* 0x000f220000300a00 */
[----:B-1----:R-:W-:Y:S01]  /*139db0*/  IADD3 R11, P2, R6, R252, RZ ;  /* 0x000000fc060b7210 */ /* 0x002fe20007f5e0ff */
[----:B---3--:R-:W-:Y:S01]  /*139dc0*/  HMMA.1688.F32.TF32 R24, R232, R130, R60 ;  /* 0x00000082e818723c */ /* 0x008fe2000008103c */
[----:B------:R-:W-:-:S03]  /*139dd0*/  IADD3.X R9, R15, R0, RZ, P0, !PT ;  /* 0x000000000f097210 */ /* 0x000fc600007fe4ff */
[----:B------:R-:W-:Y:S01]  /*139de0*/  STL [R1+0x3918], R11 ;  /* 0x0039180b01007387 */ /* 0x000fe20000100800 */
[--C-:B------:R-:W-:Y:S01]  /*139df0*/  IMAD.X R6, R7, 0x1, R0.reuse, P2 ;  /* 0x0000000107067824 */ /* 0x100fe200010e0600 */
[----:B------:R-:W-:Y:S01]  /*139e00*/  HMMA.1688.F32.TF32 R32, R232, R242, R64 ;  /* 0x000000f2e820723c */ /* 0x000fe20000081040 */
[----:B------:R-:W-:Y:S01]  /*139e10*/  IMAD.SHL.U32 R247, R247, 0x80, RZ ;  /* 0x00000080f7f77824 */ /* 0x000fe200078e00ff */
[----:B------:R1:W-:Y:S04]  /*139e20*/  STL [R1+0x390c], R9 ;  /* 0x00390c0901007387 */ /* 0x0003e80000100800 */
[----:B------:R-:W-:Y:S01]  /*139e30*/  LDS R7, [R239+UR10+0x3e700] ;  /* 0x03e7000aef077984 */ /* 0x000fe20008000800 */
[----:B-1----:R-:W-:Y:S01]  /*139e40*/  IMAD.X R9, R13, 0x1, R0, P1 ;  /* 0x000000010d097824 */ /* 0x002fe200008e0600 */
[----:B--2---:R-:W-:-:S05]  /*139e50*/  IADD3 R11, P0, R4, R252, RZ ;  /* 0x000000fc040b7210 */ /* 0x004fca0007f1e0ff */
[----:B------:R-:W-:Y:S04]  /*139e60*/  STL [R1+0x391c], R11 ;  /* 0x00391c0b01007387 */ /* 0x000fe80000100800 */
[----:B------:R-:W2:Y:S04]  /*139e70*/  LDL.LU.64 R14, [R1+0x4558] ;  /* 0x00455800010e7983 */ /* 0x000ea80000300a00 */
[----:B------:R-:W-:Y:S04]  /*139e80*/  STL [R1+0x3910], R9 ;  /* 0x0039100901007387 */ /* 0x000fe80000100800 */
[----:B------:R-:W-:Y:S04]  /*139e90*/  STL [R1+0x3914], R6 ;  /* 0x0039140601007387 */ /* 0x000fe80000100800 */
[----:B------:R-:W3:Y:S04]  /*139ea0*/  LDL.LU.64 R12, [R1+0x4550] ;  /* 0x00455000010c7983 */ /* 0x000ee80000300a00 */
[----:B------:R1:W-:Y:S04]  /*139eb0*/  STL.64 [R1+0x1ae0], R24 ;  /* 0x001ae01801007387 */ /* 0x0003e80000100a00 */
[----:B------:R-:W-:Y:S04]  /*139ec0*/  STL.64 [R1+0x1ae8], R26 ;  /* 0x001ae81a01007387 */ /* 0x000fe80000100a00 */
[----:B-1----:R-:W3:Y:S01]  /*139ed0*/  LDL.LU.64 R24, [R1+0x4548] ;  /* 0x0045480001187983 */ /* 0x002ee20000300a00 */
[----:B------:R-:W-:-:S05]  /*139ee0*/  IMAD.X R4, R5, 0x1, R0, P0 ;  /* 0x0000000105047824 */ /* 0x000fca00000e0600 */
[----:B------:R-:W-:Y:S01]  /*139ef0*/  STL [R1+0x38fc], R4 ;  /* 0x0038fc0401007387 */ /* 0x000fe20000100800 */
[----:B------:R-:W-:-:S03]  /*139f00*/  IMAD.SHL.U32 R247, R247, 0x4, RZ ;  /* 0x00000004f7f77824 */ /* 0x000fc600078e00ff */
[----:B------:R-:W-:Y:S01]  /*139f10*/  LDS R4, [R3+UR10+0x3c700] ;  /* 0x03c7000a03047984 */ /* 0x000fe20008000800 */
[-C--:B----4-:R-:W-:Y:S02]  /*139f20*/  IADD3 R6, P0, R20, R252.reuse, RZ ;  /* 0x000000fc14067210 */ /* 0x090fe40007f1e0ff */
[----:B------:R-:W-:-:S03]  /*139f30*/  IADD3 R5, P1, R18, R252, RZ ;  /* 0x000000fc12057210 */ /* 0x000fc60007f3e0ff */
[----:B------:R-:W-:Y:S04]  /*139f40*/  STL [R1+0x3900], R6 ;  /* 0x0039000601007387 */ /* 0x000fe80000100800 */
[----:B------:R-:W-:Y:S04]  /*139f50*/  STL [R1+0x3904], R5 ;  /* 0x0039040501007387 */ /* 0x000fe80000100800 */
[----:B------:R-:W-:Y:S04]  /*139f60*/  STL.64 [R1+0x1af0], R32 ;  /* 0x001af02001007387 */ /* 0x000fe80000100a00 */
[----:B------:R1:W-:Y:S01]  /*139f70*/  STL.64 [R1+0x1af8], R34 ;  /* 0x001af82201007387 */ /* 0x0003e20000100a00 */
[----:B------:R-:W-:Y:S01]  /*139f80*/  IADD3.X R20, R21, R0, RZ, P0, !PT ;  /* 0x0000000015147210 */ /* 0x000fe200007fe4ff */
[----:B------:R-:W-:-:S02]  /*139f90*/  IMAD.X R9, R19, 0x1, R0, P1 ;  /* 0x0000000113097824 */ /* 0x000fc400008e0600 */
[----:B------:R-:W-:Y:S04]  /*139fa0*/  LDS R6, [R3+UR10+0x3e700] ;  /* 0x03e7000a03067984 */ /* 0x000fe80008000800 */
[----:B------:R-:W4:Y:S01]  /*139fb0*/  LDS R5, [R239+UR10+0x3c700] ;  /* 0x03c7000aef057984 */ /* 0x000f220008000800 */
[----:B-1----:R-:W-:Y:S03]  /*139fc0*/  HMMA.1688.F32.TF32 R32, R232, R74, R68 ;  /* 0x0000004ae820723c */ /* 0x002fe60000081044 */
[----:B------:R1:W-:Y:S04]  /*139fd0*/  STL [R1+0x38dc], R20 ;  /* 0x0038dc1401007387 */ /* 0x0003e80000100800 */
[----:B------:R-:W4:Y:S01]  /*139fe0*/  LDL.LU.64 R22, [R1+0x4540] ;  /* 0x0045400001167983 */ /* 0x000f220000300a00 */
[----:B------:R-:W-:-:S05]  /*139ff0*/  IADD3 R11, P0, R16, R252, RZ ;  /* 0x000000fc100b7210 */ /* 0x000fca0007f1e0ff */
[----:B------:R1:W-:Y:S04]  /*13a000*/  STL [R1+0x38e4], R11 ;  /* 0x0038e40b01007387 */ /* 0x0003e80000100800 */
[----:B-1----:R-:W4:Y:S04]  /*13a010*/  LDL.LU.64 R20, [R1+0x4538] ;  /* 0x0045380001147983 */ /* 0x002f280000300a00 */
[----:B------:R1:W-:Y:S04]  /*13a020*/  STL [R1+0x38e0], R9 ;  /* 0x0038e00901007387 */ /* 0x0003e80000100800 */
[----:B------:R-:W4:Y:S01]  /*13a030*/  LDL.LU.64 R18, [R1+0x3868] ;  /* 0x0038680001127983 */ /* 0x000f220000300a00 */
[----:B------:R-:W-:-:S03]  /*13a040*/  IMAD.MOV.U32 R11, RZ, RZ, R74 ;  /* 0x000000ffff0b7224 */ /* 0x000fc600078e004a */
[----:B------:R-:W-:Y:S01]  /*13a050*/  STL.64 [R1+0x1b00], R32 ;  /* 0x001b002001007387 */ /* 0x000fe20000100a00 */
[----:B-1----:R-:W-:-:S03]  /*13a060*/  IMAD.MOV.U32 R9, RZ, RZ, R75 ;  /* 0x000000ffff097224 */ /* 0x002fc600078e004b */
[----:B------:R-:W-:Y:S04]  /*13a070*/  STL.64 [R1+0x1b08], R34 ;  /* 0x001b082201007387 */ /* 0x000fe80000100a00 */
[----:B------:R-:W4:Y:S04]  /*13a080*/  LDL.LU.64 R74, [R1+0xa2f0] ;  /* 0x00a2f000014a7983 */ /* 0x000f280000300a00 */
[----:B------:R-:W4:Y:S01]  /*13a090*/  LDL.LU.64 R72, [R1+0xa2e8] ;  /* 0x00a2e80001487983 */ /* 0x000f220000300a00 */
[----:B------:R-:W-:Y:S02]  /*13a0a0*/  IADD3.X R26, R17, R0, RZ, P0, !PT ;  /* 0x00000000111a7210 */ /* 0x000fe400007fe4ff */
[----:B--2---:R-:W-:-:S02]  /*13a0b0*/  IADD3 R27, P1, R14, R252, RZ ;  /* 0x000000fc0e1b7210 */ /* 0x004fc40007f3e0ff */
[----:B---3--:R-:W-:-:S03]  /*13a0c0*/  IADD3 R17, P0, R12, R252, RZ ;  /* 0x000000fc0c117210 */ /* 0x008fc60007f1e0ff */
[----:B------:R-:W-:Y:S04]  /*13a0d0*/  STL [R1+0x38bc], R27 ;  /* 0x0038bc1b01007387 */ /* 0x000fe80000100800 */
[----:B------:R1:W-:Y:S04]  /*13a0e0*/  STL [R1+0x38b4], R26 ;  /* 0x0038b41a01007387 */ /* 0x0003e80000100800 */
[----:B------:R-:W-:Y:S01]  /*13a0f0*/  STL [R1+0x38c0], R17 ;  /* 0x0038c01101007387 */ /* 0x000fe20000100800 */
[----:B------:R-:W-:Y:S01]  /*13a100*/  IADD3 R16, P2, R24, R252, RZ ;  /* 0x000000fc18107210 */ /* 0x000fe20007f5e0ff */
[----:B-1----:R-:W-:-:S02]  /*13a110*/  IMAD.X R26, R15, 0x1, R0, P1 ;  /* 0x000000010f1a7824 */ /* 0x002fc400008e0600 */
[----:B------:R-:W2:Y:S04]  /*13a120*/  LDL.LU.64 R14, [R1+0x4530] ;  /* 0x00453000010e7983 */ /* 0x000ea80000300a00 */
[----:B------:R1:W-:Y:S04]  /*13a130*/  STL [R1+0x38c4], R16 ;  /* 0x0038c41001007387 */ /* 0x0003e80000100800 */
[----:B-1----:R-:W3:Y:S04]  /*13a140*/  LDL.LU.64 R16, [R1+0x4528] ;  /* 0x0045280001107983 */ /* 0x002ee80000300a00 */
[----:B------:R1:W-:Y:S01]  /*13a150*/  STL [R1+0x38b8], R26 ;  /* 0x0038b81a01007387 */ /* 0x0003e20000100800 */
[----:B------:R-:W-:-:S02]  /*13a160*/  IMAD.X R25, R25, 0x1, R0, P2 ;  /* 0x0000000119197824 */ /* 0x000fc400010e0600 */
[----:B-1----:R-:W-:Y:S02]  /*13a170*/  IMAD.X R26, R13, 0x1, R0, P0 ;  /* 0x000000010d1a7824 */ /* 0x002fe400000e0600 */
[----:B------:R-:W3:Y:S01]  /*13a180*/  LDL.LU.64 R12, [R1+0x3840] ;  /* 0x00384000010c7983 */ /* 0x000ee20000300a00 */
[----:B----4-:R-:W-:Y:S01]  /*13a190*/  IADD3 R24, P0, R22, R252, RZ ;  /* 0x000000fc16187210 */ /* 0x010fe20007f1e0ff */
[----:B------:R-:W-:-:S15]  /*13a1a0*/  HMMA.1688.F32.TF32 R32, R232, R142, R72 ;  /* 0x0000008ee820723c */ /* 0x000fde0000081048 */
[----:B------:R-:W-:-:S08]  /*13a1b0*/  NOP ;  /* 0x0000000000007918 */ /* 0x000fd00000000000 */
[----:B------:R-:W-:Y:S04]  /*13a1c0*/  STL.64 [R1+0x1b10], R32 ;  /* 0x001b102001007387 */ /* 0x000fe80000100a00 */
[----:B------:R-:W-:Y:S04]  /*13a1d0*/  STL.64 [R1+0x1b18], R34 ;  /* 0x001b182201007387 */ /* 0x000fe80000100a00 */
[----:B------:R-:W-:Y:S04]  /*13a1e0*/  STL [R1+0x388c], R26 ;  /* 0x00388c1a01007387 */ /* 0x000fe80000100800 */
[----:B------:R-:W4:Y:S04]  /*13a1f0*/  LDL.LU.64 R30, [R1+0x4520] ;  /* 0x00452000011e7983 */ /* 0x000f280000300a00 */
[----:B------:R-:W-:Y:S04]  /*13a200*/  STL [R1+0x3890], R25 ;  /* 0x0038901901007387 */ /* 0x000fe80000100800 */
[----:B------:R1:W-:Y:S02]  /*13a210*/  STL [R1+0x3894], R24 ;  /* 0x0038941801007387 */ /* 0x0003e40000100800 */
[----:B-1----:R-:W-:Y:S01]  /*13a220*/  HMMA.1688.F32.TF32 R24, R232, R146, R76 ;  /* 0x00000092e818723c */ /* 0x002fe2000008104c */
[----:B------:R-:W-:-:S02]  /*13a230*/  IADD3 R33, P1, R20, R252, RZ ;  /* 0x000000fc14217210 */ /* 0x000fc40007f3e0ff */
[----:B------:R-:W-:-:S03]  /*13a240*/  IADD3 R32, P2, R18, R252, RZ ;  /* 0x000000fc12207210 */ /* 0x000fc60007f5e0ff */
[----:B------:R-:W-:Y:S04]  /*13a250*/  STL [R1+0x3898], R33 ;  /* 0x0038982101007387 */ /* 0x000fe80000100800 */
[----:B------:R-:W-:Y:S01]  /*13a260*/  STL [R1+0x389c], R32 ;  /* 0x00389c2001007387 */ /* 0x000fe20000100800 */
[----:B------:R-:W-:Y:S01]  /*13a270*/  IADD3.X R22, R23, R0, RZ, P0, !PT ;  /* 0x0000000017167210 */ /* 0x000fe200007fe4ff */
[--C-:B------:R-:W-:Y:S02]  /*13a280*/  IMAD.X R20, R21, 0x1, R0.reuse, P1 ;  /* 0x0000000115147824 */ /* 0x100fe400008e0600 */
[----:B------:R-:W-:-:S09]  /*13a290*/  IMAD.X R18, R19, 0x1, R0, P2 ;  /* 0x0000000113127824 */ /* 0x000fd200010e0600 */
[----:B------:R-:W-:Y:S04]  /*13a2a0*/  STL.64 [R1+0x1b20], R24 ;  /* 0x001b201801007387 */ /* 0x000fe80000100a00 */
[----:B------:R1:W-:Y:S02]  /*13a2b0*/  STL.64 [R1+0x1b28], R26 ;  /* 0x001b281a01007387 */ /* 0x0003e40000100a00 */
[----:B-1----:R-:W-:Y:S02]  /*13a2c0*/  HMMA.1688.F32.TF32 R24, R232, R86, R80 ;  /* 0x00000056e818723c */ /* 0x002fe40000081050 */
[----:B------:R1:W-:Y:S04]  /*13a2d0*/  STL [R1+0x3864], R22 ;  /* 0x0038641601007387 */ /* 0x0003e80000100800 */
[----:B-1----:R-:W4:Y:S04]  /*13a2e0*/  LDL.LU.64 R22, [R1+0x3818] ;  /* 0x0038180001167983 */ /* 0x002f280000300a00 */
[----:B------:R1:W-:Y:S04]  /*13a2f0*/  STL [R1+0x3868], R20 ;  /* 0x0038681401007387 */ /* 0x0003e80000100800 */
[----:B-1----:R-:W4:Y:S04]  /*13a300*/  LDL.LU.64 R20, [R1+0x4518] ;  /* 0x0045180001147983 */ /* 0x002f280000300a00 */
[----:B------:R3:W-:Y:S01]  /*13a310*/  STL [R1+0x386c], R18 ;  /* 0x00386c1201007387 */ /* 0x0007e20000100800 */
[----:B--2---:R-:W-:-:S05]  /*13a320*/  IADD3 R19, P0, R14, R252, RZ ;  /* 0x000000fc0e137210 */ /* 0x004fca0007f1e0ff */
[----:B------:R1:W-:Y:S01]  /*13a330*/  STL [R1+0x3870], R19 ;  /* 0x0038701301007387 */ /* 0x0003e20000100800 */
[----:B---3--:R-:W-:-:S05]  /*13a340*/  IADD3 R18, P1, R16, R252, RZ ;  /* 0x000000fc10127210 */ /* 0x008fca0007f3e0ff */
[----:B------:R2:W-:Y:S04]  /*13a350*/  STL [R1+0x3874], R18 ;  /* 0x0038741201007387 */ /* 0x0005e80000100800 */
[----:B------:R3:W-:Y:S01]  /*13a360*/  STL.64 [R1+0x1f20], R24 ;  /* 0x001f201801007387 */ /* 0x0007e20000100a00 */
[----:B-1----:R-:W-:-:S03]  /*13a370*/  IMAD.MOV.U32 R19, RZ, RZ, R86 ;  /* 0x000000ffff137224 */ /* 0x002fc600078e0056 */
[----:B------:R1:W-:Y:S01]  /*13a380*/  STL.64 [R1+0x1f28], R26 ;  /* 0x001f281a01007387 */ /* 0x0003e20000100a00 */
[----:B--2---:R-:W-:-:S03]  /*13a390*/  MOV R18, R87 ;  /* 0x0000005700127202 */ /* 0x004fc60000000f00 */
[----:B------:R-:W2:Y:S04]  /*13a3a0*/  LDL.LU.64 R86, [R1+0xa2e0] ;  /* 0x00a2e00001567983 */ /* 0x000ea80000300a00 */
[----:B------:R-:W2:Y:S01]  /*13a3b0*/  LDL.LU.64 R84, [R1+0xa2d8] ;  /* 0x00a2d80001547983 */ /* 0x000ea20000300a00 */
[----:B---3--:R-:W-:Y:S01]  /*13a3c0*/  IADD3 R25, P2, R12, R252, RZ ;  /* 0x000000fc0c197210 */ /* 0x008fe20007f5e0ff */
[--C-:B------:R-:W-:Y:S02]  /*13a3d0*/  IMAD.X R24, R15, 0x1, R0.reuse, P0 ;  /* 0x000000010f187824 */ /* 0x100fe400000e0600 */
[--C-:B------:R-:W-:Y:S01]  /*13a3e0*/  IMAD.X R17, R17, 0x1, R0.reuse, P1 ;  /* 0x0000000111117824 */ /* 0x100fe200008e0600 */
[----:B------:R-:W3:Y:S04]  /*13a3f0*/  LDL.LU.64 R14, [R1+0x4510] ;  /* 0x00451000010e7983 */ /* 0x000ee80000300a00 */
[----:B------:R-:W-:Y:S04]  /*13a400*/  STL [R1+0x3848], R25 ;  /* 0x0038481901007387 */ /* 0x000fe80000100800 */
[----:B------:R-:W-:Y:S01]  /*13a410*/  STL [R1+0x383c], R24 ;  /* 0x00383c1801007387 */ /* 0x000fe20000100800 */
[----:B------:R-:W-:-:S03]  /*13a420*/  IMAD.X R12, R13, 0x1, R0, P2 ;  /* 0x000000010d0c7824 */ /* 0x000fc600010e0600 */
[----:B------:R1:W-:Y:S04]  /*13a430*/  STL [R1+0x3840], R17 ;  /* 0x0038401101007387 */ /* 0x0003e80000100800 */
[----:B-1----:R-:W3:Y:S01]  /*13a440*/  LDL.LU.64 R26, [R1+0x4508] ;  /* 0x00450800011a7983 */ /* 0x002ee20000300a00 */
[----:B------:R-:W-:Y:S02]  /*13a450*/  MOV R17, R90 ;  /* 0x0000005a00117202 */ /* 0x000fe40000000f00 */
[----:B----4-:R-:W-:-:S05]  /*13a460*/  IADD3 R16, P0, R30, R252, RZ ;  /* 0x000000fc1e107210 */ /* 0x010fca0007f1e0ff */
[----:B------:R1:W-:Y:S04]  /*13a470*/  STL [R1+0x384c], R16 ;  /* 0x00384c1001007387 */ /* 0x0003e80000100800 */
[----:B------:R-:W4:Y:S04]  /*13a480*/  LDL.LU.64 R24, [R1+0x37e8] ;  /* 0x0037e80001187983 */ /* 0x000f280000300a00 */
[----:B------:R1:W-:Y:S02]  /*13a490*/  STL [R1+0x3844], R12 ;  /* 0x0038440c01007387 */ /* 0x0003e40000100800 */
[----:B-1----:R-:W-:-:S02]  /*13a4a0*/  IMAD.MOV.U32 R16, RZ, RZ, R91 ;  /* 0x000000ffff107224 */ /* 0x002fc400078e005b */
[----:B------:R-:W4:Y:S01]  /*13a4b0*/  LDL.LU.64 R12, [R1+0x4500] ;  /* 0x00450000010c7983 */ /* 0x000f220000300a00 */
[----:B--2---:R-:W-:-:S15]  /*13a4c0*/  HMMA.1688.F32.TF32 R32, R232, R90, R84 ;  /* 0x0000005ae820723c */ /* 0x004fde0000081054 */
[----:B------:R-:W-:-:S08]  /*13a4d0*/  NOP ;  /* 0x0000000000007918 */ /* 0x000fd00000000000 */
[----:B------:R1:W-:Y:S04]  /*13a4e0*/  STL.64 [R1+0x1f80], R32 ;  /* 0x001f802001007387 */ /* 0x0003e80000100a00 */
[----:B------:R-:W-:Y:S04]  /*13a4f0*/  STL.64 [R1+0x1f88], R34 ;  /* 0x001f882201007387 */ /* 0x000fe80000100a00 */
[----:B------:R-:W2:Y:S04]  /*13a500*/  LDL.LU.64 R90, [R1+0xa2d0] ;  /* 0x00a2d000015a7983 */ /* 0x000ea80000300a00 */
[----:B------:R-:W2:Y:S01]  /*13a510*/  LDL.LU.64 R88, [R1+0xa2c8] ;  /* 0x00a2c80001587983 */ /* 0x000ea20000300a00 */
[----:B------:R-:W-:-:S02]  /*13a520*/  IADD3.X R30, R31, R0, RZ, P0, !PT ;  /* 0x000000001f1e7210 */ /* 0x000fc400007fe4ff */
[-C--:B-1----:R-:W-:Y:S02]  /*13a530*/  IADD3 R33, P1, R22, R252.reuse, RZ ;  /* 0x000000fc16217210 */ /* 0x082fe40007f3e0ff */
[----:B------:R-:W-:-:S03]  /*13a540*/  IADD3 R32, P0, R20, R252, RZ ;  /* 0x000000fc14207210 */ /* 0x000fc60007f1e0ff */
[----:B------:R-:W-:Y:S04]  /*13a550*/  STL [R1+0x3820], R33 ;  /* 0x0038202101007387 */ /* 0x000fe80000100800 */
[----:B------:R1:W-:Y:S04]  /*13a560*/  STL [R1+0x3818], R30 ;  /* 0x0038181e01007387 */ /* 0x0003e80000100800 */
[----:B------:R-:W-:Y:S01]  /*13a570*/  STL [R1+0x3824], R32 ;  /* 0x0038242001007387 */ /* 0x000fe20000100800 */
[----:B---3--:R-:W-:Y:S01]  /*13a580*/  IADD3 R31, P2, R14, R247, RZ ;  /* 0x000000f70e1f7210 */ /* 0x008fe20007f5e0ff */
[----:B-1----:R-:W-:-:S02]  /*13a590*/  IMAD.X R30, R23, 0x1, R0, P1 ;  /* 0x00000001171e7824 */ /* 0x002fc400008e0600 */
[----:B------:R-:W3:Y:S04]  /*13a5a0*/  LDL.LU.64 R22, [R1+0x33c8] ;  /* 0x0033c80001167983 */ /* 0x000ee80000300a00 */
[----:B------:R1:W-:Y:S04]  /*13a5b0*/  STL [R1+0x3828], R31 ;  /* 0x0038281f01007387 */ /* 0x0003e80000100800 */
[----:B------:R-:W3:Y:S04]  /*13a5c0*/  LDL.LU.64 R36, [R1+0x33c0] ;  /* 0x0033c00001247983 */ /* 0x000ee80000300a00 */
[----:B------:R1:W-:Y:S02]  /*13a5d0*/  STL [R1+0x381c], R30 ;  /* 0x00381c1e01007387 */ /* 0x0003e40000100800 */
[----:B-1----:R-:W-:-:S02]  /*13a5e0*/  IMAD.MOV.U32 R31, RZ, RZ, R94 ;  /* 0x000000ffff1f7224 */ /* 0x002fc400078e005e */
[----:B------:R-:W-:Y:S01]  /*13a5f0*/  IMAD.MOV.U32 R30, RZ, RZ, R95 ;  /* 0x000000ffff1e7224 */ /* 0x000fe200078e005f */
[----:B--2---:R-:W-:-:S15]  /*13a600*/  HMMA.1688.F32.TF32 R32, R232, R94, R88 ;  /* 0x0000005ee820723c */ /* 0x004fde0000081058 */
[----:B------:R-:W-:-:S08]  /*13a610*/  NOP ;  /* 0x0000000000007918 */ /* 0x000fd00000000000 */
[----:B------:R-:W-:Y:S04]  /*13a620*/  STL.64 [R1+0x2160], R32 ;  /* 0x0021602001007387 */ /* 0x000fe80000100a00 */
[----:B------:R-:W-:Y:S04]  /*13a630*/  STL.64 [R1+0x2168], R34 ;  /* 0x0021682201007387 */ /* 0x000fe80000100a00 */
[----:B------:R-:W2:Y:S04]  /*13a640*/  LDL.LU.64 R94, [R1+0xa2c0] ;  /* 0x00a2c000015e7983 */ /* 0x000ea80000300a00 */
[----:B------:R-:W2:Y:S01]  /*13a650*/  LDL.LU.64 R92, [R1+0xa2b8] ;  /* 0x00a2b800015c7983 */ /* 0x000ea20000300a00 */
[----:B------:R-:W-:Y:S01]  /*13a660*/  IADD3.X R20, R21, R0, RZ, P0, !PT ;  /* 0x0000000015147210 */ /* 0x000fe200007fe4ff */
[----:B------:R-:W-:Y:S01]  /*13a670*/  IMAD.X R15, R15, 0x1, R2, P2 ;  /* 0x000000010f0f7824 */ /* 0x000fe200010e0602 */
[----:B------:R-:W-:-:S02]  /*13a680*/  IADD3 R14, P0, R26, R247, RZ ;  /* 0x000000f71a0e7210 */ /* 0x000fc40007f1e0ff */
[-C--:B----4-:R-:W-:Y:S01]  /*13a690*/  IADD3 R21, P1, R24, R247.reuse, RZ ;  /* 0x000000f718157210 */ /* 0x090fe20007f3e0ff */
[----:B------:R1:W-:Y:S04]  /*13a6a0*/  STL [R1+0x37fc], R20 ;  /* 0x0037fc1401007387 */ /* 0x0003e80000100800 */
[----:B------:R-:W-:Y:S04]  /*13a6b0*/  STL [R1+0x3800], R15 ;  /* 0x0038000f01007387 */ /* 0x000fe80000100800 */
[----:B------:R4:W-:Y:S01]  /*13a6c0*/  STL [R1+0x3804], R14 ;  /* 0x0038040e01007387 */ /* 0x0009e20000100800 */
[----:B-1----:R-:W-:-:S03]  /*13a6d0*/  IADD3 R20, P2, R12, R247, RZ ;  /* 0x000000f70c147210 */ /* 0x002fc60007f5e0ff */
[----:B----4-:R-:W4:Y:S04]  /*13a6e0*/  LDL.LU.64 R14, [R1+0x33a8] ;  /* 0x0033a800010e7983 */ /* 0x010f280000300a00 */
[----:B------:R1:W-:Y:S04]  /*13a6f0*/  STL [R1+0x3808], R21 ;  /* 0x0038081501007387 */ /* 0x0003e80000100800 */
[----:B------:R3:W-:Y:S01]  /*13a700*/  STL [R1+0x380c], R20 ;  /* 0x00380c1401007387 */ /* 0x0007e20000100800 */
[----:B-1----:R-:W-:Y:S02]  /*13a710*/  IMAD.MOV.U32 R21, RZ, RZ, R98 ;  /* 0x000000ffff157224 */ /* 0x002fe400078e0062 */
[----:B---3--:R-:W-:Y:S01]  /*13a720*/  IMAD.MOV.U32 R20, RZ, RZ, R99 ;  /* 0x000000ffff147224 */ /* 0x008fe200078e0063 */
[----:B--2---:R-:W-:Y:S01]  /*13a730*/  HMMA.1688.F32.TF32 R80, R4, R98, R92 ;  /* 0x000000620450723c */ /* 0x004fe2000008105c */
[----:B------:R-:W2:Y:S04]  /*13a740*/  LDL.LU.64 R98, [R1+0xa2b0] ;  /* 0x00a2b00001627983 */ /* 0x000ea80000300a00 */
[----:B------:R-:W2:Y:S04]  /*13a750*/  LDL.LU.64 R96, [R1+0xa2a8] ;  /* 0x00a2a80001607983 */ /* 0x000ea80000300a00 */
[----:B------:R-:W3:Y:S01]  /*13a760*/  LDL.LU.64 R34, [R1+0x33f8] ;  /* 0x0033f80001227983 */ /* 0x000ee20000300a00 */
[----:B------:R-:W-:Y:S01]  /*13a770*/  IADD3.X R26, R27, R2, RZ, P0, !PT ;  /* 0x000000021b1a7210 */ /* 0x000fe200007fe4ff */
[----:B------:R-:W-:Y:S01]  /*13a780*/  IMAD.X R24, R25, 0x1, R2, P1 ;  /* 0x0000000119187824 */ /* 0x000fe200008e0602 */
[----:B------:R-:W-:-:S11]  /*13a790*/  IADD3 R12, P1, R36, R247, RZ ;  /* 0x000000f7240c7210 */ /* 0x000fd60007f3e0ff */
[----:B------:R1:W-:Y:S04]  /*13a7a0*/  STL.64 [R1+0xa0b0], R82 ;  /* 0x00a0b05201007387 */ /* 0x0003e80000100a00 */
[----:B------:R-:W-:Y:S04]  /*13a7b0*/  STL.64 [R1+0xa0a8], R80 ;  /* 0x00a0a85001007387 */ /* 0x000fe80000100a00 */
[----:B------:R-:W3:Y:S01]  /*13a7c0*/  LDL.LU.64 R32, [R1+0x44f8] ;  /* 0x0044f80001207983 */ /* 0x000ee20000300a00 */
[----:B-1----:R-:W-:Y:S02]  /*13a7d0*/  IMAD.MOV.U32 R82, RZ, RZ, R29 ;  /* 0x000000ffff527224 */ /* 0x002fe400078e001d */
[----:B------:R-:W-:-:S02]  /*13a7e0*/  IMAD.MOV.U32 R83, RZ, RZ, R28 ;  /* 0x000000ffff537224 */ /* 0x000fc400078e001c */
[----:B------:R-:W3:Y:S04]  /*13a7f0*/  LDL.LU.64 R28, [R1+0x44f0] ;  /* 0x0044f000011c7983 */ /* 0x000ee80000300a00 */
[----:B------:R1:W-:Y:S04]  /*13a800*/  STL [R1+0x37e8], R26 ;  /* 0x0037e81a01007387 */ /* 0x0003e80000100800 */
[----:B-1----:R-:W3:Y:S04]  /*13a810*/  LDL.LU.64 R26, [R1+0x44e8] ;  /* 0x0044e800011a7983 */ /* 0x002ee80000300a00 */
[----:B------:R1:W-:Y:S01]  /*13a820*/  STL [R1+0x37ec], R24 ;  /* 0x0037ec1801007387 */ /* 0x0003e20000100800 */
[----:B------:R-:W-:Y:S01]  /*13a830*/  MOV R80, R105 ;  /* 0x0000006900507202 */ /* 0x000fe20000000f00 */
[----:B-1----:R-:W-:Y:S01]  /*13a840*/  IMAD.X R24, R13, 0x1, R2, P2 ;  /* 0x000000010d187824 */ /* 0x002fe200010e0602 */
[----:B------:R-:W-:-:S04]  /*13a850*/  IADD3 R13, P0, R22, R247, RZ ;  /* 0x000000f7160d7210 */ /* 0x000fc80007f1e0ff */
[----:B------:R-:W-:Y:S04]  /*13a860*/  STL [R1+0x37f0], R24 ;  /* 0x0037f01801007387 */ /* 0x000fe80000100800 */
[----:B------:R1:W-:Y:S04]  /*13a870*/  STL [R1+0x37f4], R13 ;  /* 0x0037f40d01007387 */ /* 0x0003e80000100800 */
[----:B------:R4:W-:Y:S01]  /*13a880*/  STL [R1+0x37f8], R12 ;  /* 0x0037f80c01007387 */ /* 0x0009e20000100800 */
[----:B------:R-:W-:Y:S02]  /*13a890*/  IMAD.MOV.U32 R81, RZ, RZ, R104 ;  /* 0x000000ffff517224 */ /* 0x000fe400078e0068 */
[----:B-1----:R-:W-:Y:S01]  /*13a8a0*/  IMAD.MOV.U32 R13, RZ, RZ, R106 ;  /* 0x000000ffff0d7224 */ /* 0x002fe200078e006a */
[----:B----4-:R-:W-:Y:S01]  /*13a8b0*/  MOV R12, R107 ;  /* 0x0000006b000c7202 */ /* 0x010fe20000000f00 */
[----:B--2---:R-:W-:Y:S01]  /*13a8c0*/  HMMA.1688.F32.TF32 R84, R4, R106, R96 ;  /* 0x0000006a0454723c */ /* 0x004fe20000081060 */
[----:B------:R-:W2:Y:S04]  /*13a8d0*/  LDL.LU.64 R106, [R1+0xa2a0] ;  /* 0x00a2a000016a7983 */ /* 0x000ea80000300a00 */
[----:B------:R-:W2:Y:S04]  /*13a8e0*/  LDL.LU.64 R104, [R1+0xa298] ;  /* 0x00a2980001687983 */ /* 0x000ea80000300a00 */
[----:B------:R-:W4:Y:S04]  /*13a8f0*/  LDL.LU.64 R24, [R1+0x44e0] ;  /* 0x0044e00001187983 */ /* 0x000f280000300a00 */
[----:B------:R-:W4:Y:S10]  /*13a900*/  LDL.LU.64 R38, [R1+0x3418] ;  /* 0x0034180001267983 */ /* 0x000f340000300a00 */
[----:B------:R-:W-:Y:S04]  /*13a910*/  STL.64 [R1+0xa0c8], R86 ;  /* 0x00a0c85601007387 */ /* 0x000fe80000100a00 */
[----:B------:R1:W-:Y:S02]  /*13a920*/  STL.64 [R1+0xa0c0], R84 ;  /* 0x00a0c05401007387 */ /* 0x0003e40000100a00 */
[----:B-1----:R-:W-:-:S02]  /*13a930*/  IMAD.MOV.U32 R84, RZ, RZ, R102 ;  /* 0x000000ffff547224 */ /* 0x002fc400078e0066 */
[----:B------:R-:W-:Y:S01]  /*13a940*/  IMAD.MOV.U32 R85, RZ, RZ, R103 ;  /* 0x000000ffff557224 */ /* 0x000fe200078e0067 */
[----:B------:R-:W4:Y:S04]  /*13a950*/  LDL.LU R102, [R1+0xa294] ;  /* 0x00a2940001667983 */ /* 0x000f280000300800 */
[----:B------:R-:W4:Y:S01]  /*13a960*/  LDL.LU R103, [R1+0xa290] ;  /* 0x00a2900001677983 */ /* 0x000f220000300800 */
[----:B------:R-:W-:Y:S01]  /*13a970*/  MOV R87, R8 ;  /* 0x0000000800577202 */ /* 0x000fe20000000f00 */
[----:B------:R-:W-:Y:S02]  /*13a980*/  IMAD.X R8, R23, 0x1, R2, P0 ;  /* 0x0000000117087824 */ /* 0x000fe400000e0602 */
[----:B------:R-:W4:Y:S01]  /*13a990*/  LDL.LU.64 R22, [R1+0x3400] ;  /* 0x0034000001167983 */ /* 0x000f220000300a00 */
[----:B------:R-:W-:Y:S01]  /*13a9a0*/  IMAD.MOV.U32 R86, RZ, RZ, R10 ;  /* 0x000000ffff567224 */ /* 0x000fe200078e000a */
[----:B------:R-:W-:Y:S01]  /*13a9b0*/  IADD3 R10, P2, R14, R247, RZ ;  /* 0x000000f70e0a7210 */ /* 0x000fe20007f5e0ff */
[----:B------:R-:W-:-:S04]  /*13a9c0*/  IMAD.X R36, R37, 0x1, R2, P1 ;  /* 0x0000000125247824 */ /* 0x000fc800008e0602 */
[----:B------:R3:W-:Y:S04]  /*13a9d0*/  STL [R1+0x37e0], R10 ;  /* 0x0037e00a01007387 */ /* 0x0007e80000100800 */
[----:B------:R1:W-:Y:S04]  /*13a9e0*/  STL [R1+0x37d4], R8 ;  /* 0x0037d40801007387 */ /* 0x0003e80000100800 */
[----:B------:R1:W-:Y:S01]  /*13a9f0*/  STL [R1+0x37d8], R36 ;  /* 0x0037d82401007387 */ /* 0x0003e20000100800 */
[----:B---3--:R-:W-:Y:S01]  /*13aa00*/  IADD3 R10, P0, R34, R247, RZ ;  /* 0x000000f7220a7210 */ /* 0x008fe20007f1e0ff */
[----:B-1----:R-:W-:-:S02]  /*13aa10*/  IMAD.X R8, R15, 0x1, R2, P2 ;  /* 0x000000010f087824 */ /* 0x002fc400010e0602 */
[----:B------:R-:W3:Y:S04]  /*13aa20*/  LDL.LU.64 R36, [R1+0x3440] ;  /* 0x0034400001247983 */ /* 0x000ee80000300a00 */
[----:B------:R1:W-:Y:S04]  /*13aa30*/  STL [R1+0x37e4], R10 ;  /* 0x0037e40a01007387 */ /* 0x0003e80000100800 */
[----:B------:R-:W3:Y:S04]  /*13aa40*/  LDL.LU.64 R14, [R1+0x3420] ;  /* 0x00342000010e7983 */ /* 0x000ee80000300a00 */
[----:B------:R1:W-:Y:S02]  /*13aa50*/  STL [R1+0x37dc], R8 ;  /* 0x0037dc0801007387 */ /* 0x0003e40000100800 */
[----:B-1----:R-:W-:-:S02]  /*13aa60*/  IADD3 R10, P1, R32, R247, RZ ;  /* 0x000000f7200a7210 */ /* 0x002fc40007f3e0ff */
[----:B------:R-:W-:Y:S02]  /*13aa70*/  IADD3.X R8, R35, R2, RZ, P0, !PT ;  /* 0x0000000223087210 */ /* 0x000fe400007fe4ff */
[----:B------:R-:W-:Y:S01]  /*13aa80*/  IADD3 R40, P0, R28, R247, RZ ;  /* 0x000000f71c287210 */ /* 0x000fe20007f1e0ff */
[C---:B--2---:R-:W-:Y:S06]  /*13aa90*/  HMMA.1688.F32.TF32 R92, R4.reuse, R86, R104 ;  /* 0x00000056045c723c */ /* 0x044fec0000081068 */
[----:B----4-:R-:W-:-:S15]  /*13aaa0*/  HMMA.1688.F32.TF32 R88, R4, R170, R100 ;  /* 0x000000aa0458723c */ /* 0x010fde0000081064 */
[----:B------:R-:W-:-:S08]  /*13aab0*/  NOP ;  /* 0x0000000000007918 */ /* 0x000fd00000000000 */
[----:B------:R-:W-:Y:S04]  /*13aac0*/  STL.64 [R1+0xa0d8], R90 ;  /* 0x00a0d85a01007387 */ /* 0x000fe80000100a00 */
[----:B------:R-:W-:Y:S04]  /*13aad0*/  STL.64 [R1+0xa0d0], R88 ;  /* 0x00a0d05801007387 */ /* 0x000fe80000100a00 */
[----:B------:R-:W2:Y:S04]  /*13aae0*/  LDL.LU.64 R34, [R1+0x44d8] ;  /* 0x0044d80001227983 */ /* 0x000ea80000300a00 */
[----:B------:R1:W-:Y:S04]  /*13aaf0*/  STL [R1+0x37c4], R10 ;  /* 0x0037c40a01007387 */ /* 0x0003e80000100800 */
[----:B------:R4:W-:Y:S04]  /*13ab00*/  STL [R1+0x37d0], R8 ;  /* 0x0037d00801007387 */ /* 0x0009e80000100800 */
[----:B------:R-:W-:Y:S01]  /*13ab10*/  STL [R1+0x37c8], R40 ;  /* 0x0037c82801007387 */ /* 0x000fe20000100800 */
[----:B-1----:R-:W-:Y:S01]  /*13ab20*/  IADD3 R10, P2, R26, R247, RZ ;  /* 0x000000f71a0a7210 */ /* 0x002fe20007f5e0ff */
[----:B----4-:R-:W-:-:S02]  /*13ab30*/  IMAD.X R8, R33, 0x1, R2, P1 ;  /* 0x0000000121087824 */ /* 0x010fc400008e0602 */
[----:B------:R-:W4:Y:S04]  /*13ab40*/  LDL.LU.64 R32, [R1+0x44d0] ;  /* 0x0044d00001207983 */ /* 0x000f280000300a00 */
[----:B------:R1:W-:Y:S04]  /*13ab50*/  STL [R1+0x37cc], R10 ;  /* 0x0037cc0a01007387 */ /* 0x0003e80000100800 */
[----:B------:R3:W-:Y:S04]  /*13ab60*/  STL [R1+0x37c0], R8 ;  /* 0x0037c00801007387 */ /* 0x0007e80000100800 */
[----:B------:R-:W-:Y:S04]  /*13ab70*/  STL.64 [R1+0xa0e8], R94 ;  /* 0x00a0e85e01007387 */ /* 0x000fe80000100a00 */
[----:B------:R-:W-:Y:S01]  /*13ab80*/  STL.64 [R1+0xa0e0], R92 ;  /* 0x00a0e05c01007387 */ /* 0x000fe20000100a00 */
[----:B-1----:R-:W-:-:S02]  /*13ab90*/  IMAD.X R10, R29, 0x1, R2, P0 ;  /* 0x000000011d0a7824 */ /* 0x002fc400000e0602 */
[----:B---3--:R-:W-:Y:S01]  /*13aba0*/  IMAD.X R8, R27, 0x1, R2, P2 ;  /* 0x000000011b087824 */ /* 0x008fe200010e0602 */
[----:B------:R-:W3:Y:S04]  /*13abb0*/  LDL.LU.64 R28, [R1+0x3770] ;  /* 0x00377000011c7983 */ /* 0x000ee80000300a00 */
[----:B------:R1:W-:Y:S04]  /*13abc0*/  STL [R1+0x37ac], R10 ;  /* 0x0037ac0a01007387 */ /* 0x0003e80000100800 */
[----:B------:R-:W3:Y:S01]  /*13abd0*/  LDL.LU.64 R26, [R1+0x44c8] ;  /* 0x0044c800011a7983 */ /* 0x000ee20000300a00 */
[----:B------:R-:W-:-:S03]  /*13abe0*/  IADD3 R40, P0, R24, R247, RZ ;  /* 0x000000f718287210 */ /* 0x000fc60007f1e0ff */
[----:B------:R1:W-:Y:S02]  /*13abf0*/  STL [R1+0x37b0], R8 ;  /* 0x0037b00801007387 */ /* 0x0003e40000100800 */
[-C--:B-1----:R-:W-:Y:S02]  /*13ac00*/  IADD3 R10, P1, R38, R247.reuse, RZ ;  /* 0x000000f7260a7210 */ /* 0x082fe40007f3e0ff */
[----:B------:R-:W-:Y:S01]  /*13ac10*/  IADD3 R8, P2, R22, R247, RZ ;  /* 0x000000f716087210 */ /* 0x000fe20007f5e0ff */
[----:B------:R-:W-:Y:S04]  /*13ac20*/  STL [R1+0x37b4], R40 ;  /* 0x0037b42801007387 */ /* 0x000fe80000100800 */
[----:B------:R1:W-:Y:S04]  /*13ac30*/  STL [R1+0x37b8], R10 ;  /* 0x0037b80a01007387 */ /* 0x0003e80000100800 */
[----:B------:R1:W-:Y:S02]  /*13ac40*/  STL [R1+0x37bc], R8 ;  /* 0x0037bc0801007387 */ /* 0x0003e40000100800 */
[----:B-1----:R-:W-:-:S02]  /*13ac50*/  IADD3.X R10, R25, R2, RZ, P0, !PT ;  /* 0x00000002190a7210 */ /* 0x002fc400007fe4ff */
[----:B------:R-:W3:Y:S01]  /*13ac60*/  LDL.LU.64 R24, [R1+0x3490] ;  /* 0x0034900001187983 */ /* 0x000ee20000300a00 */
[----:B------:R-:W-:Y:S01]  /*13ac70*/  HMMA.1688.F32.TF32 R40, R4, R82, R108 ;  /* 0x000000520428723c */ /* 0x000fe2000008106c */
[----:B------:R-:W-:-:S15]  /*13ac80*/  IMAD.X R8, R39, 0x1, R2, P1 ;  /* 0x0000000127087824 */ /* 0x000fde00008e0602 */
[----:B------:R-:W-:-:S07]  /*13ac90*/  NOP ;  /* 0x0000000000007918 */ /* 0x000fce0000000000 */
[----:B------:R-:W-:Y:S04]  /*13aca0*/  STL.64 [R1+0x30], R40 ;  /* 0x0000302801007387 */ /* 0x000fe80000100a00 */
[----:B------:R1:W-:Y:S04]  /*13acb0*/  STL.64 [R1+0x38], R42 ;  /* 0x0000382a01007387 */ /* 0x0003e80000100a00 */
[----:B------:R1:W-:Y:S02]  /*13acc0*/  STL [R1+0x3798], R10 ;  /* 0x0037980a01007387 */ /* 0x0003e40000100800 */
[----:B-1----:R-:W-:Y:S01]  /*13acd0*/  HMMA.1688.F32.TF32 R40, R4, R182, R112 ;  /* 0x000000b60428723c */ /* 0x002fe20000081070 */
[----:B------:R-:W-:-:S02]  /*13ace0*/  IMAD.X R10, R23, 0x1, R2, P2 ;  /* 0x00000001170a7824 */ /* 0x000fc400010e0602 */
[----:B------:R-:W3:Y:S04]  /*13acf0*/  LDL.LU.64 R22, [R1+0x3470] ;  /* 0x0034700001167983 */ /* 0x000ee80000300a00 */
[----:B------:R1:W-:Y:S04]  /*13ad00*/  STL [R1+0x379c], R8 ;  /* 0x00379c0801007387 */ /* 0x0003e80000100800 */
[----:B------:R1:W-:Y:S02]  /*13ad10*/  STL [R1+0x37a0], R10 ;  /* 0x0037a00a01007387 */ /* 0x0003e40000100800 */
[----:B-1----:R-:W-:-:S02]  /*13ad20*/  IADD3 R8, P0, R36, R247, RZ ;  /* 0x000000f724087210 */ /* 0x002fc40007f1e0ff */
[----:B------:R-:W-:-:S03]  /*13ad30*/  IADD3 R10, P1, R14, R247, RZ ;  /* 0x000000f70e0a7210 */ /* 0x000fc60007f3e0ff */
[----:B------:R-:W-:Y:S04]  /*13ad40*/  STL [R1+0x37a4], R8 ;  /* 0x0037a40801007387 */ /* 0x000fe80000100800 */
[----:B------:R-:W-:Y:S04]  /*13ad50*/  STL [R1+0x37a8], R10 ;  /* 0x0037a80a01007387 */ /* 0x000fe80000100800 */
[----:B------:R-:W-:Y:S04]  /*13ad60*/  STL.64 [R1+0x20], R40 ;  /* 0x0000202801007387 */ /* 0x000fe80000100a00 */
[----:B------:R1:W-:Y:S04]  /*13ad70*/  STL.64 [R1+0x28], R42 ;  /* 0x0000282a01007387 */ /* 0x0003e80000100a00 */
[----:B------:R-:W3:Y:S01]  /*13ad80*/  LDL.LU.64 R38, [R1+0x3468] ;  /* 0x0034680001267983 */ /* 0x000ee20000300a00 */
[----:B-1----:R-:W-:Y:S01]  /*13ad90*/  HMMA.1688.F32.TF32 R40, R4, R186, R116 ;  /* 0x000000ba0428723c */ /* 0x002fe20000081074 */
[----:B------:R-:W-:-:S05]  /*13ada0*/  IMAD.X R10, R37, 0x1, R2, P0 ;  /* 0x00000001250a7824 */ /* 0x000fca00000e0602 */
[----:B------:R-:W-:Y:S01]  /*13adb0*/  HMMA.1688.F32.TF32 R232, R4, R126, R120 ;  /* 0x0000007e04e8723c */ /* 0x000fe20000081078 */
[----:B--2---:R-:W-:-:S05]  /*13adc0*/  IADD3 R8, P2, R34, R247, RZ ;  /* 0x000000f722087210 */ /* 0x004fca0007f5e0ff */
[----:B------:R1:W-:Y:S04]  /*13add0*/  STL [R1+0x3788], R8 ;  /* 0x0037880801007387 */ /* 0x0003e80000100800 */
[----:B------:R4:W-:Y:S01]  /*13ade0*/  STL [R1+0x3790], R10 ;  /* 0x0037900a01007387 */ /* 0x0009e20000100800 */
[----:B-1----:R-:W-:Y:S02]  /*13adf0*/  IADD3.X R8, R15, R2, RZ, P1, !PT ;  /* 0x000000020f087210 */ /* 0x002fe40000ffe4ff */
[-C--:B----4-:R-:W-:Y:S01]  /*13ae00*/  IADD3 R10, P0, R32, R247.reuse, RZ ;  /* 0x000000f7200a7210 */ /* 0x090fe20007f1e0ff */
[----:B------:R-:W2:Y:S04]  /*13ae10*/  LDL.LU.64 R14, [R1+0x3448] ;  /* 0x00344800010e7983 */ /* 0x000ea80000300a00 */
[----:B------:R1:W-:Y:S04]  /*13ae20*/  STL [R1+0x3794], R8 ;  /* 0x0037940801007387 */ /* 0x0003e80000100800 */
[----:B------:R3:W-:Y:S01]  /*13ae30*/  STL [R1+0x378c], R10 ;  /* 0x00378c0a01007387 */ /* 0x0007e20000100800 */
[----:B-1----:R-:W-:Y:S01]  /*13ae40*/  IMAD.X R8, R35, 0x1, R2, P2 ;  /* 0x0000000123087824 */ /* 0x002fe200010e0602 */
[----:B---3--:R-:W-:-:S04]  /*13ae50*/  IADD3 R10, P1, R28, R247, RZ ;  /* 0x000000f71c0a7210 */ /* 0x008fc80007f3e0ff */
[----:B------:R1:W-:Y:S04]  /*13ae60*/  STL [R1+0x3784], R8 ;  /* 0x0037840801007387 */ /* 0x0003e80000100800 */
[----:B------:R-:W-:Y:S04]  /*13ae70*/  STL.64 [R1+0x10], R40 ;  /* 0x0000102801007387 */ /* 0x000fe80000100a00 */
[----:B------:R-:W-:Y:S04]  /*13ae80*/  STL.64 [R1+0x18], R42 ;  /* 0x0000182a01007387 */ /* 0x000fe80000100a00 */
[----:B------:R3:W-:Y:S01]  /*13ae90*/  STL [R1+0x3778], R10 ;  /* 0x0037780a01007387 */ /* 0x0007e20000100800 */
[----:B-1----:R-:W-:Y:S01]  /*13aea0*/  IMAD.X R8, R33, 0x1, R2, P0 ;  /* 0x0000000121087824 */ /* 0x002fe200000e0602 */
[----:B------:R-:W-:-:S04]  /*13aeb0*/  IADD3 R32, P0, R26, R247, RZ ;  /* 0x000000f71a207210 */ /* 0x000fc80007f1e0ff */
[----:B------:R1:W-:Y:S04]  /*13aec0*/  STL [R1+0x3770], R8 ;  /* 0x0037700801007387 */ /* 0x0003e80000100800 */
[----:B------:R4:W-:Y:S01]  /*13aed0*/  STL [R1+0x377c], R32 ;  /* 0x00377c2001007387 */ /* 0x0009e20000100800 */
[----:B---3--:R-:W-:Y:S01]  /*13aee0*/  IADD3 R10, P2, R24, R247, RZ ;  /* 0x000000f7180a7210 */ /* 0x008fe20007f5e0ff */
[----:B-1----:R-:W-:Y:S01]  /*13aef0*/  IMAD.X R8, R29, 0x1, R2, P1 ;  /* 0x000000011d087824 */ /* 0x002fe200008e0602 */
[----:B------:R-:W-:-:S03]  /*13af00*/  MOV R35, R126 ;  /* 0x0000007e00237202 */ /* 0x000fc60000000f00 */
[----:B------:R-:W-:Y:S04]  /*13af10*/  STL [R1+0x3780], R10 ;  /* 0x0037800a01007387 */ /* 0x000fe80000100800 */
[----:B------:R1:W-:Y:S01]  /*13af20*/  STL [R1+0x3774], R8 ;  /* 0x0037740801007387 */ /* 0x0003e20000100800 */
[----:B------:R-:W-:-:S03]  /*13af30*/  IMAD.MOV.U32 R34, RZ, RZ, R127 ;  /* 0x000000ffff227224 */ /* 0x000fc600078e007f */
[----:B------:R-:W3:Y:S04]  /*13af40*/  LDL.LU.64 R126, [R1+0xa288] ;  /* 0x00a28800017e7983 */ /* 0x000ee80000300a00 */
[----:B------:R-:W3:Y:S04]  /*13af50*/  LDL.LU.64 R124, [R1+0xa280] ;  /* 0x00a28000017c7983 */ /* 0x000ee80000300a00 */
[----:B------:R-:W-:Y:S04]  /*13af60*/  STL.64 [R1+0xa0f8], R234 ;  /* 0x00a0f8ea01007387 */ /* 0x000fe80000100a00 */
[----:B------:R-:W-:Y:S04]  /*13af70*/  STL.64 [R1+0xa0f0], R232 ;  /* 0x00a0f0e801007387 */ /* 0x000fe80000100a00 */
[----:B------:R-:W3:Y:S04]  /*13af80*/  LDL.LU.64 R36, [R1+0x45f0] ;  /* 0x0045f00001247983 */ /* 0x000ee80000300a00 */
[----:B----4-:R-:W4:Y:S01]  /*13af90*/  LDL.LU.64 R32, [R1+0x3730] ;  /* 0x0037300001207983 */ /* 0x010f220000300a00 */
[----:B-1----:R-:W-:-:S05]  /*13afa0*/  IMAD.X R8, R27, 0x1, R2, P0 ;  /* 0x000000011b087824 */ /* 0x002fca00000e0602 */
[----:B------:R1:W-:Y:S04]  /*13afb0*/  STL [R1+0x375c], R8 ;  /* 0x00375c0801007387 */ /* 0x0003e80000100800 */
[----:B------:R-:W4:Y:S01]  /*13afc0*/  LDL.LU.64 R26, [R1+0x45e8] ;  /* 0x0045e800011a7983 */ /* 0x000f220000300a00 */
[----:B-1----:R-:W-:-:S05]  /*13afd0*/  IMAD.X R8, R25, 0x1, R2, P2 ;  /* 0x0000000119087824 */ /* 0x002fca00010e0602 */
[----:B------:R2:W-:Y:S01]  /*13afe0*/  STL [R1+0x3760], R8 ;  /* 0x0037600801007387 */ /* 0x0005e20000100800 */
[-C--:B------:R-:W-:Y:S02]  /*13aff0*/  IADD3 R24, P0, R22, R247.reuse, RZ ;  /* 0x000000f716187210 */ /* 0x080fe40007f1e0ff */
[----:B------:R-:W-:Y:S01]  /*13b000*/  MOV R29, R130 ;  /* 0x00000082001d7202 */ /* 0x000fe20000000f00 */
[----:B------:R-:W-:Y:S02]  /*13b010*/  IMAD.MOV.U32 R28, RZ, RZ, R131 ;  /* 0x000000ffff1c7224 */ /* 0x000fe400078e0083 */
[----:B------:R-:W-:Y:S01]  /*13b020*/  STL [R1+0x3764], R24 ;  /* 0x0037641801007387 */ /* 0x000fe20000100800 */
[----:B------:R-:W-:-:S05]  /*13b030*/  IADD3 R10, P1, R38, R247, RZ ;  /* 0x000000f7260a7210 */ /* 0x000fca0007f3e0ff */
[----:B------:R-:W-:Y:S01]  /*13b040*/  STL [R1+0x3768], R10 ;  /* 0x0037680a01007387 */ /* 0x000fe20000100800 */
[----:B--2---:R-:W-:-:S05]  /*13b050*/  IADD3 R8, P2, R14, R247, RZ ;  /* 0x000000f70e087210 */ /* 0x004fca0007f5e0ff */
[----:B------:R1:W-:Y:S01]  /*13b060*/  STL [R1+0x376c], R8 ;  /* 0x00376c0801007387 */ /* 0x0003e20000100800 */
[----:B---3--:R-:W-:Y:S03]  /*13b070*/  HMMA.1688.F32.TF32 R228, R4, R130, R124 ;  /* 0x0000008204e4723c */ /* 0x008fe6000008107c */
[----:B------:R-:W2:Y:S04]  /*13b080*/  LDL.LU.64 R130, [R1+0xa278] ;  /* 0x00a2780001827983 */ /* 0x000ea80000300a00 */
[----:B------:R-:W2:Y:S01]  /*13b090*/  LDL.LU.64 R128, [R1+0xa270] ;  /* 0x00a2700001807983 */ /* 0x000ea20000300a00 */
[----:B-1----:R-:W-:Y:S01]  /*13b0a0*/  IMAD.X R8, R23, 0x1, R2, P0 ;  /* 0x0000000117087824 */ /* 0x002fe200000e0602 */
[----:B------:R-:W-:-:S14]  /*13b0b0*/  IADD3.X R10, R15, R2, RZ, P2, !PT ;  /* 0x000000020f0a7210 */ /* 0x000fdc00017fe4ff */
[----:B------:R-:W-:Y:S04]  /*13b0c0*/  STL.64 [R1+0xa108], R230 ;  /* 0x00a108e601007387 */ /* 0x000fe80000100a00 */
[----:B------:R-:W-:Y:S04]  /*13b0d0*/  STL.64 [R1+0xa100], R228 ;  /* 0x00a100e401007387 */ /* 0x000fe80000100a00 */
[----:B------:R-:W3:Y:S04]  /*13b0e0*/  LDL.LU.64 R24, [R1+0x45e0] ;  /* 0x0045e00001187983 */ /* 0x000ee80000300a00 */
[----:B------:R-:W3:Y:S04]  /*13b0f0*/  LDL.LU.64 R22, [R1+0x34c0] ;  /* 0x0034c00001167983 */ /* 0x000ee80000300a00 */
[----:B------:R1:W-:Y:S04]  /*13b100*/  STL [R1+0x3750], R8 ;  /* 0x0037500801007387 */ /* 0x0003e80000100800 */
[----:B------:R-:W3:Y:S01]  /*13b110*/  LDL.LU.64 R14, [R1+0x34b8] ;  /* 0x0034b800010e7983 */ /* 0x000ee20000300a00 */
[----:B-1----:R-:W-:-:S05]  /*13b120*/  IMAD.X R8, R39, 0x1, R2, P1 ;  /* 0x0000000127087824 */ /* 0x002fca00008e0602 */
[----:B------:R-:W-:Y:S04]  /*13b130*/  STL [R1+0x3754], R8 ;  /* 0x0037540801007387 */ /* 0x000fe80000100800 */
[----:B------:R-:W-:Y:S01]  /*13b140*/  STL [R1+0x3758], R10 ;  /* 0x0037580a01007387 */ /* 0x000fe20000100800 */
[----:B--2---:R-:W-:-:S15]  /*13b150*/  HMMA.1688.F32.TF32 R112, R4, R242, R128 ;  /* 0x000000f20470723c */ /* 0x004fde0000081080 */
[----:B------:R-:W-:-:S08]  /*13b160*/  NOP ;  /* 0x0000000000007918 */ /* 0x000fd00000000000 */
[----:B------:R-:W-:Y:S04]  /*13b170*/  STL.64 [R1+0xa118], R114 ;  /* 0x00a1187201007387 */ /* 0x000fe80000100a00 */
[----:B------:R1:W-:Y:S02]  /*13b180*/  STL.64 [R1+0xa110], R112 ;  /* 0x00a1107001007387 */ /* 0x0003e40000100a00 */
[----:B-1----:R-:W-:Y:S02]  /*13b190*/  IMAD.MOV.U32 R112, RZ, RZ, R135 ;  /* 0x000000ffff707224 */ /* 0x002fe400078e0087 */
[----:B------:R-:W2:Y:S01]  /*13b1a0*/  LDL.LU R135, [R1+0xa26c] ;  /* 0x00a26c0001877983 */ /* 0x000ea20000300800 */
[----:B------:R-:W-:-:S03]  /*13b1b0*/  IMAD.MOV.U32 R113, RZ, RZ, R139 ;  /* 0x000000ffff717224 */ /* 0x000fc600078e008b */
[----:B------:R-:W2:Y:S01]  /*13b1c0*/  LDL.LU R139, [R1+0xa268] ;  /* 0x00a26800018b7983 */ /* 0x000ea20000300800 */
[----:B------:R-:W-:Y:S01]  /*13b1d0*/  IMAD.MOV.U32 R114, RZ, RZ, R11 ;  /* 0x000000ffff727224 */ /* 0x000fe200078e000b */
[----:B------:R-:W-:Y:S02]  /*13b1e0*/  MOV R115, R9 ;  /* 0x0000000900737202 */ /* 0x000fe40000000f00 */
[-C--:B------:R-:W-:Y:S02]  /*13b1f0*/  IADD3 R40, P0, R36, R247.reuse, RZ ;  /* 0x000000f724287210 */ /* 0x080fe40007f1e0ff */
[-C--:B----4-:R-:W-:Y:S02]  /*13b200*/  IADD3 R39, P1, R32, R247.reuse, RZ ;  /* 0x000000f720277210 */ /* 0x090fe40007f3e0ff */
[----:B------:R-:W-:Y:S01]  /*13b210*/  IADD3 R38, P2, R26, R247, RZ ;  /* 0x000000f71a267210 */ /* 0x000fe20007f5e0ff */
[----:B------:R-:W-:Y:S02]  /*13b220*/  IMAD.MOV.U32 R230, RZ, RZ, R19 ;  /* 0x000000ffffe67224 */ /* 0x000fe400078e0013 */
[----:B------:R-:W-:Y:S01]  /*13b230*/  IMAD.MOV.U32 R231, RZ, RZ, R18 ;  /* 0x000000ffffe77224 */ /* 0x000fe200078e0012 */
[----:B------:R-:W-:Y:S01]  /*13b240*/  STL [R1+0x3744], R40 ;  /* 0x0037442801007387 */ /* 0x000fe20000100800 */
[----:B------:R-:W-:-:S03]  /*13b250*/  IMAD.X R36, R37, 0x1, R2, P0 ;  /* 0x0000000125247824 */ /* 0x000fc600000e0602 */
[----:B------:R-:W-:Y:S01]  /*13b260*/  STL [R1+0x3748], R39 ;  /* 0x0037482701007387 */ /* 0x000fe20000100800 */
[--C-:B------:R-:W-:Y:S02]  /*13b270*/  IMAD.X R32, R33, 0x1, R2.reuse, P1 ;  /* 0x0000000121207824 */ /* 0x100fe400008e0602 */
[----:B------:R-:W-:Y:S01]  /*13b280*/  IMAD.X R26, R27, 0x1, R2, P2 ;  /* 0x000000011b1a7824 */ /* 0x000fe200010e0602 */
[-C--:B---3--:R-:W-:Y:S02]  /*13b290*/  IADD3 R19, P0, R24, R247.reuse, RZ ;  /* 0x000000f718137210 */ /* 0x088fe40007f1e0ff */
[----:B------:R-:W-:Y:S02]  /*13b2a0*/  IADD3 R18, P1, R22, R247, RZ ;  /* 0x000000f716127210 */ /* 0x000fe40007f3e0ff */
[----:B------:R-:W-:Y:S01]  /*13b2b0*/  MOV R232, R141 ;  /* 0x0000008d00e87202 */ /* 0x000fe20000000f00 */
[----:B------:R-:W-:Y:S02]  /*13b2c0*/  IMAD.MOV.U32 R233, RZ, RZ, R140 ;  /* 0x000000ffffe97224 */ /* 0x000fe400078e008c */
[----:B------:R-:W-:-:S02]  /*13b2d0*/  IMAD.MOV.U32 R235, RZ, RZ, R16 ;  /* 0x000000ffffeb7224 */ /* 0x000fc400078e0010 */
[----:B------:R-:W-:Y:S02]  /*13b2e0*/  IMAD.MOV.U32 R234, RZ, RZ, R17 ;  /* 0x000000ffffea7224 */ /* 0x000fe400078e0011 */
[----:B------:R-:W-:Y:S01]  /*13b2f0*/  IMAD.MOV.U32 R119, RZ, RZ, R20 ;  /* 0x000000ffff777224 */ /* 0x000fe200078e0014 */
[----:B------:R-:W-:Y:S02]  /*13b300*/  MOV R118, R21 ;  /* 0x0000001500767202 */ /* 0x000fe40000000f00 */
[----:B------:R-:W-:Y:S01]  /*13b310*/  MOV R94, R31 ;  /* 0x0000001f005e7202 */ /* 0x000fe20000000f00 */
[----:B------:R-:W-:Y:S02]  /*13b320*/  IMAD.MOV.U32 R95, RZ, RZ, R30 ;  /* 0x000000ffff5f7224 */ /* 0x000fe400078e001e */
[----:B------:R-:W-:Y:S02]  /*13b330*/  IMAD.MOV.U32 R92, RZ, RZ, R145 ;  /* 0x000000ffff5c7224 */ /* 0x000fe400078e0091 */
[----:B------:R-:W-:-:S02]  /*13b340*/  IMAD.MOV.U32 R93, RZ, RZ, R144 ;  /* 0x000000ffff5d7224 */ /* 0x000fc400078e0090 */
[----:B------:R-:W-:Y:S01]  /*13b350*/  IMAD.MOV.U32 R90, RZ, RZ, R13 ;  /* 0x000000ffff5a7224 */ /* 0x000fe200078e000d */
[----:B------:R-:W-:Y:S02]  /*13b360*/  MOV R91, R12 ;  /* 0x0000000c005b7202 */ /* 0x000fe40000000f00 */
[----:B------:R-:W-:Y:S01]  /*13b370*/  LOP3.LUT R244, R3, 0x40, RZ, 0x3c, !PT ;  /* 0x0000004003f47812 */ /* 0x000fe200078e3cff */
[----:B------:R-:W-:Y:S04]  /*13b380*/  LDS R9, [R245+UR10+0x3c700] ;  /* 0x03c7000af5097984 */ /* 0x000fe80008000800 */
[----:B------:R-:W-:Y:S01]  /*13b390*/  LDS R11, [R245+UR10+0x3e700] ;  /* 0x03e7000af50b7984 */ /* 0x000fe20008000800 */
[C---:B--2---:R-:W-:Y:S06]  /*13b3a0*/  HMMA.1688.F32.TF32 R96, R4.reuse, R114, R132 ;  /* 0x000000720460723c */ /* 0x044fec0000081084 */
[----:B------:R-:W-:Y:S01]  /*13b3b0*/  HMMA.1688.F32.TF32 R100, R4, R142, R136 ;  /* 0x0000008e0464723c */ /* 0x000fe20000081088 */
[----:B------:R-:W-:Y:S01]  /*13b3c0*/  IADD3 R16, P2, R14, R247, RZ ;  /* 0x000000f70e107210 */ /* 0x000fe20007f5e0ff */
[----:B------:R-:W-:-:S02]  /*13b3d0*/  IMAD.X R24, R25, 0x1, R2, P0 ;  /* 0x0000000119187824 */ /* 0x000fc400000e0602 */
[----:B------:R-:W-:Y:S01]  /*13b3e0*/  IMAD.X R22, R23, 0x1, R2, P1 ;  /* 0x0000000117167824 */ /* 0x000fe200008e0602 */
[----:B------:R-:W-:Y:S04]  /*13b3f0*/  LDS R8, [R244+UR10+0x3c700] ;  /* 0x03c7000af4087984 */ /* 0x000fe80008000800 */
[----:B------:R-:W1:Y:S08]  /*13b400*/  LDS R10, [R244+UR10+0x3e700] ;  /* 0x03e7000af40a7984 */ /* 0x000e700008000800 */
[----:B------:R-:W-:Y:S04]  /*13b410*/  STL.64 [R1+0xa128], R98 ;  /* 0x00a1286201007387 */ /* 0x000fe80000100a00 */
[----:B------:R-:W-:Y:S04]  /*13b420*/  STL [R1+0x374c], R38 ;  /* 0x00374c2601007387 */ /* 0x000fe80000100800 */
[----:B------:R-:W-:Y:S04]  /*13b430*/  STL.64 [R1+0xa120], R96 ;  /* 0x00a1206001007387 */ /* 0x000fe80000100a00 */
[----:B------:R2:W-:Y:S04]  /*13b440*/  STL [R1+0x3730], R36 ;  /* 0x0037302401007387 */ /* 0x0005e80000100800 */
[----:B--2---:R-:W2:Y:S04]  /*13b450*/  LDL.LU.64 R36, [R1+0x3498] ;  /* 0x0034980001247983 */ /* 0x004ea80000300a00 */
[----:B------:R-:W-:Y:S04]  /*13b460*/  STL [R1+0x3734], R32 ;  /* 0x0037342001007387 */ /* 0x000fe80000100800 */
[----:B------:R-:W-:Y:S04]  /*13b470*/  STL [R1+0x3738], R26 ;  /* 0x0037381a01007387 */ /* 0x000fe80000100800 */
[----:B------:R3:W-:Y:S04]  /*13b480*/  STL [R1+0x373c], R19 ;  /* 0x00373c1301007387 */ /* 0x0007e80000100800 */
[----:B------:R4:W-:Y:S01]  /*13b490*/  STL [R1+0x3740], R18 ;  /* 0x0037401201007387 */ /* 0x0009e20000100800 */
[----:B---3--:R-:W-:Y:S01]  /*13b4a0*/  MOV R19, R142 ;  /* 0x0000008e00137202 */ /* 0x008fe20000000f00 */
[----:B----4-:R-:W-:-:S02]  /*13b4b0*/  IMAD.MOV.U32 R18, RZ, RZ, R143 ;  /* 0x000000ffff127224 */ /* 0x010fc400078e008f */
[----:B------:R-:W3:Y:S04]  /*13b4c0*/  LDL.LU.64 R142, [R1+0xa260] ;  /* 0x00a26000018e7983 */ /* 0x000ee80000300a00 */
[----:B------:R-:W3:Y:S04]  /*13b4d0*/  LDL.LU.64 R140, [R1+0xa258] ;  /* 0x00a25800018c7983 */ /* 0x000ee80000300a00 */
[----:B------:R-:W-:Y:S04]  /*13b4e0*/  STL.64 [R1+0xa138], R102 ;  /* 0x00a1386601007387 */ /* 0x000fe80000100a00 */
[----:B------:R-:W-:Y:S04]  /*13b4f0*/  STL.64 [R1+0xa130], R100 ;  /* 0x00a1306401007387 */ /* 0x000fe80000100a00 */
[----:B------:R-:W4:Y:S04]  /*13b500*/  LDL.LU.64 R32, [R1+0x34d8] ;  /* 0x0034d80001207983 */ /* 0x000f280000300a00 */
[----:B------:R-:W4:Y:S04]  /*13b510*/  LDL.LU.64 R26, [R1+0x45d8] ;  /* 0x0045d800011a7983 */ /* 0x000f280000300a00 */
[----:B------:R1:W-:Y:S01]  /*13b520*/  STL [R1+0x3728], R16 ;  /* 0x0037281001007387 */ /* 0x0003e20000100800 */
[----:B------:R-:W-:-:S03]  /*13b530*/  IMAD.X R14, R15, 0x1, R2, P2 ;  /* 0x000000010f0e7824 */ /* 0x000fc600010e0602 */
[----:B-1----:R-:W4:Y:S04]  /*13b540*/  LDL.LU.64 R16, [R1+0x45d0] ;  /* 0x0045d00001107983 */ /* 0x002f280000300a00 */
[----:B------:R-:W4:Y:S04]  /*13b550*/  LDL.LU R116, [R1+0xab0] ;  /* 0x000ab00001747983 */ /* 0x000f280000300800 */
[----:B------:R1:W-:Y:S04]  /*13b560*/  STL [R1+0x371c], R24 ;  /* 0x00371c1801007387 */ /* 0x0003e80000100800 */
[----:B------:R1:W-:Y:S04]  /*13b570*/  STL [R1+0x3720], R22 ;  /* 0x0037201601007387 */ /* 0x0003e80000100800 */
[----:B------:R-:W4:Y:S04]  /*13b580*/  LDL.LU R117, [R1+0xab4] ;  /* 0x000ab40001757983 */ /* 0x000f280000300800 */
[----:B-1----:R-:W4:Y:S04]  /*13b590*/  LDL.LU.64 R24, [R1+0x45c8] ;  /* 0x0045c80001187983 */ /* 0x002f280000300a00 */
[----:B------:R-:W4:Y:S01]  /*13b5a0*/  LDL.LU.64 R22, [R1+0x45c0] ;  /* 0x0045c00001167983 */ /* 0x000f220000300a00 */
[----:B------:R-:W-:Y:S01]  /*13b5b0*/  IMAD.MOV.U32 R15, RZ, RZ, R146 ;  /* 0x000000ffff0f7224 */ /* 0x000fe200078e0092 */
[----:B--2---:R-:W-:-:S05]  /*13b5c0*/  IADD3 R20, P0, R36, R247, RZ ;  /* 0x000000f724147210 */ /* 0x004fca0007f1e0ff */
[----:B------:R1:W-:Y:S04]  /*13b5d0*/  STL [R1+0x372c], R20 ;  /* 0x00372c1401007387 */ /* 0x0003e80000100800 */
[----:B-1----:R-:W2:Y:S04]  /*13b5e0*/  LDL.LU.64 R20, [R1+0x3500] ;  /* 0x0035000001147983 */ /* 0x002ea80000300a00 */
[----:B------:R-:W2:Y:S04]  /*13b5f0*/  LDL.LU R88, [R1+0xa90] ;  /* 0x000a900001587983 */ /* 0x000ea80000300800 */
[----:B------:R1:W-:Y:S04]  /*13b600*/  STL [R1+0x3724], R14 ;  /* 0x0037240e01007387 */ /* 0x0003e80000100800 */
[----:B------:R-:W2:Y:S04]  /*13b610*/  LDL.LU R89, [R1+0xa94] ;  /* 0x000a940001597983 */ /* 0x000ea80000300800 */
[----:B------:R-:W2:Y:S04]  /*13b620*/  LDL.LU.64 R38, [R1+0x34f8] ;  /* 0x0034f80001267983 */ /* 0x000ea80000300a00 */
[----:B------:R-:W2:Y:S01]  /*13b630*/  LDL.LU.64 R30, [R1+0x34e0] ;  /* 0x0034e000011e7983 */ /* 0x000ea20000300a00 */
[----:B---3--:R-:W-:Y:S06]  /*13b640*/  HMMA.1688.F32.TF32 R104, R4, R146, R140 ;  /* 0x000000920468723c */ /* 0x008fec000008108c */
[----:B-1----:R-:W-:-:S02]  /*13b650*/  IMAD.MOV.U32 R14, RZ, RZ, R147 ;  /* 0x000000ffff0e7224 */ /* 0x002fc400078e0093 */
[----:B------:R-:W3:Y:S04]  /*13b660*/  LDL.LU.64 R146, [R1+0xa250] ;  /* 0x00a2500001927983 */ /* 0x000ee80000300a00 */
[----:B------:R-:W3:Y:S01]  /*13b670*/  LDL.LU.64 R144, [R1+0xa248] ;  /* 0x00a2480001907983 */ /* 0x000ee20000300a00 */
[-C--:B----4-:R-:W-:Y:S01]  /*13b680*/  IADD3 R40, P1, R32, R247.reuse, RZ ;  /* 0x000000f720287210 */ /* 0x090fe20007f3e0ff */
[----:B------:R-:W-:Y:S02]  /*13b690*/  IMAD.X R37, R37, 0x1, R2, P0 ;  /* 0x0000000125257824 */ /* 0x000fe400000e0602 */
[----:B------:R-:W4:Y:S01]  /*13b6a0*/  LDL.LU.64 R12, [R1+0x3530] ;  /* 0x00353000010c7983 */ /* 0x000f220000300a00 */
[-C--:B------:R-:W-:Y:S02]  /*13b6b0*/  IADD3 R36, P0, R26, R247.reuse, RZ ;  /* 0x000000f71a247210 */ /* 0x080fe40007f1e0ff */
[----:B------:R-:W-:-:S04]  /*13b6c0*/  IADD3 R41, P2, R16, R247, RZ ;  /* 0x000000f710297210 */ /* 0x000fc80007f5e0ff */
[----:B------:R-:W-:Y:S04]  /*13b6d0*/  STL.64 [R1+0xa148], R106 ;  /* 0x00a1486a01007387 */ /* 0x000fe80000100a00 */
[----:B------:R-:W-:Y:S04]  /*13b6e0*/  STL.64 [R1+0xa140], R104 ;  /* 0x00a1406801007387 */ /* 0x000fe80000100a00 */
[----:B------:R1:W-:Y:S04]  /*13b6f0*/  STL [R1+0x3718], R40 ;  /* 0x0037182801007387 */ /* 0x0003e80000100800 */
[----:B------:R-:W-:Y:S04]  /*13b700*/  STL [R1+0x3710], R37 ;  /* 0x0037102501007387 */ /* 0x000fe80000100800 */
[----:B------:R1:W-:Y:S02]  /*13b710*/  STL [R1+0x3700], R36 ;  /* 0x0037002401007387 */ /* 0x0003e40000100800 */
[----:B-1----:R-:W-:-:S02]  /*13b720*/  IADD3.X R40, R33, R2, RZ, P1, !PT ;  /* 0x0000000221287210 */ /* 0x002fc40000ffe4ff */
[----:B------:R-:W4:Y:S04]  /*13b730*/  LDL.LU.64 R36, [R1+0x45b8] ;  /* 0x0045b80001247983 */ /* 0x000f280000300a00 */
[----:B------:R1:W-:Y:S04]  /*13b740*/  STL [R1+0x3704], R41 ;  /* 0x0037042901007387 */ /* 0x0003e80000100800 */
[----:B------:R-:W4:Y:S04]  /*13b750*/  LDL.LU.64 R32, [R1+0x3658] ;  /* 0x0036580001207983 */ /* 0x000f280000300a00 */
[----:B------:R1:W-:Y:S02]  /*13b760*/  STL [R1+0x3714], R40 ;  /* 0x0037142801007387 */ /* 0x0003e40000100800 */
[----:B-1----:R-:W-:-:S02]  /*13b770*/  IMAD.X R41, R27, 0x1, R2, P0 ;  /* 0x000000011b297824 */ /* 0x002fc400000e0602 */
[----:B------:R-:W-:Y:S01]  /*13b780*/  IMAD.X R40, R17, 0x1, R2, P2 ;  /* 0x0000000111287824 */ /* 0x000fe200010e0602 */
[----:B------:R-:W-:-:S04]  /*13b790*/  IADD3 R45, P1, R22, R247, RZ ;  /* 0x000000f7162d7210 */ /* 0x000fc80007f3e0ff */
[----:B------:R-:W-:Y:S01]  /*13b7a0*/  IADD3.X R23, R23, R2, RZ, P1, !PT ;  /* 0x0000000217177210 */ /* 0x000fe20000ffe4ff */
[----:B---3--:R-:W-:-:S15]  /*13b7b0*/  HMMA.1688.F32.TF32 R108, R4, R230, R144 ;  /* 0x000000e6046c723c */ /* 0x008fde0000081090 */
[----:B------:R-:W-:-:S08]  /*13b7c0*/  NOP ;  /* 0x0000000000007918 */ /* 0x000fd00000000000 */
[----:B------:R-:W-:Y:S04]  /*13b7d0*/  STL.64 [R1+0xa158], R110 ;  /* 0x00a1586e01007387 */ /* 0x000fe80000100a00 */
[----:B------:R-:W-:Y:S04]  /*13b7e0*/  STL.64 [R1+0xa150], R108 ;  /* 0x00a1506c01007387 */ /* 0x000fe80000100a00 */
[----:B------:R-:W3:Y:S04]  /*13b7f0*/  LDL.LU.64 R26, [R1+0x45b0] ;  /* 0x0045b000011a7983 */ /* 0x000ee80000300a00 */
[----:B------:R-:W-:Y:S04]  /*13b800*/  STL [R1+0x36dc], R41 ;  /* 0x0036dc2901007387 */ /* 0x000fe80000100800 */
[----:B------:R-:W3:Y:S04]  /*13b810*/  LDL.LU.64 R16, [R1+0x3638] ;  /* 0x0036380001107983 */ /* 0x000ee80000300a00 */
[----:B------:R1:W-:Y:S02]  /*13b820*/  STL [R1+0x36e0], R40 ;  /* 0x0036e02801007387 */ /* 0x0003e40000100800 */
[----:B-1----:R-:W-:-:S05]  /*13b830*/  IADD3 R40, P0, R24, R247, RZ ;  /* 0x000000f718287210 */ /* 0x002fca0007f1e0ff */
[----:B------:R1:W-:Y:S02]  /*13b840*/  STL [R1+0x36e4], R40 ;  /* 0x0036e42801007387 */ /* 0x0003e40000100800 */
[----:B-1----:R-:W-:Y:S01]  /*13b850*/  HMMA.1688.F32.TF32 R40, R4, R234, R148 ;  /* 0x000000ea0428723c */ /* 0x002fe20000081094 */
[----:B--2---:R-:W-:Y:S01]  /*13b860*/  IADD3 R44, P2, R20, R247, RZ ;  /* 0x000000f7142c7210 */ /* 0x004fe20007f5e0ff */
[--C-:B------:R-:W-:Y:S01]  /*13b870*/  IMAD.X R24, R25, 0x1, R2.reuse, P0 ;  /* 0x0000000119187824 */ /* 0x100fe200000e0602 */
[----:B------:R-:W-:Y:S04]  /*13b880*/  STL [R1+0x36e8], R45 ;  /* 0x0036e82d01007387 */ /* 0x000fe80000100800 */
[----:B------:R-:W-:Y:S01]  /*13b890*/  STL [R1+0x36fc], R44 ;  /* 0x0036fc2c01007387 */ /* 0x000fe20000100800 */
[----:B------:R-:W-:-:S15]  /*13b8a0*/  IMAD.X R22, R21, 0x1, R2, P2 ;  /* 0x0000000115167824 */ /* 0x000fde00010e0602 */
        /* <DEDUP_REMOVED lines=8> */
[----:B------:R-:W-:Y:S01]  /*13b930*/  HMMA.1688.F32.TF32 R40, R4, R94, R152 ;  /* 0x0000005e0428723c */ /* 0x000fe20000081098 */
[----:B------:R-:W-:-:S02]  /*13b940*/  IADD3 R45, P0, R38, R247, RZ ;  /* 0x000000f7262d7210 */ /* 0x000fc40007f1e0ff */
[----:B------:R-:W-:-:S03]  /*13b950*/  IADD3 R44, P1, R30, R247, RZ ;  /* 0x000000f71e2c7210 */ /* 0x000fc60007f3e0ff */
[----:B------:R-:W-:Y:S04]  /*13b960*/  STL [R1+0x36d4], R45 ;  /* 0x0036d42d01007387 */ /* 0x000fe80000100800 */
[----:B------:R-:W-:Y:S01]  /*13b970*/  STL [R1+0x36d8], R44 ;  /* 0x0036d82c01007387 */ /* 0x000fe20000100800 */
[----:B----4-:R-:W-:Y:S01]  /*13b980*/  IADD3 R5, P2, R12, R247, RZ ;  /* 0x000000f70c057210 */ /* 0x010fe20007f5e0ff */
[--C-:B------:R-:W-:Y:S02]  /*13b990*/  IMAD.X R4, R39, 0x1, R2.reuse, P0 ;  /* 0x0000000127047824 */ /* 0x100fe400000e0602 */
[----:B------:R-:W-:-:S09]  /*13b9a0*/  IMAD.X R6, R31, 0x1, R2, P1 ;  /* 0x000000011f067824 */ /* 0x000fd200008e0602 */
[----:B------:R-:W-:Y:S04]  /*13b9b0*/  STL.64 [R1+0x10b0], R40 ;  /* 0x0010b02801007387 */ /* 0x000fe80000100a00 */
[----:B------:R1:W-:Y:S04]  /*13b9c0*/  STL.64 [R1+0x10b8], R42 ;  /* 0x0010b82a01007387 */ /* 0x0003e80000100a00 */
[----:B------:R4:W-:Y:S01]  /*13b9d0*/  STL [R1+0x369c], R5 ;  /* 0x00369c0501007387 */ /* 0x0009e20000100800 */
[----:B-1----:R-:W-:Y:S01]  /*13b9e0*/  HMMA.1688.F32.TF32 R40, R8, R118, R156 ;  /* 0x000000760828723c */ /* 0x002fe2000008109c */
[----:B----4-:R-:W-:-:S02]  /*13b9f0*/  IADD3 R5, P0, R36, R247, RZ ;  /* 0x000000f724057210 */ /* 0x010fc40007f1e0ff */
[----:B------:R1:W-:Y:S04]  /*13ba00*/  STL [R1+0x3690], R4 ;  /* 0x0036900401007387 */ /* 0x0003e80000100800 */
[----:B------:R-:W-:Y:S04]  /*13ba10*/  STL [R1+0x3694], R6 ;  /* 0x0036940601007387 */ /* 0x000fe80000100800 */
[----:B------:R-:W4:Y:S04]  /*13ba20*/  LDL.LU.64 R30, [R1+0x3570] ;  /* 0x00357000011e7983 */ /* 0x000f280000300a00 */
[----:B------:R1:W-:Y:S02]  /*13ba30*/  STL [R1+0x3678], R5 ;  /* 0x0036780501007387 */ /* 0x0003e40000100800 */
[----:B-1----:R-:W-:-:S02]  /*13ba40*/  IADD3.X R4, R13, R2, RZ, P2, !PT ;  /* 0x000000020d047210 */ /* 0x002fc400017fe4ff */
[----:B------:R-:W4:Y:S04]  /*13ba50*/  LDL.LU.64 R12, [R1+0x45a8] ;  /* 0x0045a800010c7983 */ /* 0x000f280000300a00 */
[----:B------:R1:W-:Y:S01]  /*13ba60*/  STL [R1+0x3698], R4 ;  /* 0x0036980401007387 */ /* 0x0003e20000100800 */
[----:B------:R-:W-:-:S03]  /*13ba70*/  IMAD.X R5, R37, 0x1, R2, P0 ;  /* 0x0000000125057824 */ /* 0x000fc600000e0602 */
[----:B------:R-:W4:Y:S01]  /*13ba80*/  LDL.LU.64 R6, [R1+0x45a0] ;  /* 0x0045a00001067983 */ /* 0x000f220000300a00 */
[----:B-1----:R-:W-:-:S03]  /*13ba90*/  IADD3 R4, P1, R32, R247, RZ ;  /* 0x000000f720047210 */ /* 0x002fc60007f3e0ff */
[----:B------:R-:W-:Y:S04]  /*13baa0*/  STL.64 [R1+0x1d30], R40 ;  /* 0x001d302801007387 */ /* 0x000fe80000100a00 */
[----:B------:R1:W-:Y:S04]  /*13bab0*/  STL.64 [R1+0x1d38], R42 ;  /* 0x001d382a01007387 */ /* 0x0003e80000100a00 */
[----:B------:R-:W-:Y:S04]  /*13bac0*/  STL [R1+0x3660], R4 ;  /* 0x0036600401007387 */ /* 0x000fe80000100800 */
[----:B------:R1:W-:Y:S02]  /*13bad0*/  STL [R1+0x3658], R5 ;  /* 0x0036580501007387 */ /* 0x0003e40000100800 */
[----:B-1----:R-:W-:Y:S01]  /*13bae0*/  HMMA.1688.F32.TF32 R40, R8, R170, R164 ;  /* 0x000000aa0828723c */ /* 0x002fe200000810a4 */
[----:B------:R-:W-:Y:S01]  /*13baf0*/  IMAD.X R5, R33, 0x1, R2, P1 ;  /* 0x0000000121057824 */ /* 0x000fe200008e0602 */
[----:B------:R-:W-:Y:S01]  /*13bb00*/  MOV R228, R169 ;  /* 0x000000a900e47202 */ /* 0x000fe20000000f00 */
[----:B------:R-:W-:Y:S01]  /*13bb10*/  IMAD.MOV.U32 R229, RZ, RZ, R168 ;  /* 0x000000ffffe57224 */ /* 0x000fe200078e00a8 */
[----:B---3--:R-:W-:-:S05]  /*13bb20*/  IADD3 R36, P0, R26, R247, RZ ;  /* 0x000000f71a247210 */ /* 0x008fca0007f1e0ff */
[----:B------:R1:W-:Y:S02]  /*13bb30*/  STL [R1+0x3664], R36 ;  /* 0x0036642401007387 */ /* 0x0003e40000100800 */
[----:B-1----:R-:W-:Y:S01]  /*13bb40*/  HMMA.1688.F32.TF32 R36, R8, R90, R160 ;  /* 0x0000005a0824723c */ /* 0x002fe200000810a0 */
[----:B------:R-:W-:-:S05]  /*13bb50*/  IADD3 R4, P2, R16, R247, RZ ;  /* 0x000000f710047210 */ /* 0x000fca0007f5e0ff */
[----:B------:R1:W-:Y:S04]  /*13bb60*/  STL [R1+0x3668], R4 ;  /* 0x0036680401007387 */ /* 0x0003e80000100800 */
[----:B------:R-:W-:Y:S01]  /*13bb70*/  STL [R1+0x365c], R5 ;  /* 0x00365c0501007387 */ /* 0x000fe20000100800 */
[----:B------:R-:W-:Y:S01]  /*13bb80*/  IADD3.X R17, R17, R2, RZ, P2, !PT ;  /* 0x0000000211117210 */ /* 0x000fe200017fe4ff */
[----:B-1----:R-:W-:-:S11]  /*13bb90*/  IMAD.X R4, R27, 0x1, R2, P0 ;  /* 0x000000011b047824 */ /* 0x002fd600000e0602 */
[----:B------:R-:W-:Y:S04]  /*13bba0*/  STL.64 [R1+0x1d20], R36 ;  /* 0x001d202401007387 */ /* 0x000fe80000100a00 */
[----:B------:R-:W-:Y:S04]  /*13bbb0*/  STL.64 [R1+0x1d28], R38 ;  /* 0x001d282601007387 */ /* 0x000fe80000100a00 */
[----:B------:R1:W-:Y:S04]  /*13bbc0*/  STL [R1+0x3638], R4 ;  /* 0x0036380401007387 */ /* 0x0003e80000100800 */
[----:B-1----:R-:W3:Y:S01]  /*13bbd0*/  LDL.LU.64 R4, [R1+0x4598] ;  /* 0x0045980001047983 */ /* 0x002ee20000300a00 */
[----:B--2---:R-:W-:-:S03]  /*13bbe0*/  IADD3 R16, P0, R20, R247, RZ ;  /* 0x000000f714107210 */ /* 0x004fc60007f1e0ff */
[----:B------:R1:W-:Y:S04]  /*13bbf0*/  STL [R1+0x363c], R17 ;  /* 0x00363c1101007387 */ /* 0x0003e80000100800 */
[----:B------:R2:W-:Y:S01]  /*13bc00*/  STL [R1+0x364c], R16 ;  /* 0x00364c1001007387 */ /* 0x0005e20000100800 */
[-C--:B-1----:R-:W-:Y:S01]  /*13bc10*/  IADD3 R17, P1, R24, R247.reuse, RZ ;  /* 0x000000f718117210 */ /* 0x082fe20007f3e0ff */
[----:B------:R-:W-:Y:S02]  /*13bc20*/  IMAD.MOV.U32 R37, RZ, RZ, R170 ;  /* 0x000000ffff257224 */ /* 0x000fe400078e00aa */
[----:B------:R-:W-:Y:S02]  /*13bc30*/  IMAD.MOV.U32 R36, RZ, RZ, R171 ;  /* 0x000000ffff247224 */ /* 0x000fe400078e00ab */
[----:B------:R-:W-:Y:S01]  /*13bc40*/  STL [R1+0x3650], R17 ;  /* 0x0036501101007387 */ /* 0x000fe20000100800 */
[----:B--2---:R-:W-:-:S05]  /*13bc50*/  IADD3 R16, P2, R22, R247, RZ ;  /* 0x000000f716107210 */ /* 0x004fca0007f5e0ff */
[----:B------:R1:W-:Y:S04]  /*13bc60*/  STL [R1+0x3654], R16 ;  /* 0x0036541001007387 */ /* 0x0003e80000100800 */
[----:B------:R-:W-:Y:S04]  /*13bc70*/  STL.64 [R1+0x1d10], R40 ;  /* 0x001d102801007387 */ /* 0x000fe80000100a00 */
[----:B------:R-:W-:Y:S04]  /*13bc80*/  STL.64 [R1+0x1d18], R42 ;  /* 0x001d182a01007387 */ /* 0x000fe80000100a00 */
[----:B------:R-:W2:Y:S04]  /*13bc90*/  LDL.LU.64 R170, [R1+0xa240] ;  /* 0x00a2400001aa7983 */ /* 0x000ea80000300a00 */
[----:B------:R-:W2:Y:S04]  /*13bca0*/  LDL.LU.64 R168, [R1+0xa238] ;  /* 0x00a2380001a87983 */ /* 0x000ea80000300a00 */
[----:B-1----:R-:W3:Y:S04]  /*13bcb0*/  LDL.LU.64 R16, [R1+0x35e8] ;  /* 0x0035e80001107983 */ /* 0x002ee80000300a00 */
[----:B------:R-:W3:Y:S01]  /*13bcc0*/  LDL.LU.64 R26, [R1+0x3588] ;  /* 0x00358800011a7983 */ /* 0x000ee20000300a00 */
[----:B------:R-:W-:-:S03]  /*13bcd0*/  IMAD.X R32, R21, 0x1, R2, P0 ;  /* 0x0000000115207824 */ /* 0x000fc600000e0602 */
[----:B------:R-:W3:Y:S01]  /*13bce0*/  LDL.LU.64 R20, [R1+0x3580] ;  /* 0x0035800001147983 */ /* 0x000ee20000300a00 */
[----:B------:R-:W-:Y:S01]  /*13bcf0*/  IADD3.X R25, R25, R2, RZ, P1, !PT ;  /* 0x0000000219197210 */ /* 0x000fe20000ffe4ff */
[----:B------:R-:W-:Y:S02]  /*13bd00*/  IMAD.X R24, R23, 0x1, R2, P2 ;  /* 0x0000000117187824 */ /* 0x000fe400010e0602 */
[----:B------:R1:W-:Y:S04]  /*13bd10*/  STL [R1+0x3628], R32 ;  /* 0x0036282001007387 */ /* 0x0003e80000100800 */
[----:B------:R-:W-:Y:S04]  /*13bd20*/  STL [R1+0x362c], R25 ;  /* 0x00362c1901007387 */ /* 0x000fe80000100800 */
[----:B------:R-:W-:Y:S01]  /*13bd30*/  STL [R1+0x3630], R24 ;  /* 0x0036301801007387 */ /* 0x000fe20000100800 */
[----:B----4-:R-:W-:-:S05]  /*13bd40*/  IADD3 R22, P0, R30, R247, RZ ;  /* 0x000000f71e167210 */ /* 0x010fca0007f1e0ff */
[----:B------:R4:W-:Y:S01]  /*13bd50*/  STL [R1+0x3634], R22 ;  /* 0x0036341601007387 */ /* 0x0009e20000100800 */
[----:B------:R-:W-:-:S05]  /*13bd60*/  IADD3 R23, P1, R12, R247, RZ ;  /* 0x000000f70c177210 */ /* 0x000fca0007f3e0ff */
[----:B------:R-:W-:Y:S04]  /*13bd70*/  STL [R1+0x3614], R23 ;  /* 0x0036141701007387 */ /* 0x000fe80000100800 */
[----:B-1----:R-:W3:Y:S01]  /*13bd80*/  LDL.LU.64 R32, [R1+0x35c0] ;  /* 0x0035c00001207983 */ /* 0x002ee20000300a00 */
[----:B----4-:R-:W-:Y:S01]  /*13bd90*/  IADD3 R22, P2, R6, R247, RZ ;  /* 0x000000f706167210 */ /* 0x010fe20007f5e0ff */
[--C-:B------:R-:W-:Y:S02]  /*13bda0*/  IMAD.X R31, R31, 0x1, R2.reuse, P0 ;  /* 0x000000011f1f7824 */ /* 0x100fe400000e0602 */
[----:B------:R-:W-:Y:S02]  /*13bdb0*/  IMAD.X R30, R13, 0x1, R2, P1 ;  /* 0x000000010d1e7824 */ /* 0x000fe400008e0602 */
[----:B------:R-:W-:Y:S01]  /*13bdc0*/  IMAD.MOV.U32 R99, RZ, RZ, R28 ;  /* 0x000000ffff637224 */ /* 0x000fe200078e001c */
[----:B------:R-:W-:Y:S01]  /*13bdd0*/  IADD3.X R6, R7, R2, RZ, P2, !PT ;  /* 0x0000000207067210 */ /* 0x000fe200017fe4ff */
[----:B------:R-:W-:Y:S01]  /*13bde0*/  IMAD.MOV.U32 R98, RZ, RZ, R29 ;  /* 0x000000ffff627224 */ /* 0x000fe200078e001d */
[----:B------:R-:W-:Y:S01]  /*13bdf0*/  MOV R96, R181 ;  /* 0x000000b500607202 */ /* 0x000fe20000000f00 */
[----:B------:R-:W-:Y:S01]  /*13be00*/  IMAD.MOV.U32 R97, RZ, RZ, R180 ;  /* 0x000000ffff617224 */ /* 0x000fe200078e00b4 */
[----:B--2---:R-:W-:Y:S01]  /*13be10*/  HMMA.1688.F32.TF32 R40, R8, R86, R168 ;  /* 0x000000560828723c */ /* 0x004fe200000810a8 */
[----:B---3--:R-:W-:-:S15]  /*13be20*/  IADD3 R28, P0, R4, R247, RZ ;  /* 0x000000f7041c7210 */ /* 0x008fde0007f1e0ff */
[----:B------:R-:W-:-:S07]  /*13be30*/  NOP ;  /* 0x0000000000007918 */ /* 0x000fce0000000000 */
[----:B------:R-:W-:Y:S04]  /*13be40*/  STL.64 [R1+0x1cf0], R40 ;  /* 0x001cf02801007387 */ /* 0x000fe80000100a00 */
[----:B------:R1:W-:Y:S04]  /*13be50*/  STL.64 [R1+0x1cf8], R42 ;  /* 0x001cf82a01007387 */ /* 0x0003e80000100a00 */
[----:B------:R-:W2:Y:S01]  /*13be60*/  LDL.LU.64 R24, [R1+0x35b0] ;  /* 0x0035b00001187983 */ /* 0x000ea20000300a00 */
[C---:B-1----:R-:W-:Y:S03]  /*13be70*/  HMMA.1688.F32.TF32 R40, R8.reuse, R82, R172 ;  /* 0x000000520828723c */ /* 0x042fe600000810ac */
[----:B------:R1:W-:Y:S04]  /*13be80*/  STL [R1+0x3604], R22 ;  /* 0x0036041601007387 */ /* 0x0003e80000100800 */
[----:B-1----:R-:W3:Y:S04]  /*13be90*/  LDL.LU.64 R22, [R1+0x4590] ;  /* 0x0045900001167983 */ /* 0x002ee80000300a00 */
[----:B------:R-:W4:Y:S04]  /*13bea0*/  LDL.LU.64 R12, [R1+0x4588] ;  /* 0x00458800010c7983 */ /* 0x000f280000300a00 */
[----:B------:R-:W-:Y:S04]  /*13beb0*/  STL [R1+0x3610], R31 ;  /* 0x0036101f01007387 */ /* 0x000fe80000100800 */
[----:B------:R1:W-:Y:S04]  /*13bec0*/  STL [R1+0x35fc], R30 ;  /* 0x0035fc1e01007387 */ /* 0x0003e80000100800 */
[----:B-1----:R-:W4:Y:S04]  /*13bed0*/  LDL.LU.64 R30, [R1+0x4580] ;  /* 0x00458000011e7983 */ /* 0x002f280000300a00 */
[----:B------:R-:W-:Y:S04]  /*13bee0*/  STL [R1+0x3608], R28 ;  /* 0x0036081c01007387 */ /* 0x000fe80000100800 */
[----:B------:R1:W-:Y:S04]  /*13bef0*/  STL [R1+0x3600], R6 ;  /* 0x0036000601007387 */ /* 0x0003e80000100800 */
[----:B-1----:R-:W4:Y:S04]  /*13bf00*/  LDL.LU.64 R6, [R1+0x4578] ;  /* 0x0045780001067983 */ /* 0x002f280000300a00 */
[----:B------:R-:W-:Y:S04]  /*13bf10*/  STL.64 [R1+0x1ce0], R40 ;  /* 0x001ce02801007387 */ /* 0x000fe80000100a00 */
[----:B------:R1:W-:Y:S01]  /*13bf20*/  STL.64 [R1+0x1ce8], R42 ;  /* 0x001ce82a01007387 */ /* 0x0003e20000100a00 */
[-C--:B------:R-:W-:Y:S01]  /*13bf30*/  IADD3 R29, P1, R16, R247.reuse, RZ ;  /* 0x000000f7101d7210 */ /* 0x080fe20007f3e0ff */
[--C-:B------:R-:W-:Y:S01]  /*13bf40*/  IMAD.X R28, R5, 0x1, R2.reuse, P0 ;  /* 0x00000001051c7824 */ /* 0x100fe200000e0602 */
[----:B-1----:R-:W-:Y:S03]  /*13bf50*/  HMMA.1688.F32.TF32 R40, R8, R182, R176 ;  /* 0x000000b60828723c */ /* 0x002fe600000810b0 */
[----:B------:R1:W-:Y:S04]  /*13bf60*/  STL [R1+0x35f0], R29 ;  /* 0x0035f01d01007387 */ /* 0x0003e80000100800 */
[----:B------:R-:W4:Y:S04]  /*13bf70*/  LDL.LU.64 R4, [R1+0x42a8] ;  /* 0x0042a80001047983 */ /* 0x000f280000300a00 */
[----:B------:R1:W-:Y:S01]  /*13bf80*/  STL [R1+0x35e8], R28 ;  /* 0x0035e81c01007387 */ /* 0x0003e20000100800 */
[----:B------:R-:W-:Y:S01]  /*13bf90*/  IMAD.X R16, R17, 0x1, R2, P1 ;  /* 0x0000000111107824 */ /* 0x000fe200008e0602 */
[----:B-1----:R-:W-:-:S02]  /*13bfa0*/  IADD3 R29, P0, R26, R247, RZ ;  /* 0x000000f71a1d7210 */ /* 0x002fc40007f1e0ff */
[----:B------:R-:W-:-:S03]  /*13bfb0*/  IADD3 R28, P2, R20, R247, RZ ;  /* 0x000000f7141c7210 */ /* 0x000fc60007f5e0ff */
[----:B------:R-:W-:Y:S04]  /*13bfc0*/  STL [R1+0x35f4], R29 ;  /* 0x0035f41d01007387 */ /* 0x000fe80000100800 */
[----:B------:R-:W-:Y:S04]  /*13bfd0*/  STL [R1+0x35f8], R28 ;  /* 0x0035f81c01007387 */ /* 0x000fe80000100800 */
[----:B------:R1:W-:Y:S01]  /*13bfe0*/  STL [R1+0x35ec], R16 ;  /* 0x0035ec1001007387 */ /* 0x0003e20000100800 */
[----:B------:R-:W-:-:S03]  /*13bff0*/  IMAD.MOV.U32 R17, RZ, RZ, R182 ;  /* 0x000000ffff117224 */ /* 0x000fc600078e00b6 */
[----:B------:R-:W-:Y:S04]  /*13c000*/  STL.64 [R1+0x1da0], R40 ;  /* 0x001da02801007387 */ /* 0x000fe80000100a00 */
[----:B------:R-:W-:Y:S01]  /*13c010*/  STL.64 [R1+0x1da8], R42 ;  /* 0x001da82a01007387 */ /* 0x000fe20000100a00 */
[----:B-1----:R-:W-:-:S03]  /*13c020*/  MOV R16, R183 ;  /* 0x000000b700107202 */ /* 0x002fc60000000f00 */
[----:B------:R-:W4:Y:S04]  /*13c030*/  LDL.LU.64 R182, [R1+0xa230] ;  /* 0x00a2300001b67983 */ /* 0x000f280000300a00 */
[----:B------:R-:W4:Y:S01]  /*13c040*/  LDL.LU.64 R180, [R1+0xa228] ;  /* 0x00a2280001b47983 */ /* 0x000f220000300a00 */
[----:B------:R-:W-:Y:S02]  /*13c050*/  IMAD.MOV.U32 R103, RZ, RZ, R34 ;  /* 0x000000ffff677224 */ /* 0x000fe400078e0022 */
[--C-:B------:R-:W-:Y:S02]  /*13c060*/  IMAD.X R34, R27, 0x1, R2.reuse, P0 ;  /* 0x000000011b227824 */ /* 0x100fe400000e0602 */
[----:B------:R-:W-:Y:S01]  /*13c070*/  IMAD.X R20, R21, 0x1, R2, P2 ;  /* 0x0000000115147824 */ /* 0x000fe200010e0602 */
[----:B------:R-:W4:Y:S04]  /*13c080*/  LDL.LU.64 R28, [R1+0x42b8] ;  /* 0x0042b800011c7983 */ /* 0x000f280000300a00 */
[----:B------:R-:W4:Y:S04]  /*13c090*/  LDL.LU.64 R26, [R1+0x42b0] ;  /* 0x0042b000011a7983 */ /* 0x000f280000300a00 */
[----:B------:R1:W-:Y:S04]  /*13c0a0*/  STL [R1+0x35d8], R34 ;  /* 0x0035d82201007387 */ /* 0x0003e80000100800 */
[----:B------:R-:W-:Y:S01]  /*13c0b0*/  STL [R1+0x35dc], R20 ;  /* 0x0035dc1401007387 */ /* 0x000fe20000100800 */
[----:B-1----:R-:W-:-:S05]  /*13c0c0*/  IADD3 R34, P0, R32, R247, RZ ;  /* 0x000000f720227210 */ /* 0x002fca0007f1e0ff */
[----:B------:R-:W-:Y:S01]  /*13c0d0*/  STL [R1+0x35e0], R34 ;  /* 0x0035e02201007387 */ /* 0x000fe20000100800 */
[----:B------:R-:W-:Y:S02]  /*13c0e0*/  IMAD.MOV.U32 R100, RZ, RZ, R185 ;  /* 0x000000ffff647224 */ /* 0x000fe400078e00b9 */
[----:B------:R-:W-:Y:S02]  /*13c0f0*/  IMAD.MOV.U32 R101, RZ, RZ, R184 ;  /* 0x000000ffff657224 */ /* 0x000fe400078e00b8 */
[----:B------:R-:W-:Y:S01]  /*13c100*/  IMAD.X R32, R33, 0x1, R2, P0 ;  /* 0x0000000121207824 */ /* 0x000fe200000e0602 */
[----:B------:R-:W-:Y:S01]  /*13c110*/  MOV R172, R190 ;  /* 0x000000be00ac7202 */ /* 0x000fe20000000f00 */
[----:B------:R-:W-:Y:S01]  /*13c120*/  IMAD.MOV.U32 R173, RZ, RZ, R191 ;  /* 0x000000ffffad7224 */ /* 0x000fe200078e00bf */
[----:B--2---:R-:W-:-:S05]  /*13c130*/  IADD3 R21, P1, R24, R247, RZ ;  /* 0x000000f718157210 */ /* 0x004fca0007f3e0ff */
[----:B------:R1:W-:Y:S02]  /*13c140*/  STL [R1+0x35e4], R21 ;  /* 0x0035e41501007387 */ /* 0x0003e40000100800 */
[----:B-1----:R-:W-:Y:S01]  /*13c150*/  IMAD.MOV.U32 R21, RZ, RZ, R186 ;  /* 0x000000ffff157224 */ /* 0x002fe200078e00ba */
[----:B---3--:R-:W-:-:S05]  /*13c160*/  IADD3 R20, P2, R22, R247, RZ ;  /* 0x000000f716147210 */ /* 0x008fca0007f5e0ff */
[----:B------:R1:W-:Y:S02]  /*13c170*/  STL [R1+0x35d4], R20 ;  /* 0x0035d41401007387 */ /* 0x0003e40000100800 */
[----:B-1----:R-:W-:Y:S01]  /*13c180*/  MOV R20, R187 ;  /* 0x000000bb00147202 */ /* 0x002fe20000000f00 */
[----:B------:R-:W-:Y:S01]  /*13c190*/  IMAD.X R33, R25, 0x1, R2, P1 ;  /* 0x0000000119217824 */ /* 0x000fe200008e0602 */
[----:B----4-:R-:W-:Y:S01]  /*13c1a0*/  IADD3 R22, P1, R30, R247, RZ ;  /* 0x000000f71e167210 */ /* 0x010fe20007f3e0ff */
[----:B------:R-:W-:-:S15]  /*13c1b0*/  HMMA.1688.F32.TF32 R40, R8, R186, R180 ;  /* 0x000000ba0828723c */ /* 0x000fde00000810b4 */
[----:B------:R-:W-:-:S08]  /*13c1c0*/  NOP ;  /* 0x0000000000007918 */ /* 0x000fd00000000000 */
[----:B------:R-:W-:Y:S04]  /*13c1d0*/  STL.64 [R1+0x1d90], R40 ;  /* 0x001d902801007387 */ /* 0x000fe80000100a00 */
[----:B------:R-:W-:Y:S04]  /*13c1e0*/  STL.64 [R1+0x1d98], R42 ;  /* 0x001d982a01007387 */ /* 0x000fe80000100a00 */
[----:B------:R-:W2:Y:S04]  /*13c1f0*/  LDL.LU.64 R186, [R1+0xa220] ;  /* 0x00a2200001ba7983 */ /* 0x000ea80000300a00 */
[----:B------:R-:W2:Y:S04]  /*13c200*/  LDL.LU.64 R184, [R1+0xa218] ;  /* 0x00a2180001b87983 */ /* 0x000ea80000300a00 */
[----:B------:R-:W3:Y:S04]  /*13c210*/  LDL.LU.64 R24, [R1+0x42c0] ;  /* 0x0042c00001187983 */ /* 0x000ee80000300a00 */
[----:B------:R1:W-:Y:S04]  /*13c220*/  STL [R1+0x35cc], R32 ;  /* 0x0035cc2001007387 */ /* 0x0003e80000100800 */
[----:B------:R-:W-:Y:S01]  /*13c230*/  STL [R1+0x35d0], R33 ;  /* 0x0035d02101007387 */ /* 0x000fe20000100800 */
[----:B-1----:R-:W-:Y:S01]  /*13c240*/  IMAD.X R32, R23, 0x1, R2, P2 ;  /* 0x0000000117207824 */ /* 0x002fe200010e0602 */
[----:B------:R-:W-:-:S04]  /*13c250*/  IADD3 R23, P0, R12, R247, RZ ;  /* 0x000000f70c177210 */ /* 0x000fc80007f1e0ff */
[----:B------:R-:W-:Y:S04]  /*13c260*/  STL [R1+0x35c0], R32 ;  /* 0x0035c02001007387 */ /* 0x000fe80000100800 */
[----:B------:R-:W-:Y:S04]  /*13c270*/  STL [R1+0x35c4], R23 ;  /* 0x0035c41701007387 */ /* 0x000fe80000100800 */
[----:B------:R-:W4:Y:S04]  /*13c280*/  LDL.LU R190, [R1+0xa214] ;  /* 0x00a2140001be7983 */ /* 0x000f280000300800 */
[----:B------:R1:W-:Y:S04]  /*13c290*/  STL [R1+0x35c8], R22 ;  /* 0x0035c81601007387 */ /* 0x0003e80000100800 */
[----:B------:R-:W4:Y:S01]  /*13c2a0*/  LDL.LU R191, [R1+0xa210] ;  /* 0x00a2100001bf7983 */ /* 0x000f220000300800 */
[----:B------:R-:W-:Y:S01]  /*13c2b0*/  MOV R102, R35 ;  /* 0x0000002300667202 */ /* 0x000fe20000000f00 */
[----:B------:R-:W-:Y:S01]  /*13c2c0*/  IMAD.MOV.U32 R175, RZ, RZ, R14 ;  /* 0x000000ffffaf7224 */ /* 0x000fe200078e000e */
[----:B------:R-:W-:-:S02]  /*13c2d0*/  IADD3 R14, P2, R6, R247, RZ ;  /* 0x000000f7060e7210 */ /* 0x000fc40007f5e0ff */
[----:B------:R-:W-:Y:S01]  /*13c2e0*/  IADD3.X R12, R13, R2, RZ, P0, !PT ;  /* 0x000000020d0c7210 */ /* 0x000fe200007fe4ff */
[----:B------:R-:W-:Y:S01]  /*13c2f0*/  IMAD.MOV.U32 R174, RZ, RZ, R15 ;  /* 0x000000ffffae7224 */ /* 0x000fe200078e000f */
[----:B-1----:R-:W3:Y:S01]  /*13c300*/  LDL.LU.64 R22, [R1+0x46f0] ;  /* 0x0046f00001167983 */ /* 0x002ee20000300a00 */
[--C-:B------:R-:W-:Y:S02]  /*13c310*/  IMAD.X R30, R31, 0x1, R2.reuse, P1 ;  /* 0x000000011f1e7824 */ /* 0x100fe400008e0602 */
[----:B------:R-:W-:Y:S01]  /*13c320*/  IMAD.X R7, R7, 0x1, R2, P2 ;  /* 0x0000000107077824 */ /* 0x000fe200010e0602 */
[----:B--2---:R-:W-:-:S15]  /*13c330*/  HMMA.1688.F32.TF32 R32, R8, R102, R184 ;  /* 0x000000660820723c */ /* 0x004fde00000810b8 */
[----:B------:R-:W-:-:S08]  /*13c340*/  NOP ;  /* 0x0000000000007918 */ /* 0x000fd00000000000 */
[----:B------:R1:W-:Y:S04]  /*13c350*/  STL.64 [R1+0x1d80], R32 ;  /* 0x001d802001007387 */ /* 0x0003e80000100a00 */
[----:B------:R-:W-:Y:S04]  /*13c360*/  STL.64 [R1+0x1d88], R34 ;  /* 0x001d882201007387 */ /* 0x000fe80000100a00 */
[----:B------:R2:W-:Y:S01]  /*13c370*/  STL [R1+0x35b8], R14 ;  /* 0x0035b80e01007387 */ /* 0x0005e20000100800 */
[----:B-1----:R-:W-:-:S03]  /*13c380*/  IADD3 R32, P0, R4, R247, RZ ;  /* 0x000000f704207210 */ /* 0x002fc60007f1e0ff */
[----:B--2---:R-:W2:Y:S04]  /*13c390*/  LDL.LU.64 R14, [R1+0x46e8] ;  /* 0x0046e800010e7983 */ /* 0x004ea80000300a00 */
[----:B------:R1:W-:Y:S04]  /*13c3a0*/  STL [R1+0x35ac], R12 ;  /* 0x0035ac0c01007387 */ /* 0x0003e80000100800 */
[----:B-1----:R-:W2:Y:S04]  /*13c3b0*/  LDL.LU.64 R12, [R1+0x46e0] ;  /* 0x0046e000010c7983 */ /* 0x002ea80000300a00 */
[----:B------:R4:W-:Y:S02]  /*13c3c0*/  STL [R1+0x35bc], R32 ;  /* 0x0035bc2001007387 */ /* 0x0009e40000100800 */
[----:B----4-:R-:W-:Y:S02]  /*13c3d0*/  HMMA.1688.F32.TF32 R32, R8, R98, R188 ;  /* 0x000000620820723c */ /* 0x010fe400000810bc */
[----:B------:R-:W-:Y:S04]  /*13c3e0*/  STL [R1+0x35b0], R30 ;  /* 0x0035b01e01007387 */ /* 0x000fe80000100800 */
[----:B------:R-:W-:Y:S01]  /*13c3f0*/  STL [R1+0x35b4], R7 ;  /* 0x0035b40701007387 */ /* 0x000fe20000100800 */
[----:B------:R-:W-:Y:S01]  /*13c400*/  IMAD.X R6, R5, 0x1, R2, P0 ;  /* 0x0000000105067824 */ /* 0x000fe200000e0602 */
[----:B------:R-:W-:-:S02]  /*13c410*/  IADD3 R5, P0, R28, R247, RZ ;  /* 0x000000f71c057210 */ /* 0x000fc40007f1e0ff */
[----:B------:R-:W-:Y:S01]  /*13c420*/  IADD3 R4, P1, R26, R247, RZ ;  /* 0x000000f71a047210 */ /* 0x000fe20007f3e0ff */
[----:B------:R-:W-:-:S12]  /*13c430*/  LDS R7, [R239+UR10+0x3e780] ;  /* 0x03e7800aef077984 */ /* 0x000fd80008000800 */
[----:B------:R-:W-:Y:S04]  /*13c440*/  STL.64 [R1+0x1d70], R32 ;  /* 0x001d702001007387 */ /* 0x000fe80000100a00 */
[----:B------:R1:W-:Y:S02]  /*13c450*/  STL.64 [R1+0x1d78], R34 ;  /* 0x001d782201007387 */ /* 0x0003e40000100a00 */
[----:B-1----:R-:W-:Y:S02]  /*13c460*/  HMMA.1688.F32.TF32 R32, R8, R242, R192 ;  /* 0x000000f20820723c */ /* 0x002fe400000810c0 */
[----:B------:R-:W-:Y:S04]  /*13c470*/  STL [R1+0x35a0], R6 ;  /* 0x0035a00601007387 */ /* 0x000fe80000100800 */
[----:B------:R-:W4:Y:S04]  /*13c480*/  LDL.LU.64 R42, [R1+0x46d8] ;  /* 0x0046d800012a7983 */ /* 0x000f280000300a00 */
[----:B------:R-:W-:Y:S04]  /*13c490*/  STL [R1+0x35a4], R5 ;  /* 0x0035a40501007387 */ /* 0x000fe80000100800 */
[----:B------:R-:W4:Y:S01]  /*13c4a0*/  LDL.LU.64 R40, [R1+0x3558] ;  /* 0x0035580001287983 */ /* 0x000f220000300a00 */
[----:B------:R-:W-:-:S03]  /*13c4b0*/  IADD3.X R29, R29, R2, RZ, P0, !PT ;  /* 0x000000021d1d7210 */ /* 0x000fc600007fe4ff */
[----:B------:R-:W-:Y:S04]  /*13c4c0*/  STL [R1+0x35a8], R4 ;  /* 0x0035a80401007387 */ /* 0x000fe80000100800 */
[----:B------:R-:W4:Y:S01]  /*13c4d0*/  LDL.LU.64 R38, [R1+0x42c8] ;  /* 0x0042c80001267983 */ /* 0x000f220000300a00 */
[----:B---3--:R-:W-:-:S03]  /*13c4e0*/  IADD3 R28, P0, R24, R247, RZ ;  /* 0x000000f7181c7210 */ /* 0x008fc60007f1e0ff */
[----:B------:R-:W-:Y:S04]  /*13c4f0*/  LDS R4, [R3+UR10+0x3c780] ;  /* 0x03c7800a03047984 */ /* 0x000fe80008000800 */
[----:B------:R-:W-:Y:S04]  /*13c500*/  LDS R6, [R3+UR10+0x3e780] ;  /* 0x03e7800a03067984 */ /* 0x000fe80008000800 */
[----:B------:R-:W1:Y:S04]  /*13c510*/  LDS R5, [R239+UR10+0x3c780] ;  /* 0x03c7800aef057984 */ /* 0x000e680008000800 */
[----:B------:R-:W-:Y:S04]  /*13c520*/  STL.64 [R1+0x1d60], R32 ;  /* 0x001d602001007387 */ /* 0x000fe80000100a00 */
[----:B------:R3:W-:Y:S04]  /*13c530*/  STL.64 [R1+0x1d68], R34 ;  /* 0x001d682201007387 */ /* 0x0007e80000100a00 */
[----:B------:R-:W-:Y:S04]  /*13c540*/  STL [R1+0x3594], R29 ;  /* 0x0035941d01007387 */ /* 0x000fe80000100800 */
[----:B---3--:R-:W3:Y:S04]  /*13c550*/  LDL.LU.64 R34, [R1+0x42d0] ;  /* 0x0042d00001227983 */ /* 0x008ee80000300a00 */
[----:B------:R1:W-:Y:S02]  /*13c560*/  STL [R1+0x359c], R28 ;  /* 0x00359c1c01007387 */ /* 0x0003e40000100800 */
[----:B-1----:R-:W-:Y:S01]  /*13c570*/  HMMA.1688.F32.TF32 R28, R8, R114, R196 ;  /* 0x00000072081c723c */ /* 0x002fe200000810c4 */
[----:B------:R-:W-:-:S02]  /*13c580*/  IMAD.X R3, R27, 0x1, R2, P1 ;  /* 0x000000011b037824 */ /* 0x000fc400008e0602 */
[----:B------:R-:W3:Y:S04]  /*13c590*/  LDL.LU.64 R26, [R1+0x3550] ;  /* 0x00355000011a7983 */ /* 0x000ee80000300a00 */
[----:B------:R1:W-:Y:S01]  /*13c5a0*/  STL [R1+0x3598], R3 ;  /* 0x0035980301007387 */ /* 0x0003e20000100800 */
[----:B------:R-:W-:-:S03]  /*13c5b0*/  IMAD.MOV.U32 R196, RZ, RZ, R202 ;  /* 0x000000ffffc47224 */ /* 0x000fc600078e00ca */
[----:B------:R-:W3:Y:S01]  /*13c5c0*/  LDL.LU R202, [R1+0xa20c] ;  /* 0x00a20c0001ca7983 */ /* 0x000ee20000300800 */
[----:B------:R-:W-:-:S11]  /*13c5d0*/  IMAD.MOV.U32 R197, RZ, RZ, R203 ;  /* 0x000000ffffc57224 */ /* 0x000fd600078e00cb */
[----:B------:R1:W-:Y:S04]  /*13c5e0*/  STL.64 [R1+0x1d50], R28 ;  /* 0x001d501c01007387 */ /* 0x0003e80000100a00 */
[----:B------:R1:W-:Y:S04]  /*13c5f0*/  STL.64 [R1+0x1d58], R30 ;  /* 0x001d581e01007387 */ /* 0x0003e80000100a00 */
[----:B------:R-:W3:Y:S01]  /*13c600*/  LDL.LU R203, [R1+0xa208] ;  /* 0x00a2080001cb7983 */ /* 0x000ee20000300800 */
[----:B------:R-:W-:Y:S01]  /*13c610*/  MOV R198, R19 ;  /* 0x0000001300c67202 */ /* 0x000fe20000000f00 */
[----:B------:R-:W-:-:S02]  /*13c620*/  IMAD.MOV.U32 R199, RZ, RZ, R18 ;  /* 0x000000ffffc77224 */ /* 0x000fc400078e0012 */
[----:B------:R-:W3:Y:S01]  /*13c630*/  LDL.LU.64 R18, [R1+0x46d0] ;  /* 0x0046d00001127983 */ /* 0x000ee20000300a00 */
[----:B-1----:R-:W-:-:S03]  /*13c640*/  IMAD.X R3, R25, 0x1, R2, P0 ;  /* 0x0000000119037824 */ /* 0x002fc600000e0602 */
[----:B------:R-:W3:Y:S01]  /*13c650*/  LDL.LU.64 R32, [R1+0x46c8] ;  /* 0x0046c80001207983 */ /* 0x000ee20000300a00 */
[----:B------:R-:W-:-:S05]  /*13c660*/  IADD3 R28, P1, R22, R247, RZ ;  /* 0x000000f7161c7210 */ /* 0x000fca0007f3e0ff */
[----:B------:R-:W-:Y:S04]  /*13c670*/  STL [R1+0x3584], R28 ;  /* 0x0035841c01007387 */ /* 0x000fe80000100800 */
[----:B------:R1:W-:Y:S04]  /*13c680*/  STL [R1+0x3590], R3 ;  /* 0x0035900301007387 */ /* 0x0003e80000100800 */
[----:B------:R-:W3:Y:S01]  /*13c690*/  LDL.LU.64 R30, [R1+0x46c0] ;  /* 0x0046c000011e7983 */ /* 0x000ee20000300a00 */
[----:B------:R-:W-:Y:S01]  /*13c6a0*/  IMAD.X R22, R23, 0x1, R2, P1 ;  /* 0x0000000117167824 */ /* 0x000fe200008e0602 */
[----:B--2---:R-:W-:-:S05]  /*13c6b0*/  IADD3 R24, P0, R14, R247, RZ ;  /* 0x000000f70e187210 */ /* 0x004fca0007f1e0ff */
[----:B------:R-:W-:Y:S01]  /*13c6c0*/  STL [R1+0x3588], R24 ;  /* 0x0035881801007387 */ /* 0x000fe20000100800 */
[----:B-1----:R-:W-:-:S05]  /*13c6d0*/  IADD3 R3, P2, R12, R247, RZ ;  /* 0x000000f70c037210 */ /* 0x002fca0007f5e0ff */
[----:B------:R1:W-:Y:S04]  /*13c6e0*/  STL [R1+0x358c], R3 ;  /* 0x00358c0301007387 */ /* 0x0003e80000100800 */
[----:B------:R-:W-:Y:S04]  /*13c6f0*/  STL [R1+0x3580], R22 ;  /* 0x0035801601007387 */ /* 0x000fe80000100800 */
[----:B------:R-:W2:Y:S01]  /*13c700*/  LDL.LU.64 R28, [R1+0x46b8] ;  /* 0x0046b800011c7983 */ /* 0x000ea20000300a00 */
[----:B-1----:R-:W-:Y:S02]  /*13c710*/  IADD3.X R3, R15, R2, RZ, P0, !PT ;  /* 0x000000020f037210 */ /* 0x002fe400007fe4ff */
[----:B----4-:R-:W-:Y:S01]  /*13c720*/  IADD3 R12, P1, R40, R247, RZ ;  /* 0x000000f7280c7210 */ /* 0x010fe20007f3e0ff */
[----:B---3--:R-:W-:-:S15]  /*13c730*/  HMMA.1688.F32.TF32 R44, R8, R198, R200 ;  /* 0x000000c6082c723c */ /* 0x008fde00000810c8 */
[----:B------:R-:W-:-:S08]  /*13c740*/  NOP ;  /* 0x0000000000007918 */ /* 0x000fd00000000000 */
[----:B------:R-:W-:Y:S04]  /*13c750*/  STL.64 [R1+0x1d40], R44 ;  /* 0x001d402c01007387 */ /* 0x000fe80000100a00 */
[----:B------:R-:W-:Y:S04]  /*13c760*/  STL.64 [R1+0x1d48], R46 ;  /* 0x001d482e01007387 */ /* 0x000fe80000100a00 */
[----:B------:R-:W3:Y:S04]  /*13c770*/  LDL.LU.64 R14, [R1+0x46b0] ;  /* 0x0046b000010e7983 */ /* 0x000ee80000300a00 */
[----:B------:R1:W-:Y:S02]  /*13c780*/  STL [R1+0x356c], R3 ;  /* 0x00356c0301007387 */ /* 0x0003e40000100800 */
[----:B-1----:R-:W-:Y:S01]  /*13c790*/  IMAD.X R3, R13, 0x1, R2, P2 ;  /* 0x000000010d037824 */ /* 0x002fe200010e0602 */
[----:B------:R-:W-:-:S04]  /*13c7a0*/  IADD3 R13, P0, R42, R247, RZ ;  /* 0x000000f72a0d7210 */ /* 0x000fc80007f1e0ff */
[----:B------:R1:W-:Y:S04]  /*13c7b0*/  STL [R1+0x3570], R3 ;  /* 0x0035700301007387 */ /* 0x0003e80000100800 */
[----:B------:R-:W-:Y:S04]  /*13c7c0*/  STL [R1+0x3574], R13 ;  /* 0x0035740d01007387 */ /* 0x000fe80000100800 */
[----:B------:R-:W4:Y:S04]  /*13c7d0*/  LDL.LU.64 R24, [R1+0x46a8] ;  /* 0x0046a80001187983 */ /* 0x000f280000300a00 */
[----:B------:R1:W-:Y:S04]  /*13c7e0*/  STL [R1+0x3578], R12 ;  /* 0x0035780c01007387 */ /* 0x0003e80000100800 */
[----:B------:R-:W4:Y:S01]  /*13c7f0*/  LDL.LU.64 R22, [R1+0x46a0] ;  /* 0x0046a00001167983 */ /* 0x000f220000300a00 */
[----:B-1----:R-:W-:-:S05]  /*13c800*/  IADD3 R3, P2, R38, R247, RZ ;  /* 0x000000f726037210 */ /* 0x002fca0007f5e0ff */
[----:B------:R1:W-:Y:S04]  /*13c810*/  STL [R1+0x357c], R3 ;  /* 0x00357c0301007387 */ /* 0x0003e80000100800 */
[----:B------:R-:W4:Y:S01]  /*13c820*/  LDL.LU.64 R12, [R1+0x4698] ;  /* 0x00469800010c7983 */ /* 0x000f220000300a00 */
[----:B------:R-:W-:Y:S01]  /*13c830*/  HMMA.1688.F32.TF32 R44, R8, R174, R204 ;  /* 0x000000ae082c723c */ /* 0x000fe200000810cc */
[--C-:B------:R-:W-:Y:S01]  /*13c840*/  IMAD.X R42, R43, 0x1, R2.reuse, P0 ;  /* 0x000000012b2a7824 */ /* 0x100fe200000e0602 */
[----:B------:R-:W-:Y:S02]  /*13c850*/  IADD3.X R39, R39, R2, RZ, P2, !PT ;  /* 0x0000000227277210 */ /* 0x000fe400017fe4ff */
[----:B------:R-:W-:Y:S01]  /*13c860*/  IADD3 R38, P0, R34, R247, RZ ;  /* 0x000000f722267210 */ /* 0x000fe20007f1e0ff */
[----:B-1----:R-:W-:-:S02]  /*13c870*/  IMAD.X R3, R41, 0x1, R2, P1 ;  /* 0x0000000129037824 */ /* 0x002fc400008e0602 */
[----:B------:R-:W-:Y:S02]  /*13c880*/  IMAD.MOV.U32 R206, RZ, RZ, R37 ;  /* 0x000000ffffce7224 */ /* 0x000fe400078e0025 */
[----:B------:R-:W-:-:S14]  /*13c890*/  IMAD.MOV.U32 R207, RZ, RZ, R36 ;  /* 0x000000ffffcf7224 */ /* 0x000fdc00078e0024 */
[----:B------:R-:W-:Y:S04]  /*13c8a0*/  STL.64 [R1+0x1db0], R44 ;  /* 0x001db02c01007387 */ /* 0x000fe80000100a00 */
[----:B------:R-:W-:Y:S04]  /*13c8b0*/  STL.64 [R1+0x1db8], R46 ;  /* 0x001db82e01007387 */ /* 0x000fe80000100a00 */
[----:B------:R-:W-:Y:S04]  /*13c8c0*/  STL [R1+0x3558], R42 ;  /* 0x0035582a01007387 */ /* 0x000fe80000100800 */
[----:B------:R-:W-:Y:S04]  /*13c8d0*/  STL [R1+0x355c], R3 ;  /* 0x00355c0301007387 */ /* 0x000fe80000100800 */
[----:B------:R-:W-:Y:S04]  /*13c8e0*/  STL [R1+0x3560], R39 ;  /* 0x0035602701007387 */ /* 0x000fe80000100800 */
[----:B------:R-:W4:Y:S04]  /*13c8f0*/  LDL.LU R204, [R1+0xa70] ;  /* 0x000a700001cc7983 */ /* 0x000f280000300800 */
[----:B------:R1:W-:Y:S02]  /*13c900*/  STL [R1+0x3564], R38 ;  /* 0x0035642601007387 */ /* 0x0003e40000100800 */
[----:B-1----:R-:W-:Y:S01]  /*13c910*/  HMMA.1688.F32.TF32 R36, R8, R230, R208 ;  /* 0x000000e60824723c */ /* 0x002fe200000810d0 */
[----:B------:R-:W-:-:S05]  /*13c920*/  IADD3 R3, P1, R26, R247, RZ ;  /* 0x000000f71a037210 */ /* 0x000fca0007f3e0ff */
[----:B------:R1:W-:Y:S04]  /*13c930*/  STL [R1+0x3568], R3 ;  /* 0x0035680301007387 */ /* 0x0003e80000100800 */
[----:B------:R-:W4:Y:S01]  /*13c940*/  LDL.LU R205, [R1+0xa74] ;  /* 0x000a740001cd7983 */ /* 0x000f220000300800 */
[----:B------:R-:W-:-:S12]  /*13c950*/  IMAD.X R34, R35, 0x1, R2, P0 ;  /* 0x0000000123227824 */ /* 0x000fd800000e0602 */
[----:B------:R-:W-:Y:S04]  /*13c960*/  STL.64 [R1+0x1eb0], R36 ;  /* 0x001eb02401007387 */ /* 0x000fe80000100a00 */
[----:B------:R2:W-:Y:S01]  /*13c970*/  STL.64 [R1+0x1eb8], R38 ;  /* 0x001eb82601007387 */ /* 0x0005e20000100a00 */
[----:B-1----:R-:W-:Y:S01]  /*13c980*/  IADD3 R3, P2, R18, R247, RZ ;  /* 0x000000f712037210 */ /* 0x002fe20007f5e0ff */
[----:B--2---:R-:W-:Y:S01]  /*13c990*/  HMMA.1688.F32.TF32 R36, R8, R234, R212 ;  /* 0x000000ea0824723c */ /* 0x004fe200000810d4 */
[----:B------:R-:W-:-:S03]  /*13c9a0*/  IADD3.X R26, R27, R2, RZ, P1, !PT ;  /* 0x000000021b1a7210 */ /* 0x000fc60000ffe4ff */
[----:B------:R1:W-:Y:S01]  /*13c9b0*/  STL [R1+0x3548], R3 ;  /* 0x0035480301007387 */ /* 0x0003e20000100800 */
[----:B------:R-:W-:-:S03]  /*13c9c0*/  IMAD.X R18, R19, 0x1, R2, P2 ;  /* 0x0000000113127824 */ /* 0x000fc600010e0602 */
[----:B------:R-:W-:Y:S04]  /*13c9d0*/  STL [R1+0x3550], R34 ;  /* 0x0035502201007387 */ /* 0x000fe80000100800 */
[----:B------:R2:W-:Y:S01]  /*13c9e0*/  STL [R1+0x3554], R26 ;  /* 0x0035541a01007387 */ /* 0x0005e20000100800 */
[----:B-1----:R-:W-:-:S05]  /*13c9f0*/  IADD3 R3, P0, R32, R247, RZ ;  /* 0x000000f720037210 */ /* 0x002fca0007f1e0ff */
[----:B------:R1:W-:Y:S04]  /*13ca00*/  STL [R1+0x354c], R3 ;  /* 0x00354c0301007387 */ /* 0x0003e80000100800 */
[----:B------:R1:W-:Y:S04]  /*13ca10*/  STL [R1+0x3544], R18 ;  /* 0x0035441201007387 */ /* 0x0003e80000100800 */
[----:B--2---:R-:W2:Y:S04]  /*13ca20*/  LDL.LU.64 R26, [R1+0x4690] ;  /* 0x00469000011a7983 */ /* 0x004ea80000300a00 */
[----:B------:R-:W-:Y:S04]  /*13ca30*/  STL.64 [R1+0x1f50], R36 ;  /* 0x001f502401007387 */ /* 0x000fe80000100a00 */
[----:B------:R-:W-:Y:S01]  /*13ca40*/  STL.64 [R1+0x1f58], R38 ;  /* 0x001f582601007387 */ /* 0x000fe20000100a00 */
[----:B-1----:R-:W-:-:S03]  /*13ca50*/  IADD3 R3, P1, R30, R247, RZ ;  /* 0x000000f71e037210 */ /* 0x002fc60007f3e0ff */
[----:B------:R-:W2:Y:S04]  /*13ca60*/  LDL.LU.64 R18, [R1+0x4688] ;  /* 0x0046880001127983 */ /* 0x000ea80000300a00 */
[----:B------:R1:W-:Y:S02]  /*13ca70*/  STL [R1+0x3538], R3 ;  /* 0x0035380301007387 */ /* 0x0003e40000100800 */
[----:B-1----:R-:W-:-:S05]  /*13ca80*/  IMAD.X R3, R33, 0x1, R2, P0 ;  /* 0x0000000121037824 */ /* 0x002fca00000e0602 */
[----:B------:R-:W-:Y:S01]  /*13ca90*/  STL [R1+0x3530], R3 ;  /* 0x0035300301007387 */ /* 0x000fe20000100800 */
[----:B------:R-:W-:-:S05]  /*13caa0*/  IADD3 R32, P0, R28, R247, RZ ;  /* 0x000000f71c207210 */ /* 0x000fca0007f1e0ff */
[----:B------:R1:W-:Y:S02]  /*13cab0*/  STL [R1+0x353c], R32 ;  /* 0x00353c2001007387 */ /* 0x0003e40000100800 */
[----:B-1----:R-:W-:Y:S06]  /*13cac0*/  HMMA.1688.F32.TF32 R32, R8, R94, R216 ;  /* 0x0000005e0820723c */ /* 0x002fec00000810d8 */
[----:B------:R-:W-:Y:S01]  /*13cad0*/  HMMA.1688.F32.TF32 R120, R4, R118, R220 ;  /* 0x000000760478723c */ /* 0x000fe200000810dc */
[----:B------:R-:W-:Y:S01]  /*13cae0*/  IMAD.X R3, R31, 0x1, R2, P1 ;  /* 0x000000011f037824 */ /* 0x000fe200008e0602 */
[----:B------:R-:W-:Y:S01]  /*13caf0*/  IADD3.X R8, R29, R2, RZ, P0, !PT ;  /* 0x000000021d087210 */ /* 0x000fe200007fe4ff */
[----:B------:R-:W-:-:S02]  /*13cb00*/  IMAD.MOV.U32 R212, RZ, RZ, R226 ;  /* 0x000000ffffd47224 */ /* 0x000fc400078e00e2 */
[----:B------:R-:W-:Y:S01]  /*13cb10*/  IMAD.MOV.U32 R213, RZ, RZ, R227 ;  /* 0x000000ffffd57224 */ /* 0x000fe200078e00e3 */
[----:B---3--:R-:W-:-:S05]  /*13cb20*/  IADD3 R36, P2, R14, R247, RZ ;  /* 0x000000f70e247210 */ /* 0x008fca0007f5e0ff */
[----:B------:R-:W-:Y:S04]  /*13cb30*/  STL [R1+0x3540], R36 ;  /* 0x0035402401007387 */ /* 0x000fe80000100800 */
[----:B------:R1:W-:Y:S04]  /*13cb40*/  STL [R1+0x3534], R3 ;  /* 0x0035340301007387 */ /* 0x0003e80000100800 */
[----:B------:R-:W-:Y:S04]  /*13cb50*/  STL.64 [R1+0x2120], R32 ;  /* 0x0021202001007387 */ /* 0x000fe80000100a00 */
[----:B------:R-:W-:Y:S04]  /*13cb60*/  STL.64 [R1+0x2128], R34 ;  /* 0x0021282201007387 */ /* 0x000fe80000100a00 */
[----:B------:R3:W-:Y:S01]  /*13cb70*/  STL [R1+0x34f8], R8 ;  /* 0x0034f80801007387 */ /* 0x0007e20000100800 */
[----:B-1----:R-:W-:Y:S01]  /*13cb80*/  IMAD.X R3, R15, 0x1, R2, P2 ;  /* 0x000000010f037824 */ /* 0x002fe200010e0602 */
[----:B----4-:R-:W-:-:S02]  /*13cb90*/  IADD3 R9, P0, R24, R247, RZ ;  /* 0x000000f718097210 */ /* 0x010fc40007f1e0ff */
[-C--:B---3--:R-:W-:Y:S02]  /*13cba0*/  IADD3 R8, P1, R22, R247.reuse, RZ ;  /* 0x000000f716087210 */ /* 0x088fe40007f3e0ff */
[----:B------:R1:W-:Y:S04]  /*13cbb0*/  STL [R1+0x34fc], R3 ;  /* 0x0034fc0301007387 */ /* 0x0003e80000100800 */
[----:B------:R3:W-:Y:S04]  /*13cbc0*/  STL [R1+0x3500], R9 ;  /* 0x0035000901007387 */ /* 0x0007e80000100800 */
[----:B------:R-:W4:Y:S04]  /*13cbd0*/  LDL.LU.64 R14, [R1+0x4680] ;  /* 0x00468000010e7983 */ /* 0x000f280000300a00 */
[----:B------:R3:W-:Y:S01]  /*13cbe0*/  STL [R1+0x3504], R8 ;  /* 0x0035040801007387 */ /* 0x0007e20000100800 */
[----:B-1----:R-:W-:Y:S01]  /*13cbf0*/  IADD3 R3, P2, R12, R247, RZ ;  /* 0x000000f70c037210 */ /* 0x002fe20007f5e0ff */
[----:B---3--:R-:W-:-:S02]  /*13cc00*/  IMAD.X R9, R25, 0x1, R2, P0 ;  /* 0x0000000119097824 */ /* 0x008fc400000e0602 */
[----:B------:R-:W-:Y:S02]  /*13cc10*/  IMAD.X R8, R23, 0x1, R2, P1 ;  /* 0x0000000117087824 */ /* 0x000fe400008e0602 */
[----:B------:R1:W-:Y:S04]  /*13cc20*/  STL [R1+0x3508], R3 ;  /* 0x0035080301007387 */ /* 0x0003e80000100800 */
[----:B------:R-:W-:Y:S04]  /*13cc30*/  STL.64 [R1+0xa178], R122 ;  /* 0x00a1787a01007387 */ /* 0x000fe80000100a00 */
[----:B------:R-:W-:Y:S04]  /*13cc40*/  STL.64 [R1+0xa170], R120 ;  /* 0x00a1707801007387 */ /* 0x000fe80000100a00 */
[----:B------:R-:W-:Y:S04]  /*13cc50*/  STL.64 [R1+0xa168], R118 ;  /* 0x00a1687601007387 */ /* 0x000fe80000100a00 */
[----:B------:R-:W-:Y:S04]  /*13cc60*/  STL.64 [R1+0xa160], R116 ;  /* 0x00a1607401007387 */ /* 0x000fe80000100a00 */
[----:B------:R-:W-:Y:S01]  /*13cc70*/  STL [R1+0x34d8], R9 ;  /* 0x0034d80901007387 */ /* 0x000fe20000100800 */
[----:B-1----:R-:W-:-:S03]  /*13cc80*/  IADD3.X R3, R13, R2, RZ, P2, !PT ;  /* 0x000000020d037210 */ /* 0x002fc600017fe4ff */
[----:B------:R-:W3:Y:S04]  /*13cc90*/  LDL.LU.64 R12, [R1+0x4678] ;  /* 0x00467800010c7983 */ /* 0x000ee80000300a00 */
        /* <DEDUP_REMOVED lines=11> */
[----:B------:R-:W-:-:S02]  /*13cd50*/  IMAD.MOV.U32 R210, RZ, RZ, R21 ;  /* 0x000000ffffd27224 */ /* 0x000fc400078e0015 */
[----:B------:R-:W-:Y:S01]  /*13cd60*/  IMAD.MOV.U32 R211, RZ, RZ, R20 ;  /* 0x000000ffffd37224 */ /* 0x000fe200078e0014 */
[----:B--2---:R-:W-:-:S05]  /*13cd70*/  IADD3 R8, P0, R26, R247, RZ ;  /* 0x000000f71a087210 */ /* 0x004fca0007f1e0ff */
[----:B------:R-:W-:Y:S01]  /*13cd80*/  STL [R1+0x34e4], R8 ;  /* 0x0034e40801007387 */ /* 0x000fe20000100800 */
[----:B-1----:R-:W-:-:S05]  /*13cd90*/  IADD3 R3, P1, R18, R247, RZ ;  /* 0x000000f712037210 */ /* 0x002fca0007f3e0ff */
[----:B------:R4:W-:Y:S04]  /*13cda0*/  STL [R1+0x34e8], R3 ;  /* 0x0034e80301007387 */ /* 0x0009e80000100800 */
[----:B------:R-:W2:Y:S04]  /*13cdb0*/  LDL.LU R249, [R1+0xc84] ;  /* 0x000c840001f97983 */ /* 0x000ea80000300800 */
[----:B------:R-:W2:Y:S04]  /*13cdc0*/  LDL.LU R250, [R1+0xc88] ;  /* 0x000c880001fa7983 */ /* 0x000ea80000300800 */
[----:B------:R-:W2:Y:S04]  /*13cdd0*/  LDL.LU R251, [R1+0xc8c] ;  /* 0x000c8c0001fb7983 */ /* 0x000ea80000300800 */
[----:B------:R-:W2:Y:S04]  /*13cde0*/  LDL.LU.64 R16, [R1+0x4670] ;  /* 0x0046700001107983 */ /* 0x000ea80000300a00 */
[----:B------:R-:W2:Y:S04]  /*13cdf0*/  LDL.LU.64 R24, [R1+0x4668] ;  /* 0x0046680001187983 */ /* 0x000ea80000300a00 */
[----:B------:R-:W2:Y:S01]  /*13ce00*/  LDL.LU.64 R22, [R1+0x4660] ;  /* 0x0046600001167983 */ /* 0x000ea20000300a00 */
[----:B----4-:R-:W-:Y:S01]  /*13ce10*/  IADD3 R3, P2, R14, R247, RZ ;  /* 0x000000f70e037210 */ /* 0x010fe20007f5e0ff */
[----:B---3--:R-:W-:-:S15]  /*13ce20*/  HMMA.1688.F32.TF32 R124, R4, R90, R224 ;  /* 0x0000005a047c723c */ /* 0x008fde00000810e0 */
[----:B------:R-:W-:-:S08]  /*13ce30*/  NOP ;  /* 0x0000000000007918 */ /* 0x000fd00000000000 */
[----:B------:R-:W-:Y:S04]  /*13ce40*/  STL.64 [R1+0xa198], R126 ;  /* 0x00a1987e01007387 */ /* 0x000fe80000100a00 */
[----:B------:R-:W-:Y:S04]  /*13ce50*/  STL.64 [R1+0xa190], R124 ;  /* 0x00a1907c01007387 */ /* 0x000fe80000100a00 */
[----:B------:R-:W-:Y:S04]  /*13ce60*/  STL.64 [R1+0xa188], R90 ;  /* 0x00a1885a01007387 */ /* 0x000fe80000100a00 */
[----:B------:R-:W-:Y:S04]  /*13ce70*/  STL.64 [R1+0xa180], R88 ;  /* 0x00a1805801007387 */ /* 0x000fe80000100a00 */
[----:B------:R-:W3:Y:S04]  /*13ce80*/  LDL.LU R208, [R1+0x9f0] ;  /* 0x0009f00001d07983 */ /* 0x000ee80000300800 */
[----:B------:R1:W-:Y:S04]  /*13ce90*/  STL [R1+0x34c4], R3 ;  /* 0x0034c40301007387 */ /* 0x0003e80000100800 */
[----:B------:R-:W3:Y:S04]  /*13cea0*/  LDL.LU R209, [R1+0x9f4] ;  /* 0x0009f40001d17983 */ /* 0x000ee80000300800 */
[----:B------:R-:W4:Y:S04]  /*13ceb0*/  LDL.LU.64 R20, [R1+0x4658] ;  /* 0x0046580001147983 */ /* 0x000f280000300a00 */
[----:B------:R-:W3:Y:S04]  /*13cec0*/  LDL.LU.64 R10, [R1+0x4650] ;  /* 0x00465000010a7983 */ /* 0x000ee80000300a00 */
[----:B------:R-:W3:Y:S01]  /*13ced0*/  LDL.LU R236, [R1+0xcd0] ;  /* 0x000cd00001ec7983 */ /* 0x000ee20000300800 */
[----:B-1----:R-:W-:-:S05]  /*13cee0*/  IMAD.X R3, R27, 0x1, R2, P0 ;  /* 0x000000011b037824 */ /* 0x002fca00000e0602 */
[----:B------:R1:W-:Y:S04]  /*13cef0*/  STL [R1+0x34b8], R3 ;  /* 0x0034b80301007387 */ /* 0x0003e80000100800 */
[----:B------:R-:W3:Y:S04]  /*13cf00*/  LDL.LU R237, [R1+0xcd4] ;  /* 0x000cd40001ed7983 */ /* 0x000ee80000300800 */
[----:B------:R-:W3:Y:S04]  /*13cf10*/  LDL.LU R238, [R1+0xcd8] ;  /* 0x000cd80001ee7983 */ /* 0x000ee80000300800 */
[----:B------:R-:W3:Y:S01]  /*13cf20*/  LDL.LU R239, [R1+0xcdc] ;  /* 0x000cdc0001ef7983 */ /* 0x000ee20000300800 */
[----:B------:R-:W-:Y:S03]  /*13cf30*/  HMMA.1688.F32.TF32 R128, R4, R206, R28 ;  /* 0x000000ce0480723c */ /* 0x000fe6000008101c */
[----:B------:R-:W3:Y:S01]  /*13cf40*/  LDL.LU.64 R8, [R1+0x4648] ;  /* 0x0046480001087983 */ /* 0x000ee20000300a00 */
[----:B------:R-:W-:-:S02]  /*13cf50*/  IADD3.X R19, R19, R2, RZ, P1, !PT ;  /* 0x0000000213137210 */ /* 0x000fc40000ffe4ff */
[----:B------:R-:W-:Y:S01]  /*13cf60*/  IADD3 R18, P0, R12, R247, RZ ;  /* 0x000000f70c127210 */ /* 0x000fe20007f1e0ff */
[--C-:B-1----:R-:W-:Y:S02]  /*13cf70*/  IMAD.X R3, R15, 0x1, R2.reuse, P2 ;  /* 0x000000010f037824 */ /* 0x102fe400010e0602 */
[----:B------:R-:W-:Y:S04]  /*13cf80*/  STL [R1+0x34bc], R19 ;  /* 0x0034bc1301007387 */ /* 0x000fe80000100800 */
[----:B------:R1:W-:Y:S04]  /*13cf90*/  STL [R1+0x34c8], R18 ;  /* 0x0034c81201007387 */ /* 0x0003e80000100800 */
[----:B------:R-:W3:Y:S04]  /*13cfa0*/  LDL.LU.64 R14, [R1+0x4640] ;  /* 0x00464000010e7983 */ /* 0x000ee80000300a00 */
[----:B------:R2:W-:Y:S01]  /*13cfb0*/  STL [R1+0x34c0], R3 ;  /* 0x0034c00301007387 */ /* 0x0005e20000100800 */
[----:B-1----:R-:W-:-:S03]  /*13cfc0*/  IMAD.X R18, R13, 0x1, R2, P0 ;  /* 0x000000010d127824 */ /* 0x002fc600000e0602 */
[----:B------:R-:W-:Y:S04]  /*13cfd0*/  STL.64 [R1+0xa1b8], R130 ;  /* 0x00a1b88201007387 */ /* 0x000fe80000100a00 */
[----:B------:R-:W-:Y:S04]  /*13cfe0*/  STL.64 [R1+0xa1b0], R128 ;  /* 0x00a1b08001007387 */ /* 0x000fe80000100a00 */
[----:B------:R-:W-:Y:S04]  /*13cff0*/  STL.64 [R1+0xa1a8], R206 ;  /* 0x00a1a8ce01007387 */ /* 0x000fe80000100a00 */
[----:B------:R-:W-:Y:S01]  /*13d000*/  STL.64 [R1+0xa1a0], R204 ;  /* 0x00a1a0cc01007387 */ /* 0x000fe20000100a00 */
[----:B--2---:R-:W-:Y:S01]  /*13d010*/  HMMA.1688.F32.TF32 R132, R4, R86, R248 ;  /* 0x000000560484723c */ /* 0x004fe200000810f8 */
[----:B------:R-:W-:-:S02]  /*13d020*/  IADD3 R19, P1, R16, R247, RZ ;  /* 0x000000f710137210 */ /* 0x000fc40007f3e0ff */
[----:B------:R-:W-:-:S03]  /*13d030*/  IADD3 R3, P0, R24, R247, RZ ;  /* 0x000000f718037210 */ /* 0x000fc60007f1e0ff */
[----:B------:R-:W-:Y:S04]  /*13d040*/  STL [R1+0x3498], R19 ;  /* 0x0034981301007387 */ /* 0x000fe80000100800 */
[----:B------:R-:W2:Y:S04]  /*13d050*/  LDL.LU.64 R12, [R1+0x4638] ;  /* 0x00463800010c7983 */ /* 0x000ea80000300a00 */
[----:B------:R1:W-:Y:S04]  /*13d060*/  STL [R1+0x3490], R18 ;  /* 0x0034901201007387 */ /* 0x0003e80000100800 */
[----:B------:R1:W-:Y:S02]  /*13d070*/  STL [R1+0x349c], R3 ;  /* 0x00349c0301007387 */ /* 0x0003e40000100800 */
[----:B-1----:R-:W-:Y:S01]  /*13d080*/  IADD3 R18, P2, R22, R247, RZ ;  /* 0x000000f716127210 */ /* 0x002fe20007f5e0ff */
[----:B------:R-:W-:-:S04]  /*13d090*/  IMAD.X R3, R17, 0x1, R2, P1 ;  /* 0x0000000111037824 */ /* 0x000fc800008e0602 */
[----:B------:R1:W-:Y:S04]  /*13d0a0*/  STL [R1+0x34a0], R18 ;  /* 0x0034a01201007387 */ /* 0x0003e80000100800 */
[----:B------:R-:W2:Y:S04]  /*13d0b0*/  LDL.LU R16, [R1+0xcc0] ;  /* 0x000cc00001107983 */ /* 0x000ea80000300800 */
[----:B------:R4:W-:Y:S04]  /*13d0c0*/  STL [R1+0x3494], R3 ;  /* 0x0034940301007387 */ /* 0x0009e80000100800 */
[----:B------:R-:W2:Y:S01]  /*13d0d0*/  LDL.LU R17, [R1+0xcc4] ;  /* 0x000cc40001117983 */ /* 0x000ea20000300800 */
[----:B------:R-:W-:Y:S01]  /*13d0e0*/  IADD3.X R24, R25, R2, RZ, P0, !PT ;  /* 0x0000000219187210 */ /* 0x000fe200007fe4ff */
[----:B------:R-:W-:-:S02]  /*13d0f0*/  IMAD.X R23, R23, 0x1, R2, P2 ;  /* 0x0000000117177824 */ /* 0x000fc400010e0602 */
[----:B-1----:R-:W2:Y:S04]  /*13d100*/  LDL.LU R18, [R1+0xcc8] ;  /* 0x000cc80001127983 */ /* 0x002ea80000300800 */
[----:B------:R-:W2:Y:S04]  /*13d110*/  LDL.LU R19, [R1+0xccc] ;  /* 0x000ccc0001137983 */ /* 0x000ea80000300800 */
[----:B------:R-:W-:Y:S04]  /*13d120*/  STL.64 [R1+0xa1d8], R134 ;  /* 0x00a1d88601007387 */ /* 0x000fe80000100a00 */
[----:B------:R-:W-:Y:S04]  /*13d130*/  STL.64 [R1+0xa1d0], R132 ;  /* 0x00a1d08401007387 */ /* 0x000fe80000100a00 */
[----:B------:R-:W-:Y:S04]  /*13d140*/  STL.64 [R1+0xa1c8], R86 ;  /* 0x00a1c85601007387 */ /* 0x000fe80000100a00 */
[----:B------:R-:W-:Y:S04]  /*13d150*/  STL.64 [R1+0xa1c0], R84 ;  /* 0x00a1c05401007387 */ /* 0x000fe80000100a00 */
[----:B------:R-:W-:Y:S04]  /*13d160*/  STL [R1+0x3468], R24 ;  /* 0x0034681801007387 */ /* 0x000fe80000100800 */
[----:B------:R-:W-:Y:S04]  /*13d170*/  STL [R1+0x346c], R23 ;  /* 0x00346c1701007387 */ /* 0x000fe80000100800 */
[----:B------:R-:W2:Y:S01]  /*13d180*/  LDL.LU.64 R36, [R1+0x4630] ;  /* 0x0046300001247983 */ /* 0x000ea20000300a00 */
[----:B----4-:R-:W-:-:S02]  /*13d190*/  IADD3 R3, P0, R20, R247, RZ ;  /* 0x000000f714037210 */ /* 0x010fc40007f1e0ff */
[----:B---3--:R-:W-:-:S03]  /*13d1a0*/  IADD3 R22, P1, R10, R247, RZ ;  /* 0x000000f70a167210 */ /* 0x008fc60007f3e0ff */
[----:B------:R1:W-:Y:S04]  /*13d1b0*/  STL [R1+0x3470], R3 ;  /* 0x0034700301007387 */ /* 0x0003e80000100800 */
[----:B------:R-:W-:Y:S04]  /*13d1c0*/  STL [R1+0x3474], R22 ;  /* 0x0034741601007387 */ /* 0x000fe80000100800 */
[----:B------:R-:W3:Y:S01]  /*13d1d0*/  LDL.LU.64 R34, [R1+0x4628] ;  /* 0x0046280001227983 */ /* 0x000ee20000300a00 */
[----:B------:R-:W-:Y:S01]  /*13d1e0*/  HMMA.1688.F32.TF32 R136, R4, R82, R236 ;  /* 0x000000520488723c */ /* 0x000fe200000810ec */
[----:B-1----:R-:W-:Y:S01]  /*13d1f0*/  IADD3 R3, P2, R8, R247, RZ ;  /* 0x000000f708037210 */ /* 0x002fe20007f5e0ff */
[----:B------:R-:W-:-:S04]  /*13d200*/  IMAD.X R10, R11, 0x1, R2, P1 ;  /* 0x000000010b0a7824 */ /* 0x000fc800008e0602 */
[----:B------:R1:W-:Y:S01]  /*13d210*/  STL [R1+0x3478], R3 ;  /* 0x0034780301007387 */ /* 0x0003e20000100800 */
[----:B------:R-:W-:Y:S01]  /*13d220*/  IADD3.X R8, R9, R2, RZ, P2, !PT ;  /* 0x0000000209087210 */ /* 0x000fe200017fe4ff */
[----:B-1----:R-:W-:-:S15]  /*13d230*/  IMAD.X R3, R21, 0x1, R2, P0 ;  /* 0x0000000115037824 */ /* 0x002fde00000e0602 */
[----:B------:R-:W-:Y:S04]  /*13d240*/  STL.64 [R1+0xa1f8], R138 ;  /* 0x00a1f88a01007387 */ /* 0x000fe80000100a00 */
[----:B------:R-:W-:Y:S04]  /*13d250*/  STL.64 [R1+0xa1f0], R136 ;  /* 0x00a1f08801007387 */ /* 0x000fe80000100a00 */
[----:B------:R-:W-:Y:S04]  /*13d260*/  STL.64 [R1+0xa1e8], R82 ;  /* 0x00a1e85201007387 */ /* 0x000fe80000100a00 */
[----:B------:R-:W-:Y:S04]  /*13d270*/  STL.64 [R1+0xa1e0], R80 ;  /* 0x00a1e05001007387 */ /* 0x000fe80000100a00 */
[----:B------:R1:W-:Y:S04]  /*13d280*/  STL [R1+0x3440], R3 ;  /* 0x0034400301007387 */ /* 0x0003e80000100800 */
[----:B------:R-:W-:Y:S04]  /*13d290*/  STL [R1+0x3444], R10 ;  /* 0x0034440a01007387 */ /* 0x000fe80000100800 */
[----:B------:R-:W4:Y:S04]  /*13d2a0*/  LDL.LU R248, [R1+0xcb0] ;  /* 0x000cb00001f87983 */ /* 0x000f280000300800 */
[----:B------:R-:W-:Y:S01]  /*13d2b0*/  STL [R1+0x3448], R8 ;  /* 0x0034480801007387 */ /* 0x000fe20000100800 */
[----:B-1----:R-:W-:-:S05]  /*13d2c0*/  IADD3 R3, P0, R14, R247, RZ ;  /* 0x000000f70e037210 */ /* 0x002fca0007f1e0ff */
[----:B------:R2:W-:Y:S04]  /*13d2d0*/  STL [R1+0x344c], R3 ;  /* 0x00344c0301007387 */ /* 0x0005e80000100800 */
[----:B------:R-:W4:Y:S04]  /*13d2e0*/  LDL.LU R249, [R1+0xcb4] ;  /* 0x000cb40001f97983 */ /* 0x000f280000300800 */
[----:B------:R-:W4:Y:S04]  /*13d2f0*/  LDL.LU R250, [R1+0xcb8] ;  /* 0x000cb80001fa7983 */ /* 0x000f280000300800 */
[----:B------:R-:W4:Y:S04]  /*13d300*/  LDL.LU R251, [R1+0xcbc] ;  /* 0x000cbc0001fb7983 */ /* 0x000f280000300800 */
[----:B------:R-:W4:Y:S04]  /*13d310*/  LDL.LU.64 R30, [R1+0x4618] ;  /* 0x00461800011e7983 */ /* 0x000f280000300a00 */
[----:B------:R-:W4:Y:S04]  /*13d320*/  LDL.LU.64 R28, [R1+0x4610] ;  /* 0x00461000011c7983 */ /* 0x000f280000300a00 */
[----:B------:R-:W4:Y:S04]  /*13d330*/  LDL.LU.64 R32, [R1+0x4620] ;  /* 0x0046200001207983 */ /* 0x000f280000300a00 */
[----:B------:R-:W4:Y:S01]  /*13d340*/  LDL.LU R236, [R1+0xca0] ;  /* 0x000ca00001ec7983 */ /* 0x000f220000300800 */
[----:B--2---:R-:W-:-:S05]  /*13d350*/  IADD3 R3, P1, R12, R247, RZ ;  /* 0x000000f70c037210 */ /* 0x004fca0007f3e0ff */
[----:B------:R1:W-:Y:S04]  /*13d360*/  STL [R1+0x3450], R3 ;  /* 0x0034500301007387 */ /* 0x0003e80000100800 */
[----:B------:R-:W2:Y:S04]  /*13d370*/  LDL.LU R237, [R1+0xca4] ;  /* 0x000ca40001ed7983 */ /* 0x000ea80000300800 */
[----:B------:R-:W2:Y:S04]  /*13d380*/  LDL.LU R238, [R1+0xca8] ;  /* 0x000ca80001ee7983 */ /* 0x000ea80000300800 */
[----:B------:R-:W2:Y:S01]  /*13d390*/  LDL.LU R239, [R1+0xcac] ;  /* 0x000cac0001ef7983 */ /* 0x000ea20000300800 */
[----:B-1----:R-:W-:Y:S01]  /*13d3a0*/  IMAD.X R3, R15, 0x1, R2, P0 ;  /* 0x000000010f037824 */ /* 0x002fe200000e0602 */
[----:B------:R-:W-:Y:S02]  /*13d3b0*/  HMMA.1688.F32.TF32 R140, R4, R214, R16 ;  /* 0x000000d6048c723c */ /* 0x000fe40000081010 */
[----:B------:R-:W2:Y:S04]  /*13d3c0*/  LDL.LU.64 R18, [R1+0x4608] ;  /* 0x0046080001127983 */ /* 0x000ea80000300a00 */
[----:B------:R-:W2:Y:S04]  /*13d3d0*/  LDL.LU.64 R10, [R1+0x4600] ;  /* 0x00460000010a7983 */ /* 0x000ea80000300a00 */
[----:B------:R-:W2:Y:S04]  /*13d3e0*/  LDL.LU.64 R8, [R1+0x45f8] ;  /* 0x0045f80001087983 */ /* 0x000ea80000300a00 */
[----:B------:R-:W2:Y:S01]  /*13d3f0*/  LDL.LU R24, [R1+0xc90] ;  /* 0x000c900001187983 */ /* 0x000ea20000300800 */
[----:B------:R-:W-:-:S02]  /*13d400*/  IADD3 R16, P2, R36, R247, RZ ;  /* 0x000000f724107210 */ /* 0x000fc40007f5e0ff */
[----:B------:R-:W-:-:S03]  /*13d410*/  IADD3.X R12, R13, R2, RZ, P1, !PT ;  /* 0x000000020d0c7210 */ /* 0x000fc60000ffe4ff */
[----:B------:R1:W-:Y:S04]  /*13d420*/  STL [R1+0x3424], R16 ;  /* 0x0034241001007387 */ /* 0x0003e80000100800 */
[----:B------:R3:W-:Y:S04]  /*13d430*/  STL [R1+0x3418], R3 ;  /* 0x0034180301007387 */ /* 0x0007e80000100800 */
[----:B------:R-:W2:Y:S04]  /*13d440*/  LDL.LU R25, [R1+0xc94] ;  /* 0x000c940001197983 */ /* 0x000ea80000300800 */
[----:B------:R-:W2:Y:S04]  /*13d450*/  LDL.LU R26, [R1+0xc98] ;  /* 0x000c9800011a7983 */ /* 0x000ea80000300800 */
[----:B------:R-:W2:Y:S04]  /*13d460*/  LDL.LU R27, [R1+0xc9c] ;  /* 0x000c9c00011b7983 */ /* 0x000ea80000300800 */
[----:B-1----:R-:W2:Y:S04]  /*13d470*/  LDL.LU.64 R16, [R1+0x4758] ;  /* 0x0047580001107983 */ /* 0x002ea80000300a00 */
[----:B------:R-:W2:Y:S04]  /*13d480*/  LDL.LU.64 R14, [R1+0x3370] ;  /* 0x00337000010e7983 */ /* 0x000ea80000300a00 */
[----:B------:R-:W2:Y:S04]  /*13d490*/  LDL.LU R20, [R1+0xce0] ;  /* 0x000ce00001147983 */ /* 0x000ea80000300800 */
[----:B------:R1:W-:Y:S01]  /*13d4a0*/  STL [R1+0x341c], R12 ;  /* 0x00341c0c01007387 */ /* 0x0003e20000100800 */
[----:B---3--:R-:W-:-:S05]  /*13d4b0*/  IADD3 R3, P0, R34, R247, RZ ;  /* 0x000000f722037210 */ /* 0x008fca0007f1e0ff */
[----:B------:R3:W-:Y:S04]  /*13d4c0*/  STL [R1+0x3428], R3 ;  /* 0x0034280301007387 */ /* 0x0007e80000100800 */
[----:B------:R-:W2:Y:S04]  /*13d4d0*/  LDL.LU R21, [R1+0xce4] ;  /* 0x000ce40001157983 */ /* 0x000ea80000300800 */
[----:B------:R-:W2:Y:S04]  /*13d4e0*/  LDL.LU R22, [R1+0xce8] ;  /* 0x000ce80001167983 */ /* 0x000ea80000300800 */
[----:B------:R-:W2:Y:S04]  /*13d4f0*/  LDL.LU R23, [R1+0xcec] ;  /* 0x000cec0001177983 */ /* 0x000ea80000300800 */
[----:B-1----:R-:W2:Y:S01]  /*13d500*/  LDL.LU.64 R12, [R1+0x4750] ;  /* 0x00475000010c7983 */ /* 0x002ea20000300a00 */
[----:B---3--:R-:W-:-:S05]  /*13d510*/  IMAD.X R3, R37, 0x1, R2, P2 ;  /* 0x0000000125037824 */ /* 0x008fca00010e0602 */
[----:B------:R1:W-:Y:S02]  /*13d520*/  STL [R1+0x3420], R3 ;  /* 0x0034200301007387 */ /* 0x0003e40000100800 */
[-C--:B-1----:R-:W-:Y:S02]  /*13d530*/  IADD3.X R3, R35, R2.reuse, RZ, P0, !PT ;  /* 0x0000000223037210 */ /* 0x082fe400007fe4ff */
[-C--:B----4-:R-:W-:Y:S02]  /*13d540*/  IADD3 R36, P1, R32, R247.reuse, RZ ;  /* 0x000000f720247210 */ /* 0x090fe40007f3e0ff */
[-C--:B------:R-:W-:Y:S02]  /*13d550*/  IADD3 R35, P0, R30, R247.reuse, RZ ;  /* 0x000000f71e237210 */ /* 0x080fe40007f1e0ff */
[----:B------:R-:W-:Y:S01]  /*13d560*/  IADD3 R34, P2, R28, R247, RZ ;  /* 0x000000f71c227210 */ /* 0x000fe20007f5e0ff */
[----:B------:R-:W-:Y:S04]  /*13d570*/  STL [R1+0x33fc], R36 ;  /* 0x0033fc2401007387 */ /* 0x000fe80000100800 */
[----:B------:R1:W-:Y:S04]  /*13d580*/  STL [R1+0x33f4], R3 ;  /* 0x0033f40301007387 */ /* 0x0003e80000100800 */
[----:B------:R-:W-:Y:S04]  /*13d590*/  STL [R1+0x3400], R35 ;  /* 0x0034002301007387 */ /* 0x000fe80000100800 */
[----:B------:R-:W-:Y:S01]  /*13d5a0*/  STL [R1+0x3404], R34 ;  /* 0x0034042201007387 */ /* 0x000fe20000100800 */
[----:B------:R-:W-:Y:S01]  /*13d5b0*/  IADD3.X R30, R31, R2, RZ, P0, !PT ;  /* 0x000000021f1e7210 */ /* 0x000fe200007fe4ff */
[----:B-1----:R-:W-:-:S05]  /*13d5c0*/  IMAD.X R3, R33, 0x1, R2, P1 ;  /* 0x0000000121037824 */ /* 0x002fca00008e0602 */
[----:B------:R1:W-:Y:S04]  /*13d5d0*/  STL [R1+0x33f8], R3 ;  /* 0x0033f80301007387 */ /* 0x0003e80000100800 */
[----:B------:R-:W-:Y:S01]  /*13d5e0*/  STL [R1+0x33c0], R30 ;  /* 0x0033c01e01007387 */ /* 0x000fe20000100800 */
[C---:B--2---:R-:W-:Y:S01]  /*13d5f0*/  HMMA.1688.F32.TF32 R180, R4.reuse, R102, R236 ;  /* 0x0000006604b4723c */ /* 0x044fe200000810ec */
[----:B-1----:R-:W-:Y:S01]  /*13d600*/  IMAD.X R3, R29, 0x1, R2, P2 ;  /* 0x000000011d037824 */ /* 0x002fe200010e0602 */
[-C--:B------:R-:W-:Y:S02]  /*13d610*/  IADD3 R29, P0, R18, R247.reuse, RZ ;  /* 0x000000f7121d7210 */ /* 0x080fe40007f1e0ff */
[----:B------:R-:W-:Y:S01]  /*13d620*/  IADD3 R28, P1, R10, R247, RZ ;  /* 0x000000f70a1c7210 */ /* 0x000fe20007f3e0ff */
[----:B------:R-:W-:Y:S01]  /*13d630*/  IMAD.MOV.U32 R187, RZ, RZ, R242 ;  /* 0x000000ffffbb7224 */ /* 0x000fe200078e00f2 */
[----:B------:R-:W-:Y:S01]  /*13d640*/  MOV R186, R243 ;  /* 0x000000f300ba7202 */ /* 0x000fe20000000f00 */
[----:B------:R1:W-:Y:S04]  /*13d650*/  STL [R1+0x33c4], R3 ;  /* 0x0033c40301007387 */ /* 0x0003e80000100800 */
[----:B------:R-:W-:Y:S04]  /*13d660*/  STL [R1+0x33c8], R29 ;  /* 0x0033c81d01007387 */ /* 0x000fe80000100800 */
[----:B------:R-:W2:Y:S04]  /*13d670*/  LDL.LU R236, [R1+0xcf0] ;  /* 0x000cf00001ec7983 */ /* 0x000ea80000300800 */
[----:B------:R-:W-:Y:S01]  /*13d680*/  STL [R1+0x33cc], R28 ;  /* 0x0033cc1c01007387 */ /* 0x000fe20000100800 */
[----:B------:R-:W-:Y:S01]  /*13d690*/  IADD3.X R18, R19, R2, RZ, P0, !PT ;  /* 0x0000000213127210 */ /* 0x000fe200007fe4ff */
[----:B------:R-:W-:Y:S02]  /*13d6a0*/  HMMA.1688.F32.TF32 R176, R4, R210, R248 ;  /* 0x000000d204b0723c */ /* 0x000fe400000810f8 */
[----:B------:R-:W-:Y:S01]  /*13d6b0*/  LDS R10, [R244+UR10+0x2e780] ;  /* 0x02e7800af40a7984 */ /* 0x000fe20008000800 */
[----:B-1----:R-:W-:-:S05]  /*13d6c0*/  IADD3 R3, P2, R8, R247, RZ ;  /* 0x000000f708037210 */ /* 0x002fca0007f5e0ff */
[----:B------:R1:W-:Y:S04]  /*13d6d0*/  STL [R1+0x33d0], R3 ;  /* 0x0033d00301007387 */ /* 0x0003e80000100800 */
[----:B------:R-:W2:Y:S01]  /*13d6e0*/  LDL.LU R237, [R1+0xcf4] ;  /* 0x000cf40001ed7983 */ /* 0x000ea20000300800 */
[----:B------:R-:W-:-:S03]  /*13d6f0*/  IMAD.X R9, R9, 0x1, R2, P2 ;  /* 0x0000000109097824 */ /* 0x000fc600010e0602 */
[----:B------:R-:W2:Y:S04]  /*13d700*/  LDL.LU R238, [R1+0xcf8] ;  /* 0x000cf80001ee7983 */ /* 0x000ea80000300800 */
[----:B------:R-:W2:Y:S04]  /*13d710*/  LDL.LU R239, [R1+0xcfc] ;  /* 0x000cfc0001ef7983 */ /* 0x000ea80000300800 */
[----:B------:R-:W-:Y:S01]  /*13d720*/  STL [R1+0x33a8], R18 ;  /* 0x0033a81201007387 */ /* 0x000fe20000100800 */
[----:B-1----:R-:W-:Y:S01]  /*13d730*/  IMAD.X R3, R11, 0x1, R2, P1 ;  /* 0x000000010b037824 */ /* 0x002fe200008e0602 */
[-C--:B------:R-:W-:Y:S01]  /*13d740*/  IADD3 R8, P0, R16, R247.reuse, RZ ;  /* 0x000000f710087210 */ /* 0x080fe20007f1e0ff */
[----:B------:R-:W-:Y:S01]  /*13d750*/  HMMA.1688.F32.TF32 R144, R4, R98, R24 ;  /* 0x000000620490723c */ /* 0x000fe20000081018 */
[----:B------:R-:W-:Y:S04]  /*13d760*/  LDS R11, [R245+UR10+0x2e780] ;  /* 0x02e7800af50b7984 */ /* 0x000fe80008000800 */
[----:B------:R1:W-:Y:S04]  /*13d770*/  STL [R1+0x33ac], R3 ;  /* 0x0033ac0301007387 */ /* 0x0003e80000100800 */
[----:B------:R-:W-:Y:S04]  /*13d780*/  STL [R1+0x33b0], R9 ;  /* 0x0033b00901007387 */ /* 0x000fe80000100800 */
[----:B------:R-:W3:Y:S04]  /*13d790*/  LDL.LU.64 R40, [R1+0x4748] ;  /* 0x0047480001287983 */ /* 0x000ee80000300a00 */
[----:B------:R-:W-:Y:S04]  /*13d7a0*/  STL [R1+0x33b4], R8 ;  /* 0x0033b40801007387 */ /* 0x000fe80000100800 */
[----:B------:R-:W-:Y:S04]  /*13d7b0*/  LDS R8, [R244+UR10+0x2c780] ;  /* 0x02c7800af4087984 */ /* 0x000fe80008000800 */
[----:B------:R-:W4:Y:S01]  /*13d7c0*/  LDS R9, [R245+UR10+0x2c780] ;  /* 0x02c7800af5097984 */ /* 0x000f220008000800 */
[----:B-1----:R-:W-:-:S05]  /*13d7d0*/  IADD3 R3, P1, R14, R247, RZ ;  /* 0x000000f70e037210 */ /* 0x002fca0007f3e0ff */
[----:B------:R1:W-:Y:S04]  /*13d7e0*/  STL [R1+0x33b8], R3 ;  /* 0x0033b80301007387 */ /* 0x0003e80000100800 */
[----:B------:R-:W4:Y:S01]  /*13d7f0*/  LDL.LU R44, [R1+0xd00] ;  /* 0x000d0000012c7983 */ /* 0x000f220000300800 */
[----:B-1----:R-:W-:-:S05]  /*13d800*/  IADD3 R3, P2, R12, R247, RZ ;  /* 0x000000f70c037210 */ /* 0x002fca0007f5e0ff */
[----:B------:R1:W-:Y:S04]  /*13d810*/  STL [R1+0x339c], R3 ;  /* 0x00339c0301007387 */ /* 0x0003e80000100800 */
[----:B------:R-:W4:Y:S04]  /*13d820*/  LDL.LU R45, [R1+0xd04] ;  /* 0x000d0400012d7983 */ /* 0x000f280000300800 */
[----:B------:R-:W4:Y:S04]  /*13d830*/  LDL.LU R46, [R1+0xd08] ;  /* 0x000d0800012e7983 */ /* 0x000f280000300800 */
[----:B------:R-:W4:Y:S04]  /*13d840*/  LDL.LU R47, [R1+0xd0c] ;  /* 0x000d0c00012f7983 */ /* 0x000f280000300800 */
[----:B------:R-:W2:Y:S04]  /*13d850*/  LDL.LU.64 R38, [R1+0x46f8] ;  /* 0x0046f80001267983 */ /* 0x000ea80000300a00 */
[----:B------:R-:W4:Y:S01]  /*13d860*/  LDL.LU R240, [R1+0xd30] ;  /* 0x000d300001f07983 */ /* 0x000f220000300800 */
[----:B------:R-:W-:Y:S03]  /*13d870*/  HMMA.1688.F32.TF32 R148, R4, R242, R20 ;  /* 0x000000f20494723c */ /* 0x000fe60000081014 */
        /* <DEDUP_REMOVED lines=8> */
[----:B------:R-:W4:Y:S04]  /*13d900*/  LDL.LU.64 R30, [R1+0x4740] ;  /* 0x00474000011e7983 */ /* 0x000f280000300a00 */
[----:B------:R-:W4:Y:S01]  /*13d910*/  LDL.LU.64 R28, [R1+0x3348] ;  /* 0x00334800011c7983 */ /* 0x000f220000300a00 */
[----:B-1----:R-:W-:-:S03]  /*13d920*/  IMAD.X R3, R17, 0x1, R2, P0 ;  /* 0x0000000111037824 */ /* 0x002fc600000e0602 */
[----:B------:R-:W4:Y:S04]  /*13d930*/  LDL.LU.64 R26, [R1+0x4738] ;  /* 0x00473800011a7983 */ /* 0x000f280000300a00 */
[----:B------:R-:W4:Y:S01]  /*13d940*/  LDL.LU.64 R24, [R1+0x4730] ;  /* 0x0047300001187983 */ /* 0x000f220000300a00 */
[----:B------:R-:W-:-:S03]  /*13d950*/  IADD3.X R14, R15, R2, RZ, P1, !PT ;  /* 0x000000020f0e7210 */ /* 0x000fc60000ffe4ff */
[----:B------:R-:W4:Y:S01]  /*13d960*/  LDL.LU.64 R18, [R1+0x4728] ;  /* 0x0047280001127983 */ /* 0x000f220000300a00 */
[----:B------:R-:W-:-:S03]  /*13d970*/  IMAD.X R12, R13, 0x1, R2, P2 ;  /* 0x000000010d0c7824 */ /* 0x000fc600010e0602 */
[----:B------:R3:W-:Y:S04]  /*13d980*/  STL [R1+0x3370], R3 ;  /* 0x0033700301007387 */ /* 0x0007e80000100800 */
[----:B------:R1:W-:Y:S04]  /*13d990*/  STL [R1+0x3374], R14 ;  /* 0x0033740e01007387 */ /* 0x0003e80000100800 */
[----:B------:R-:W4:Y:S04]  /*13d9a0*/  LDL.LU R20, [R1+0xd40] ;  /* 0x000d400001147983 */ /* 0x000f280000300800 */
[----:B------:R-:W-:Y:S01]  /*13d9b0*/  STL [R1+0x3378], R12 ;  /* 0x0033780c01007387 */ /* 0x000fe20000100800 */
[----:B---3--:R-:W-:-:S05]  /*13d9c0*/  IADD3 R3, P0, R40, R247, RZ ;  /* 0x000000f728037210 */ /* 0x008fca0007f1e0ff */
[----:B------:R2:W-:Y:S04]  /*13d9d0*/  STL [R1+0x337c], R3 ;  /* 0x00337c0301007387 */ /* 0x0005e80000100800 */
[----:B------:R-:W3:Y:S04]  /*13d9e0*/  LDL.LU R21, [R1+0xd44] ;  /* 0x000d440001157983 */ /* 0x000ee80000300800 */
[----:B------:R-:W3:Y:S04]  /*13d9f0*/  LDL.LU R22, [R1+0xd48] ;  /* 0x000d480001167983 */ /* 0x000ee80000300800 */
[----:B------:R-:W3:Y:S04]  /*13da00*/  LDL.LU R23, [R1+0xd4c] ;  /* 0x000d4c0001177983 */ /* 0x000ee80000300800 */
[----:B------:R-:W3:Y:S04]  /*13da10*/  LDL.LU.64 R16, [R1+0x3320] ;  /* 0x0033200001107983 */ /* 0x000ee80000300a00 */
[----:B-1----:R-:W3:Y:S01]  /*13da20*/  LDL.LU.64 R14, [R1+0x4720] ;  /* 0x00472000010e7983 */ /* 0x002ee20000300a00 */
[----:B--2---:R-:W-:-:S05]  /*13da30*/  IADD3 R3, P1, R38, R247, RZ ;  /* 0x000000f726037210 */ /* 0x004fca0007f3e0ff */
[----:B------:R1:W-:Y:S04]  /*13da40*/  STL [R1+0x3380], R3 ;  /* 0x0033800301007387 */ /* 0x0003e80000100800 */
[----:B------:R-:W2:Y:S01]  /*13da50*/  LDL.LU.64 R12, [R1+0x3328] ;  /* 0x00332800010c7983 */ /* 0x000ea20000300a00 */
[----:B----4-:R-:W-:Y:S01]  /*13da60*/  IADD3 R42, P2, R36, R247, RZ ;  /* 0x000000f7242a7210 */ /* 0x010fe20007f5e0ff */
[----:B------:R-:W-:Y:S01]  /*13da70*/  IMAD.X R39, R39, 0x1, R2, P1 ;  /* 0x0000000127277824 */ /* 0x000fe200008e0602 */
[----:B-1----:R-:W-:-:S03]  /*13da80*/  IADD3.X R3, R41, R2, RZ, P0, !PT ;  /* 0x0000000229037210 */ /* 0x002fc600007fe4ff */
[----:B------:R-:W-:Y:S01]  /*13da90*/  STL [R1+0x3368], R42 ;  /* 0x0033682a01007387 */ /* 0x000fe20000100800 */
[----:B------:R-:W-:-:S03]  /*13daa0*/  IADD3 R38, P0, R30, R247, RZ ;  /* 0x000000f71e267210 */ /* 0x000fc60007f1e0ff */
[----:B------:R1:W-:Y:S04]  /*13dab0*/  STL [R1+0x335c], R3 ;  /* 0x00335c0301007387 */ /* 0x0003e80000100800 */
[----:B------:R-:W-:Y:S01]  /*13dac0*/  STL [R1+0x3360], R39 ;  /* 0x0033602701007387 */ /* 0x000fe20000100800 */
[----:B------:R-:W-:Y:S03]  /*13dad0*/  HMMA.1688.F32.TF32 R160, R4, R174, R32 ;  /* 0x000000ae04a0723c */ /* 0x000fe60000081020 */
[----:B------:R-:W-:Y:S01]  /*13dae0*/  STL [R1+0x336c], R38 ;  /* 0x00336c2601007387 */ /* 0x000fe20000100800 */
[----:B-1----:R-:W-:-:S03]  /*13daf0*/  IMAD.X R3, R37, 0x1, R2, P2 ;  /* 0x0000000125037824 */ /* 0x002fc600010e0602 */
[-C--:B------:R-:W-:Y:S02]  /*13db00*/  IADD3 R32, P1, R28, R247.reuse, RZ ;  /* 0x000000f71c207210 */ /* 0x080fe40007f3e0ff */
[----:B------:R1:W-:Y:S04]  /*13db10*/  STL [R1+0x3364], R3 ;  /* 0x0033640301007387 */ /* 0x0003e80000100800 */
[----:B------:R-:W-:Y:S01]  /*13db20*/  STL [R1+0x3350], R32 ;  /* 0x0033502001007387 */ /* 0x000fe20000100800 */
[-C--:B------:R-:W-:Y:S01]  /*13db30*/  IADD3 R30, P2, R24, R247.reuse, RZ ;  /* 0x000000f7181e7210 */ /* 0x080fe20007f5e0ff */
[----:B-1----:R-:W-:Y:S01]  /*13db40*/  IMAD.X R3, R31, 0x1, R2, P0 ;  /* 0x000000011f037824 */ /* 0x002fe200000e0602 */
[----:B------:R-:W-:-:S04]  /*13db50*/  IADD3 R31, P0, R26, R247, RZ ;  /* 0x000000f71a1f7210 */ /* 0x000fc80007f1e0ff */
[----:B------:R1:W-:Y:S04]  /*13db60*/  STL [R1+0x3348], R3 ;  /* 0x0033480301007387 */ /* 0x0003e80000100800 */
[----:B------:R-:W-:Y:S01]  /*13db70*/  STL [R1+0x3354], R31 ;  /* 0x0033541f01007387 */ /* 0x000fe20000100800 */
[----:B------:R-:W-:-:S03]  /*13db80*/  IMAD.X R26, R27, 0x1, R2, P0 ;  /* 0x000000011b1a7824 */ /* 0x000fc600000e0602 */
[----:B------:R-:W-:Y:S01]  /*13db90*/  STL [R1+0x3358], R30 ;  /* 0x0033581e01007387 */ /* 0x000fe20000100800 */
[--C-:B------:R-:W-:Y:S02]  /*13dba0*/  IMAD.X R24, R25, 0x1, R2.reuse, P2 ;  /* 0x0000000119187824 */ /* 0x100fe400010e0602 */
[----:B-1----:R-:W-:-:S05]  /*13dbb0*/  IMAD.X R3, R29, 0x1, R2, P1 ;  /* 0x000000011d037824 */ /* 0x002fca00008e0602 */
[----:B------:R1:W-:Y:S04]  /*13dbc0*/  STL [R1+0x334c], R3 ;  /* 0x00334c0301007387 */ /* 0x0003e80000100800 */
[----:B------:R-:W-:Y:S04]  /*13dbd0*/  STL [R1+0x3334], R26 ;  /* 0x0033341a01007387 */ /* 0x000fe80000100800 */
[----:B------:R-:W4:Y:S04]  /*13dbe0*/  LDL.LU R32, [R1+0xd20] ;  /* 0x000d200001207983 */ /* 0x000f280000300800 */
[----:B------:R3:W-:Y:S01]  /*13dbf0*/  STL [R1+0x3338], R24 ;  /* 0x0033381801007387 */ /* 0x0007e20000100800 */
[----:B-1----:R-:W-:-:S05]  /*13dc00*/  IADD3 R3, P0, R18, R247, RZ ;  /* 0x000000f712037210 */ /* 0x002fca0007f1e0ff */
[----:B------:R1:W-:Y:S04]  /*13dc10*/  STL [R1+0x333c], R3 ;  /* 0x00333c0301007387 */ /* 0x0003e80000100800 */
[----:B------:R-:W4:Y:S04]  /*13dc20*/  LDL.LU R33, [R1+0xd24] ;  /* 0x000d240001217983 */ /* 0x000f280000300800 */
[----:B------:R-:W4:Y:S04]  /*13dc30*/  LDL.LU R34, [R1+0xd28] ;  /* 0x000d280001227983 */ /* 0x000f280000300800 */
[----:B------:R-:W4:Y:S01]  /*13dc40*/  LDL.LU R35, [R1+0xd2c] ;  /* 0x000d2c0001237983 */ /* 0x000f220000300800 */
[----:B---3--:R-:W-:-:S02]  /*13dc50*/  IADD3 R24, P1, R16, R247, RZ ;  /* 0x000000f710187210 */ /* 0x008fc40007f3e0ff */
[----:B-1----:R-:W-:-:S03]  /*13dc60*/  IADD3 R3, P2, R14, R247, RZ ;  /* 0x000000f70e037210 */ /* 0x002fc60007f5e0ff */
[----:B------:R1:W-:Y:S04]  /*13dc70*/  STL [R1+0x3340], R24 ;  /* 0x0033401801007387 */ /* 0x0003e80000100800 */
[----:B------:R3:W-:Y:S04]  /*13dc80*/  STL [R1+0x3344], R3 ;  /* 0x0033440301007387 */ /* 0x0007e80000100800 */
[----:B------:R-:W4:Y:S04]  /*13dc90*/  LDL.LU.64 R36, [R1+0x4718] ;  /* 0x0047180001247983 */ /* 0x000f280000300a00 */
[----:B------:R-:W4:Y:S01]  /*13dca0*/  LDL.LU.64 R26, [R1+0x4710] ;  /* 0x00471000011a7983 */ /* 0x000f220000300a00 */
[----:B------:R-:W-:Y:S03]  /*13dcb0*/  HMMA.1688.F32.TF32 R168, R4, R234, R20 ;  /* 0x000000ea04a8723c */ /* 0x000fe60000081014 */
[----:B-1----:R-:W4:Y:S01]  /*13dcc0*/  LDL.LU.64 R24, [R1+0x4708] ;  /* 0x0047080001187983 */ /* 0x002f220000300a00 */
[----:B---3--:R-:W-:-:S03]  /*13dcd0*/  IMAD.X R3, R19, 0x1, R2, P0 ;  /* 0x0000000113037824 */ /* 0x008fc600000e0602 */
[----:B--2---:R-:W-:-:S05]  /*13dce0*/  IADD3 R20, P3, R12, R247, RZ ;  /* 0x000000f70c147210 */ /* 0x004fca0007f7e0ff */
[----:B------:R-:W-:Y:S04]  /*13dcf0*/  STL [R1+0x3330], R20 ;  /* 0x0033301401007387 */ /* 0x000fe80000100800 */
[----:B------:R-:W2:Y:S01]  /*13dd00*/  LDL.LU.64 R18, [R1+0x4700] ;  /* 0x0047000001127983 */ /* 0x000ea20000300a00 */
[----:B------:R-:W-:-:S03]  /*13dd10*/  IMAD.X R16, R17, 0x1, R2, P1 ;  /* 0x0000000111107824 */ /* 0x000fc600008e0602 */
[----:B------:R1:W-:Y:S01]  /*13dd20*/  STL [R1+0x3320], R3 ;  /* 0x0033200301007387 */ /* 0x0003e20000100800 */
[----:B------:R-:W-:-:S03]  /*13dd30*/  IMAD.X R14, R15, 0x1, R2, P2 ;  /* 0x000000010f0e7824 */ /* 0x000fc600010e0602 */
[----:B------:R-:W-:Y:S04]  /*13dd40*/  STL [R1+0x3324], R16 ;  /* 0x0033241001007387 */ /* 0x000fe80000100800 */
[----:B------:R-:W3:Y:S04]  /*13dd50*/  LDL.LU R38, [R1+0xac8] ;  /* 0x000ac80001267983 */ /* 0x000ee80000300800 */
[----:B------:R1:W-:Y:S02]  /*13dd60*/  STL [R1+0x3328], R14 ;  /* 0x0033280e01007387 */ /* 0x0003e40000100800 */
[----:B-1----:R-:W-:Y:S01]  /*13dd70*/  IADD3.X R3, R13, R2, RZ, P3, !PT ;  /* 0x000000020d037210 */ /* 0x002fe20001ffe4ff */
[C---:B------:R-:W-:Y:S04]  /*13dd80*/  HMMA.1688.F32.TF32 R156, R4.reuse, R198, R44 ;  /* 0x000000c6049c723c */ /* 0x040fe8000008102c */
        /* <DEDUP_REMOVED lines=8> */
[----:B------:R-:W3:Y:S04]  /*13de10*/  LDL.LU.64 R30, [R1+0x4778] ;  /* 0x00477800011e7983 */ /* 0x000ee80000300a00 */
[----:B------:R-:W3:Y:S04]  /*13de20*/  LDL.LU.64 R28, [R1+0x4770] ;  /* 0x00477000011c7983 */ /* 0x000ee80000300a00 */
[----:B------:R-:W3:Y:S04]  /*13de30*/  LDL.LU.64 R20, [R1+0x4768] ;  /* 0x0047680001147983 */ /* 0x000ee80000300a00 */
[----:B------:R-:W3:Y:S01]  /*13de40*/  LDL.LU.64 R12, [R1+0x4760] ;  /* 0x00476000010c7983 */ /* 0x000ee20000300a00 */
[C---:B------:R-:W-:Y:S06]  /*13de50*/  HMMA.1688.F32.TF32 R152, R4.reuse, R114, R236 ;  /* 0x000000720498723c */ /* 0x040fec00000810ec */
[C---:B------:R-:W-:Y:S01]  /*13de60*/  HMMA.1688.F32.TF32 R164, R4.reuse, R230, R240 ;  /* 0x000000e604a4723c */ /* 0x040fe200000810f0 */
[----:B------:R-:W3:Y:S04]  /*13de70*/  LDL.LU R40, [R1+0x2c10] ;  /* 0x002c100001287983 */ /* 0x000ee80000300800 */
[----:B------:R-:W3:Y:S04]  /*13de80*/  LDL.LU R41, [R1+0x2c14] ;  /* 0x002c140001297983 */ /* 0x000ee80000300800 */
[----:B------:R-:W3:Y:S04]  /*13de90*/  LDL.LU R42, [R1+0x2c18] ;  /* 0x002c1800012a7983 */ /* 0x000ee80000300800 */
[----:B------:R-:W3:Y:S01]  /*13dea0*/  LDL.LU R43, [R1+0x2c1c] ;  /* 0x002c1c00012b7983 */ /* 0x000ee20000300800 */
[----:B----4-:R-:W-:Y:S03]  /*13deb0*/  HMMA.1688.F32.TF32 R188, R4, R94, R32 ;  /* 0x0000005e04bc723c */ /* 0x010fe60000081020 */
[----:B------:R-:W4:Y:S04]  /*13dec0*/  LDL.LU.64 R34, [R1+0x4798] ;  /* 0x0047980001227983 */ /* 0x000f280000300a00 */
[----:B------:R-:W-:-:S02]  /*13ded0*/  IADD3 R5, P0, R36, R247, RZ ;  /* 0x000000f724057210 */ /* 0x000fc40007f1e0ff */
[----:B------:R-:W-:-:S03]  /*13dee0*/  IADD3 R4, P1, R26, R247, RZ ;  /* 0x000000f71a047210 */ /* 0x000fc60007f3e0ff */
[----:B------:R-:W-:Y:S04]  /*13def0*/  STL [R1+0x32dc], R5 ;  /* 0x0032dc0501007387 */ /* 0x000fe80000100800 */
[----:B------:R-:W4:Y:S04]  /*13df00*/  LDL.LU.64 R32, [R1+0x4790] ;  /* 0x0047900001207983 */ /* 0x000f280000300a00 */
[----:B------:R1:W-:Y:S04]  /*13df10*/  STL [R1+0x32e4], R4 ;  /* 0x0032e40401007387 */ /* 0x0003e80000100800 */
[----:B------:R-:W4:Y:S04]  /*13df20*/  LDL.LU.64 R22, [R1+0x4788] ;  /* 0x0047880001167983 */ /* 0x000f280000300a00 */
[----:B------:R-:W4:Y:S01]  /*13df30*/  LDL.LU.64 R16, [R1+0x4780] ;  /* 0x0047800001107983 */ /* 0x000f220000300a00 */
[----:B------:R-:W-:-:S05]  /*13df40*/  IADD3 R6, P2, R24, R247, RZ ;  /* 0x000000f718067210 */ /* 0x000fca0007f5e0ff */
[----:B------:R1:W-:Y:S02]  /*13df50*/  STL [R1+0x32ec], R6 ;  /* 0x0032ec0601007387 */ /* 0x0003e40000100800 */
[----:B-1----:R-:W-:Y:S01]  /*13df60*/  IMAD.X R4, R37, 0x1, R2, P0 ;  /* 0x0000000125047824 */ /* 0x002fe200000e0602 */
[----:B------:R-:W-:Y:S02]  /*13df70*/  IADD3.X R6, R27, R2, RZ, P1, !PT ;  /* 0x000000021b067210 */ /* 0x000fe40000ffe4ff */
[----:B--2---:R-:W-:-:S05]  /*13df80*/  IADD3 R5, P3, R18, R247, RZ ;  /* 0x000000f712057210 */ /* 0x004fca0007f7e0ff */
[----:B------:R1:W-:Y:S04]  /*13df90*/  STL [R1+0x32f4], R5 ;  /* 0x0032f40501007387 */ /* 0x0003e80000100800 */
[----:B------:R2:W-:Y:S04]  /*13dfa0*/  STL [R1+0x32d8], R4 ;  /* 0x0032d80401007387 */ /* 0x0005e80000100800 */
[----:B------:R-:W-:Y:S04]  /*13dfb0*/  STL [R1+0x32e0], R6 ;  /* 0x0032e00601007387 */ /* 0x000fe80000100800 */
[----:B------:R-:W4:Y:S01]  /*13dfc0*/  LDL.LU R18, [R1+0xa88] ;  /* 0x000a880001127983 */ /* 0x000f220000300800 */
[----:B-1----:R-:W-:-:S02]  /*13dfd0*/  IMAD.X R5, R25, 0x1, R2, P2 ;  /* 0x0000000119057824 */ /* 0x002fc400010e0602 */
[----:B--2---:R-:W-:-:S03]  /*13dfe0*/  IMAD.X R4, R19, 0x1, R2, P3 ;  /* 0x0000000113047824 */ /* 0x004fc600018e0602 */
[----:B------:R-:W-:Y:S04]  /*13dff0*/  STL [R1+0x32e8], R5 ;  /* 0x0032e80501007387 */ /* 0x000fe80000100800 */
[----:B------:R3:W-:Y:S04]  /*13e000*/  STL [R1+0x32f0], R4 ;  /* 0x0032f00401007387 */ /* 0x0007e80000100800 */
[----:B------:R-:W2:Y:S04]  /*13e010*/  LDL.LU R19, [R1+0xa8c] ;  /* 0x000a8c0001137983 */ /* 0x000ea80000300800 */
[----:B------:R-:W2:Y:S04]  /*13e020*/  LDL.LU R24, [R1+0x2c00] ;  /* 0x002c000001187983 */ /* 0x000ea80000300800 */
[----:B------:R-:W2:Y:S04]  /*13e030*/  LDL.LU R25, [R1+0x2c04] ;  /* 0x002c040001197983 */ /* 0x000ea80000300800 */
[----:B------:R-:W2:Y:S04]  /*13e040*/  LDL.LU R26, [R1+0x2c08] ;  /* 0x002c0800011a7983 */ /* 0x000ea80000300800 */
[----:B------:R-:W2:Y:S04]  /*13e050*/  LDL.LU R27, [R1+0x2c0c] ;  /* 0x002c0c00011b7983 */ /* 0x000ea80000300800 */
[----:B------:R-:W2:Y:S01]  /*13e060*/  LDL.LU.64 R36, [R1+0x47b8] ;  /* 0x0047b80001247983 */ /* 0x000ea20000300a00 */
[----:B---3--:R-:W-:Y:S07]  /*13e070*/  HMMA.1688.F32.TF32 R4, R8, R38, R44 ;  /* 0x000000260804723c */ /* 0x008fee000008102c */
[----:B------:R-:W-:-:S02]  /*13e080*/  IADD3 R39, P0, R30, R247, RZ ;  /* 0x000000f71e277210 */ /* 0x000fc40007f1e0ff */
[----:B------:R-:W-:-:S03]  /*13e090*/  IADD3 R38, P1, R28, R247, RZ ;  /* 0x000000f71c267210 */ /* 0x000fc60007f3e0ff */
[----:B------:R1:W-:Y:S04]  /*13e0a0*/  STL [R1+0x32a4], R39 ;  /* 0x0032a42701007387 */ /* 0x0003e80000100800 */
[----:B------:R3:W-:Y:S01]  /*13e0b0*/  STL [R1+0x32ac], R38 ;  /* 0x0032ac2601007387 */ /* 0x0007e20000100800 */
[----:B------:R-:W-:Y:S01]  /*13e0c0*/  IMAD.X R30, R31, 0x1, R2, P0 ;  /* 0x000000011f1e7824 */ /* 0x000fe200000e0602 */
[----:B------:R-:W-:Y:S02]  /*13e0d0*/  IADD3.X R28, R29, R2, RZ, P1, !PT ;  /* 0x000000021d1c7210 */ /* 0x000fe40000ffe4ff */
[-C--:B-1----:R-:W-:Y:S02]  /*13e0e0*/  IADD3 R39, P2, R20, R247.reuse, RZ ;  /* 0x000000f714277210 */ /* 0x082fe40007f5e0ff */
[----:B---3--:R-:W-:-:S03]  /*13e0f0*/  IADD3 R38, P3, R12, R247, RZ ;  /* 0x000000f70c267210 */ /* 0x008fc60007f7e0ff */
[----:B------:R-:W-:Y:S04]  /*13e100*/  STL [R1+0x32b4], R39 ;  /* 0x0032b42701007387 */ /* 0x000fe80000100800 */
[----:B------:R-:W-:Y:S01]  /*13e110*/  STL [R1+0x32d4], R38 ;  /* 0x0032d42601007387 */ /* 0x000fe20000100800 */
[----:B------:R-:W-:-:S03]  /*13e120*/  IMAD.X R21, R21, 0x1, R2, P2 ;  /* 0x0000000115157824 */ /* 0x000fc600010e0602 */
[----:B------:R1:W-:Y:S01]  /*13e130*/  STL [R1+0x32a0], R30 ;  /* 0x0032a01e01007387 */ /* 0x0003e20000100800 */
[----:B------:R-:W-:-:S03]  /*13e140*/  IMAD.X R20, R13, 0x1, R2, P3 ;  /* 0x000000010d147824 */ /* 0x000fc600018e0602 */
[----:B------:R3:W-:Y:S01]  /*13e150*/  STL [R1+0x32a8], R28 ;  /* 0x0032a81c01007387 */ /* 0x0007e20000100800 */
[----:B------:R-:W-:Y:S03]  /*13e160*/  HMMA.1688.F32.TF32 R12, R8, R14, R40 ;  /* 0x0000000e080c723c */ /* 0x000fe60000081028 */
[----:B-1----:R-:W2:Y:S01]  /*13e170*/  LDL.LU.64 R30, [R1+0x47b0] ;  /* 0x0047b000011e7983 */ /* 0x002ea20000300a00 */
[----:B----4-:R-:W-:-:S03]  /*13e180*/  IADD3 R38, P0, R34, R247, RZ ;  /* 0x000000f722267210 */ /* 0x010fc60007f1e0ff */
[----:B------:R-:W-:Y:S04]  /*13e190*/  STL [R1+0x32b0], R21 ;  /* 0x0032b01501007387 */ /* 0x000fe80000100800 */
[----:B------:R1:W-:Y:S04]  /*13e1a0*/  STL [R1+0x32d0], R20 ;  /* 0x0032d01401007387 */ /* 0x0003e80000100800 */
[----:B---3--:R-:W3:Y:S01]  /*13e1b0*/  LDL.LU.64 R28, [R1+0x47a8] ;  /* 0x0047a800011c7983 */ /* 0x008ee20000300a00 */
[----:B------:R-:W-:-:S03]  /*13e1c0*/  IMAD.X R34, R35, 0x1, R2, P0 ;  /* 0x0000000123227824 */ /* 0x000fc600000e0602 */
[----:B-1----:R-:W4:Y:S04]  /*13e1d0*/  LDL.LU.64 R20, [R1+0x47a0] ;  /* 0x0047a00001147983 */ /* 0x002f280000300a00 */
[----:B------:R1:W-:Y:S01]  /*13e1e0*/  STL [R1+0x3284], R38 ;  /* 0x0032842601007387 */ /* 0x0003e20000100800 */
[-C--:B------:R-:W-:Y:S02]  /*13e1f0*/  IADD3 R40, P1, R32, R247.reuse, RZ ;  /* 0x000000f720287210 */ /* 0x080fe40007f3e0ff */
[-C--:B------:R-:W-:Y:S02]  /*13e200*/  IADD3 R39, P2, R22, R247.reuse, RZ ;  /* 0x000000f716277210 */ /* 0x080fe40007f5e0ff */
[----:B-1----:R-:W-:Y:S02]  /*13e210*/  IADD3 R38, P3, R16, R247, RZ ;  /* 0x000000f710267210 */ /* 0x002fe40007f7e0ff */
[----:B------:R-:W-:Y:S01]  /*13e220*/  IADD3.X R32, R33, R2, RZ, P1, !PT ;  /* 0x0000000221207210 */ /* 0x000fe20000ffe4ff */
[----:B------:R-:W-:Y:S04]  /*13e230*/  STL [R1+0x328c], R40 ;  /* 0x00328c2801007387 */ /* 0x000fe80000100800 */
[----:B------:R-:W-:Y:S01]  /*13e240*/  STL [R1+0x3294], R39 ;  /* 0x0032942701007387 */ /* 0x000fe20000100800 */
[----:B------:R-:W-:-:S03]  /*13e250*/  IMAD.X R23, R23, 0x1, R2, P2 ;  /* 0x0000000117177824 */ /* 0x000fc600010e0602 */
[----:B------:R-:W-:Y:S04]  /*13e260*/  STL [R1+0x329c], R38 ;  /* 0x00329c2601007387 */ /* 0x000fe80000100800 */
[----:B------:R-:W-:Y:S04]  /*13e270*/  STL [R1+0x3280], R34 ;  /* 0x0032802201007387 */ /* 0x000fe80000100800 */
[----:B------:R-:W4:Y:S04]  /*13e280*/  LDL.LU R22, [R1+0xa68] ;  /* 0x000a680001167983 */ /* 0x000f280000300800 */
[----:B------:R-:W-:Y:S04]  /*13e290*/  STL [R1+0x3288], R32 ;  /* 0x0032882001007387 */ /* 0x000fe80000100800 */
[----:B------:R1:W-:Y:S01]  /*13e2a0*/  STL [R1+0x3290], R23 ;  /* 0x0032901701007387 */ /* 0x0003e20000100800 */
[----:B------:R-:W-:-:S03]  /*13e2b0*/  IMAD.X R16, R17, 0x1, R2, P3 ;  /* 0x0000000111107824 */ /* 0x000fc600018e0602 */
[----:B-1----:R-:W4:Y:S04]  /*13e2c0*/  LDL.LU R23, [R1+0xa6c] ;  /* 0x000a6c0001177983 */ /* 0x002f280000300800 */
[----:B------:R-:W4:Y:S04]  /*13e2d0*/  LDL.LU R56, [R1+0x2bf0] ;  /* 0x002bf00001387983 */ /* 0x000f280000300800 */
[----:B------:R-:W4:Y:S04]  /*13e2e0*/  LDL.LU R57, [R1+0x2bf4] ;  /* 0x002bf40001397983 */ /* 0x000f280000300800 */
[----:B------:R-:W4:Y:S04]  /*13e2f0*/  LDL.LU R58, [R1+0x2bf8] ;  /* 0x002bf800013a7983 */ /* 0x000f280000300800 */
[----:B------:R-:W4:Y:S04]  /*13e300*/  LDL.LU R59, [R1+0x2bfc] ;  /* 0x002bfc00013b7983 */ /* 0x000f280000300800 */
[----:B------:R-:W4:Y:S04]  /*13e310*/  LDL.LU.64 R40, [R1+0x47f0] ;  /* 0x0047f00001287983 */ /* 0x000f280000300a00 */
[----:B------:R-:W4:Y:S04]  /*13e320*/  LDL.LU.64 R34, [R1+0x47e8] ;  /* 0x0047e80001227983 */ /* 0x000f280000300a00 */
[----:B------:R2:W-:Y:S04]  /*13e330*/  STL [R1+0x3298], R16 ;  /* 0x0032981001007387 */ /* 0x0005e80000100800 */
[----:B------:R-:W4:Y:S01]  /*13e340*/  LDL.LU.64 R32, [R1+0x47e0] ;  /* 0x0047e00001207983 */ /* 0x000f220000300a00 */
[----:B--2---:R-:W-:Y:S03]  /*13e350*/  HMMA.1688.F32.TF32 R16, R8, R18, R24 ;  /* 0x000000120810723c */ /* 0x004fe60000081018 */
[----:B------:R-:W2:Y:S04]  /*13e360*/  LDL.LU.64 R24, [R1+0x47d8] ;  /* 0x0047d80001187983 */ /* 0x000ea80000300a00 */
[----:B------:R-:W2:Y:S01]  /*13e370*/  LDL.LU R26, [R1+0xa48] ;  /* 0x000a4800011a7983 */ /* 0x000ea20000300800 */
[----:B------:R-:W-:-:S05]  /*13e380*/  IADD3 R27, P2, R36, R247, RZ ;  /* 0x000000f7241b7210 */ /* 0x000fca0007f5e0ff */
[----:B------:R1:W-:Y:S01]  /*13e390*/  STL [R1+0x326c], R27 ;  /* 0x00326c1b01007387 */ /* 0x0003e20000100800 */
[----:B------:R-:W-:-:S03]  /*13e3a0*/  IMAD.X R36, R37, 0x1, R2, P2 ;  /* 0x0000000125247824 */ /* 0x000fc600010e0602 */
[----:B-1----:R-:W2:Y:S04]  /*13e3b0*/  LDL.LU R27, [R1+0xa4c] ;  /* 0x000a4c00011b7983 */ /* 0x002ea80000300800 */
[----:B------:R-:W2:Y:S04]  /*13e3c0*/  LDL.LU R52, [R1+0x2be0] ;  /* 0x002be00001347983 */ /* 0x000ea80000300800 */
[----:B------:R-:W2:Y:S04]  /*13e3d0*/  LDL.LU R53, [R1+0x2be4] ;  /* 0x002be40001357983 */ /* 0x000ea80000300800 */
[----:B------:R-:W2:Y:S04]  /*13e3e0*/  LDL.LU R54, [R1+0x2be8] ;  /* 0x002be80001367983 */ /* 0x000ea80000300800 */
[----:B------:R-:W2:Y:S04]  /*13e3f0*/  LDL.LU R55, [R1+0x2bec] ;  /* 0x002bec0001377983 */ /* 0x000ea80000300800 */
[----:B------:R-:W2:Y:S01]  /*13e400*/  LDL.LU.64 R50, [R1+0x4828] ;  /* 0x0048280001327983 */ /* 0x000ea20000300a00 */
[----:B------:R-:W-:-:S02]  /*13e410*/  IADD3 R38, P3, R30, R247, RZ ;  /* 0x000000f71e267210 */ /* 0x000fc40007f7e0ff */
[----:B---3--:R-:W-:-:S03]  /*13e420*/  IADD3 R39, P0, R28, R247, RZ ;  /* 0x000000f71c277210 */ /* 0x008fc60007f1e0ff */
[----:B------:R4:W-:Y:S01]  /*13e430*/  STL [R1+0x3274], R38 ;  /* 0x0032742601007387 */ /* 0x0009e20000100800 */
[----:B------:R-:W-:-:S03]  /*13e440*/  IADD3.X R30, R31, R2, RZ, P3, !PT ;  /* 0x000000021f1e7210 */ /* 0x000fc60001ffe4ff */
[----:B------:R-:W-:Y:S01]  /*13e450*/  STL [R1+0x325c], R39 ;  /* 0x00325c2701007387 */ /* 0x000fe20000100800 */
[----:B------:R-:W-:Y:S01]  /*13e460*/  IMAD.X R28, R29, 0x1, R2, P0 ;  /* 0x000000011d1c7824 */ /* 0x000fe200000e0602 */
[----:B----4-:R-:W-:-:S05]  /*13e470*/  IADD3 R38, P1, R20, R247, RZ ;  /* 0x000000f714267210 */ /* 0x010fca0007f3e0ff */
[----:B------:R-:W-:Y:S04]  /*13e480*/  STL [R1+0x3264], R38 ;  /* 0x0032642601007387 */ /* 0x000fe80000100800 */
[----:B------:R-:W-:Y:S01]  /*13e490*/  STL [R1+0x3268], R36 ;  /* 0x0032682401007387 */ /* 0x000fe20000100800 */
[----:B------:R-:W-:-:S03]  /*13e4a0*/  IMAD.X R20, R21, 0x1, R2, P1 ;  /* 0x0000000115147824 */ /* 0x000fc600008e0602 */
[----:B------:R-:W-:Y:S04]  /*13e4b0*/  STL [R1+0x3270], R30 ;  /* 0x0032701e01007387 */ /* 0x000fe80000100800 */
[----:B------:R-:W3:Y:S04]  /*13e4c0*/  LDL.LU.64 R46, [R1+0x4820] ;  /* 0x00482000012e7983 */ /* 0x000ee80000300a00 */
[----:B------:R1:W-:Y:S04]  /*13e4d0*/  STL [R1+0x3258], R28 ;  /* 0x0032581c01007387 */ /* 0x0003e80000100800 */
[----:B------:R-:W4:Y:S04]  /*13e4e0*/  LDL.LU.64 R44, [R1+0x4818] ;  /* 0x00481800012c7983 */ /* 0x000f280000300a00 */
[----:B------:R-:W-:Y:S04]  /*13e4f0*/  STL [R1+0x3260], R20 ;  /* 0x0032601401007387 */ /* 0x000fe80000100800 */
[----:B-1----:R-:W4:Y:S04]  /*13e500*/  LDL.LU.64 R28, [R1+0x4810] ;  /* 0x00481000011c7983 */ /* 0x002f280000300a00 */
[----:B------:R-:W4:Y:S04]  /*13e510*/  LDL.LU R30, [R1+0xa28] ;  /* 0x000a2800011e7983 */ /* 0x000f280000300800 */
[----:B------:R-:W4:Y:S04]  /*13e520*/  LDL.LU R31, [R1+0xa2c] ;  /* 0x000a2c00011f7983 */ /* 0x000f280000300800 */
[----:B------:R-:W4:Y:S04]  /*13e530*/  LDL.LU R36, [R1+0x2bd0] ;  /* 0x002bd00001247983 */ /* 0x000f280000300800 */
[----:B------:R-:W4:Y:S04]  /*13e540*/  LDL.LU R37, [R1+0x2bd4] ;  /* 0x002bd40001257983 */ /* 0x000f280000300800 */
[----:B------:R-:W4:Y:S04]  /*13e550*/  LDL.LU R38, [R1+0x2bd8] ;  /* 0x002bd80001267983 */ /* 0x000f280000300800 */
[----:B------:R-:W4:Y:S04]  /*13e560*/  LDL.LU R39, [R1+0x2bdc] ;  /* 0x002bdc0001277983 */ /* 0x000f280000300800 */
[----:B------:R-:W4:Y:S01]  /*13e570*/  LDL.LU.64 R48, [R1+0x4858] ;  /* 0x0048580001307983 */ /* 0x000f220000300a00 */
[----:B------:R-:W-:-:S02]  /*13e580*/  IADD3 R43, P0, R40, R247, RZ ;  /* 0x000000f7282b7210 */ /* 0x000fc40007f1e0ff */
[----:B------:R-:W-:-:S03]  /*13e590*/  IADD3 R42, P1, R34, R247, RZ ;  /* 0x000000f7222a7210 */ /* 0x000fc60007f3e0ff */
[----:B------:R1:W-:Y:S04]  /*13e5a0*/  STL [R1+0x321c], R43 ;  /* 0x00321c2b01007387 */ /* 0x0003e80000100800 */
[----:B------:R2:W-:Y:S01]  /*13e5b0*/  STL [R1+0x3224], R42 ;  /* 0x0032242a01007387 */ /* 0x0005e20000100800 */
[----:B------:R-:W-:Y:S01]  /*13e5c0*/  IMAD.X R40, R41, 0x1, R2, P0 ;  /* 0x0000000129287824 */ /* 0x000fe200000e0602 */
[----:B------:R-:W-:Y:S02]  /*13e5d0*/  IADD3.X R34, R35, R2, RZ, P1, !PT ;  /* 0x0000000223227210 */ /* 0x000fe40000ffe4ff */
[----:B-1----:R-:W-:-:S05]  /*13e5e0*/  IADD3 R43, P2, R32, R247, RZ ;  /* 0x000000f7202b7210 */ /* 0x002fca0007f5e0ff */
[----:B------:R-:W-:Y:S01]  /*13e5f0*/  STL [R1+0x322c], R43 ;  /* 0x00322c2b01007387 */ /* 0x000fe20000100800 */
[----:B------:R-:W-:Y:S01]  /*13e600*/  IMAD.X R32, R33, 0x1, R2, P2 ;  /* 0x0000000121207824 */ /* 0x000fe200010e0602 */
[----:B--2---:R-:W-:-:S05]  /*13e610*/  IADD3 R42, P3, R24, R247, RZ ;  /* 0x000000f7182a7210 */ /* 0x004fca0007f7e0ff */
[----:B------:R1:W-:Y:S04]  /*13e620*/  STL [R1+0x3234], R42 ;  /* 0x0032342a01007387 */ /* 0x0003e80000100800 */
[----:B------:R2:W-:Y:S01]  /*13e630*/  STL [R1+0x3218], R40 ;  /* 0x0032182801007387 */ /* 0x0005e20000100800 */
[----:B------:R-:W-:-:S03]  /*13e640*/  IMAD.X R24, R25, 0x1, R2, P3 ;  /* 0x0000000119187824 */ /* 0x000fc600018e0602 */
[----:B------:R-:W-:Y:S04]  /*13e650*/  STL [R1+0x3220], R34 ;  /* 0x0032202201007387 */ /* 0x000fe80000100800 */
[----:B-1----:R-:W4:Y:S04]  /*13e660*/  LDL.LU.64 R42, [R1+0x4850] ;  /* 0x00485000012a7983 */ /* 0x002f280000300a00 */
[----:B------:R1:W-:Y:S04]  /*13e670*/  STL [R1+0x3228], R32 ;  /* 0x0032282001007387 */ /* 0x0003e80000100800 */
[----:B--2---:R-:W2:Y:S04]  /*13e680*/  LDL.LU.64 R40, [R1+0x4848] ;  /* 0x0048480001287983 */ /* 0x004ea80000300a00 */
[----:B------:R1:W-:Y:S04]  /*13e690*/  STL [R1+0x3230], R24 ;  /* 0x0032301801007387 */ /* 0x0003e80000100800 */
[----:B-1----:R-:W2:Y:S01]  /*13e6a0*/  LDL.LU.64 R32, [R1+0x4840] ;  /* 0x0048400001207983 */ /* 0x002ea20000300a00 */
[----:B------:R-:W-:-:S03]  /*13e6b0*/  IADD3 R35, P0, R50, R247, RZ ;  /* 0x000000f732237210 */ /* 0x000fc60007f1e0ff */
[----:B------:R-:W2:Y:S01]  /*13e6c0*/  LDL.LU R34, [R1+0xa08] ;  /* 0x000a080001227983 */ /* 0x000ea20000300800 */
[----:B------:R-:W-:Y:S03]  /*13e6d0*/  HMMA.1688.F32.TF32 R24, R8, R26, R52 ;  /* 0x0000001a0818723c */ /* 0x000fe60000081034 */
[----:B------:R1:W-:Y:S01]  /*13e6e0*/  STL [R1+0x31b4], R35 ;  /* 0x0031b42301007387 */ /* 0x0003e20000100800 */
[----:B------:R-:W-:-:S03]  /*13e6f0*/  IMAD.X R50, R51, 0x1, R2, P0 ;  /* 0x0000000133327824 */ /* 0x000fc600000e0602 */
[----:B-1----:R-:W2:Y:S04]  /*13e700*/  LDL.LU R35, [R1+0xa0c] ;  /* 0x000a0c0001237983 */ /* 0x002ea80000300800 */
[----:B------:R-:W2:Y:S04]  /*13e710*/  LDL.LU R64, [R1+0x2bc0] ;  /* 0x002bc00001407983 */ /* 0x000ea80000300800 */
[----:B------:R-:W2:Y:S04]  /*13e720*/  LDL.LU R65, [R1+0x2bc4] ;  /* 0x002bc40001417983 */ /* 0x000ea80000300800 */
[----:B------:R-:W2:Y:S04]  /*13e730*/  LDL.LU R66, [R1+0x2bc8] ;  /* 0x002bc80001427983 */ /* 0x000ea80000300800 */
[----:B------:R-:W2:Y:S01]  /*13e740*/  LDL.LU R67, [R1+0x2bcc] ;  /* 0x002bcc0001437983 */ /* 0x000ea20000300800 */
[----:B------:R-:W-:Y:S01]  /*13e750*/  HMMA.1688.F32.TF32 R20, R8, R22, R56 ;  /* 0x000000160814723c */ /* 0x000fe20000081038 */
[----:B---3--:R-:W-:-:S02]  /*13e760*/  IADD3 R54, P1, R46, R247, RZ ;  /* 0x000000f72e367210 */ /* 0x008fc40007f3e0ff */
[-C--:B----4-:R-:W-:Y:S02]  /*13e770*/  IADD3 R53, P2, R44, R247.reuse, RZ ;  /* 0x000000f72c357210 */ /* 0x090fe40007f5e0ff */
[----:B------:R-:W-:Y:S01]  /*13e780*/  IADD3.X R46, R47, R2, RZ, P1, !PT ;  /* 0x000000022f2e7210 */ /* 0x000fe20000ffe4ff */
[----:B------:R-:W-:Y:S04]  /*13e790*/  STL [R1+0x31bc], R54 ;  /* 0x0031bc3601007387 */ /* 0x000fe80000100800 */
[----:B------:R-:W-:Y:S01]  /*13e7a0*/  STL [R1+0x31c4], R53 ;  /* 0x0031c43501007387 */ /* 0x000fe20000100800 */
[----:B------:R-:W-:Y:S01]  /*13e7b0*/  IMAD.X R44, R45, 0x1, R2, P2 ;  /* 0x000000012d2c7824 */ /* 0x000fe200010e0602 */
[----:B------:R-:W-:-:S05]  /*13e7c0*/  IADD3 R52, P3, R28, R247, RZ ;  /* 0x000000f71c347210 */ /* 0x000fca0007f7e0ff */
[----:B------:R-:W-:Y:S04]  /*13e7d0*/  STL [R1+0x31cc], R52 ;  /* 0x0031cc3401007387 */ /* 0x000fe80000100800 */
[----:B------:R-:W-:Y:S04]  /*13e7e0*/  STL [R1+0x31b0], R50 ;  /* 0x0031b03201007387 */ /* 0x000fe80000100800 */
[----:B------:R1:W-:Y:S04]  /*13e7f0*/  STL [R1+0x31b8], R46 ;  /* 0x0031b82e01007387 */ /* 0x0003e80000100800 */
[----:B------:R-:W3:Y:S01]  /*13e800*/  LDL.LU.64 R56, [R1+0x4878] ;  /* 0x0048780001387983 */ /* 0x000ee20000300a00 */
[----:B------:R-:W-:-:S03]  /*13e810*/  IMAD.X R28, R29, 0x1, R2, P3 ;  /* 0x000000011d1c7824 */ /* 0x000fc600018e0602 */
[----:B------:R4:W-:Y:S04]  /*13e820*/  STL [R1+0x31c0], R44 ;  /* 0x0031c02c01007387 */ /* 0x0009e80000100800 */
[----:B-1----:R-:W3:Y:S04]  /*13e830*/  LDL.LU.64 R46, [R1+0x4870] ;  /* 0x00487000012e7983 */ /* 0x002ee80000300a00 */
[----:B------:R1:W-:Y:S04]  /*13e840*/  STL [R1+0x31c8], R28 ;  /* 0x0031c81c01007387 */ /* 0x0003e80000100800 */
[----:B----4-:R-:W4:Y:S01]  /*13e850*/  LDL.LU.64 R44, [R1+0x4868] ;  /* 0x00486800012c7983 */ /* 0x010f220000300a00 */
[----:B-1----:R-:W-:Y:S03]  /*13e860*/  HMMA.1688.F32.TF32 R28, R8, R30, R36 ;  /* 0x0000001e081c723c */ /* 0x002fe60000081024 */
[----:B------:R-:W4:Y:S04]  /*13e870*/  LDL.LU.64 R36, [R1+0x4860] ;  /* 0x0048600001247983 */ /* 0x000f280000300a00 */
[----:B------:R-:W4:Y:S01]  /*13e880*/  LDL.LU R38, [R1+0x9e8] ;  /* 0x0009e80001267983 */ /* 0x000f220000300800 */
[----:B------:R-:W-:-:S05]  /*13e890*/  IADD3 R39, P0, R48, R247, RZ ;  /* 0x000000f730277210 */ /* 0x000fca0007f1e0ff */
[----:B------:R1:W-:Y:S01]  /*13e8a0*/  STL [R1+0x3194], R39 ;  /* 0x0031942701007387 */ /* 0x0003e20000100800 */
[----:B------:R-:W-:-:S03]  /*13e8b0*/  IMAD.X R48, R49, 0x1, R2, P0 ;  /* 0x0000000131307824 */ /* 0x000fc600000e0602 */
[----:B-1----:R-:W4:Y:S04]  /*13e8c0*/  LDL.LU R39, [R1+0x9ec] ;  /* 0x0009ec0001277983 */ /* 0x002f280000300800 */
[----:B------:R-:W4:Y:S04]  /*13e8d0*/  LDL.LU R52, [R1+0x2bb0] ;  /* 0x002bb00001347983 */ /* 0x000f280000300800 */
[----:B------:R-:W4:Y:S04]  /*13e8e0*/  LDL.LU R53, [R1+0x2bb4] ;  /* 0x002bb40001357983 */ /* 0x000f280000300800 */
[----:B------:R-:W4:Y:S04]  /*13e8f0*/  LDL.LU R54, [R1+0x2bb8] ;  /* 0x002bb80001367983 */ /* 0x000f280000300800 */
[----:B------:R-:W4:Y:S01]  /*13e900*/  LDL.LU R55, [R1+0x2bbc] ;  /* 0x002bbc0001377983 */ /* 0x000f220000300800 */
[----:B------:R-:W-:-:S02]  /*13e910*/  IADD3 R58, P1, R42, R247, RZ ;  /* 0x000000f72a3a7210 */ /* 0x000fc40007f3e0ff */
[-C--:B--2---:R-:W-:Y:S02]  /*13e920*/  IADD3 R51, P2, R40, R247.reuse, RZ ;  /* 0x000000f728337210 */ /* 0x084fe40007f5e0ff */
[----:B------:R-:W-:Y:S01]  /*13e930*/  IADD3.X R42, R43, R2, RZ, P1, !PT ;  /* 0x000000022b2a7210 */ /* 0x000fe20000ffe4ff */
[----:B------:R-:W-:Y:S04]  /*13e940*/  STL [R1+0x319c], R58 ;  /* 0x00319c3a01007387 */ /* 0x000fe80000100800 */
[----:B------:R-:W-:Y:S01]  /*13e950*/  STL [R1+0x31a4], R51 ;  /* 0x0031a43301007387 */ /* 0x000fe20000100800 */
[----:B------:R-:W-:Y:S01]  /*13e960*/  IADD3 R50, P3, R32, R247, RZ ;  /* 0x000000f720327210 */ /* 0x000fe20007f7e0ff */
[----:B------:R-:W-:-:S04]  /*13e970*/  IMAD.X R40, R41, 0x1, R2, P2 ;  /* 0x0000000129287824 */ /* 0x000fc800010e0602 */
[----:B------:R-:W-:Y:S04]  /*13e980*/  STL [R1+0x31ac], R50 ;  /* 0x0031ac3201007387 */ /* 0x000fe80000100800 */
[----:B------:R1:W-:Y:S01]  /*13e990*/  STL [R1+0x318c], R48 ;  /* 0x00318c3001007387 */ /* 0x0003e20000100800 */
[----:B------:R-:W-:-:S03]  /*13e9a0*/  IMAD.X R32, R33, 0x1, R2, P3 ;  /* 0x0000000121207824 */ /* 0x000fc600018e0602 */
[----:B------:R-:W-:Y:S04]  /*13e9b0*/  STL [R1+0x3198], R42 ;  /* 0x0031982a01007387 */ /* 0x000fe80000100800 */
[----:B------:R-:W2:Y:S04]  /*13e9c0*/  LDL.LU.64 R62, [R1+0x4898] ;  /* 0x00489800013e7983 */ /* 0x000ea80000300a00 */
[----:B------:R1:W-:Y:S04]  /*13e9d0*/  STL [R1+0x31a0], R40 ;  /* 0x0031a02801007387 */ /* 0x0003e80000100800 */
[----:B------:R-:W2:Y:S04]  /*13e9e0*/  LDL.LU.64 R60, [R1+0x4890] ;  /* 0x00489000013c7983 */ /* 0x000ea80000300a00 */
[----:B------:R1:W-:Y:S04]  /*13e9f0*/  STL [R1+0x31a8], R32 ;  /* 0x0031a82001007387 */ /* 0x0003e80000100800 */
[----:B-1----:R-:W2:Y:S04]  /*13ea00*/  LDL.LU.64 R48, [R1+0x4888] ;  /* 0x0048880001307983 */ /* 0x002ea80000300a00 */
[----:B------:R-:W2:Y:S04]  /*13ea10*/  LDL.LU.64 R40, [R1+0x4880] ;  /* 0x0048800001287983 */ /* 0x000ea80000300a00 */
[----:B------:R-:W2:Y:S01]  /*13ea20*/  LDL.LU R42, [R1+0x9c8] ;  /* 0x0009c800012a7983 */ /* 0x000ea20000300800 */
[----:B------:R-:W-:Y:S03]  /*13ea30*/  HMMA.1688.F32.TF32 R32, R8, R34, R64 ;  /* 0x000000220820723c */ /* 0x000fe60000081040 */
[----:B------:R-:W2:Y:S04]  /*13ea40*/  LDL.LU R43, [R1+0x9cc] ;  /* 0x0009cc00012b7983 */ /* 0x000ea80000300800 */
[----:B------:R-:W2:Y:S04]  /*13ea50*/  LDL.LU R64, [R1+0x2ba0] ;  /* 0x002ba00001407983 */ /* 0x000ea80000300800 */
[----:B------:R-:W2:Y:S04]  /*13ea60*/  LDL.LU R65, [R1+0x2ba4] ;  /* 0x002ba40001417983 */ /* 0x000ea80000300800 */
[----:B------:R-:W2:Y:S04]  /*13ea70*/  LDL.LU R66, [R1+0x2ba8] ;  /* 0x002ba80001427983 */ /* 0x000ea80000300800 */
[----:B------:R-:W2:Y:S04]  /*13ea80*/  LDL.LU R67, [R1+0x2bac] ;  /* 0x002bac0001437983 */ /* 0x000ea80000300800 */
[----:B------:R-:W2:Y:S01]  /*13ea90*/  LDL.LU.64 R50, [R1+0x48b8] ;  /* 0x0048b80001327983 */ /* 0x000ea20000300a00 */
[----:B---3--:R-:W-:-:S05]  /*13eaa0*/  IADD3 R59, P0, R56, R247, RZ ;  /* 0x000000f7383b7210 */ /* 0x008fca0007f1e0ff */
[----:B------:R4:W-:Y:S01]  /*13eab0*/  STL [R1+0x3128], R59 ;  /* 0x0031283b01007387 */ /* 0x0009e20000100800 */
[----:B------:R-:W-:Y:S01]  /*13eac0*/  IADD3 R58, P1, R46, R247, RZ ;  /* 0x000000f72e3a7210 */ /* 0x000fe20007f3e0ff */
[----:B------:R-:W-:-:S04]  /*13ead0*/  IMAD.X R56, R57, 0x1, R2, P0 ;  /* 0x0000000139387824 */ /* 0x000fc800000e0602 */
[----:B------:R1:W-:Y:S01]  /*13eae0*/  STL [R1+0x3130], R58 ;  /* 0x0031303a01007387 */ /* 0x0003e20000100800 */
[----:B----4-:R-:W-:Y:S02]  /*13eaf0*/  IADD3 R59, P2, R44, R247, RZ ;  /* 0x000000f72c3b7210 */ /* 0x010fe40007f5e0ff */
[----:B------:R-:W-:-:S03]  /*13eb00*/  IADD3.X R46, R47, R2, RZ, P1, !PT ;  /* 0x000000022f2e7210 */ /* 0x000fc60000ffe4ff */
[----:B------:R-:W-:Y:S01]  /*13eb10*/  STL [R1+0x3138], R59 ;  /* 0x0031383b01007387 */ /* 0x000fe20000100800 */
[----:B-1----:R-:W-:Y:S01]  /*13eb20*/  IADD3 R58, P3, R36, R247, RZ ;  /* 0x000000f7243a7210 */ /* 0x002fe20007f7e0ff */
[----:B------:R-:W-:-:S04]  /*13eb30*/  IMAD.X R44, R45, 0x1, R2, P2 ;  /* 0x000000012d2c7824 */ /* 0x000fc800010e0602 */
[----:B------:R1:W-:Y:S04]  /*13eb40*/  STL [R1+0x3140], R58 ;  /* 0x0031403a01007387 */ /* 0x0003e80000100800 */
[----:B------:R3:W-:Y:S04]  /*13eb50*/  STL [R1+0x3124], R56 ;  /* 0x0031243801007387 */ /* 0x0007e80000100800 */
[----:B-1----:R-:W4:Y:S04]  /*13eb60*/  LDL.LU.64 R58, [R1+0x48b0] ;  /* 0x0048b000013a7983 */ /* 0x002f280000300a00 */
[----:B------:R1:W-:Y:S04]  /*13eb70*/  STL [R1+0x312c], R46 ;  /* 0x00312c2e01007387 */ /* 0x0003e80000100800 */
[----:B---3--:R-:W3:Y:S04]  /*13eb80*/  LDL.LU.64 R56, [R1+0x48a8] ;  /* 0x0048a80001387983 */ /* 0x008ee80000300a00 */
[----:B------:R1:W-:Y:S02]  /*13eb90*/  STL [R1+0x3134], R44 ;  /* 0x0031342c01007387 */ /* 0x0003e40000100800 */
[----:B-1----:R-:W-:-:S02]  /*13eba0*/  IMAD.X R46, R37, 0x1, R2, P3 ;  /* 0x00000001252e7824 */ /* 0x002fc400018e0602 */
[----:B------:R-:W3:Y:S04]  /*13ebb0*/  LDL.LU.64 R44, [R1+0x48a0] ;  /* 0x0048a000012c7983 */ /* 0x000ee80000300a00 */
[----:B------:R1:W-:Y:S01]  /*13ebc0*/  STL [R1+0x313c], R46 ;  /* 0x00313c2e01007387 */ /* 0x0003e20000100800 */
[----:B------:R-:W-:Y:S03]  /*13ebd0*/  HMMA.1688.F32.TF32 R36, R8, R38, R52 ;  /* 0x000000260824723c */ /* 0x000fe60000081034 */
[----:B-1----:R-:W3:Y:S04]  /*13ebe0*/  LDL.LU R46, [R1+0x9a8] ;  /* 0x0009a800012e7983 */ /* 0x002ee80000300800 */
[----:B------:R-:W3:Y:S04]  /*13ebf0*/  LDL.LU R47, [R1+0x9ac] ;  /* 0x0009ac00012f7983 */ /* 0x000ee80000300800 */
[----:B------:R-:W3:Y:S04]  /*13ec00*/  LDL.LU R52, [R1+0x2b90] ;  /* 0x002b900001347983 */ /* 0x000ee80000300800 */
[----:B------:R-:W3:Y:S04]  /*13ec10*/  LDL.LU R53, [R1+0x2b94] ;  /* 0x002b940001357983 */ /* 0x000ee80000300800 */
[----:B------:R-:W3:Y:S04]  /*13ec20*/  LDL.LU R54, [R1+0x2b98] ;  /* 0x002b980001367983 */ /* 0x000ee80000300800 */
[----:B------:R-:W3:Y:S01]  /*13ec30*/  LDL.LU R55, [R1+0x2b9c] ;  /* 0x002b9c0001377983 */ /* 0x000ee20000300800 */
[----:B--2---:R-:W-:-:S02]  /*13ec40*/  IADD3 R68, P0, R62, R247, RZ ;  /* 0x000000f73e447210 */ /* 0x004fc40007f1e0ff */
[----:B------:R-:W-:-:S03]  /*13ec50*/  IADD3 R70, P1, R60, R247, RZ ;  /* 0x000000f73c467210 */ /* 0x000fc60007f3e0ff */
[----:B------:R1:W-:Y:S01]  /*13ec60*/  STL [R1+0x30e4], R68 ;  /* 0x0030e44401007387 */ /* 0x0003e20000100800 */
[----:B------:R-:W-:Y:S01]  /*13ec70*/  IADD3 R69, P2, R48, R247, RZ ;  /* 0x000000f730457210 */ /* 0x000fe20007f5e0ff */
[----:B------:R-:W-:Y:S02]  /*13ec80*/  IMAD.X R62, R63, 0x1, R2, P0 ;  /* 0x000000013f3e7824 */ /* 0x000fe400000e0602 */
[----:B------:R-:W-:Y:S01]  /*13ec90*/  STL [R1+0x30ec], R70 ;  /* 0x0030ec4601007387 */ /* 0x000fe20000100800 */
[----:B------:R-:W-:-:S03]  /*13eca0*/  IADD3.X R60, R61, R2, RZ, P1, !PT ;  /* 0x000000023d3c7210 */ /* 0x000fc60000ffe4ff */
[----:B------:R-:W-:Y:S01]  /*13ecb0*/  STL [R1+0x30f4], R69 ;  /* 0x0030f44501007387 */ /* 0x000fe20000100800 */
[----:B-1----:R-:W-:Y:S01]  /*13ecc0*/  IADD3 R68, P3, R40, R247, RZ ;  /* 0x000000f728447210 */ /* 0x002fe20007f7e0ff */
[----:B------:R-:W-:-:S04]  /*13ecd0*/  IMAD.X R48, R49, 0x1, R2, P2 ;  /* 0x0000000131307824 */ /* 0x000fc800010e0602 */
[----:B------:R1:W-:Y:S04]  /*13ece0*/  STL [R1+0x30fc], R68 ;  /* 0x0030fc4401007387 */ /* 0x0003e80000100800 */
[----:B------:R2:W-:Y:S04]  /*13ecf0*/  STL [R1+0x30e0], R62 ;  /* 0x0030e03e01007387 */ /* 0x0005e80000100800 */
[----:B-1----:R-:W3:Y:S04]  /*13ed00*/  LDL.LU.64 R68, [R1+0x48d8] ;  /* 0x0048d80001447983 */ /* 0x002ee80000300a00 */
[----:B------:R1:W-:Y:S04]  /*13ed10*/  STL [R1+0x30e8], R60 ;  /* 0x0030e83c01007387 */ /* 0x0003e80000100800 */
[----:B--2---:R-:W2:Y:S04]  /*13ed20*/  LDL.LU.64 R62, [R1+0x48d0] ;  /* 0x0048d000013e7983 */ /* 0x004ea80000300a00 */
[----:B------:R1:W-:Y:S04]  /*13ed30*/  STL [R1+0x30f0], R48 ;  /* 0x0030f03001007387 */ /* 0x0003e80000100800 */
[----:B-1----:R-:W2:Y:S01]  /*13ed40*/  LDL.LU.64 R60, [R1+0x48c8] ;  /* 0x0048c800013c7983 */ /* 0x002ea20000300a00 */
[----:B------:R-:W-:-:S05]  /*13ed50*/  IMAD.X R48, R41, 0x1, R2, P3 ;  /* 0x0000000129307824 */ /* 0x000fca00018e0602 */
[----:B------:R1:W-:Y:S04]  /*13ed60*/  STL [R1+0x30f8], R48 ;  /* 0x0030f83001007387 */ /* 0x0003e80000100800 */
[----:B-1----:R-:W2:Y:S01]  /*13ed70*/  LDL.LU.64 R48, [R1+0x48c0] ;  /* 0x0048c00001307983 */ /* 0x002ea20000300a00 */
[----:B------:R-:W-:Y:S07]  /*13ed80*/  HMMA.1688.F32.TF32 R40, R8, R42, R64 ;  /* 0x0000002a0828723c */ /* 0x000fee0000081040 */
[----:B------:R-:W-:-:S05]  /*13ed90*/  IADD3 R64, P0, R50, R247, RZ ;  /* 0x000000f732407210 */ /* 0x000fca0007f1e0ff */
[----:B------:R1:W-:Y:S01]  /*13eda0*/  STL [R1+0x3098], R64 ;  /* 0x0030984001007387 */ /* 0x0003e20000100800 */
[----:B------:R-:W-:Y:S01]  /*13edb0*/  IMAD.X R51, R51, 0x1, R2, P0 ;  /* 0x0000000133337824 */ /* 0x000fe200000e0602 */
[-C--:B----4-:R-:W-:Y:S02]  /*13edc0*/  IADD3 R66, P1, R58, R247.reuse, RZ ;  /* 0x000000f73a427210 */ /* 0x090fe40007f3e0ff */
[----:B---3--:R-:W-:-:S03]  /*13edd0*/  IADD3 R65, P2, R56, R247, RZ ;  /* 0x000000f738417210 */ /* 0x008fc60007f5e0ff */
[----:B------:R-:W-:Y:S04]  /*13ede0*/  STL [R1+0x30a0], R66 ;  /* 0x0030a04201007387 */ /* 0x000fe80000100800 */
[----:B------:R-:W-:Y:S04]  /*13edf0*/  STL [R1+0x30a8], R65 ;  /* 0x0030a84101007387 */ /* 0x000fe80000100800 */
[----:B------:R-:W3:Y:S01]  /*13ee00*/  LDL.LU R50, [R1+0x988] ;  /* 0x0009880001327983 */ /* 0x000ee20000300800 */
[----:B-1----:R-:W-:Y:S02]  /*13ee10*/  IADD3 R64, P3, R44, R247, RZ ;  /* 0x000000f72c407210 */ /* 0x002fe40007f7e0ff */
[----:B------:R-:W-:-:S03]  /*13ee20*/  IADD3.X R58, R59, R2, RZ, P1, !PT ;  /* 0x000000023b3a7210 */ /* 0x000fc60000ffe4ff */
[----:B------:R-:W-:Y:S04]  /*13ee30*/  STL [R1+0x30b0], R64 ;  /* 0x0030b04001007387 */ /* 0x000fe80000100800 */
[----:B------:R1:W-:Y:S01]  /*13ee40*/  STL [R1+0x3094], R51 ;  /* 0x0030943301007387 */ /* 0x0003e20000100800 */
[--C-:B------:R-:W-:Y:S02]  /*13ee50*/  IMAD.X R56, R57, 0x1, R2.reuse, P2 ;  /* 0x0000000139387824 */ /* 0x100fe400010e0602 */
[----:B------:R-:W-:Y:S01]  /*13ee60*/  IMAD.X R44, R45, 0x1, R2, P3 ;  /* 0x000000012d2c7824 */ /* 0x000fe200018e0602 */
[----:B-1----:R-:W3:Y:S04]  /*13ee70*/  LDL.LU R51, [R1+0x98c] ;  /* 0x00098c0001337983 */ /* 0x002ee80000300800 */
[----:B------:R-:W3:Y:S04]  /*13ee80*/  LDL.LU R104, [R1+0x2b80] ;  /* 0x002b800001687983 */ /* 0x000ee80000300800 */
[----:B------:R-:W3:Y:S04]  /*13ee90*/  LDL.LU R105, [R1+0x2b84] ;  /* 0x002b840001697983 */ /* 0x000ee80000300800 */
[----:B------:R-:W3:Y:S04]  /*13eea0*/  LDL.LU R106, [R1+0x2b88] ;  /* 0x002b8800016a7983 */ /* 0x000ee80000300800 */
[----:B------:R-:W3:Y:S04]  /*13eeb0*/  LDL.LU R107, [R1+0x2b8c] ;  /* 0x002b8c00016b7983 */ /* 0x000ee80000300800 */
[----:B------:R-:W4:Y:S04]  /*13eec0*/  LDL.LU.64 R74, [R1+0x48f8] ;  /* 0x0048f800014a7983 */ /* 0x000f280000300a00 */
[----:B------:R-:W-:Y:S04]  /*13eed0*/  STL [R1+0x309c], R58 ;  /* 0x00309c3a01007387 */ /* 0x000fe80000100800 */
[----:B------:R-:W-:Y:S04]  /*13eee0*/  STL [R1+0x30a4], R56 ;  /* 0x0030a43801007387 */ /* 0x000fe80000100800 */
[----:B------:R-:W3:Y:S04]  /*13eef0*/  LDL.LU.64 R66, [R1+0x48f0] ;  /* 0x0048f00001427983 */ /* 0x000ee80000300a00 */
[----:B------:R-:W3:Y:S04]  /*13ef00*/  LDL.LU.64 R64, [R1+0x48e8] ;  /* 0x0048e80001407983 */ /* 0x000ee80000300a00 */
[----:B------:R1:W-:Y:S02]  /*13ef10*/  STL [R1+0x30ac], R44 ;  /* 0x0030ac2c01007387 */ /* 0x0003e40000100800 */
[----:B-1----:R-:W-:Y:S02]  /*13ef20*/  HMMA.1688.F32.TF32 R44, R8, R46, R52 ;  /* 0x0000002e082c723c */ /* 0x002fe40000081034 */
[----:B------:R-:W3:Y:S05]  /*13ef30*/  LDL.LU.64 R52, [R1+0x48e0] ;  /* 0x0048e00001347983 */ /* 0x000eea0000300a00 */
[----:B------:R-:W-:-:S02]  /*13ef40*/  IADD3 R55, P0, R68, R247, RZ ;  /* 0x000000f744377210 */ /* 0x000fc40007f1e0ff */
[----:B--2---:R-:W-:-:S03]  /*13ef50*/  IADD3 R54, P1, R62, R247, RZ ;  /* 0x000000f73e367210 */ /* 0x004fc60007f3e0ff */
[----:B------:R-:W-:Y:S04]  /*13ef60*/  STL [R1+0x3078], R55 ;  /* 0x0030783701007387 */ /* 0x000fe80000100800 */
[----:B------:R1:W-:Y:S01]  /*13ef70*/  STL [R1+0x3080], R54 ;  /* 0x0030803601007387 */ /* 0x0003e20000100800 */
[-C--:B------:R-:W-:Y:S01]  /*13ef80*/  IADD3 R56, P2, R60, R247.reuse, RZ ;  /* 0x000000f73c387210 */ /* 0x080fe20007f5e0ff */
[--C-:B------:R-:W-:Y:S02]  /*13ef90*/  IMAD.X R68, R69, 0x1, R2.reuse, P0 ;  /* 0x0000000145447824 */ /* 0x100fe400000e0602 */
[----:B-1----:R-:W2:Y:S04]  /*13efa0*/  LDL.LU R54, [R1+0x968] ;  /* 0x0009680001367983 */ /* 0x002ea80000300800 */
[----:B------:R-:W-:Y:S01]  /*13efb0*/  STL [R1+0x3088], R56 ;  /* 0x0030883801007387 */ /* 0x000fe20000100800 */
[----:B------:R-:W-:Y:S01]  /*13efc0*/  IADD3.X R62, R63, R2, RZ, P1, !PT ;  /* 0x000000023f3e7210 */ /* 0x000fe20000ffe4ff */
[----:B------:R-:W-:Y:S01]  /*13efd0*/  IMAD.X R60, R61, 0x1, R2, P2 ;  /* 0x000000013d3c7824 */ /* 0x000fe200010e0602 */
        /* <DEDUP_REMOVED lines=8> */
[----:B------:R-:W-:Y:S04]  /*13f060*/  STL [R1+0x2c84], R68 ;  /* 0x002c844401007387 */ /* 0x000fe80000100800 */
[----:B------:R1:W-:Y:S04]  /*13f070*/  STL [R1+0x307c], R62 ;  /* 0x00307c3e01007387 */ /* 0x0003e80000100800 */
[----:B------:R-:W2:Y:S04]  /*13f080*/  LDL.LU.64 R80, [R1+0x4910] ;  /* 0x0049100001507983 */ /* 0x000ea80000300a00 */
[----:B------:R1:W-:Y:S04]  /*13f090*/  STL [R1+0x3084], R60 ;  /* 0x0030843c01007387 */ /* 0x0003e80000100800 */
[----:B------:R-:W2:Y:S04]  /*13f0a0*/  LDL.LU.64 R72, [R1+0x4908] ;  /* 0x0049080001487983 */ /* 0x000ea80000300a00 */
[----:B------:R-:W-:Y:S04]  /*13f0b0*/  STL [R1+0x308c], R48 ;  /* 0x00308c3001007387 */ /* 0x000fe80000100800 */
[----:B-1----:R-:W2:Y:S04]  /*13f0c0*/  LDL.LU R62, [R1+0x948] ;  /* 0x00094800013e7983 */ /* 0x002ea80000300800 */
[----:B------:R-:W2:Y:S04]  /*13f0d0*/  LDL.LU R63, [R1+0x94c] ;  /* 0x00094c00013f7983 */ /* 0x000ea80000300800 */
[----:B------:R-:W2:Y:S04]  /*13f0e0*/  LDL.LU R68, [R1+0x2c50] ;  /* 0x002c500001447983 */ /* 0x000ea80000300800 */
[----:B------:R-:W2:Y:S04]  /*13f0f0*/  LDL.LU R69, [R1+0x2c54] ;  /* 0x002c540001457983 */ /* 0x000ea80000300800 */
[----:B------:R-:W2:Y:S04]  /*13f100*/  LDL.LU R70, [R1+0x2c58] ;  /* 0x002c580001467983 */ /* 0x000ea80000300800 */
[----:B------:R-:W2:Y:S04]  /*13f110*/  LDL.LU R71, [R1+0x2c5c] ;  /* 0x002c5c0001477983 */ /* 0x000ea80000300800 */
[----:B------:R-:W2:Y:S01]  /*13f120*/  LDL.LU.64 R60, [R1+0x4900] ;  /* 0x00490000013c7983 */ /* 0x000ea20000300a00 */
[----:B----4-:R-:W-:-:S02]  /*13f130*/  IADD3 R78, P0, R74, R247, RZ ;  /* 0x000000f74a4e7210 */ /* 0x010fc40007f1e0ff */
[-C--:B---3--:R-:W-:Y:S02]  /*13f140*/  IADD3 R82, P1, R66, R247.reuse, RZ ;  /* 0x000000f742527210 */ /* 0x088fe40007f3e0ff */
[-C--:B------:R-:W-:Y:S01]  /*13f150*/  IADD3 R79, P2, R64, R247.reuse, RZ ;  /* 0x000000f7404f7210 */ /* 0x080fe20007f5e0ff */
[----:B------:R1:W-:Y:S01]  /*13f160*/  STL [R1+0x2c0c], R78 ;  /* 0x002c0c4e01007387 */ /* 0x0003e20000100800 */
[--C-:B------:R-:W-:Y:S01]  /*13f170*/  IMAD.X R74, R75, 0x1, R2.reuse, P0 ;  /* 0x000000014b4a7824 */ /* 0x100fe200000e0602 */
[----:B------:R-:W-:Y:S02]  /*13f180*/  IADD3.X R66, R67, R2, RZ, P1, !PT ;  /* 0x0000000243427210 */ /* 0x000fe40000ffe4ff */
[----:B------:R-:W-:Y:S04]  /*13f190*/  STL [R1+0x2c14], R82 ;  /* 0x002c145201007387 */ /* 0x000fe80000100800 */
[----:B------:R-:W-:Y:S01]  /*13f1a0*/  STL [R1+0x2c1c], R79 ;  /* 0x002c1c4f01007387 */ /* 0x000fe20000100800 */
[----:B------:R-:W-:Y:S01]  /*13f1b0*/  IMAD.X R64, R65, 0x1, R2, P2 ;  /* 0x0000000141407824 */ /* 0x000fe200010e0602 */
[----:B-1----:R-:W-:-:S05]  /*13f1c0*/  IADD3 R78, P3, R52, R247, RZ ;  /* 0x000000f7344e7210 */ /* 0x002fca0007f7e0ff */
[----:B------:R-:W-:Y:S04]  /*13f1d0*/  STL [R1+0x2c24], R78 ;  /* 0x002c244e01007387 */ /* 0x000fe80000100800 */
[----:B------:R-:W-:Y:S01]  /*13f1e0*/  STL [R1+0x2c08], R74 ;  /* 0x002c084a01007387 */ /* 0x000fe20000100800 */
[----:B------:R-:W-:-:S03]  /*13f1f0*/  IMAD.X R52, R53, 0x1, R2, P3 ;  /* 0x0000000135347824 */ /* 0x000fc600018e0602 */
[----:B------:R1:W-:Y:S04]  /*13f200*/  STL [R1+0x2c10], R66 ;  /* 0x002c104201007387 */ /* 0x0003e80000100800 */
[----:B------:R-:W3:Y:S04]  /*13f210*/  LDL.LU.64 R84, [R1+0x4948] ;  /* 0x0049480001547983 */ /* 0x000ee80000300a00 */
[----:B------:R4:W-:Y:S01]  /*13f220*/  STL [R1+0x2c18], R64 ;  /* 0x002c184001007387 */ /* 0x0009e20000100800 */
[C---:B------:R-:W-:Y:S03]  /*13f230*/  HMMA.1688.F32.TF32 R48, R8.reuse, R50, R104 ;  /* 0x000000320830723c */ /* 0x040fe60000081068 */
[----:B-1----:R-:W3:Y:S04]  /*13f240*/  LDL.LU R66, [R1+0x928] ;  /* 0x0009280001427983 */ /* 0x002ee80000300800 */
[----:B------:R2:W-:Y:S04]  /*13f250*/  STL [R1+0x2c20], R52 ;  /* 0x002c203401007387 */ /* 0x0005e80000100800 */
[----:B------:R-:W3:Y:S04]  /*13f260*/  LDL.LU R67, [R1+0x92c] ;  /* 0x00092c0001437983 */ /* 0x000ee80000300800 */
[----:B------:R-:W3:Y:S04]  /*13f270*/  LDL.LU.64 R78, [R1+0x4940] ;  /* 0x00494000014e7983 */ /* 0x000ee80000300a00 */
[----:B------:R-:W3:Y:S04]  /*13f280*/  LDL.LU R104, [R1+0x2c40] ;  /* 0x002c400001687983 */ /* 0x000ee80000300800 */
[----:B------:R-:W3:Y:S04]  /*13f290*/  LDL.LU R105, [R1+0x2c44] ;  /* 0x002c440001697983 */ /* 0x000ee80000300800 */
[----:B------:R-:W3:Y:S04]  /*13f2a0*/  LDL.LU R106, [R1+0x2c48] ;  /* 0x002c4800016a7983 */ /* 0x000ee80000300800 */
[----:B------:R-:W3:Y:S04]  /*13f2b0*/  LDL.LU R107, [R1+0x2c4c] ;  /* 0x002c4c00016b7983 */ /* 0x000ee80000300800 */
[----:B------:R-:W3:Y:S04]  /*13f2c0*/  LDL.LU.64 R74, [R1+0x4938] ;  /* 0x00493800014a7983 */ /* 0x000ee80000300a00 */
[----:B----4-:R-:W4:Y:S01]  /*13f2d0*/  LDL.LU.64 R64, [R1+0x4930] ;  /* 0x0049300001407983 */ /* 0x010f220000300a00 */
[----:B--2---:R-:W-:Y:S01]  /*13f2e0*/  HMMA.1688.F32.TF32 R52, R8, R54, R56 ;  /* 0x000000360834723c */ /* 0x004fe20000081038 */
[----:B------:R-:W-:-:S02]  /*13f2f0*/  IMAD.MOV.U32 R242, RZ, RZ, R94 ;  /* 0x000000fffff27224 */ /* 0x000fc400078e005e */
[----:B------:R-:W-:Y:S02]  /*13f300*/  IMAD.MOV.U32 R3, RZ, RZ, R95 ;  /* 0x000000ffff037224 */ /* 0x000fe400078e005f */
[----:B------:R-:W-:Y:S02]  /*13f310*/  IMAD.MOV.U32 R193, RZ, RZ, R102 ;  /* 0x000000ffffc17224 */ /* 0x000fe400078e0066 */
[----:B------:R-:W-:Y:S02]  /*13f320*/  IMAD.MOV.U32 R192, RZ, RZ, R103 ;  /* 0x000000ffffc07224 */ /* 0x000fe400078e0067 */
[----:B------:R-:W-:Y:S02]  /*13f330*/  IMAD.MOV.U32 R77, RZ, RZ, R98 ;  /* 0x000000ffff4d7224 */ /* 0x000fe400078e0062 */
[----:B------:R-:W-:Y:S01]  /*13f340*/  IMAD.MOV.U32 R76, RZ, RZ, R99 ;  /* 0x000000ffff4c7224 */ /* 0x000fe200078e0063 */
[-C--:B------:R-:W-:Y:S02]  /*13f350*/  IADD3 R56, P0, R80, R247.reuse, RZ ;  /* 0x000000f750387210 */ /* 0x080fe40007f1e0ff */
[----:B------:R-:W-:Y:S01]  /*13f360*/  IADD3 R58, P1, R72, R247, RZ ;  /* 0x000000f7483a7210 */ /* 0x000fe20007f3e0ff */
[----:B------:R-:W-:Y:S04]  /*13f370*/  LDS R59, [R245+UR10+0x32780] ;  /* 0x0327800af53b7984 */ /* 0x000fe80008000800 */
[----:B------:R-:W-:Y:S01]  /*13f380*/  STL [R1+0x2bd4], R56 ;  /* 0x002bd43801007387 */ /* 0x000fe20000100800 */
[----:B------:R-:W-:Y:S01]  /*13f390*/  IMAD.X R80, R81, 0x1, R2, P0 ;  /* 0x0000000151507824 */ /* 0x000fe200000e0602 */
[----:B------:R-:W-:-:S02]  /*13f3a0*/  IADD3.X R73, R73, R2, RZ, P1, !PT ;  /* 0x0000000249497210 */ /* 0x000fc40000ffe4ff */
[----:B------:R-:W-:Y:S04]  /*13f3b0*/  STL [R1+0x2bdc], R58 ;  /* 0x002bdc3a01007387 */ /* 0x000fe80000100800 */
[----:B------:R-:W-:Y:S04]  /*13f3c0*/  LDS R56, [R244+UR10+0x30780] ;  /* 0x0307800af4387984 */ /* 0x000fe80008000800 */
[----:B------:R-:W-:Y:S01]  /*13f3d0*/  LDS R58, [R244+UR10+0x32780] ;  /* 0x0327800af43a7984 */ /* 0x000fe20008000800 */
[----:B------:R-:W-:-:S05]  /*13f3e0*/  IADD3 R57, P2, R60, R247, RZ ;  /* 0x000000f73c397210 */ /* 0x000fca0007f5e0ff */
[----:B------:R-:W-:Y:S01]  /*13f3f0*/  STL [R1+0x2be4], R57 ;  /* 0x002be43901007387 */ /* 0x000fe20000100800 */
[----:B------:R-:W-:-:S03]  /*13f400*/  IMAD.X R72, R61, 0x1, R2, P2 ;  /* 0x000000013d487824 */ /* 0x000fc600010e0602 */
[----:B------:R1:W-:Y:S04]  /*13f410*/  STL [R1+0x2bd0], R80 ;  /* 0x002bd05001007387 */ /* 0x0003e80000100800 */
[----:B------:R-:W-:Y:S04]  /*13f420*/  STL [R1+0x2bd8], R73 ;  /* 0x002bd84901007387 */ /* 0x000fe80000100800 */
[----:B------:R-:W2:Y:S04]  /*13f430*/  LDL.LU.64 R82, [R1+0x4990] ;  /* 0x0049900001527983 */ /* 0x000ea80000300a00 */
[----:B------:R1:W-:Y:S01]  /*13f440*/  STL [R1+0x2be0], R72 ;  /* 0x002be04801007387 */ /* 0x0003e20000100800 */
[----:B------:R-:W-:Y:S03]  /*13f450*/  HMMA.1688.F32.TF32 R60, R8, R62, R68 ;  /* 0x0000003e083c723c */ /* 0x000fe60000081044 */
[----:B------:R-:W2:Y:S04]  /*13f460*/  LDS R57, [R245+UR10+0x30780] ;  /* 0x0307800af5397984 */ /* 0x000ea80008000800 */
[----:B-1----:R-:W2:Y:S04]  /*13f470*/  LDL.LU.64 R80, [R1+0x4988] ;  /* 0x0049880001507983 */ /* 0x002ea80000300a00 */
[----:B------:R-:W2:Y:S04]  /*13f480*/  LDL.LU.64 R72, [R1+0x4980] ;  /* 0x0049800001487983 */ /* 0x000ea80000300a00 */
[----:B------:R-:W2:Y:S04]  /*13f490*/  LDL.LU.64 R68, [R1+0x4978] ;  /* 0x0049780001447983 */ /* 0x000ea80000300a00 */
[----:B------:R-:W2:Y:S01]  /*13f4a0*/  LDL.LU R70, [R1+0x908] ;  /* 0x0009080001467983 */ /* 0x000ea20000300800 */
[----:B---3--:R-:W-:-:S05]  /*13f4b0*/  IADD3 R71, P0, R84, R247, RZ ;  /* 0x000000f754477210 */ /* 0x008fca0007f1e0ff */
[----:B------:R1:W-:Y:S01]  /*13f4c0*/  STL [R1+0x2bac], R71 ;  /* 0x002bac4701007387 */ /* 0x0003e20000100800 */
[----:B------:R-:W-:Y:S01]  /*13f4d0*/  IMAD.X R84, R85, 0x1, R2, P0 ;  /* 0x0000000155547824 */ /* 0x000fe200000e0602 */
[-C--:B------:R-:W-:Y:S02]  /*13f4e0*/  IADD3 R88, P1, R78, R247.reuse, RZ ;  /* 0x000000f74e587210 */ /* 0x080fe40007f3e0ff */
[----:B-1----:R-:W3:Y:S04]  /*13f4f0*/  LDL.LU R71, [R1+0x90c] ;  /* 0x00090c0001477983 */ /* 0x002ee80000300800 */
[----:B------:R-:W3:Y:S01]  /*13f500*/  LDL.LU R216, [R1+0x2c30] ;  /* 0x002c300001d87983 */ /* 0x000ee20000300800 */
[----:B------:R-:W-:-:S03]  /*13f510*/  IADD3 R87, P2, R74, R247, RZ ;  /* 0x000000f74a577210 */ /* 0x000fc60007f5e0ff */
[----:B------:R-:W3:Y:S01]  /*13f520*/  LDL.LU R217, [R1+0x2c34] ;  /* 0x002c340001d97983 */ /* 0x000ee20000300800 */
[----:B----4-:R-:W-:-:S03]  /*13f530*/  IADD3 R86, P3, R64, R247, RZ ;  /* 0x000000f740567210 */ /* 0x010fc60007f7e0ff */
[----:B------:R-:W3:Y:S04]  /*13f540*/  LDL.LU R218, [R1+0x2c38] ;  /* 0x002c380001da7983 */ /* 0x000ee80000300800 */
[----:B------:R-:W3:Y:S01]  /*13f550*/  LDL.LU R219, [R1+0x2c3c] ;  /* 0x002c3c0001db7983 */ /* 0x000ee20000300800 */
[----:B------:R-:W-:-:S03]  /*13f560*/  IMAD.X R78, R79, 0x1, R2, P1 ;  /* 0x000000014f4e7824 */ /* 0x000fc600008e0602 */
[----:B------:R1:W-:Y:S01]  /*13f570*/  STL [R1+0x2bb4], R88 ;  /* 0x002bb45801007387 */ /* 0x0003e20000100800 */
[----:B------:R-:W-:-:S03]  /*13f580*/  IADD3.X R75, R75, R2, RZ, P2, !PT ;  /* 0x000000024b4b7210 */ /* 0x000fc600017fe4ff */
[----:B------:R-:W-:Y:S04]  /*13f590*/  STL [R1+0x2bbc], R87 ;  /* 0x002bbc5701007387 */ /* 0x000fe80000100800 */
[----:B------:R-:W-:Y:S01]  /*13f5a0*/  STL [R1+0x2bc4], R86 ;  /* 0x002bc45601007387 */ /* 0x000fe20000100800 */
[----:B------:R-:W-:-:S03]  /*13f5b0*/  IMAD.X R74, R65, 0x1, R2, P3 ;  /* 0x00000001414a7824 */ /* 0x000fc600018e0602 */
[----:B------:R-:W-:Y:S04]  /*13f5c0*/  STL [R1+0x2ba8], R84 ;  /* 0x002ba85401007387 */ /* 0x000fe80000100800 */
[----:B------:R4:W-:Y:S04]  /*13f5d0*/  STL [R1+0x2bb0], R78 ;  /* 0x002bb04e01007387 */ /* 0x0009e80000100800 */
[----:B------:R-:W-:Y:S04]  /*13f5e0*/  STL [R1+0x2bb8], R75 ;  /* 0x002bb84b01007387 */ /* 0x000fe80000100800 */
[----:B------:R-:W3:Y:S04]  /*13f5f0*/  LDL.LU.64 R94, [R1+0x49b0] ;  /* 0x0049b000015e7983 */ /* 0x000ee80000300a00 */
[----:B------:R4:W-:Y:S04]  /*13f600*/  STL [R1+0x2bc0], R74 ;  /* 0x002bc04a01007387 */ /* 0x0009e80000100800 */
[----:B-1----:R-:W3:Y:S01]  /*13f610*/  LDL.LU.64 R88, [R1+0x49a8] ;  /* 0x0049a80001587983 */ /* 0x002ee20000300a00 */
[----:B------:R-:W-:Y:S03]  /*13f620*/  HMMA.1688.F32.TF32 R64, R8, R66, R104 ;  /* 0x000000420840723c */ /* 0x000fe60000081068 */
[----:B----4-:R-:W4:Y:S04]  /*13f630*/  LDL.LU.64 R78, [R1+0x49a0] ;  /* 0x0049a000014e7983 */ /* 0x010f280000300a00 */
[----:B------:R-:W4:Y:S04]  /*13f640*/  LDL.LU.64 R74, [R1+0x4998] ;  /* 0x00499800014a7983 */ /* 0x000f280000300a00 */
[----:B------:R-:W4:Y:S04]  /*13f650*/  LDL.LU R106, [R1+0x8e8] ;  /* 0x0008e800016a7983 */ /* 0x000f280000300800 */
[----:B------:R-:W4:Y:S04]  /*13f660*/  LDL.LU R107, [R1+0x8ec] ;  /* 0x0008ec00016b7983 */ /* 0x000f280000300800 */
[----:B------:R-:W4:Y:S04]  /*13f670*/  LDL.LU R108, [R1+0x2b60] ;  /* 0x002b6000016c7983 */ /* 0x000f280000300800 */
[----:B------:R-:W4:Y:S04]  /*13f680*/  LDL.LU R109, [R1+0x2b64] ;  /* 0x002b6400016d7983 */ /* 0x000f280000300800 */
[----:B------:R-:W4:Y:S04]  /*13f690*/  LDL.LU R110, [R1+0x2b68] ;  /* 0x002b6800016e7983 */ /* 0x000f280000300800 */
[----:B------:R-:W4:Y:S01]  /*13f6a0*/  LDL.LU R111, [R1+0x2b6c] ;  /* 0x002b6c00016f7983 */ /* 0x000f220000300800 */
[----:B--2---:R-:W-:-:S05]  /*13f6b0*/  IADD3 R84, P0, R82, R247, RZ ;  /* 0x000000f752547210 */ /* 0x004fca0007f1e0ff */
[----:B------:R1:W-:Y:S01]  /*13f6c0*/  STL [R1+0xd44], R84 ;  /* 0x000d445401007387 */ /* 0x0003e20000100800 */
[-C--:B------:R-:W-:Y:S02]  /*13f6d0*/  IADD3 R86, P1, R80, R247.reuse, RZ ;  /* 0x000000f750567210 */ /* 0x080fe40007f3e0ff */
[-C--:B------:R-:W-:Y:S01]  /*13f6e0*/  IADD3 R85, P2, R72, R247.reuse, RZ ;  /* 0x000000f748557210 */ /* 0x080fe20007f5e0ff */
[----:B------:R-:W-:Y:S02]  /*13f6f0*/  IMAD.X R82, R83, 0x1, R2, P0 ;  /* 0x0000000153527824 */ /* 0x000fe400000e0602 */
[----:B------:R2:W-:Y:S04]  /*13f700*/  STL [R1+0xd4c], R86 ;  /* 0x000d4c5601007387 */ /* 0x0005e80000100800 */
[----:B------:R-:W4:Y:S01]  /*13f710*/  LDL.LU R136, [R1+0xbc0] ;  /* 0x000bc00001887983 */ /* 0x000f220000300800 */
[----:B-1----:R-:W-:-:S03]  /*13f720*/  IADD3 R84, P3, R68, R247, RZ ;  /* 0x000000f744547210 */ /* 0x002fc60007f7e0ff */
[----:B------:R-:W-:Y:S01]  /*13f730*/  STL [R1+0x2b74], R85 ;  /* 0x002b745501007387 */ /* 0x000fe20000100800 */
[--C-:B------:R-:W-:Y:S01]  /*13f740*/  IMAD.X R80, R81, 0x1, R2.reuse, P1 ;  /* 0x0000000151507824 */ /* 0x100fe200008e0602 */
[----:B------:R-:W-:Y:S02]  /*13f750*/  IADD3.X R73, R73, R2, RZ, P2, !PT ;  /* 0x0000000249497210 */ /* 0x000fe400017fe4ff */
[----:B------:R1:W-:Y:S04]  /*13f760*/  STL [R1+0x2b7c], R84 ;  /* 0x002b7c5401007387 */ /* 0x0003e80000100800 */
[----:B------:R-:W4:Y:S04]  /*13f770*/  LDL.LU R137, [R1+0xbc4] ;  /* 0x000bc40001897983 */ /* 0x000f280000300800 */
[----:B------:R-:W4:Y:S04]  /*13f780*/  LDL.LU R138, [R1+0xbc8] ;  /* 0x000bc800018a7983 */ /* 0x000f280000300800 */
[----:B------:R-:W4:Y:S04]  /*13f790*/  LDL.LU R139, [R1+0xbcc] ;  /* 0x000bcc00018b7983 */ /* 0x000f280000300800 */
[----:B------:R-:W-:Y:S01]  /*13f7a0*/  STL [R1+0xd40], R82 ;  /* 0x000d405201007387 */ /* 0x000fe20000100800 */
[----:B------:R-:W-:-:S03]  /*13f7b0*/  IMAD.X R72, R69, 0x1, R2, P3 ;  /* 0x0000000145487824 */ /* 0x000fc600018e0602 */
[----:B------:R-:W-:Y:S04]  /*13f7c0*/  STL [R1+0xd48], R80 ;  /* 0x000d485001007387 */ /* 0x000fe80000100800 */
[----:B------:R-:W-:Y:S04]  /*13f7d0*/  STL [R1+0x2b70], R73 ;  /* 0x002b704901007387 */ /* 0x000fe80000100800 */
[----:B------:R-:W4:Y:S04]  /*13f7e0*/  LDL.LU.64 R90, [R1+0x49d0] ;  /* 0x0049d000015a7983 */ /* 0x000f280000300a00 */
[----:B------:R1:W-:Y:S04]  /*13f7f0*/  STL [R1+0x2b78], R72 ;  /* 0x002b784801007387 */ /* 0x0003e80000100800 */
[----:B--2---:R-:W2:Y:S04]  /*13f800*/  LDL.LU.64 R86, [R1+0x49c8] ;  /* 0x0049c80001567983 */ /* 0x004ea80000300a00 */
[----:B-1----:R-:W2:Y:S04]  /*13f810*/  LDL.LU.64 R84, [R1+0x49c0] ;  /* 0x0049c00001547983 */ /* 0x002ea80000300a00 */
[----:B------:R-:W2:Y:S01]  /*13f820*/  LDL.LU.64 R72, [R1+0x49b8] ;  /* 0x0049b80001487983 */ /* 0x000ea20000300a00 */
[----:B---3--:R-:W-:-:S02]  /*13f830*/  IADD3 R81, P0, R94, R247, RZ ;  /* 0x000000f75e517210 */ /* 0x008fc40007f1e0ff */
[----:B------:R-:W-:-:S03]  /*13f840*/  IADD3 R80, P1, R88, R247, RZ ;  /* 0x000000f758507210 */ /* 0x000fc60007f3e0ff */
[----:B------:R1:W-:Y:S01]  /*13f850*/  STL [R1+0xd24], R81 ;  /* 0x000d245101007387 */ /* 0x0003e20000100800 */
[----:B----4-:R-:W-:-:S03]  /*13f860*/  IADD3 R82, P2, R78, R247, RZ ;  /* 0x000000f74e527210 */ /* 0x010fc60007f5e0ff */
[----:B------:R3:W-:Y:S01]  /*13f870*/  STL [R1+0xd2c], R80 ;  /* 0x000d2c5001007387 */ /* 0x0007e20000100800 */
[--C-:B------:R-:W-:Y:S01]  /*13f880*/  IMAD.X R94, R95, 0x1, R2.reuse, P0 ;  /* 0x000000015f5e7824 */ /* 0x100fe200000e0602 */
[----:B-1----:R-:W-:Y:S01]  /*13f890*/  IADD3 R81, P3, R74, R247, RZ ;  /* 0x000000f74a517210 */ /* 0x002fe20007f7e0ff */
[--C-:B------:R-:W-:Y:S01]  /*13f8a0*/  IMAD.X R88, R89, 0x1, R2.reuse, P1 ;  /* 0x0000000159587824 */ /* 0x100fe200008e0602 */
[----:B---3--:R-:W3:Y:S04]  /*13f8b0*/  LDL.LU R80, [R1+0xbb0] ;  /* 0x000bb00001507983 */ /* 0x008ee80000300800 */
[----:B------:R-:W-:Y:S04]  /*13f8c0*/  STL [R1+0xd34], R82 ;  /* 0x000d345201007387 */ /* 0x000fe80000100800 */
[----:B------:R1:W-:Y:S01]  /*13f8d0*/  STL [R1+0xd3c], R81 ;  /* 0x000d3c5101007387 */ /* 0x0003e20000100800 */
[----:B------:R-:W-:Y:S01]  /*13f8e0*/  IADD3.X R78, R79, R2, RZ, P2, !PT ;  /* 0x000000024f4e7210 */ /* 0x000fe200017fe4ff */
[----:B------:R-:W-:-:S02]  /*13f8f0*/  IMAD.X R74, R75, 0x1, R2, P3 ;  /* 0x000000014b4a7824 */ /* 0x000fc400018e0602 */
[----:B-1----:R-:W3:Y:S04]  /*13f900*/  LDL.LU R81, [R1+0xbb4] ;  /* 0x000bb40001517983 */ /* 0x002ee80000300800 */
[----:B------:R-:W4:Y:S04]  /*13f910*/  LDL.LU R82, [R1+0xbb8] ;  /* 0x000bb80001527983 */ /* 0x000f280000300800 */
[----:B------:R-:W4:Y:S04]  /*13f920*/  LDL.LU R83, [R1+0xbbc] ;  /* 0x000bbc0001537983 */ /* 0x000f280000300800 */
[----:B------:R-:W-:Y:S04]  /*13f930*/  STL [R1+0xd20], R94 ;  /* 0x000d205e01007387 */ /* 0x000fe80000100800 */
[----:B------:R1:W-:Y:S04]  /*13f940*/  STL [R1+0xd28], R88 ;  /* 0x000d285801007387 */ /* 0x0003e80000100800 */
[----:B------:R-:W3:Y:S04]  /*13f950*/  LDL.LU.64 R102, [R1+0x49f0] ;  /* 0x0049f00001667983 */ /* 0x000ee80000300a00 */
[----:B------:R1:W-:Y:S04]  /*13f960*/  STL [R1+0xd30], R78 ;  /* 0x000d304e01007387 */ /* 0x0003e80000100800 */
[----:B------:R1:W-:Y:S04]  /*13f970*/  STL [R1+0xd38], R74 ;  /* 0x000d384a01007387 */ /* 0x0003e80000100800 */
[----:B-1----:R-:W4:Y:S04]  /*13f980*/  LDL.LU.64 R88, [R1+0x49e8] ;  /* 0x0049e80001587983 */ /* 0x002f280000300a00 */
[----:B------:R-:W4:Y:S04]  /*13f990*/  LDL.LU.64 R78, [R1+0x49e0] ;  /* 0x0049e000014e7983 */ /* 0x000f280000300a00 */
[----:B------:R-:W4:Y:S01]  /*13f9a0*/  LDL.LU.64 R74, [R1+0x49d8] ;  /* 0x0049d800014a7983 */ /* 0x000f220000300a00 */
[----:B------:R-:W-:-:S02]  /*13f9b0*/  IADD3 R94, P0, R90, R247, RZ ;  /* 0x000000f75a5e7210 */ /* 0x000fc40007f1e0ff */
[-C--:B--2---:R-:W-:Y:S02]  /*13f9c0*/  IADD3 R98, P1, R86, R247.reuse, RZ ;  /* 0x000000f756627210 */ /* 0x084fe40007f3e0ff */
[-C--:B------:R-:W-:Y:S01]  /*13f9d0*/  IADD3 R95, P2, R84, R247.reuse, RZ ;  /* 0x000000f7545f7210 */ /* 0x080fe20007f5e0ff */
[----:B------:R1:W-:Y:S04]  /*13f9e0*/  STL [R1+0xce4], R94 ;  /* 0x000ce45e01007387 */ /* 0x0003e80000100800 */
[----:B------:R2:W-:Y:S04]  /*13f9f0*/  STL [R1+0xcec], R98 ;  /* 0x000cec6201007387 */ /* 0x0005e80000100800 */
[----:B------:R-:W4:Y:S04]  /*13fa00*/  LDL.LU R132, [R1+0xba0] ;  /* 0x000ba00001847983 */ /* 0x000f280000300800 */
[----:B------:R-:W-:Y:S01]  /*13fa10*/  STL [R1+0xcf4], R95 ;  /* 0x000cf45f01007387 */ /* 0x000fe20000100800 */
[--C-:B------:R-:W-:Y:S01]  /*13fa20*/  IMAD.X R90, R91, 0x1, R2.reuse, P0 ;  /* 0x000000015b5a7824 */ /* 0x100fe200000e0602 */
[----:B-1----:R-:W-:Y:S01]  /*13fa30*/  IADD3 R94, P3, R72, R247, RZ ;  /* 0x000000f7485e7210 */ /* 0x002fe20007f7e0ff */
[----:B------:R-:W-:Y:S01]  /*13fa40*/  IMAD.X R86, R87, 0x1, R2, P1 ;  /* 0x0000000157567824 */ /* 0x000fe200008e0602 */
[----:B------:R-:W-:-:S03]  /*13fa50*/  IADD3.X R85, R85, R2, RZ, P2, !PT ;  /* 0x0000000255557210 */ /* 0x000fc600017fe4ff */
[----:B------:R1:W-:Y:S04]  /*13fa60*/  STL [R1+0xcfc], R94 ;  /* 0x000cfc5e01007387 */ /* 0x0003e80000100800 */
[----:B------:R-:W4:Y:S04]  /*13fa70*/  LDL.LU R133, [R1+0xba4] ;  /* 0x000ba40001857983 */ /* 0x000f280000300800 */
[----:B------:R-:W4:Y:S04]  /*13fa80*/  LDL.LU R134, [R1+0xba8] ;  /* 0x000ba80001867983 */ /* 0x000f280000300800 */
[----:B------:R-:W4:Y:S04]  /*13fa90*/  LDL.LU R135, [R1+0xbac] ;  /* 0x000bac0001877983 */ /* 0x000f280000300800 */
[----:B--2---:R-:W2:Y:S04]  /*13faa0*/  LDL.LU.64 R98, [R1+0x4a10] ;  /* 0x004a100001627983 */ /* 0x004ea80000300a00 */
[----:B------:R1:W-:Y:S04]  /*13fab0*/  STL [R1+0xce0], R90 ;  /* 0x000ce05a01007387 */ /* 0x0003e80000100800 */
[----:B------:R-:W-:Y:S01]  /*13fac0*/  STL [R1+0xce8], R86 ;  /* 0x000ce85601007387 */ /* 0x000fe20000100800 */
[----:B------:R-:W-:-:S03]  /*13fad0*/  IMAD.X R84, R73, 0x1, R2, P3 ;  /* 0x0000000149547824 */ /* 0x000fc600018e0602 */
[----:B-1----:R-:W2:Y:S04]  /*13fae0*/  LDL.LU.64 R94, [R1+0x4a08] ;  /* 0x004a0800015e7983 */ /* 0x002ea80000300a00 */
[----:B------:R3:W-:Y:S04]  /*13faf0*/  STL [R1+0xcf0], R85 ;  /* 0x000cf05501007387 */ /* 0x0007e80000100800 */
[----:B------:R-:W2:Y:S04]  /*13fb00*/  LDL.LU.64 R72, [R1+0x4a00] ;  /* 0x004a000001487983 */ /* 0x000ea80000300a00 */
[----:B------:R-:W2:Y:S04]  /*13fb10*/  LDL.LU.64 R90, [R1+0x49f8] ;  /* 0x0049f800015a7983 */ /* 0x000ea80000300a00 */
[----:B------:R4:W-:Y:S01]  /*13fb20*/  STL [R1+0xcf8], R84 ;  /* 0x000cf85401007387 */ /* 0x0009e20000100800 */
[----:B---3--:R-:W-:-:S05]  /*13fb30*/  IADD3 R85, P0, R102, R247, RZ ;  /* 0x000000f766557210 */ /* 0x008fca0007f1e0ff */
[----:B------:R1:W-:Y:S01]  /*13fb40*/  STL [R1+0xcc4], R85 ;  /* 0x000cc45501007387 */ /* 0x0003e20000100800 */
[-C--:B----4-:R-:W-:Y:S02]  /*13fb50*/  IADD3 R84, P1, R88, R247.reuse, RZ ;  /* 0x000000f758547210 */ /* 0x090fe40007f3e0ff */
[-C--:B------:R-:W-:Y:S02]  /*13fb60*/  IADD3 R86, P2, R78, R247.reuse, RZ ;  /* 0x000000f74e567210 */ /* 0x080fe40007f5e0ff */
[----:B-1----:R-:W-:Y:S01]  /*13fb70*/  IADD3 R85, P3, R74, R247, RZ ;  /* 0x000000f74a557210 */ /* 0x002fe20007f7e0ff */
[----:B------:R1:W-:Y:S01]  /*13fb80*/  STL [R1+0xccc], R84 ;  /* 0x000ccc5401007387 */ /* 0x0003e20000100800 */
[--C-:B------:R-:W-:Y:S02]  /*13fb90*/  IMAD.X R104, R103, 0x1, R2.reuse, P0 ;  /* 0x0000000167687824 */ /* 0x100fe400000e0602 */
[--C-:B------:R-:W-:Y:S01]  /*13fba0*/  IMAD.X R88, R89, 0x1, R2.reuse, P1 ;  /* 0x0000000159587824 */ /* 0x100fe200008e0602 */
[----:B------:R-:W-:Y:S01]  /*13fbb0*/  IADD3.X R78, R79, R2, RZ, P2, !PT ;  /* 0x000000024f4e7210 */ /* 0x000fe200017fe4ff */
[----:B-1----:R-:W3:Y:S04]  /*13fbc0*/  LDL.LU R84, [R1+0xb90] ;  /* 0x000b900001547983 */ /* 0x002ee80000300800 */
[----:B------:R-:W-:Y:S04]  /*13fbd0*/  STL [R1+0xcd4], R86 ;  /* 0x000cd45601007387 */ /* 0x000fe80000100800 */
[----:B------:R1:W-:Y:S01]  /*13fbe0*/  STL [R1+0xcdc], R85 ;  /* 0x000cdc5501007387 */ /* 0x0003e20000100800 */
[----:B------:R-:W-:Y:S03]  /*13fbf0*/  HMMA.1688.F32.TF32 R12, R56, R80, R12 ;  /* 0x00000050380c723c */ /* 0x000fe6000008100c */
[----:B-1----:R-:W3:Y:S04]  /*13fc00*/  LDL.LU R85, [R1+0xb94] ;  /* 0x000b940001557983 */ /* 0x002ee80000300800 */
[----:B------:R-:W4:Y:S04]  /*13fc10*/  LDL.LU R86, [R1+0xb98] ;  /* 0x000b980001567983 */ /* 0x000f280000300800 */
[----:B------:R-:W4:Y:S04]  /*13fc20*/  LDL.LU R87, [R1+0xb9c] ;  /* 0x000b9c0001577983 */ /* 0x000f280000300800 */
[----:B------:R-:W3:Y:S04]  /*13fc30*/  LDL.LU.64 R102, [R1+0x4a30] ;  /* 0x004a300001667983 */ /* 0x000ee80000300a00 */
[----:B------:R1:W-:Y:S04]  /*13fc40*/  STL [R1+0xcc0], R104 ;  /* 0x000cc06801007387 */ /* 0x0003e80000100800 */
[----:B------:R1:W-:Y:S02]  /*13fc50*/  STL [R1+0xcc8], R88 ;  /* 0x000cc85801007387 */ /* 0x0003e40000100800 */
[----:B-1----:R-:W-:-:S02]  /*13fc60*/  IMAD.X R104, R75, 0x1, R2, P3 ;  /* 0x000000014b687824 */ /* 0x002fc400018e0602 */
[----:B------:R-:W4:Y:S04]  /*13fc70*/  LDL.LU.64 R88, [R1+0x4a28] ;  /* 0x004a280001587983 */ /* 0x000f280000300a00 */
[----:B------:R1:W-:Y:S04]  /*13fc80*/  STL [R1+0xcd0], R78 ;  /* 0x000cd04e01007387 */ /* 0x0003e80000100800 */
[----:B-1----:R-:W4:Y:S04]  /*13fc90*/  LDL.LU.64 R78, [R1+0x4a20] ;  /* 0x004a2000014e7983 */ /* 0x002f280000300a00 */
[----:B------:R-:W4:Y:S04]  /*13fca0*/  LDL.LU.64 R74, [R1+0x4a18] ;  /* 0x004a1800014a7983 */ /* 0x000f280000300a00 */
[----:B------:R1:W-:Y:S01]  /*13fcb0*/  STL [R1+0xcd8], R104 ;  /* 0x000cd86801007387 */ /* 0x0003e20000100800 */
[----:B--2---:R-:W-:-:S02]  /*13fcc0*/  IADD3 R80, P0, R98, R247, RZ ;  /* 0x000000f762507210 */ /* 0x004fc40007f1e0ff */
[----:B-1----:R-:W-:-:S03]  /*13fcd0*/  IADD3 R104, P1, R94, R247, RZ ;  /* 0x000000f75e687210 */ /* 0x002fc60007f3e0ff */
[----:B------:R1:W-:Y:S01]  /*13fce0*/  STL [R1+0xca4], R80 ;  /* 0x000ca45001007387 */ /* 0x0003e20000100800 */
[----:B------:R-:W-:-:S03]  /*13fcf0*/  IADD3 R81, P2, R72, R247, RZ ;  /* 0x000000f748517210 */ /* 0x000fc60007f5e0ff */
[----:B------:R-:W-:Y:S04]  /*13fd00*/  STL [R1+0xcac], R104 ;  /* 0x000cac6801007387 */ /* 0x000fe80000100800 */
[----:B------:R-:W2:Y:S04]  /*13fd10*/  LDL.LU R128, [R1+0xb80] ;  /* 0x000b800001807983 */ /* 0x000ea80000300800 */
[----:B------:R1:W-:Y:S02]  /*13fd20*/  STL [R1+0xcb4], R81 ;  /* 0x000cb45101007387 */ /* 0x0003e40000100800 */
[----:B-1----:R-:W-:-:S05]  /*13fd30*/  IADD3 R80, P3, R90, R247, RZ ;  /* 0x000000f75a507210 */ /* 0x002fca0007f7e0ff */
[----:B------:R1:W-:Y:S01]  /*13fd40*/  STL [R1+0xcbc], R80 ;  /* 0x000cbc5001007387 */ /* 0x0003e20000100800 */
[----:B------:R-:W-:-:S03]  /*13fd50*/  IMAD.X R81, R99, 0x1, R2, P0 ;  /* 0x0000000163517824 */ /* 0x000fc600000e0602 */
[----:B------:R-:W2:Y:S04]  /*13fd60*/  LDL.LU R129, [R1+0xb84] ;  /* 0x000b840001817983 */ /* 0x000ea80000300800 */
[----:B------:R-:W2:Y:S04]  /*13fd70*/  LDL.LU R130, [R1+0xb88] ;  /* 0x000b880001827983 */ /* 0x000ea80000300800 */
[----:B------:R-:W2:Y:S04]  /*13fd80*/  LDL.LU R131, [R1+0xb8c] ;  /* 0x000b8c0001837983 */ /* 0x000ea80000300800 */
[----:B------:R-:W2:Y:S04]  /*13fd90*/  LDL.LU.64 R98, [R1+0x4a48] ;  /* 0x004a480001627983 */ /* 0x000ea80000300a00 */
[----:B------:R1:W-:Y:S02]  /*13fda0*/  STL [R1+0xca0], R81 ;  /* 0x000ca05101007387 */ /* 0x0003e40000100800 */
[----:B-1----:R-:W-:-:S02]  /*13fdb0*/  IMAD.X R80, R95, 0x1, R2, P1 ;  /* 0x000000015f507824 */ /* 0x002fc400008e0602 */
[----:B------:R-:W2:Y:S04]  /*13fdc0*/  LDL.LU.64 R94, [R1+0x4a40] ;  /* 0x004a4000015e7983 */ /* 0x000ea80000300a00 */
[----:B------:R1:W-:Y:S01]  /*13fdd0*/  STL [R1+0xca8], R80 ;  /* 0x000ca85001007387 */ /* 0x0003e20000100800 */
[----:B------:R-:W-:-:S03]  /*13fde0*/  IADD3.X R81, R73, R2, RZ, P2, !PT ;  /* 0x0000000249517210 */ /* 0x000fc600017fe4ff */
[----:B------:R-:W2:Y:S04]  /*13fdf0*/  LDL.LU.64 R72, [R1+0x4a38] ;  /* 0x004a380001487983 */ /* 0x000ea80000300a00 */
[----:B------:R-:W-:Y:S01]  /*13fe00*/  STL [R1+0xcb0], R81 ;  /* 0x000cb05101007387 */ /* 0x000fe20000100800 */
[----:B-1----:R-:W-:-:S03]  /*13fe10*/  IMAD.X R80, R91, 0x1, R2, P3 ;  /* 0x000000015b507824 */ /* 0x002fc600018e0602 */
[----:B------:R-:W2:Y:S04]  /*13fe20*/  LDL.LU.64 R90, [R1+0x4208] ;  /* 0x00420800015a7983 */ /* 0x000ea80000300a00 */
[----:B------:R3:W-:Y:S02]  /*13fe30*/  STL [R1+0xcb8], R80 ;  /* 0x000cb85001007387 */ /* 0x0007e40000100800 */
[----:B---3--:R-:W-:-:S05]  /*13fe40*/  IADD3 R80, P1, R102, R247, RZ ;  /* 0x000000f766507210 */ /* 0x008fca0007f3e0ff */
[----:B------:R1:W-:Y:S01]  /*13fe50*/  STL [R1+0xbc4], R80 ;  /* 0x000bc45001007387 */ /* 0x0003e20000100800 */
[----:B----4-:R-:W-:-:S05]  /*13fe60*/  IADD3 R104, P2, R88, R247, RZ ;  /* 0x000000f758687210 */ /* 0x010fca0007f5e0ff */
[----:B------:R-:W-:Y:S04]  /*13fe70*/  STL [R1+0xc74], R104 ;  /* 0x000c746801007387 */ /* 0x000fe80000100800 */
[----:B------:R-:W3:Y:S01]  /*13fe80*/  LDL.LU R204, [R1+0xb70] ;  /* 0x000b700001cc7983 */ /* 0x000ee20000300800 */
[-C--:B------:R-:W-:Y:S02]  /*13fe90*/  IADD3 R81, P3, R78, R247.reuse, RZ ;  /* 0x000000f74e517210 */ /* 0x080fe40007f7e0ff */
[----:B-1----:R-:W-:-:S03]  /*13fea0*/  IADD3 R80, P0, R74, R247, RZ ;  /* 0x000000f74a507210 */ /* 0x002fc60007f1e0ff */
[----:B------:R-:W-:Y:S04]  /*13feb0*/  STL [R1+0xc7c], R81 ;  /* 0x000c7c5101007387 */ /* 0x000fe80000100800 */
[----:B------:R1:W-:Y:S04]  /*13fec0*/  STL [R1+0xc84], R80 ;  /* 0x000c845001007387 */ /* 0x0003e80000100800 */
[----:B------:R-:W3:Y:S04]  /*13fed0*/  LDL.LU R205, [R1+0xb74] ;  /* 0x000b740001cd7983 */ /* 0x000ee80000300800 */
[----:B------:R-:W4:Y:S01]  /*13fee0*/  LDL.LU R206, [R1+0xb78] ;  /* 0x000b780001ce7983 */ /* 0x000f220000300800 */
[----:B------:R-:W-:-:S03]  /*13fef0*/  IMAD.X R102, R89, 0x1, R2, P2 ;  /* 0x0000000159667824 */ /* 0x000fc600010e0602 */
[----:B------:R-:W4:Y:S04]  /*13ff00*/  LDL.LU R207, [R1+0xb7c] ;  /* 0x000b7c0001cf7983 */ /* 0x000f280000300800 */
[----:B------:R-:W3:Y:S01]  /*13ff10*/  LDL.LU.64 R88, [R1+0x4220] ;  /* 0x0042200001587983 */ /* 0x000ee20000300a00 */
[----:B-1----:R-:W-:Y:S01]  /*13ff20*/  IMAD.X R80, R103, 0x1, R2, P1 ;  /* 0x0000000167507824 */ /* 0x002fe200008e0602 */
[----:B------:R-:W-:-:S04]  /*13ff30*/  IADD3.X R103, R79, R2, RZ, P3, !PT ;  /* 0x000000024f677210 */ /* 0x000fc80001ffe4ff */
[----:B------:R1:W-:Y:S01]  /*13ff40*/  STL [R1+0xbc0], R80 ;  /* 0x000bc05001007387 */ /* 0x0003e20000100800 */
[----:B------:R-:W-:Y:S03]  /*13ff50*/  HMMA.1688.F32.TF32 R20, R56, R84, R20 ;  /* 0x000000543814723c */ /* 0x000fe60000081014 */
[----:B-1----:R-:W4:Y:S04]  /*13ff60*/  LDL.LU.64 R80, [R1+0x4218] ;  /* 0x0042180001507983 */ /* 0x002f280000300a00 */
[----:B------:R1:W-:Y:S04]  /*13ff70*/  STL [R1+0xc70], R102 ;  /* 0x000c706601007387 */ /* 0x0003e80000100800 */
[----:B------:R-:W4:Y:S04]  /*13ff80*/  LDL.LU.64 R78, [R1+0x4210] ;  /* 0x00421000014e7983 */ /* 0x000f280000300a00 */
[----:B------:R-:W-:Y:S01]  /*13ff90*/  STL [R1+0xc78], R103 ;  /* 0x000c786701007387 */ /* 0x000fe20000100800 */
[----:B-1----:R-:W-:-:S03]  /*13ffa0*/  IMAD.X R102, R75, 0x1, R2, P0 ;  /* 0x000000014b667824 */ /* 0x002fc600000e0602 */
[----:B------:R-:W4:Y:S04]  /*13ffb0*/  LDL.LU.64 R74, [R1+0x40a8] ;  /* 0x0040a800014a7983 */ /* 0x000f280000300a00 */
[----:B------:R1:W-:Y:S01]  /*13ffc0*/  STL [R1+0xc80], R102 ;  /* 0x000c806601007387 */ /* 0x0003e20000100800 */
[-C--:B--2---:R-:W-:Y:S02]  /*13ffd0*/  IADD3 R85, P0, R98, R247.reuse, RZ ;  /* 0x000000f762557210 */ /* 0x084fe40007f1e0ff */
[----:B-1----:R-:W-:-:S03]  /*13ffe0*/  IADD3 R102, P1, R94, R247, RZ ;  /* 0x000000f75e667210 */ /* 0x002fc60007f3e0ff */
[----:B------:R1:W-:Y:S01]  /*13fff0*/  STL [R1+0xb94], R85 ;  /* 0x000b945501007387 */ /* 0x0003e20000100800 */
[----:B------:R-:W-:Y:S01]  /*140000*/  IMAD.X R98, R99, 0x1, R2, P0 ;  /* 0x0000000163627824 */ /* 0x000fe200000e0602 */
[-C--:B------:R-:W-:Y:S02]  /*140010*/  IADD3 R84, P2, R72, R247.reuse, RZ ;  /* 0x000000f748547210 */ /* 0x080fe40007f5e0ff */
[----:B------:R-:W-:Y:S04]  /*140020*/  STL [R1+0xba4], R102 ;  /* 0x000ba46601007387 */ /* 0x000fe80000100800 */
[----:B------:R2:W-:Y:S01]  /*140030*/  STL [R1+0xbb4], R84 ;  /* 0x000bb45401007387 */ /* 0x0005e20000100800 */
[----:B-1----:R-:W-:-:S05]  /*140040*/  IADD3 R85, P3, R90, R247, RZ ;  /* 0x000000f75a557210 */ /* 0x002fca0007f7e0ff */
[----:B------:R1:W-:Y:S01]  /*140050*/  STL [R1+0x3104], R85 ;  /* 0x0031045501007387 */ /* 0x0003e20000100800 */
[----:B--2---:R-:W-:-:S03]  /*140060*/  IMAD.X R84, R95, 0x1, R2, P1 ;  /* 0x000000015f547824 */ /* 0x004fc600008e0602 */
[----:B------:R2:W-:Y:S01]  /*140070*/  STL [R1+0xb90], R98 ;  /* 0x000b906201007387 */ /* 0x0005e20000100800 */
[----:B-1----:R-:W-:-:S03]  /*140080*/  IADD3.X R85, R73, R2, RZ, P2, !PT ;  /* 0x0000000249557210 */ /* 0x002fc600017fe4ff */
[----:B------:R-:W4:Y:S04]  /*140090*/  LDL.LU.64 R72, [R1+0x40c0] ;  /* 0x0040c00001487983 */ /* 0x000f280000300a00 */
[----:B------:R1:W-:Y:S04]  /*1400a0*/  STL [R1+0xba0], R84 ;  /* 0x000ba05401007387 */ /* 0x0003e80000100800 */
[----:B------:R-:W-:Y:S04]  /*1400b0*/  STL [R1+0xbb0], R85 ;  /* 0x000bb05501007387 */ /* 0x000fe80000100800 */
[----:B--2---:R-:W2:Y:S04]  /*1400c0*/  LDL.LU.64 R98, [R1+0x40b8] ;  /* 0x0040b80001627983 */ /* 0x004ea80000300a00 */
[----:B------:R-:W2:Y:S01]  /*1400d0*/  LDL.LU.64 R94, [R1+0x40b0] ;  /* 0x0040b000015e7983 */ /* 0x000ea20000300a00 */
[----:B-1----:R-:W-:-:S05]  /*1400e0*/  IMAD.X R84, R91, 0x1, R2, P3 ;  /* 0x000000015b547824 */ /* 0x002fca00018e0602 */
[----:B------:R1:W-:Y:S04]  /*1400f0*/  STL [R1+0x3100], R84 ;  /* 0x0031005401007387 */ /* 0x0003e80000100800 */
[----:B-1----:R-:W2:Y:S04]  /*140100*/  LDL.LU.64 R84, [R1+0x3f78] ;  /* 0x003f780001547983 */ /* 0x002ea80000300a00 */
[----:B------:R-:W2:Y:S04]  /*140110*/  LDL.LU R124, [R1+0xb60] ;  /* 0x000b6000017c7983 */ /* 0x000ea80000300800 */
[----:B------:R-:W2:Y:S04]  /*140120*/  LDL.LU R125, [R1+0xb64] ;  /* 0x000b6400017d7983 */ /* 0x000ea80000300800 */
[----:B------:R-:W2:Y:S04]  /*140130*/  LDL.LU R126, [R1+0xb68] ;  /* 0x000b6800017e7983 */ /* 0x000ea80000300800 */
[----:B------:R-:W2:Y:S01]  /*140140*/  LDL.LU R127, [R1+0xb6c] ;  /* 0x000b6c00017f7983 */ /* 0x000ea20000300800 */
[----:B---3--:R-:W-:-:S05]  /*140150*/  IADD3 R90, P0, R88, R247, RZ ;  /* 0x000000f7585a7210 */ /* 0x008fca0007f1e0ff */
[----:B------:R1:W-:Y:S01]  /*140160*/  STL [R1+0x2c4c], R90 ;  /* 0x002c4c5a01007387 */ /* 0x0003e20000100800 */
[----:B------:R-:W-:Y:S01]  /*140170*/  IMAD.X R88, R89, 0x1, R2, P0 ;  /* 0x0000000159587824 */ /* 0x000fe200000e0602 */
[-C--:B----4-:R-:W-:Y:S02]  /*140180*/  IADD3 R102, P1, R80, R247.reuse, RZ ;  /* 0x000000f750667210 */ /* 0x090fe40007f3e0ff */
[----:B------:R-:W-:-:S03]  /*140190*/  IADD3 R91, P2, R78, R247, RZ ;  /* 0x000000f74e5b7210 */ /* 0x000fc60007f5e0ff */
[----:B------:R-:W-:Y:S01]  /*1401a0*/  IMAD.X R80, R81, 0x1, R2, P1 ;  /* 0x0000000151507824 */ /* 0x000fe200008e0602 */
[----:B------:R-:W-:Y:S04]  /*1401b0*/  STL [R1+0x2c54], R102 ;  /* 0x002c546601007387 */ /* 0x000fe80000100800 */
[----:B------:R-:W-:Y:S01]  /*1401c0*/  STL [R1+0x2c5c], R91 ;  /* 0x002c5c5b01007387 */ /* 0x000fe20000100800 */
[----:B------:R-:W-:Y:S02]  /*1401d0*/  IADD3.X R78, R79, R2, RZ, P2, !PT ;  /* 0x000000024f4e7210 */ /* 0x000fe400017fe4ff */
[----:B-1----:R-:W-:-:S05]  /*1401e0*/  IADD3 R90, P3, R74, R247, RZ ;  /* 0x000000f74a5a7210 */ /* 0x002fca0007f7e0ff */
[----:B------:R-:W-:Y:S04]  /*1401f0*/  STL [R1+0x327c], R90 ;  /* 0x00327c5a01007387 */ /* 0x000fe80000100800 */
[----:B------:R-:W-:Y:S01]  /*140200*/  STL [R1+0x2c48], R88 ;  /* 0x002c485801007387 */ /* 0x000fe20000100800 */
[----:B------:R-:W-:-:S03]  /*140210*/  IMAD.X R74, R75, 0x1, R2, P3 ;  /* 0x000000014b4a7824 */ /* 0x000fc600018e0602 */
[----:B------:R1:W-:Y:S04]  /*140220*/  STL [R1+0x2c50], R80 ;  /* 0x002c505001007387 */ /* 0x0003e80000100800 */
[----:B-1----:R-:W3:Y:S04]  /*140230*/  LDL.LU.64 R80, [R1+0x3f90] ;  /* 0x003f900001507983 */ /* 0x002ee80000300a00 */
[----:B------:R1:W-:Y:S04]  /*140240*/  STL [R1+0x2c58], R78 ;  /* 0x002c584e01007387 */ /* 0x0003e80000100800 */
[----:B-1----:R-:W4:Y:S04]  /*140250*/  LDL.LU.64 R78, [R1+0x3f88] ;  /* 0x003f8800014e7983 */ /* 0x002f280000300a00 */
[----:B------:R1:W-:Y:S04]  /*140260*/  STL [R1+0x3278], R74 ;  /* 0x0032784a01007387 */ /* 0x0003e80000100800 */
[----:B-1----:R-:W4:Y:S04]  /*140270*/  LDL.LU.64 R74, [R1+0x3f80] ;  /* 0x003f8000014a7983 */ /* 0x002f280000300a00 */
[----:B------:R-:W4:Y:S04]  /*140280*/  LDL.LU R88, [R1+0xb50] ;  /* 0x000b500001587983 */ /* 0x000f280000300800 */
[----:B------:R-:W4:Y:S04]  /*140290*/  LDL.LU R89, [R1+0xb54] ;  /* 0x000b540001597983 */ /* 0x000f280000300800 */
[----:B------:R-:W4:Y:S04]  /*1402a0*/  LDL.LU R90, [R1+0xb58] ;  /* 0x000b5800015a7983 */ /* 0x000f280000300800 */
[----:B------:R-:W4:Y:S01]  /*1402b0*/  LDL.LU R91, [R1+0xb5c] ;  /* 0x000b5c00015b7983 */ /* 0x000f220000300800 */
[----:B------:R-:W-:-:S02]  /*1402c0*/  IADD3 R102, P0, R72, R247, RZ ;  /* 0x000000f748667210 */ /* 0x000fc40007f1e0ff */
[-C--:B--2---:R-:W-:Y:S02]  /*1402d0*/  IADD3 R104, P1, R98, R247.reuse, RZ ;  /* 0x000000f762687210 */ /* 0x084fe40007f3e0ff */
[-C--:B------:R-:W-:Y:S01]  /*1402e0*/  IADD3 R103, P2, R94, R247.reuse, RZ ;  /* 0x000000f75e677210 */ /* 0x080fe20007f5e0ff */
[----:B------:R1:W-:Y:S04]  /*1402f0*/  STL [R1+0x3244], R102 ;  /* 0x0032446601007387 */ /* 0x0003e80000100800 */
[----:B------:R-:W-:Y:S04]  /*140300*/  STL [R1+0x324c], R104 ;  /* 0x00324c6801007387 */ /* 0x000fe80000100800 */
[----:B------:R-:W2:Y:S04]  /*140310*/  LDL.LU R120, [R1+0xb40] ;  /* 0x000b400001787983 */ /* 0x000ea80000300800 */
[----:B------:R-:W-:Y:S01]  /*140320*/  STL [R1+0x3254], R103 ;  /* 0x0032546701007387 */ /* 0x000fe20000100800 */
[----:B-1----:R-:W-:-:S05]  /*140330*/  IADD3 R102, P3, R84, R247, RZ ;  /* 0x000000f754667210 */ /* 0x002fca0007f7e0ff */
[----:B------:R1:W-:Y:S04]  /*140340*/  STL [R1+0x33a4], R102 ;  /* 0x0033a46601007387 */ /* 0x0003e80000100800 */
[----:B------:R-:W2:Y:S04]  /*140350*/  LDL.LU R121, [R1+0xb44] ;  /* 0x000b440001797983 */ /* 0x000ea80000300800 */
[----:B------:R-:W2:Y:S04]  /*140360*/  LDL.LU R122, [R1+0xb48] ;  /* 0x000b4800017a7983 */ /* 0x000ea80000300800 */
[----:B------:R-:W2:Y:S01]  /*140370*/  LDL.LU R123, [R1+0xb4c] ;  /* 0x000b4c00017b7983 */ /* 0x000ea20000300800 */
[----:B-1----:R-:W-:-:S03]  /*140380*/  IMAD.X R102, R73, 0x1, R2, P0 ;  /* 0x0000000149667824 */ /* 0x002fc600000e0602 */
[----:B------:R-:W2:Y:S01]  /*140390*/  LDL.LU.64 R72, [R1+0x32b8] ;  /* 0x0032b80001487983 */ /* 0x000ea20000300a00 */
[--C-:B------:R-:W-:Y:S01]  /*1403a0*/  IMAD.X R98, R99, 0x1, R2.reuse, P1 ;  /* 0x0000000163627824 */ /* 0x100fe200008e0602 */
[----:B------:R-:W-:Y:S02]  /*1403b0*/  IADD3.X R94, R95, R2, RZ, P2, !PT ;  /* 0x000000025f5e7210 */ /* 0x000fe400017fe4ff */
[----:B------:R1:W-:Y:S01]  /*1403c0*/  STL [R1+0x3240], R102 ;  /* 0x0032406601007387 */ /* 0x0003e20000100800 */
[----:B------:R-:W-:-:S03]  /*1403d0*/  IMAD.X R84, R85, 0x1, R2, P3 ;  /* 0x0000000155547824 */ /* 0x000fc600018e0602 */
[----:B------:R1:W-:Y:S01]  /*1403e0*/  STL [R1+0x3248], R98 ;  /* 0x0032486201007387 */ /* 0x0003e20000100800 */
[C---:B------:R-:W-:Y:S03]  /*1403f0*/  HMMA.1688.F32.TF32 R68, R8.reuse, R70, R216 ;  /* 0x000000460844723c */ /* 0x040fe600000810d8 */
[----:B-1----:R-:W2:Y:S04]  /*140400*/  LDL.LU.64 R102, [R1+0x32f8] ;  /* 0x0032f80001667983 */ /* 0x002ea80000300a00 */
[----:B------:R1:W-:Y:S04]  /*140410*/  STL [R1+0x3250], R94 ;  /* 0x0032505e01007387 */ /* 0x0003e80000100800 */
[----:B------:R-:W2:Y:S04]  /*140420*/  LDL.LU.64 R98, [R1+0x32c8] ;  /* 0x0032c80001627983 */ /* 0x000ea80000300a00 */
[----:B------:R1:W-:Y:S01]  /*140430*/  STL [R1+0x33a0], R84 ;  /* 0x0033a05401007387 */ /* 0x0003e20000100800 */
[----:B------:R-:W-:Y:S03]  /*140440*/  HMMA.1688.F32.TF32 R8, R8, R106, R108 ;  /* 0x0000006a0808723c */ /* 0x000fe6000008106c */
[----:B-1----:R-:W2:Y:S04]  /*140450*/  LDL.LU.64 R94, [R1+0x32c0] ;  /* 0x0032c000015e7983 */ /* 0x002ea80000300a00 */
[----:B------:R-:W2:Y:S04]  /*140460*/  LDL.LU.64 R84, [R1+0x4ac8] ;  /* 0x004ac80001547983 */ /* 0x000ea80000300a00 */
[----:B------:R-:W2:Y:S04]  /*140470*/  LDL.LU R116, [R1+0xb30] ;  /* 0x000b300001747983 */ /* 0x000ea80000300800 */
[----:B------:R-:W2:Y:S04]  /*140480*/  LDL.LU R117, [R1+0xb34] ;  /* 0x000b340001757983 */ /* 0x000ea80000300800 */
[----:B------:R-:W2:Y:S04]  /*140490*/  LDL.LU R118, [R1+0xb38] ;  /* 0x000b380001767983 */ /* 0x000ea80000300800 */
[----:B------:R-:W2:Y:S01]  /*1404a0*/  LDL.LU R119, [R1+0xb3c] ;  /* 0x000b3c0001777983 */ /* 0x000ea20000300800 */
[----:B---3--:R-:W-:-:S05]  /*1404b0*/  IADD3 R104, P0, R80, R247, RZ ;  /* 0x000000f750687210 */ /* 0x008fca0007f1e0ff */
[----:B------:R2:W-:Y:S01]  /*1404c0*/  STL [R1+0x3388], R104 ;  /* 0x0033886801007387 */ /* 0x0005e20000100800 */
[----:B------:R-:W-:Y:S01]  /*1404d0*/  IMAD.X R80, R81, 0x1, R2, P0 ;  /* 0x0000000151507824 */ /* 0x000fe200000e0602 */
[----:B----4-:R-:W-:-:S05]  /*1404e0*/  IADD3 R106, P1, R78, R247, RZ ;  /* 0x000000f74e6a7210 */ /* 0x010fca0007f3e0ff */
[----:B------:R-:W-:Y:S01]  /*1404f0*/  STL [R1+0x3390], R106 ;  /* 0x0033906a01007387 */ /* 0x000fe20000100800 */
[----:B------:R-:W-:Y:S01]  /*140500*/  IADD3 R105, P2, R74, R247, RZ ;  /* 0x000000f74a697210 */ /* 0x000fe20007f5e0ff */
[----:B------:R-:W-:-:S04]  /*140510*/  IMAD.X R78, R79, 0x1, R2, P1 ;  /* 0x000000014f4e7824 */ /* 0x000fc800008e0602 */
[----:B------:R-:W-:Y:S04]  /*140520*/  STL [R1+0x3398], R105 ;  /* 0x0033986901007387 */ /* 0x000fe80000100800 */
[----:B------:R-:W3:Y:S01]  /*140530*/  LDL.LU R108, [R1+0xb20] ;  /* 0x000b2000016c7983 */ /* 0x000ee20000300800 */
[----:B------:R-:W-:Y:S02]  /*140540*/  IADD3.X R74, R75, R2, RZ, P2, !PT ;  /* 0x000000024b4a7210 */ /* 0x000fe400017fe4ff */
[----:B--2---:R-:W-:-:S05]  /*140550*/  IADD3 R104, P3, R72, R247, RZ ;  /* 0x000000f748687210 */ /* 0x004fca0007f7e0ff */
[----:B------:R-:W-:Y:S04]  /*140560*/  STL [R1+0x352c], R104 ;  /* 0x00352c6801007387 */ /* 0x000fe80000100800 */
[----:B------:R1:W-:Y:S04]  /*140570*/  STL [R1+0x3384], R80 ;  /* 0x0033845001007387 */ /* 0x0003e80000100800 */
[----:B------:R-:W3:Y:S04]  /*140580*/  LDL.LU R109, [R1+0xb24] ;  /* 0x000b2400016d7983 */ /* 0x000ee80000300800 */
[----:B------:R-:W2:Y:S04]  /*140590*/  LDL.LU R110, [R1+0xb28] ;  /* 0x000b2800016e7983 */ /* 0x000ea80000300800 */
[----:B------:R-:W2:Y:S04]  /*1405a0*/  LDL.LU R111, [R1+0xb2c] ;  /* 0x000b2c00016f7983 */ /* 0x000ea80000300800 */
[----:B-1----:R-:W4:Y:S04]  /*1405b0*/  LDL.LU.64 R80, [R1+0x4ae0] ;  /* 0x004ae00001507983 */ /* 0x002f280000300a00 */
[----:B------:R1:W-:Y:S01]  /*1405c0*/  STL [R1+0x338c], R78 ;  /* 0x00338c4e01007387 */ /* 0x0003e20000100800 */
[----:B------:R-:W-:-:S03]  /*1405d0*/  IMAD.X R104, R73, 0x1, R2, P3 ;  /* 0x0000000149687824 */ /* 0x000fc600018e0602 */
[----:B-1----:R-:W3:Y:S04]  /*1405e0*/  LDL.LU.64 R78, [R1+0x4ad8] ;  /* 0x004ad800014e7983 */ /* 0x002ee80000300a00 */
[----:B------:R1:W-:Y:S04]  /*1405f0*/  STL [R1+0x3394], R74 ;  /* 0x0033944a01007387 */ /* 0x0003e80000100800 */
[----:B------:R-:W2:Y:S04]  /*140600*/  LDL.LU.64 R72, [R1+0x4ad0] ;  /* 0x004ad00001487983 */ /* 0x000ea80000300a00 */
[----:B-1----:R-:W2:Y:S01]  /*140610*/  LDL.LU.64 R74, [R1+0x4260] ;  /* 0x00426000014a7983 */ /* 0x002ea20000300a00 */
[----:B------:R-:W-:Y:S03]  /*140620*/  HMMA.1688.F32.TF32 R36, R56, R88, R36 ;  /* 0x000000583824723c */ /* 0x000fe60000081024 */
[----:B------:R1:W-:Y:S04]  /*140630*/  STL [R1+0x3528], R104 ;  /* 0x0035286801007387 */ /* 0x0003e80000100800 */
[----:B------:R-:W-:-:S02]  /*140640*/  IADD3 R88, P0, R102, R247, RZ ;  /* 0x000000f766587210 */ /* 0x000fc40007f1e0ff */
[-C--:B------:R-:W-:Y:S02]  /*140650*/  IADD3 R89, P2, R94, R247.reuse, RZ ;  /* 0x000000f75e597210 */ /* 0x080fe40007f5e0ff */
[----:B-1----:R-:W-:Y:S01]  /*140660*/  IADD3 R104, P1, R98, R247, RZ ;  /* 0x000000f762687210 */ /* 0x002fe20007f3e0ff */
[----:B------:R1:W-:Y:S01]  /*140670*/  STL [R1+0x3510], R88 ;  /* 0x0035105801007387 */ /* 0x0003e20000100800 */
[----:B------:R-:W-:-:S03]  /*140680*/  IMAD.X R102, R103, 0x1, R2, P0 ;  /* 0x0000000167667824 */ /* 0x000fc600000e0602 */
[----:B------:R-:W-:Y:S04]  /*140690*/  STL [R1+0x3518], R104 ;  /* 0x0035186801007387 */ /* 0x000fe80000100800 */
[----:B------:R1:W-:Y:S02]  /*1406a0*/  STL [R1+0x3520], R89 ;  /* 0x0035205901007387 */ /* 0x0003e40000100800 */
[----:B-1----:R-:W-:Y:S01]  /*1406b0*/  IADD3 R88, P3, R84, R247, RZ ;  /* 0x000000f754587210 */ /* 0x002fe20007f7e0ff */
[----:B------:R-:W-:-:S04]  /*1406c0*/  IMAD.X R89, R99, 0x1, R2, P1 ;  /* 0x0000000163597824 */ /* 0x000fc800008e0602 */
[----:B------:R1:W-:Y:S04]  /*1406d0*/  STL [R1+0xb74], R88 ;  /* 0x000b745801007387 */ /* 0x0003e80000100800 */
[----:B------:R1:W-:Y:S01]  /*1406e0*/  STL [R1+0x350c], R102 ;  /* 0x00350c6601007387 */ /* 0x0003e20000100800 */
[----:B------:R-:W-:Y:S01]  /*1406f0*/  IMAD.X R84, R85, 0x1, R2, P3 ;  /* 0x0000000155547824 */ /* 0x000fe200018e0602 */
[----:B-1----:R-:W-:Y:S02]  /*140700*/  IADD3.X R88, R95, R2, RZ, P2, !PT ;  /* 0x000000025f587210 */ /* 0x002fe400017fe4ff */
[----:B------:R-:W2:Y:S04]  /*140710*/  LDL.LU.64 R102, [R1+0x4290] ;  /* 0x0042900001667983 */ /* 0x000ea80000300a00 */
[----:B------:R-:W-:Y:S04]  /*140720*/  STL [R1+0x3514], R89 ;  /* 0x0035145901007387 */ /* 0x000fe80000100800 */
[----:B------:R1:W-:Y:S04]  /*140730*/  STL [R1+0x351c], R88 ;  /* 0x00351c5801007387 */ /* 0x0003e80000100800 */
[----:B------:R-:W2:Y:S04]  /*140740*/  LDL.LU.64 R98, [R1+0x4288] ;  /* 0x0042880001627983 */ /* 0x000ea80000300a00 */
[----:B------:R-:W2:Y:S04]  /*140750*/  LDL.LU.64 R94, [R1+0x4280] ;  /* 0x00428000015e7983 */ /* 0x000ea80000300a00 */
[----:B------:R4:W-:Y:S04]  /*140760*/  STL [R1+0xb70], R84 ;  /* 0x000b705401007387 */ /* 0x0009e80000100800 */
[----:B-1----:R-:W2:Y:S01]  /*140770*/  LDL.LU.64 R88, [R1+0x4108] ;  /* 0x0041080001587983 */ /* 0x002ea20000300a00 */
[----:B----4-:R-:W-:-:S05]  /*140780*/  IADD3 R84, P0, R80, R247, RZ ;  /* 0x000000f750547210 */ /* 0x010fca0007f1e0ff */
[----:B------:R1:W-:Y:S01]  /*140790*/  STL [R1+0xb44], R84 ;  /* 0x000b445401007387 */ /* 0x0003e20000100800 */
[----:B------:R-:W-:Y:S01]  /*1407a0*/  IMAD.X R80, R81, 0x1, R2, P0 ;  /* 0x0000000151507824 */ /* 0x000fe200000e0602 */
[-C--:B---3--:R-:W-:Y:S02]  /*1407b0*/  IADD3 R104, P1, R78, R247.reuse, RZ ;  /* 0x000000f74e687210 */ /* 0x088fe40007f3e0ff */
[----:B--2---:R-:W-:-:S03]  /*1407c0*/  IADD3 R85, P2, R72, R247, RZ ;  /* 0x000000f748557210 */ /* 0x004fc60007f5e0ff */
[----:B------:R-:W-:Y:S01]  /*1407d0*/  STL [R1+0xb54], R104 ;  /* 0x000b546801007387 */ /* 0x000fe20000100800 */
[----:B------:R-:W-:-:S03]  /*1407e0*/  IMAD.X R78, R79, 0x1, R2, P1 ;  /* 0x000000014f4e7824 */ /* 0x000fc600008e0602 */
[----:B------:R-:W-:Y:S01]  /*1407f0*/  STL [R1+0xb64], R85 ;  /* 0x000b645501007387 */ /* 0x000fe20000100800 */
[----:B-1----:R-:W-:Y:S02]  /*140800*/  IADD3 R84, P3, R74, R247, RZ ;  /* 0x000000f74a547210 */ /* 0x002fe40007f7e0ff */
[----:B------:R-:W-:-:S03]  /*140810*/  IADD3.X R73, R73, R2, RZ, P2, !PT ;  /* 0x0000000249497210 */ /* 0x000fc600017fe4ff */
[----:B------:R1:W-:Y:S04]  /*140820*/  STL [R1+0x2bcc], R84 ;  /* 0x002bcc5401007387 */ /* 0x0003e80000100800 */
[----:B------:R-:W-:Y:S01]  /*140830*/  STL [R1+0xb40], R80 ;  /* 0x000b405001007387 */ /* 0x000fe20000100800 */
[----:B------:R-:W-:-:S03]  /*140840*/  IMAD.X R74, R75, 0x1, R2, P3 ;  /* 0x000000014b4a7824 */ /* 0x000fc600018e0602 */
[----:B-1----:R-:W2:Y:S04]  /*140850*/  LDL.LU.64 R84, [R1+0x4120] ;  /* 0x0041200001547983 */ /* 0x002ea80000300a00 */
[----:B------:R-:W-:Y:S04]  /*140860*/  STL [R1+0xb50], R78 ;  /* 0x000b504e01007387 */ /* 0x000fe80000100800 */
[----:B------:R-:W3:Y:S04]  /*140870*/  LDL.LU R72, [R1+0xb10] ;  /* 0x000b100001487983 */ /* 0x000ee80000300800 */
[----:B------:R1:W-:Y:S04]  /*140880*/  STL [R1+0xb60], R73 ;  /* 0x000b604901007387 */ /* 0x0003e80000100800 */
[----:B-1----:R-:W3:Y:S04]  /*140890*/  LDL.LU R73, [R1+0xb14] ;  /* 0x000b140001497983 */ /* 0x002ee80000300800 */
[----:B------:R-:W4:Y:S04]  /*1408a0*/  LDL.LU.64 R80, [R1+0x4118] ;  /* 0x0041180001507983 */ /* 0x000f280000300a00 */
[----:B------:R-:W3:Y:S04]  /*1408b0*/  LDL.LU.64 R78, [R1+0x4110] ;  /* 0x00411000014e7983 */ /* 0x000ee80000300a00 */
[----:B------:R1:W-:Y:S04]  /*1408c0*/  STL [R1+0x2bc8], R74 ;  /* 0x002bc84a01007387 */ /* 0x0003e80000100800 */
[----:B-1----:R-:W3:Y:S01]  /*1408d0*/  LDL.LU.64 R74, [R1+0x3fb8] ;  /* 0x003fb800014a7983 */ /* 0x002ee20000300a00 */
[----:B------:R-:W-:-:S02]  /*1408e0*/  IADD3 R104, P0, R102, R247, RZ ;  /* 0x000000f766687210 */ /* 0x000fc40007f1e0ff */
[-C--:B------:R-:W-:Y:S02]  /*1408f0*/  IADD3 R106, P1, R98, R247.reuse, RZ ;  /* 0x000000f7626a7210 */ /* 0x080fe40007f3e0ff */
[----:B------:R-:W-:Y:S01]  /*140900*/  IADD3 R105, P2, R94, R247, RZ ;  /* 0x000000f75e697210 */ /* 0x000fe20007f5e0ff */
[----:B------:R1:W-:Y:S01]  /*140910*/  STL [R1+0x2b64], R104 ;  /* 0x002b646801007387 */ /* 0x0003e20000100800 */
[----:B------:R-:W-:-:S03]  /*140920*/  IMAD.X R102, R103, 0x1, R2, P0 ;  /* 0x0000000167667824 */ /* 0x000fc600000e0602 */
[----:B------:R-:W-:Y:S01]  /*140930*/  STL [R1+0x2b6c], R106 ;  /* 0x002b6c6a01007387 */ /* 0x000fe20000100800 */
[----:B------:R-:W-:Y:S01]  /*140940*/  IMAD.X R98, R99, 0x1, R2, P1 ;  /* 0x0000000163627824 */ /* 0x000fe200008e0602 */
[----:B------:R-:W-:Y:S02]  /*140950*/  IADD3.X R94, R95, R2, RZ, P2, !PT ;  /* 0x000000025f5e7210 */ /* 0x000fe400017fe4ff */
[----:B------:R-:W-:Y:S01]  /*140960*/  STL [R1+0x2b84], R105 ;  /* 0x002b846901007387 */ /* 0x000fe20000100800 */
[----:B-1----:R-:W-:-:S05]  /*140970*/  IADD3 R104, P3, R88, R247, RZ ;  /* 0x000000f758687210 */ /* 0x002fca0007f7e0ff */
[----:B------:R-:W-:Y:S01]  /*140980*/  IMAD.X R89, R89, 0x1, R2, P3 ;  /* 0x0000000159597824 */ /* 0x000fe200018e0602 */
[----:B------:R1:W-:Y:S04]  /*140990*/  STL [R1+0x3120], R104 ;  /* 0x0031206801007387 */ /* 0x0003e80000100800 */
[----:B------:R-:W-:Y:S04]  /*1409a0*/  STL [R1+0x2b60], R102 ;  /* 0x002b606601007387 */ /* 0x000fe80000100800 */
[----:B------:R-:W-:Y:S04]  /*1409b0*/  STL [R1+0x2b68], R98 ;  /* 0x002b686201007387 */ /* 0x000fe80000100800 */
[----:B------:R4:W-:Y:S04]  /*1409c0*/  STL [R1+0x2b80], R94 ;  /* 0x002b805e01007387 */ /* 0x0009e80000100800 */
[----:B------:R3:W-:Y:S04]  /*1409d0*/  STL [R1+0x311c], R89 ;  /* 0x00311c5901007387 */ /* 0x0007e80000100800 */
[----:B-1----:R-:W3:Y:S01]  /*1409e0*/  LDL.LU R104, [R1+0xb00] ;  /* 0x000b000001687983 */ /* 0x002ee20000300800 */
[----:B--2---:R-:W-:-:S05]  /*1409f0*/  IADD3 R88, P0, R84, R247, RZ ;  /* 0x000000f754587210 */ /* 0x004fca0007f1e0ff */
[----:B------:R1:W-:Y:S04]  /*140a00*/  STL [R1+0x30cc], R88 ;  /* 0x0030cc5801007387 */ /* 0x0003e80000100800 */
[----:B------:R-:W2:Y:S04]  /*140a10*/  LDL.LU R105, [R1+0xb04] ;  /* 0x000b040001697983 */ /* 0x000ea80000300800 */
[----:B------:R-:W2:Y:S04]  /*140a20*/  LDL.LU R106, [R1+0xb08] ;  /* 0x000b0800016a7983 */ /* 0x000ea80000300800 */
[----:B------:R-:W2:Y:S01]  /*140a30*/  LDL.LU R107, [R1+0xb0c] ;  /* 0x000b0c00016b7983 */ /* 0x000ea20000300800 */
[----:B----4-:R-:W-:-:S02]  /*140a40*/  IADD3 R94, P1, R80, R247, RZ ;  /* 0x000000f7505e7210 */ /* 0x010fc40007f3e0ff */
[----:B---3--:R-:W-:-:S03]  /*140a50*/  IADD3 R89, P2, R78, R247, RZ ;  /* 0x000000f74e597210 */ /* 0x008fc60007f5e0ff */
[----:B------:R3:W-:Y:S04]  /*140a60*/  STL [R1+0x30d4], R94 ;  /* 0x0030d45e01007387 */ /* 0x0007e80000100800 */
[----:B------:R-:W4:Y:S04]  /*140a70*/  LDL.LU.64 R98, [R1+0x3fd0] ;  /* 0x003fd00001627983 */ /* 0x000f280000300a00 */
[----:B------:R-:W-:Y:S01]  /*140a80*/  STL [R1+0x30dc], R89 ;  /* 0x0030dc5901007387 */ /* 0x000fe20000100800 */
[----:B-1----:R-:W-:-:S03]  /*140a90*/  IADD3 R88, P3, R74, R247, RZ ;  /* 0x000000f74a587210 */ /* 0x002fc60007f7e0ff */
[----:B---3--:R-:W3:Y:S04]  /*140aa0*/  LDL.LU.64 R94, [R1+0x3fc8] ;  /* 0x003fc800015e7983 */ /* 0x008ee80000300a00 */
[----:B------:R1:W-:Y:S04]  /*140ab0*/  STL [R1+0x32fc], R88 ;  /* 0x0032fc5801007387 */ /* 0x0003e80000100800 */
[----:B-1----:R-:W2:Y:S01]  /*140ac0*/  LDL.LU.64 R88, [R1+0x3fc0] ;  /* 0x003fc00001587983 */ /* 0x002ea20000300a00 */
[--C-:B------:R-:W-:Y:S02]  /*140ad0*/  IMAD.X R84, R85, 0x1, R2.reuse, P0 ;  /* 0x0000000155547824 */ /* 0x100fe400000e0602 */
[----:B------:R-:W-:Y:S01]  /*140ae0*/  IMAD.X R80, R81, 0x1, R2, P1 ;  /* 0x0000000151507824 */ /* 0x000fe200008e0602 */
[----:B------:R-:W-:-:S02]  /*140af0*/  IADD3.X R78, R79, R2, RZ, P2, !PT ;  /* 0x000000024f4e7210 */ /* 0x000fc400017fe4ff */
[----:B------:R1:W-:Y:S04]  /*140b00*/  STL [R1+0x30c8], R84 ;  /* 0x0030c85401007387 */ /* 0x0003e80000100800 */
[----:B------:R-:W2:Y:S04]  /*140b10*/  LDL.LU R224, [R1+0xaf0] ;  /* 0x000af00001e07983 */ /* 0x000ea80000300800 */
[----:B------:R1:W-:Y:S04]  /*140b20*/  STL [R1+0x30d0], R80 ;  /* 0x0030d05001007387 */ /* 0x0003e80000100800 */
[----:B------:R-:W2:Y:S01]  /*140b30*/  LDL.LU R225, [R1+0xaf4] ;  /* 0x000af40001e17983 */ /* 0x000ea20000300800 */
[----:B------:R-:W-:-:S03]  /*140b40*/  IMAD.X R74, R75, 0x1, R2, P3 ;  /* 0x000000014b4a7824 */ /* 0x000fc600018e0602 */
[----:B------:R-:W2:Y:S04]  /*140b50*/  LDL.LU R226, [R1+0xaf8] ;  /* 0x000af80001e27983 */ /* 0x000ea80000300800 */
[----:B------:R-:W2:Y:S01]  /*140b60*/  LDL.LU R227, [R1+0xafc] ;  /* 0x000afc0001e37983 */ /* 0x000ea20000300800 */
[C---:B------:R-:W-:Y:S03]  /*140b70*/  HMMA.1688.F32.TF32 R48, R56.reuse, R108, R48 ;  /* 0x0000006c3830723c */ /* 0x040fe60000081030 */
[----:B------:R1:W-:Y:S04]  /*140b80*/  STL [R1+0x30d8], R78 ;  /* 0x0030d84e01007387 */ /* 0x0003e80000100800 */
[----:B------:R-:W2:Y:S04]  /*140b90*/  LDL.LU.64 R108, [R1+0x3ee8] ;  /* 0x003ee800016c7983 */ /* 0x000ea80000300a00 */
[----:B------:R-:W-:Y:S01]  /*140ba0*/  STL [R1+0x32f8], R74 ;  /* 0x0032f84a01007387 */ /* 0x000fe20000100800 */
[C---:B------:R-:W-:Y:S03]  /*140bb0*/  HMMA.1688.F32.TF32 R52, R56.reuse, R72, R52 ;  /* 0x000000483834723c */ /* 0x040fe60000081034 */
[----:B-1----:R-:W2:Y:S04]  /*140bc0*/  LDL.LU.64 R84, [R1+0x3ee0] ;  /* 0x003ee00001547983 */ /* 0x002ea80000300a00 */
[----:B------:R-:W2:Y:S01]  /*140bd0*/  LDL.LU.64 R80, [R1+0x3ed8] ;  /* 0x003ed80001507983 */ /* 0x000ea20000300a00 */
[----:B------:R-:W-:Y:S01]  /*140be0*/  IMAD.MOV.U32 R236, RZ, RZ, R114 ;  /* 0x000000ffffec7224 */ /* 0x000fe200078e0072 */
[C---:B------:R-:W-:Y:S06]  /*140bf0*/  HMMA.1688.F32.TF32 R4, R56.reuse, R136, R4 ;  /* 0x000000883804723c */ /* 0x040fec0000081004 */
[C---:B------:R-:W-:Y:S06]  /*140c00*/  HMMA.1688.F32.TF32 R16, R56.reuse, R132, R16 ;  /* 0x000000843810723c */ /* 0x040fec0000081010 */
[C---:B------:R-:W-:Y:S01]  /*140c10*/  HMMA.1688.F32.TF32 R24, R56.reuse, R128, R24 ;  /* 0x000000803818723c */ /* 0x040fe20000081018 */
[----:B------:R-:W2:Y:S04]  /*140c20*/  LDL.LU.64 R78, [R1+0x3ed0] ;  /* 0x003ed000014e7983 */ /* 0x000ea80000300a00 */
[----:B------:R-:W2:Y:S01]  /*140c30*/  LDL.LU R220, [R1+0xae0] ;  /* 0x000ae00001dc7983 */ /* 0x000ea20000300800 */
[C---:B------:R-:W-:Y:S06]  /*140c40*/  HMMA.1688.F32.TF32 R28, R56.reuse, R204, R28 ;  /* 0x000000cc381c723c */ /* 0x040fec000008101c */
[C---:B------:R-:W-:Y:S06]  /*140c50*/  HMMA.1688.F32.TF32 R32, R56.reuse, R124, R32 ;  /* 0x0000007c3820723c */ /* 0x040fec0000081020 */
[C---:B------:R-:W-:Y:S06]  /*140c60*/  HMMA.1688.F32.TF32 R40, R56.reuse, R120, R40 ;  /* 0x000000783828723c */ /* 0x040fec0000081028 */
[----:B------:R-:W-:Y:S01]  /*140c70*/  HMMA.1688.F32.TF32 R44, R56, R116, R44 ;  /* 0x00000074382c723c */ /* 0x000fe2000008102c */
[----:B------:R-:W-:Y:S04]  /*140c80*/  LDS R74, [R244+UR10+0x36780] ;  /* 0x0367800af44a7984 */ /* 0x000fe80008000800 */
[----:B------:R-:W-:Y:S01]  /*140c90*/  LDS R75, [R245+UR10+0x36780] ;  /* 0x0367800af54b7984 */ /* 0x000fe20008000800 */
[----:B----4-:R-:W-:-:S05]  /*140ca0*/  IADD3 R73, P0, R98, R247, RZ ;  /* 0x000000f762497210 */ /* 0x010fca0007f1e0ff */
[----:B------:R-:W-:Y:S01]  /*140cb0*/  STL [R1+0x32bc], R73 ;  /* 0x0032bc4901007387 */ /* 0x000fe20000100800 */
[-C--:B---3--:R-:W-:Y:S01]  /*140cc0*/  IADD3 R72, P1, R94, R247.reuse, RZ ;  /* 0x000000f75e487210 */ /* 0x088fe20007f3e0ff */
[--C-:B------:R-:W-:Y:S01]  /*140cd0*/  IMAD.X R98, R99, 0x1, R2.reuse, P0 ;  /* 0x0000000163627824 */ /* 0x100fe200000e0602 */
[----:B--2---:R-:W-:Y:S01]  /*140ce0*/  HMMA.1688.F32.TF32 R60, R56, R104, R60 ;  /* 0x00000068383c723c */ /* 0x004fe2000008103c */
[----:B------:R-:W-:Y:S04]  /*140cf0*/  LDS R73, [R245+UR10+0x34780] ;  /* 0x0347800af5497984 */ /* 0x000fe80008000800 */
[----:B------:R1:W-:Y:S04]  /*140d00*/  STL [R1+0x32c4], R72 ;  /* 0x0032c44801007387 */ /* 0x0003e80000100800 */
[----:B------:R-:W2:Y:S04]  /*140d10*/  LDL.LU R221, [R1+0xae4] ;  /* 0x000ae40001dd7983 */ /* 0x000ea80000300800 */
[----:B------:R-:W3:Y:S04]  /*140d20*/  LDL.LU R222, [R1+0xae8] ;  /* 0x000ae80001de7983 */ /* 0x000ee80000300800 */
[----:B------:R-:W3:Y:S04]  /*140d30*/  LDL.LU R223, [R1+0xaec] ;  /* 0x000aec0001df7983 */ /* 0x000ee80000300800 */
[----:B------:R-:W4:Y:S01]  /*140d40*/  LDL.LU R216, [R1+0xad0] ;  /* 0x000ad00001d87983 */ /* 0x000f220000300800 */
[----:B-1----:R-:W-:Y:S01]  /*140d50*/  IADD3 R72, P2, R88, R247, RZ ;  /* 0x000000f758487210 */ /* 0x002fe20007f5e0ff */
[----:B------:R-:W-:-:S04]  /*140d60*/  IMAD.X R94, R95, 0x1, R2, P1 ;  /* 0x000000015f5e7824 */ /* 0x000fc800008e0602 */
[----:B------:R-:W-:Y:S04]  /*140d70*/  STL [R1+0x32cc], R72 ;  /* 0x0032cc4801007387 */ /* 0x000fe80000100800 */
[----:B------:R-:W4:Y:S04]  /*140d80*/  LDL.LU R217, [R1+0xad4] ;  /* 0x000ad40001d97983 */ /* 0x000f280000300800 */
[----:B------:R-:W3:Y:S04]  /*140d90*/  LDL.LU R218, [R1+0xad8] ;  /* 0x000ad80001da7983 */ /* 0x000ee80000300800 */
[----:B------:R-:W3:Y:S01]  /*140da0*/  LDL.LU R219, [R1+0xadc] ;  /* 0x000adc0001db7983 */ /* 0x000ee20000300800 */
[----:B------:R-:W-:-:S03]  /*140db0*/  IADD3.X R88, R89, R2, RZ, P2, !PT ;  /* 0x0000000259587210 */ /* 0x000fc600017fe4ff */
[----:B------:R1:W-:Y:S04]  /*140dc0*/  STL [R1+0x32b8], R98 ;  /* 0x0032b86201007387 */ /* 0x0003e80000100800 */
[----:B------:R-:W2:Y:S04]  /*140dd0*/  LDL.LU.64 R102, [R1+0x4b00] ;  /* 0x004b000001667983 */ /* 0x000ea80000300a00 */
[----:B------:R1:W-:Y:S01]  /*140de0*/  STL [R1+0x32c0], R94 ;  /* 0x0032c05e01007387 */ /* 0x0003e20000100800 */
[-C--:B------:R-:W-:Y:S01]  /*140df0*/  IADD3 R105, P0, R108, R247.reuse, RZ ;  /* 0x000000f76c697210 */ /* 0x080fe20007f1e0ff */
[----:B------:R-:W-:Y:S01]  /*140e00*/  HMMA.1688.F32.TF32 R64, R56, R224, R64 ;  /* 0x000000e03840723c */ /* 0x000fe20000081040 */
[-C--:B------:R-:W-:Y:S01]  /*140e10*/  IADD3 R104, P1, R84, R247.reuse, RZ ;  /* 0x000000f754687210 */ /* 0x080fe20007f3e0ff */
[----:B------:R-:W3:Y:S04]  /*140e20*/  LDS R72, [R244+UR10+0x34780] ;  /* 0x0347800af4487984 */ /* 0x000ee80008000800 */
[----:B-1----:R-:W4:Y:S04]  /*140e30*/  LDL.LU.64 R98, [R1+0x4af8] ;  /* 0x004af80001627983 */ /* 0x002f280000300a00 */
[----:B------:R1:W-:Y:S04]  /*140e40*/  STL [R1+0x32c8], R88 ;  /* 0x0032c85801007387 */ /* 0x0003e80000100800 */
[----:B------:R-:W3:Y:S04]  /*140e50*/  LDL.LU.64 R94, [R1+0x4af0] ;  /* 0x004af000015e7983 */ /* 0x000ee80000300a00 */
[----:B-1----:R-:W3:Y:S01]  /*140e60*/  LDL.LU.64 R88, [R1+0x4ae8] ;  /* 0x004ae80001587983 */ /* 0x002ee20000300a00 */
[----:B------:R-:W-:-:S03]  /*140e70*/  IADD3 R114, P2, R80, R247, RZ ;  /* 0x000000f750727210 */ /* 0x000fc60007f5e0ff */
[----:B------:R1:W-:Y:S04]  /*140e80*/  STL [R1+0x33d8], R105 ;  /* 0x0033d86901007387 */ /* 0x0003e80000100800 */
[----:B------:R1:W-:Y:S01]  /*140e90*/  STL [R1+0x33e0], R104 ;  /* 0x0033e06801007387 */ /* 0x0003e20000100800 */
[----:B------:R-:W-:-:S03]  /*140ea0*/  IMAD.X R84, R85, 0x1, R2, P1 ;  /* 0x0000000155547824 */ /* 0x000fc600008e0602 */
[----:B------:R-:W-:Y:S01]  /*140eb0*/  STL [R1+0x33e8], R114 ;  /* 0x0033e87201007387 */ /* 0x000fe20000100800 */
[--C-:B------:R-:W-:Y:S01]  /*140ec0*/  IMAD.X R80, R81, 0x1, R2.reuse, P2 ;  /* 0x0000000151507824 */ /* 0x100fe200010e0602 */
[----:B-1----:R-:W-:Y:S01]  /*140ed0*/  IADD3 R105, P3, R78, R247, RZ ;  /* 0x000000f74e697210 */ /* 0x002fe20007f7e0ff */
[----:B------:R-:W-:-:S04]  /*140ee0*/  IMAD.X R104, R109, 0x1, R2, P0 ;  /* 0x000000016d687824 */ /* 0x000fc800000e0602 */
[----:B------:R-:W-:Y:S04]  /*140ef0*/  STL [R1+0x33f0], R105 ;  /* 0x0033f06901007387 */ /* 0x000fe80000100800 */
[----:B------:R1:W-:Y:S01]  /*140f00*/  STL [R1+0x33d4], R104 ;  /* 0x0033d46801007387 */ /* 0x0003e20000100800 */
[----:B------:R-:W-:-:S03]  /*140f10*/  IADD3.X R78, R79, R2, RZ, P3, !PT ;  /* 0x000000024f4e7210 */ /* 0x000fc60001ffe4ff */
[----:B------:R1:W-:Y:S04]  /*140f20*/  STL [R1+0x33dc], R84 ;  /* 0x0033dc5401007387 */ /* 0x0003e80000100800 */
[----:B-1----:R-:W3:Y:S04]  /*140f30*/  LDL.LU.64 R104, [R1+0x42f0] ;  /* 0x0042f00001687983 */ /* 0x002ee80000300a00 */
[----:B------:R1:W-:Y:S04]  /*140f40*/  STL [R1+0x33e4], R80 ;  /* 0x0033e45001007387 */ /* 0x0003e80000100800 */
[----:B------:R-:W3:Y:S04]  /*140f50*/  LDL.LU.64 R84, [R1+0x42e8] ;  /* 0x0042e80001547983 */ /* 0x000ee80000300a00 */
[----:B------:R1:W-:Y:S04]  /*140f60*/  STL [R1+0x33ec], R78 ;  /* 0x0033ec4e01007387 */ /* 0x0003e80000100800 */
[----:B-1----:R-:W3:Y:S04]  /*140f70*/  LDL.LU.64 R80, [R1+0x42e0] ;  /* 0x0042e00001507983 */ /* 0x002ee80000300a00 */
[----:B------:R-:W3:Y:S01]  /*140f80*/  LDL.LU.64 R78, [R1+0x42d8] ;  /* 0x0042d800014e7983 */ /* 0x000ee20000300a00 */
[----:B--2---:R-:W-:-:S05]  /*140f90*/  IADD3 R108, P0, R102, R247, RZ ;  /* 0x000000f7666c7210 */ /* 0x004fca0007f1e0ff */
[----:B------:R1:W-:Y:S01]  /*140fa0*/  STL [R1+0x9cc], R108 ;  /* 0x0009cc6c01007387 */ /* 0x0003e20000100800 */
[----:B------:R-:W-:Y:S01]  /*140fb0*/  IMAD.X R102, R103, 0x1, R2, P0 ;  /* 0x0000000167667824 */ /* 0x000fe200000e0602 */
[-C--:B----4-:R-:W-:Y:S02]  /*140fc0*/  IADD3 R114, P1, R98, R247.reuse, RZ ;  /* 0x000000f762727210 */ /* 0x090fe40007f3e0ff */
[----:B---3--:R-:W-:-:S03]  /*140fd0*/  IADD3 R109, P2, R94, R247, RZ ;  /* 0x000000f75e6d7210 */ /* 0x008fc60007f5e0ff */
[----:B------:R-:W-:Y:S04]  /*140fe0*/  STL [R1+0x9ec], R114 ;  /* 0x0009ec7201007387 */ /* 0x000fe80000100800 */
[----:B------:R-:W-:Y:S01]  /*140ff0*/  STL [R1+0xa0c], R109 ;  /* 0x000a0c6d01007387 */ /* 0x000fe20000100800 */
[----:B-1----:R-:W-:-:S05]  /*141000*/  IADD3 R108, P3, R88, R247, RZ ;  /* 0x000000f7586c7210 */ /* 0x002fca0007f7e0ff */
[----:B------:R-:W-:Y:S04]  /*141010*/  STL [R1+0xa2c], R108 ;  /* 0x000a2c6c01007387 */ /* 0x000fe80000100800 */
[----:B------:R1:W-:Y:S04]  /*141020*/  STL [R1+0x9c8], R102 ;  /* 0x0009c86601007387 */ /* 0x0003e80000100800 */
[----:B-1----:R-:W2:Y:S01]  /*141030*/  LDL.LU.64 R102, [R1+0x4140] ;  /* 0x0041400001667983 */ /* 0x002ea20000300a00 */
[--C-:B------:R-:W-:Y:S02]  /*141040*/  IMAD.X R98, R99, 0x1, R2.reuse, P1 ;  /* 0x0000000163627824 */ /* 0x100fe400008e0602 */
[----:B------:R-:W-:Y:S01]  /*141050*/  IMAD.X R94, R95, 0x1, R2, P2 ;  /* 0x000000015f5e7824 */ /* 0x000fe200010e0602 */
[----:B------:R-:W-:-:S02]  /*141060*/  IADD3.X R88, R89, R2, RZ, P3, !PT ;  /* 0x0000000259587210 */ /* 0x000fc40001ffe4ff */
[----:B------:R1:W-:Y:S04]  /*141070*/  STL [R1+0x9e8], R98 ;  /* 0x0009e86201007387 */ /* 0x0003e80000100800 */
[----:B------:R3:W-:Y:S04]  /*141080*/  STL [R1+0xa08], R94 ;  /* 0x000a085e01007387 */ /* 0x0007e80000100800 */
[----:B-1----:R-:W4:Y:S04]  /*141090*/  LDL.LU.64 R98, [R1+0x4138] ;  /* 0x0041380001627983 */ /* 0x002f280000300a00 */
[----:B---3--:R-:W3:Y:S04]  /*1410a0*/  LDL.LU.64 R94, [R1+0x4130] ;  /* 0x00413000015e7983 */ /* 0x008ee80000300a00 */
[----:B------:R1:W-:Y:S01]  /*1410b0*/  STL [R1+0xa28], R88 ;  /* 0x000a285801007387 */ /* 0x0003e20000100800 */
[----:B------:R-:W-:-:S02]  /*1410c0*/  IADD3 R108, P0, R104, R247, RZ ;  /* 0x000000f7686c7210 */ /* 0x000fc40007f1e0ff */
[-C--:B------:R-:W-:Y:S01]  /*1410d0*/  IADD3 R114, P1, R84, R247.reuse, RZ ;  /* 0x000000f754727210 */ /* 0x080fe20007f3e0ff */
[----:B-1----:R-:W3:Y:S01]  /*1410e0*/  LDL.LU.64 R88, [R1+0x4128] ;  /* 0x0041280001587983 */ /* 0x002ee20000300a00 */
[----:B------:R-:W-:-:S03]  /*1410f0*/  IADD3 R109, P2, R80, R247, RZ ;  /* 0x000000f7506d7210 */ /* 0x000fc60007f5e0ff */
[----:B------:R1:W-:Y:S01]  /*141100*/  STL [R1+0xb84], R108 ;  /* 0x000b846c01007387 */ /* 0x0003e20000100800 */
[----:B------:R-:W-:-:S03]  /*141110*/  IMAD.X R105, R105, 0x1, R2, P0 ;  /* 0x0000000169697824 */ /* 0x000fc600000e0602 */
[----:B------:R-:W-:Y:S04]  /*141120*/  STL [R1+0xc8c], R114 ;  /* 0x000c8c7201007387 */ /* 0x000fe80000100800 */
[----:B------:R-:W-:Y:S01]  /*141130*/  STL [R1+0xc94], R109 ;  /* 0x000c946d01007387 */ /* 0x000fe20000100800 */
[--C-:B------:R-:W-:Y:S01]  /*141140*/  IMAD.X R104, R85, 0x1, R2.reuse, P1 ;  /* 0x0000000155687824 */ /* 0x100fe200008e0602 */
[----:B-1----:R-:W-:Y:S01]  /*141150*/  IADD3 R108, P3, R78, R247, RZ ;  /* 0x000000f74e6c7210 */ /* 0x002fe20007f7e0ff */
[----:B------:R-:W-:-:S04]  /*141160*/  IMAD.X R80, R81, 0x1, R2, P2 ;  /* 0x0000000151507824 */ /* 0x000fc800010e0602 */
[----:B------:R-:W-:Y:S04]  /*141170*/  STL [R1+0xc9c], R108 ;  /* 0x000c9c6c01007387 */ /* 0x000fe80000100800 */
[----:B------:R-:W-:Y:S04]  /*141180*/  STL [R1+0xb80], R105 ;  /* 0x000b806901007387 */ /* 0x000fe80000100800 */
[----:B------:R-:W3:Y:S01]  /*141190*/  LDL.LU.64 R84, [R1+0x4060] ;  /* 0x0040600001547983 */ /* 0x000ee20000300a00 */
[----:B------:R-:W-:Y:S01]  /*1411a0*/  IADD3.X R78, R79, R2, RZ, P3, !PT ;  /* 0x000000024f4e7210 */ /* 0x000fe20001ffe4ff */
[C---:B------:R-:W-:Y:S06]  /*1411b0*/  HMMA.1688.F32.TF32 R68, R56.reuse, R220, R68 ;  /* 0x000000dc3844723c */ /* 0x040fec0000081044 */
[----:B------:R-:W-:Y:S01]  /*1411c0*/  HMMA.1688.F32.TF32 R8, R56, R216, R8 ;  /* 0x000000d83808723c */ /* 0x000fe20000081008 */
[----:B------:R-:W-:Y:S04]  /*1411d0*/  STL [R1+0xc88], R104 ;  /* 0x000c886801007387 */ /* 0x000fe80000100800 */
[----:B------:R1:W-:Y:S04]  /*1411e0*/  STL [R1+0xc90], R80 ;  /* 0x000c905001007387 */ /* 0x0003e80000100800 */
[----:B------:R1:W-:Y:S04]  /*1411f0*/  STL [R1+0xc98], R78 ;  /* 0x000c984e01007387 */ /* 0x0003e80000100800 */
[----:B-1----:R-:W3:Y:S04]  /*141200*/  LDL.LU.64 R80, [R1+0x4058] ;  /* 0x0040580001507983 */ /* 0x002ee80000300a00 */
[----:B------:R-:W3:Y:S01]  /*141210*/  LDL.LU.64 R78, [R1+0x4050] ;  /* 0x00405000014e7983 */ /* 0x000ee20000300a00 */
[----:B--2---:R-:W-:-:S05]  /*141220*/  IADD3 R56, P0, R102, R247, RZ ;  /* 0x000000f766387210 */ /* 0x004fca0007f1e0ff */
[----:B------:R1:W-:Y:S04]  /*141230*/  STL [R1+0x2b8c], R56 ;  /* 0x002b8c3801007387 */ /* 0x0003e80000100800 */
[----:B-1----:R-:W2:Y:S01]  /*141240*/  LDL.LU.64 R56, [R1+0x4048] ;  /* 0x0040480001387983 */ /* 0x002ea20000300a00 */
[-C--:B----4-:R-:W-:Y:S02]  /*141250*/  IADD3 R104, P1, R98, R247.reuse, RZ ;  /* 0x000000f762687210 */ /* 0x090fe40007f3e0ff */
[-C--:B---3--:R-:W-:Y:S01]  /*141260*/  IADD3 R58, P2, R94, R247.reuse, RZ ;  /* 0x000000f75e3a7210 */ /* 0x088fe20007f5e0ff */
[--C-:B------:R-:W-:Y:S02]  /*141270*/  IMAD.X R102, R103, 0x1, R2.reuse, P0 ;  /* 0x0000000167667824 */ /* 0x100fe400000e0602 */
[----:B------:R-:W-:Y:S04]  /*141280*/  STL [R1+0x2b94], R104 ;  /* 0x002b946801007387 */ /* 0x000fe80000100800 */
[----:B------:R1:W-:Y:S01]  /*141290*/  STL [R1+0x2b9c], R58 ;  /* 0x002b9c3a01007387 */ /* 0x0003e20000100800 */
[----:B------:R-:W-:Y:S01]  /*1412a0*/  IADD3 R59, P3, R88, R247, RZ ;  /* 0x000000f7583b7210 */ /* 0x000fe20007f7e0ff */
[----:B-1----:R-:W-:-:S04]  /*1412b0*/  IMAD.X R58, R99, 0x1, R2, P1 ;  /* 0x00000001633a7824 */ /* 0x002fc800008e0602 */
[----:B------:R1:W-:Y:S04]  /*1412c0*/  STL [R1+0x2ba4], R59 ;  /* 0x002ba43b01007387 */ /* 0x0003e80000100800 */
[----:B------:R3:W-:Y:S01]  /*1412d0*/  STL [R1+0x2b88], R102 ;  /* 0x002b886601007387 */ /* 0x0007e20000100800 */
[----:B------:R-:W-:Y:S01]  /*1412e0*/  HMMA.1688.F32.TF32 R4, R72, R138, R4 ;  /* 0x0000008a4804723c */ /* 0x000fe20000081004 */
[----:B-1----:R-:W-:Y:S02]  /*1412f0*/  IMAD.X R59, R95, 0x1, R2, P2 ;  /* 0x000000015f3b7824 */ /* 0x002fe400010e0602 */
[----:B---3--:R-:W3:Y:S04]  /*141300*/  LDL.LU.64 R102, [R1+0x3f08] ;  /* 0x003f080001667983 */ /* 0x008ee80000300a00 */
[----:B------:R1:W-:Y:S04]  /*141310*/  STL [R1+0x2b90], R58 ;  /* 0x002b903a01007387 */ /* 0x0003e80000100800 */
[----:B------:R-:W-:Y:S04]  /*141320*/  STL [R1+0x2b98], R59 ;  /* 0x002b983b01007387 */ /* 0x000fe80000100800 */
[----:B------:R-:W4:Y:S01]  /*141330*/  LDL.LU.64 R138, [R1+0xa1f8] ;  /* 0x00a1f800018a7983 */ /* 0x000f220000300a00 */
[----:B-1----:R-:W-:-:S05]  /*141340*/  IADD3.X R58, R89, R2, RZ, P3, !PT ;  /* 0x00000002593a7210 */ /* 0x002fca0001ffe4ff */
[----:B------:R1:W-:Y:S04]  /*141350*/  STL [R1+0x2ba0], R58 ;  /* 0x002ba03a01007387 */ /* 0x0003e80000100800 */
[----:B------:R-:W4:Y:S04]  /*141360*/  LDL.LU.64 R136, [R1+0xa1f0] ;  /* 0x00a1f00001887983 */ /* 0x000f280000300a00 */
[----:B------:R-:W4:Y:S04]  /*141370*/  LDL.LU.64 R98, [R1+0x3f00] ;  /* 0x003f000001627983 */ /* 0x000f280000300a00 */
[----:B------:R-:W4:Y:S01]  /*141380*/  LDL.LU.64 R94, [R1+0x3ef8] ;  /* 0x003ef800015e7983 */ /* 0x000f220000300a00 */
[----:B-1----:R-:W-:-:S02]  /*141390*/  IADD3 R58, P0, R84, R247, RZ ;  /* 0x000000f7543a7210 */ /* 0x002fc40007f1e0ff */
[----:B------:R-:W-:-:S03]  /*1413a0*/  IADD3 R104, P1, R80, R247, RZ ;  /* 0x000000f750687210 */ /* 0x000fc60007f3e0ff */
[----:B------:R1:W-:Y:S01]  /*1413b0*/  STL [R1+0x315c], R58 ;  /* 0x00315c3a01007387 */ /* 0x0003e20000100800 */
[-C--:B------:R-:W-:Y:S01]  /*1413c0*/  IADD3 R89, P2, R78, R247.reuse, RZ ;  /* 0x000000f74e597210 */ /* 0x080fe20007f5e0ff */
[----:B------:R-:W-:Y:S02]  /*1413d0*/  IMAD.X R84, R85, 0x1, R2, P0 ;  /* 0x0000000155547824 */ /* 0x000fe400000e0602 */
[----:B-1----:R-:W4:Y:S04]  /*1413e0*/  LDL.LU.64 R58, [R1+0x3ef0] ;  /* 0x003ef000013a7983 */ /* 0x002f280000300a00 */
[----:B------:R-:W-:Y:S04]  /*1413f0*/  STL [R1+0x3164], R104 ;  /* 0x0031646801007387 */ /* 0x000fe80000100800 */
[----:B------:R-:W-:Y:S01]  /*141400*/  STL [R1+0x316c], R89 ;  /* 0x00316c5901007387 */ /* 0x000fe20000100800 */
[----:B--2---:R-:W-:-:S05]  /*141410*/  IADD3 R88, P3, R56, R247, RZ ;  /* 0x000000f738587210 */ /* 0x004fca0007f7e0ff */
[----:B------:R1:W-:Y:S04]  /*141420*/  STL [R1+0x3174], R88 ;  /* 0x0031745801007387 */ /* 0x0003e80000100800 */
[----:B------:R-:W-:Y:S04]  /*141430*/  STL [R1+0x3158], R84 ;  /* 0x0031585401007387 */ /* 0x000fe80000100800 */
[----:B-1----:R-:W2:Y:S01]  /*141440*/  LDL.LU.64 R88, [R1+0x4b40] ;  /* 0x004b400001587983 */ /* 0x002ea20000300a00 */
[--C-:B------:R-:W-:Y:S02]  /*141450*/  IMAD.X R80, R81, 0x1, R2.reuse, P1 ;  /* 0x0000000151507824 */ /* 0x100fe400008e0602 */
[----:B------:R-:W-:Y:S01]  /*141460*/  IMAD.X R78, R79, 0x1, R2, P2 ;  /* 0x000000014f4e7824 */ /* 0x000fe200010e0602 */
[----:B------:R-:W-:Y:S01]  /*141470*/  IADD3.X R56, R57, R2, RZ, P3, !PT ;  /* 0x0000000239387210 */ /* 0x000fe20001ffe4ff */
[----:B------:R-:W-:Y:S01]  /*141480*/  HMMA.1688.F32.TF32 R12, R72, R82, R12 ;  /* 0x00000052480c723c */ /* 0x000fe2000008100c */
[----:B------:R1:W-:Y:S04]  /*141490*/  STL [R1+0x3160], R80 ;  /* 0x0031605001007387 */ /* 0x0003e80000100800 */
[----:B------:R3:W-:Y:S04]  /*1414a0*/  STL [R1+0x3168], R78 ;  /* 0x0031684e01007387 */ /* 0x0007e80000100800 */
[----:B------:R-:W2:Y:S04]  /*1414b0*/  LDL.LU.64 R82, [R1+0xa1e8] ;  /* 0x00a1e80001527983 */ /* 0x000ea80000300a00 */
[----:B------:R3:W-:Y:S04]  /*1414c0*/  STL [R1+0x3170], R56 ;  /* 0x0031703801007387 */ /* 0x0007e80000100800 */
[----:B-1----:R-:W2:Y:S04]  /*1414d0*/  LDL.LU.64 R80, [R1+0xa1e0] ;  /* 0x00a1e00001507983 */ /* 0x002ea80000300a00 */
[----:B------:R-:W2:Y:S04]  /*1414e0*/  LDL.LU.64 R84, [R1+0x4b38] ;  /* 0x004b380001547983 */ /* 0x000ea80000300a00 */
[----:B---3--:R-:W3:Y:S01]  /*1414f0*/  LDL.LU.64 R78, [R1+0x4b30] ;  /* 0x004b3000014e7983 */ /* 0x008ee20000300a00 */
[----:B------:R-:W-:-:S05]  /*141500*/  IADD3 R56, P0, R102, R247, RZ ;  /* 0x000000f766387210 */ /* 0x000fca0007f1e0ff */
[----:B------:R1:W-:Y:S01]  /*141510*/  STL [R1+0x3304], R56 ;  /* 0x0033043801007387 */ /* 0x0003e20000100800 */
[----:B------:R-:W-:-:S03]  /*141520*/  IMAD.X R102, R103, 0x1, R2, P0 ;  /* 0x0000000167667824 */ /* 0x000fc600000e0602 */
[----:B-1----:R-:W3:Y:S01]  /*141530*/  LDL.LU.64 R56, [R1+0x4b28] ;  /* 0x004b280001387983 */ /* 0x002ee20000300a00 */
[-C--:B----4-:R-:W-:Y:S02]  /*141540*/  IADD3 R108, P1, R98, R247.reuse, RZ ;  /* 0x000000f7626c7210 */ /* 0x090fe40007f3e0ff */
[----:B------:R-:W-:-:S03]  /*141550*/  IADD3 R105, P2, R94, R247, RZ ;  /* 0x000000f75e697210 */ /* 0x000fc60007f5e0ff */
[----:B------:R-:W-:Y:S01]  /*141560*/  STL [R1+0x330c], R108 ;  /* 0x00330c6c01007387 */ /* 0x000fe20000100800 */
[----:B------:R-:W-:-:S03]  /*141570*/  IMAD.X R98, R99, 0x1, R2, P1 ;  /* 0x0000000163627824 */ /* 0x000fc600008e0602 */
[----:B------:R-:W-:Y:S01]  /*141580*/  STL [R1+0x3314], R105 ;  /* 0x0033146901007387 */ /* 0x000fe20000100800 */
[----:B------:R-:W-:Y:S01]  /*141590*/  IMAD.X R94, R95, 0x1, R2, P2 ;  /* 0x000000015f5e7824 */ /* 0x000fe200010e0602 */
[----:B------:R-:W-:Y:S01]  /*1415a0*/  HMMA.1688.F32.TF32 R16, R72, R134, R16 ;  /* 0x000000864810723c */ /* 0x000fe20000081010 */
[----:B------:R-:W-:-:S04]  /*1415b0*/  IADD3 R104, P3, R58, R247, RZ ;  /* 0x000000f73a687210 */ /* 0x000fc80007f7e0ff */
[----:B------:R-:W-:Y:S01]  /*1415c0*/  IADD3.X R58, R59, R2, RZ, P3, !PT ;  /* 0x000000023b3a7210 */ /* 0x000fe20001ffe4ff */
[----:B------:R1:W-:Y:S04]  /*1415d0*/  STL [R1+0x331c], R104 ;  /* 0x00331c6801007387 */ /* 0x0003e80000100800 */
[----:B------:R4:W-:Y:S04]  /*1415e0*/  STL [R1+0x3300], R102 ;  /* 0x0033006601007387 */ /* 0x0009e80000100800 */
[----:B-1----:R-:W3:Y:S04]  /*1415f0*/  LDL.LU.64 R104, [R1+0x4350] ;  /* 0x0043500001687983 */ /* 0x002ee80000300a00 */
[----:B------:R-:W-:Y:S04]  /*141600*/  STL [R1+0x3308], R98 ;  /* 0x0033086201007387 */ /* 0x000fe80000100800 */
[----:B------:R1:W-:Y:S04]  /*141610*/  STL [R1+0x3310], R94 ;  /* 0x0033105e01007387 */ /* 0x0003e80000100800 */
[----:B------:R-:W3:Y:S04]  /*141620*/  LDL.LU.64 R134, [R1+0xa1d8] ;  /* 0x00a1d80001867983 */ /* 0x000ee80000300a00 */
[----:B------:R2:W-:Y:S04]  /*141630*/  STL [R1+0x3318], R58 ;  /* 0x0033183a01007387 */ /* 0x0005e80000100800 */
[----:B------:R-:W3:Y:S04]  /*141640*/  LDL.LU.64 R132, [R1+0xa1d0] ;  /* 0x00a1d00001847983 */ /* 0x000ee80000300a00 */
[----:B----4-:R-:W4:Y:S04]  /*141650*/  LDL.LU.64 R102, [R1+0x4348] ;  /* 0x0043480001667983 */ /* 0x010f280000300a00 */
[----:B-1----:R-:W4:Y:S01]  /*141660*/  LDL.LU.64 R94, [R1+0x4340] ;  /* 0x00434000015e7983 */ /* 0x002f220000300a00 */
[----:B--2---:R-:W-:-:S05]  /*141670*/  IADD3 R58, P0, R88, R247, RZ ;  /* 0x000000f7583a7210 */ /* 0x004fca0007f1e0ff */
[----:B------:R1:W-:Y:S04]  /*141680*/  STL [R1+0x86c], R58 ;  /* 0x00086c3a01007387 */ /* 0x0003e80000100800 */
[----:B-1----:R-:W2:Y:S01]  /*141690*/  LDL.LU.64 R58, [R1+0x4338] ;  /* 0x00433800013a7983 */ /* 0x002ea20000300a00 */
[-C--:B------:R-:W-:Y:S02]  /*1416a0*/  IADD3 R108, P1, R84, R247.reuse, RZ ;  /* 0x000000f7546c7210 */ /* 0x080fe40007f3e0ff */
[----:B---3--:R-:W-:Y:S01]  /*1416b0*/  IADD3 R99, P2, R78, R247, RZ ;  /* 0x000000f74e637210 */ /* 0x008fe20007f5e0ff */
[--C-:B------:R-:W-:Y:S02]  /*1416c0*/  IMAD.X R88, R89, 0x1, R2.reuse, P0 ;  /* 0x0000000159587824 */ /* 0x100fe400000e0602 */
[----:B------:R-:W-:Y:S01]  /*1416d0*/  STL [R1+0x874], R108 ;  /* 0x0008746c01007387 */ /* 0x000fe20000100800 */
[----:B------:R-:W-:-:S03]  /*1416e0*/  IMAD.X R84, R85, 0x1, R2, P1 ;  /* 0x0000000155547824 */ /* 0x000fc600008e0602 */
[----:B------:R-:W-:Y:S01]  /*1416f0*/  STL [R1+0x87c], R99 ;  /* 0x00087c6301007387 */ /* 0x000fe20000100800 */
[----:B------:R-:W-:Y:S01]  /*141700*/  IMAD.X R78, R79, 0x1, R2, P2 ;  /* 0x000000014f4e7824 */ /* 0x000fe200010e0602 */
[-C--:B------:R-:W-:Y:S01]  /*141710*/  IADD3 R98, P3, R56, R247.reuse, RZ ;  /* 0x000000f738627210 */ /* 0x080fe20007f7e0ff */
[----:B------:R-:W-:Y:S03]  /*141720*/  HMMA.1688.F32.TF32 R20, R72, R86, R20 ;  /* 0x000000564814723c */ /* 0x000fe60000081014 */
[----:B------:R-:W-:Y:S01]  /*141730*/  IADD3.X R56, R57, R2, RZ, P3, !PT ;  /* 0x0000000239387210 */ /* 0x000fe20001ffe4ff */
[----:B------:R1:W-:Y:S04]  /*141740*/  STL [R1+0x884], R98 ;  /* 0x0008846201007387 */ /* 0x0003e80000100800 */
[----:B------:R-:W-:Y:S04]  /*141750*/  STL [R1+0x868], R88 ;  /* 0x0008685801007387 */ /* 0x000fe80000100800 */
[----:B-1----:R-:W3:Y:S04]  /*141760*/  LDL.LU.64 R98, [R1+0x41a0] ;  /* 0x0041a00001627983 */ /* 0x002ee80000300a00 */
[----:B------:R1:W-:Y:S04]  /*141770*/  STL [R1+0x870], R84 ;  /* 0x0008705401007387 */ /* 0x0003e80000100800 */
[----:B------:R1:W-:Y:S04]  /*141780*/  STL [R1+0x878], R78 ;  /* 0x0008784e01007387 */ /* 0x0003e80000100800 */
[----:B------:R-:W3:Y:S04]  /*141790*/  LDL.LU.64 R86, [R1+0xa1c8] ;  /* 0x00a1c80001567983 */ /* 0x000ee80000300a00 */
[----:B------:R1:W-:Y:S04]  /*1417a0*/  STL [R1+0x880], R56 ;  /* 0x0008803801007387 */ /* 0x0003e80000100800 */
[----:B-1----:R-:W3:Y:S04]  /*1417b0*/  LDL.LU.64 R84, [R1+0xa1c0] ;  /* 0x00a1c00001547983 */ /* 0x002ee80000300a00 */
[----:B------:R-:W3:Y:S04]  /*1417c0*/  LDL.LU.64 R88, [R1+0x4198] ;  /* 0x0041980001587983 */ /* 0x000ee80000300a00 */
[----:B------:R-:W3:Y:S01]  /*1417d0*/  LDL.LU.64 R78, [R1+0x4190] ;  /* 0x00419000014e7983 */ /* 0x000ee20000300a00 */
[----:B------:R-:W-:-:S05]  /*1417e0*/  IADD3 R56, P0, R104, R247, RZ ;  /* 0x000000f768387210 */ /* 0x000fca0007f1e0ff */
[----:B------:R1:W-:Y:S01]  /*1417f0*/  STL [R1+0xaf4], R56 ;  /* 0x000af43801007387 */ /* 0x0003e20000100800 */
[-C--:B----4-:R-:W-:Y:S01]  /*141800*/  IADD3 R114, P1, R102, R247.reuse, RZ ;  /* 0x000000f766727210 */ /* 0x090fe20007f3e0ff */
[----:B------:R-:W-:Y:S02]  /*141810*/  IMAD.X R104, R105, 0x1, R2, P0 ;  /* 0x0000000169687824 */ /* 0x000fe400000e0602 */
[----:B-1----:R-:W4:Y:S01]  /*141820*/  LDL.LU.64 R56, [R1+0x4188] ;  /* 0x0041880001387983 */ /* 0x002f220000300a00 */
[----:B------:R-:W-:-:S03]  /*141830*/  IADD3 R109, P2, R94, R247, RZ ;  /* 0x000000f75e6d7210 */ /* 0x000fc60007f5e0ff */
[----:B------:R-:W-:Y:S04]  /*141840*/  STL [R1+0xb04], R114 ;  /* 0x000b047201007387 */ /* 0x000fe80000100800 */
[----:B------:R-:W-:Y:S01]  /*141850*/  STL [R1+0xb14], R109 ;  /* 0x000b146d01007387 */ /* 0x000fe20000100800 */
[----:B--2---:R-:W-:-:S05]  /*141860*/  IADD3 R108, P3, R58, R247, RZ ;  /* 0x000000f73a6c7210 */ /* 0x004fca0007f7e0ff */
[----:B------:R-:W-:Y:S04]  /*141870*/  STL [R1+0xb24], R108 ;  /* 0x000b246c01007387 */ /* 0x000fe80000100800 */
[----:B------:R1:W-:Y:S04]  /*141880*/  STL [R1+0xaf0], R104 ;  /* 0x000af06801007387 */ /* 0x0003e80000100800 */
        /* <DEDUP_REMOVED lines=9> */
[----:B------:R-:W2:Y:S04]  /*141920*/  LDL.LU.64 R128, [R1+0xa1b0] ;  /* 0x00a1b00001807983 */ /* 0x000ea80000300a00 */
[----:B-1----:R-:W2:Y:S04]  /*141930*/  LDL.LU.64 R102, [R1+0x4098] ;  /* 0x0040980001667983 */ /* 0x002ea80000300a00 */
[----:B------:R-:W2:Y:S01]  /*141940*/  LDL.LU.64 R94, [R1+0x4090] ;  /* 0x00409000015e7983 */ /* 0x000ea20000300a00 */
[----:B---3--:R-:W-:-:S05]  /*141950*/  IADD3 R58, P0, R98, R247, RZ ;  /* 0x000000f7623a7210 */ /* 0x008fca0007f1e0ff */
[----:B------:R1:W-:Y:S01]  /*141960*/  STL [R1+0xb8c], R58 ;  /* 0x000b8c3a01007387 */ /* 0x0003e20000100800 */
[--C-:B------:R-:W-:Y:S01]  /*141970*/  IMAD.X R98, R99, 0x1, R2.reuse, P0 ;  /* 0x0000000163627824 */ /* 0x100fe200000e0602 */
[-C--:B------:R-:W-:Y:S02]  /*141980*/  IADD3 R114, P1, R88, R247.reuse, RZ ;  /* 0x000000f758727210 */ /* 0x080fe40007f3e0ff */
[----:B------:R-:W-:Y:S01]  /*141990*/  IADD3 R109, P2, R78, R247, RZ ;  /* 0x000000f74e6d7210 */ /* 0x000fe20007f5e0ff */
[----:B-1----:R-:W3:Y:S02]  /*1419a0*/  LDL.LU.64 R58, [R1+0x4088] ;  /* 0x00408800013a7983 */ /* 0x002ee40000300a00 */
[--C-:B------:R-:W-:Y:S02]  /*1419b0*/  IMAD.X R88, R89, 0x1, R2.reuse, P1 ;  /* 0x0000000159587824 */ /* 0x100fe400008e0602 */
[----:B------:R-:W-:Y:S01]  /*1419c0*/  STL [R1+0xb9c], R114 ;  /* 0x000b9c7201007387 */ /* 0x000fe20000100800 */
[----:B------:R-:W-:-:S03]  /*1419d0*/  IMAD.X R78, R79, 0x1, R2, P2 ;  /* 0x000000014f4e7824 */ /* 0x000fc600010e0602 */
[----:B------:R-:W-:Y:S01]  /*1419e0*/  STL [R1+0xbac], R109 ;  /* 0x000bac6d01007387 */ /* 0x000fe20000100800 */
[----:B------:R-:W-:Y:S01]  /*1419f0*/  HMMA.1688.F32.TF32 R28, R72, R206, R28 ;  /* 0x000000ce481c723c */ /* 0x000fe2000008101c */
[----:B----4-:R-:W-:-:S04]  /*141a00*/  IADD3 R108, P3, R56, R247, RZ ;  /* 0x000000f7386c7210 */ /* 0x010fc80007f7e0ff */
[----:B------:R-:W-:Y:S01]  /*141a10*/  IADD3.X R56, R57, R2, RZ, P3, !PT ;  /* 0x0000000239387210 */ /* 0x000fe20001ffe4ff */
[----:B------:R-:W-:Y:S04]  /*141a20*/  STL [R1+0xbbc], R108 ;  /* 0x000bbc6c01007387 */ /* 0x000fe80000100800 */
[----:B------:R1:W-:Y:S04]  /*141a30*/  STL [R1+0xb88], R98 ;  /* 0x000b886201007387 */ /* 0x0003e80000100800 */
[----:B------:R4:W-:Y:S04]  /*141a40*/  STL [R1+0xb98], R88 ;  /* 0x000b985801007387 */ /* 0x0009e80000100800 */
[----:B------:R4:W-:Y:S04]  /*141a50*/  STL [R1+0xba8], R78 ;  /* 0x000ba84e01007387 */ /* 0x0009e80000100800 */
[----:B------:R-:W3:Y:S04]  /*141a60*/  LDL.LU.64 R206, [R1+0xa1a8] ;  /* 0x00a1a80001ce7983 */ /* 0x000ee80000300a00 */
[----:B------:R2:W-:Y:S04]  /*141a70*/  STL [R1+0xbb8], R56 ;  /* 0x000bb83801007387 */ /* 0x0005e80000100800 */
[----:B------:R-:W3:Y:S04]  /*141a80*/  LDL.LU.64 R204, [R1+0xa1a0] ;  /* 0x00a1a00001cc7983 */ /* 0x000ee80000300a00 */
[----:B-1----:R-:W3:Y:S04]  /*141a90*/  LDL.LU.64 R98, [R1+0x3fb0] ;  /* 0x003fb00001627983 */ /* 0x002ee80000300a00 */
[----:B----4-:R-:W4:Y:S04]  /*141aa0*/  LDL.LU.64 R88, [R1+0x3fa8] ;  /* 0x003fa80001587983 */ /* 0x010f280000300a00 */
[----:B------:R-:W4:Y:S01]  /*141ab0*/  LDL.LU.64 R78, [R1+0x3fa0] ;  /* 0x003fa000014e7983 */ /* 0x000f220000300a00 */
[----:B--2---:R-:W-:-:S05]  /*141ac0*/  IADD3 R56, P0, R104, R247, RZ ;  /* 0x000000f768387210 */ /* 0x004fca0007f1e0ff */
[----:B------:R1:W-:Y:S04]  /*141ad0*/  STL [R1+0x2bec], R56 ;  /* 0x002bec3801007387 */ /* 0x0003e80000100800 */
[----:B-1----:R-:W2:Y:S01]  /*141ae0*/  LDL.LU.64 R56, [R1+0x3f98] ;  /* 0x003f980001387983 */ /* 0x002ea20000300a00 */
[-C--:B------:R-:W-:Y:S02]  /*141af0*/  IADD3 R114, P1, R102, R247.reuse, RZ ;  /* 0x000000f766727210 */ /* 0x080fe40007f3e0ff */
[----:B------:R-:W-:Y:S01]  /*141b00*/  IADD3 R109, P2, R94, R247, RZ ;  /* 0x000000f75e6d7210 */ /* 0x000fe20007f5e0ff */
[--C-:B------:R-:W-:Y:S02]  /*141b10*/  IMAD.X R104, R105, 0x1, R2.reuse, P0 ;  /* 0x0000000169687824 */ /* 0x100fe400000e0602 */
[----:B------:R-:W-:Y:S01]  /*141b20*/  STL [R1+0x2bf4], R114 ;  /* 0x002bf47201007387 */ /* 0x000fe20000100800 */
[----:B------:R-:W-:-:S03]  /*141b30*/  IMAD.X R102, R103, 0x1, R2, P1 ;  /* 0x0000000167667824 */ /* 0x000fc600008e0602 */
[----:B------:R-:W-:Y:S01]  /*141b40*/  STL [R1+0x2bfc], R109 ;  /* 0x002bfc6d01007387 */ /* 0x000fe20000100800 */
[----:B------:R-:W-:Y:S01]  /*141b50*/  IMAD.X R94, R95, 0x1, R2, P2 ;  /* 0x000000015f5e7824 */ /* 0x000fe200010e0602 */
[----:B---3--:R-:W-:-:S05]  /*141b60*/  IADD3 R108, P3, R58, R247, RZ ;  /* 0x000000f73a6c7210 */ /* 0x008fca0007f7e0ff */
[----:B------:R1:W-:Y:S04]  /*141b70*/  STL [R1+0x2c04], R108 ;  /* 0x002c046c01007387 */ /* 0x0003e80000100800 */
[----:B------:R3:W-:Y:S01]  /*141b80*/  STL [R1+0x2be8], R104 ;  /* 0x002be86801007387 */ /* 0x0007e20000100800 */
[----:B------:R-:W-:Y:S01]  /*141b90*/  IADD3.X R58, R59, R2, RZ, P3, !PT ;  /* 0x000000023b3a7210 */ /* 0x000fe20001ffe4ff */
[----:B------:R-:W-:Y:S02]  /*141ba0*/  HMMA.1688.F32.TF32 R32, R72, R126, R32 ;  /* 0x0000007e4820723c */ /* 0x000fe40000081020 */
[----:B-1----:R-:W2:Y:S04]  /*141bb0*/  LDL.LU.64 R108, [R1+0x4bd0] ;  /* 0x004bd000016c7983 */ /* 0x002ea80000300a00 */
[----:B------:R-:W-:Y:S04]  /*141bc0*/  STL [R1+0x2bf0], R102 ;  /* 0x002bf06601007387 */ /* 0x000fe80000100800 */
[----:B---3--:R-:W3:Y:S04]  /*141bd0*/  LDL.LU.64 R104, [R1+0x4bc8] ;  /* 0x004bc80001687983 */ /* 0x008ee80000300a00 */
[----:B------:R1:W-:Y:S04]  /*141be0*/  STL [R1+0x2bf8], R94 ;  /* 0x002bf85e01007387 */ /* 0x0003e80000100800 */
[----:B-1----:R-:W3:Y:S04]  /*141bf0*/  LDL.LU.64 R94, [R1+0x4bc0] ;  /* 0x004bc000015e7983 */ /* 0x002ee80000300a00 */
[----:B------:R-:W3:Y:S04]  /*141c00*/  LDL.LU.64 R126, [R1+0xa198] ;  /* 0x00a19800017e7983 */ /* 0x000ee80000300a00 */
[----:B------:R1:W-:Y:S04]  /*141c10*/  STL [R1+0x2c00], R58 ;  /* 0x002c003a01007387 */ /* 0x0003e80000100800 */
[----:B------:R-:W3:Y:S01]  /*141c20*/  LDL.LU.64 R124, [R1+0xa190] ;  /* 0x00a19000017c7983 */ /* 0x000ee20000300a00 */
[----:B------:R-:W-:-:S02]  /*141c30*/  IADD3 R102, P0, R98, R247, RZ ;  /* 0x000000f762667210 */ /* 0x000fc40007f1e0ff */
[-C--:B----4-:R-:W-:Y:S01]  /*141c40*/  IADD3 R114, P1, R88, R247.reuse, RZ ;  /* 0x000000f758727210 */ /* 0x090fe20007f3e0ff */
[----:B-1----:R-:W4:Y:S04]  /*141c50*/  LDL.LU.64 R58, [R1+0x4bb8] ;  /* 0x004bb800013a7983 */ /* 0x002f280000300a00 */
[----:B------:R2:W-:Y:S01]  /*141c60*/  STL [R1+0x31e8], R102 ;  /* 0x0031e86601007387 */ /* 0x0005e20000100800 */
[-C--:B------:R-:W-:Y:S01]  /*141c70*/  IADD3 R103, P2, R78, R247.reuse, RZ ;  /* 0x000000f74e677210 */ /* 0x080fe20007f5e0ff */
[--C-:B------:R-:W-:Y:S02]  /*141c80*/  IMAD.X R98, R99, 0x1, R2.reuse, P0 ;  /* 0x0000000163627824 */ /* 0x100fe400000e0602 */
[----:B------:R-:W-:Y:S01]  /*141c90*/  IMAD.X R88, R89, 0x1, R2, P1 ;  /* 0x0000000159587824 */ /* 0x000fe200008e0602 */
[----:B------:R-:W-:Y:S04]  /*141ca0*/  STL [R1+0x31f0], R114 ;  /* 0x0031f07201007387 */ /* 0x000fe80000100800 */
[----:B------:R-:W-:Y:S01]  /*141cb0*/  STL [R1+0x31f8], R103 ;  /* 0x0031f86701007387 */ /* 0x000fe20000100800 */
[----:B--2---:R-:W-:-:S05]  /*141cc0*/  IADD3 R102, P3, R56, R247, RZ ;  /* 0x000000f738667210 */ /* 0x004fca0007f7e0ff */
[----:B------:R1:W-:Y:S04]  /*141cd0*/  STL [R1+0x3200], R102 ;  /* 0x0032006601007387 */ /* 0x0003e80000100800 */
[----:B------:R-:W-:Y:S04]  /*141ce0*/  STL [R1+0x31e4], R98 ;  /* 0x0031e46201007387 */ /* 0x000fe80000100800 */
[----:B------:R2:W-:Y:S04]  /*141cf0*/  STL [R1+0x31ec], R88 ;  /* 0x0031ec5801007387 */ /* 0x0005e80000100800 */
[----:B-1----:R-:W4:Y:S01]  /*141d00*/  LDL.LU.64 R102, [R1+0x43b0] ;  /* 0x0043b00001667983 */ /* 0x002f220000300a00 */
[----:B------:R-:W-:Y:S01]  /*141d10*/  IMAD.X R78, R79, 0x1, R2, P2 ;  /* 0x000000014f4e7824 */ /* 0x000fe200010e0602 */
[----:B------:R-:W-:Y:S01]  /*141d20*/  IADD3.X R56, R57, R2, RZ, P3, !PT ;  /* 0x0000000239387210 */ /* 0x000fe20001ffe4ff */
[----:B------:R-:W-:Y:S03]  /*141d30*/  HMMA.1688.F32.TF32 R36, R72, R90, R36 ;  /* 0x0000005a4824723c */ /* 0x000fe60000081024 */
[----:B------:R1:W-:Y:S04]  /*141d40*/  STL [R1+0x31f4], R78 ;  /* 0x0031f44e01007387 */ /* 0x0003e80000100800 */
[----:B------:R3:W-:Y:S04]  /*141d50*/  STL [R1+0x31fc], R56 ;  /* 0x0031fc3801007387 */ /* 0x0007e80000100800 */
[----:B------:R-:W4:Y:S04]  /*141d60*/  LDL.LU.64 R90, [R1+0xa188] ;  /* 0x00a18800015a7983 */ /* 0x000f280000300a00 */
[----:B--2---:R-:W2:Y:S01]  /*141d70*/  LDL.LU.64 R88, [R1+0xa180] ;  /* 0x00a1800001587983 */ /* 0x004ea20000300a00 */
[----:B-1----:R-:W-:-:S02]  /*141d80*/  IADD3 R78, P0, R108, R247, RZ ;  /* 0x000000f76c4e7210 */ /* 0x002fc40007f1e0ff */
[----:B---3--:R-:W-:-:S03]  /*141d90*/  IADD3 R57, P1, R104, R247, RZ ;  /* 0x000000f768397210 */ /* 0x008fc60007f3e0ff */
[----:B------:R1:W-:Y:S04]  /*141da0*/  STL [R1+0x7d4], R78 ;  /* 0x0007d44e01007387 */ /* 0x0003e80000100800 */
[----:B------:R-:W3:Y:S04]  /*141db0*/  LDL.LU.64 R98, [R1+0x43a8] ;  /* 0x0043a80001627983 */ /* 0x000ee80000300a00 */
[----:B------:R-:W-:Y:S01]  /*141dc0*/  STL [R1+0x7dc], R57 ;  /* 0x0007dc3901007387 */ /* 0x000fe20000100800 */
[----:B------:R-:W-:-:S03]  /*141dd0*/  IADD3 R56, P2, R94, R247, RZ ;  /* 0x000000f75e387210 */ /* 0x000fc60007f5e0ff */
[----:B-1----:R-:W2:Y:S04]  /*141de0*/  LDL.LU.64 R78, [R1+0x43a0] ;  /* 0x0043a000014e7983 */ /* 0x002ea80000300a00 */
[----:B------:R1:W-:Y:S01]  /*141df0*/  STL [R1+0x7e4], R56 ;  /* 0x0007e43801007387 */ /* 0x0003e20000100800 */
[--C-:B------:R-:W-:Y:S02]  /*141e00*/  IMAD.X R108, R109, 0x1, R2.reuse, P0 ;  /* 0x000000016d6c7824 */ /* 0x100fe400000e0602 */
[--C-:B------:R-:W-:Y:S02]  /*141e10*/  IMAD.X R104, R105, 0x1, R2.reuse, P1 ;  /* 0x0000000169687824 */ /* 0x100fe400008e0602 */
[----:B------:R-:W-:Y:S01]  /*141e20*/  IMAD.X R94, R95, 0x1, R2, P2 ;  /* 0x000000015f5e7824 */ /* 0x000fe200010e0602 */
[----:B----4-:R-:W-:Y:S01]  /*141e30*/  IADD3 R114, P3, R58, R247, RZ ;  /* 0x000000f73a727210 */ /* 0x010fe20007f7e0ff */
[----:B-1----:R-:W4:Y:S03]  /*141e40*/  LDL.LU.64 R56, [R1+0x4398] ;  /* 0x0043980001387983 */ /* 0x002f260000300a00 */
[----:B------:R-:W-:Y:S01]  /*141e50*/  IADD3.X R59, R59, R2, RZ, P3, !PT ;  /* 0x000000023b3b7210 */ /* 0x000fe20001ffe4ff */
[----:B------:R-:W-:Y:S04]  /*141e60*/  STL [R1+0x7ec], R114 ;  /* 0x0007ec7201007387 */ /* 0x000fe80000100800 */
[----:B------:R-:W-:Y:S04]  /*141e70*/  STL [R1+0x7d0], R108 ;  /* 0x0007d06c01007387 */ /* 0x000fe80000100800 */
[----:B------:R-:W-:Y:S04]  /*141e80*/  STL [R1+0x7d8], R104 ;  /* 0x0007d86801007387 */ /* 0x000fe80000100800 */
[----:B------:R-:W4:Y:S04]  /*141e90*/  LDL.LU R58, [R1+0xb18] ;  /* 0x000b1800013a7983 */ /* 0x000f280000300800 */
[----:B------:R-:W-:Y:S04]  /*141ea0*/  STL [R1+0x7e0], R94 ;  /* 0x0007e05e01007387 */ /* 0x000fe80000100800 */
[----:B------:R1:W-:Y:S01]  /*141eb0*/  STL [R1+0x7e8], R59 ;  /* 0x0007e83b01007387 */ /* 0x0003e20000100800 */
[----:B------:R-:W-:Y:S01]  /*141ec0*/  HMMA.1688.F32.TF32 R40, R72, R122, R40 ;  /* 0x0000007a4828723c */ /* 0x000fe20000081028 */
[----:B------:R-:W-:-:S02]  /*141ed0*/  IMAD.MOV.U32 R238, RZ, RZ, R115 ;  /* 0x000000ffffee7224 */ /* 0x000fc400078e0073 */
[----:B-1----:R-:W4:Y:S04]  /*141ee0*/  LDL.LU R59, [R1+0xb1c] ;  /* 0x000b1c00013b7983 */ /* 0x002f280000300800 */
[----:B------:R-:W4:Y:S04]  /*141ef0*/  LDL.LU.64 R122, [R1+0xa178] ;  /* 0x00a17800017a7983 */ /* 0x000f280000300a00 */
[----:B------:R-:W4:Y:S04]  /*141f00*/  LDL.LU.64 R120, [R1+0xa170] ;  /* 0x00a1700001787983 */ /* 0x000f280000300a00 */
[----:B------:R-:W4:Y:S04]  /*141f10*/  LDL.LU.64 R104, [R1+0x4200] ;  /* 0x0042000001687983 */ /* 0x000f280000300a00 */
[----:B------:R-:W4:Y:S01]  /*141f20*/  LDL.LU.64 R94, [R1+0x41f8] ;  /* 0x0041f800015e7983 */ /* 0x000f220000300a00 */
[----:B------:R-:W-:-:S05]  /*141f30*/  IADD3 R108, P0, R102, R247, RZ ;  /* 0x000000f7666c7210 */ /* 0x000fca0007f1e0ff */
[----:B------:R1:W-:Y:S04]  /*141f40*/  STL [R1+0xa4c], R108 ;  /* 0x000a4c6c01007387 */ /* 0x0003e80000100800 */
[----:B------:R-:W4:Y:S04]  /*141f50*/  LDL.LU.64 R114, [R1+0x41f0] ;  /* 0x0041f00001727983 */ /* 0x000f280000300a00 */
[----:B-1----:R-:W4:Y:S01]  /*141f60*/  LDL.LU.64 R108, [R1+0x41e8] ;  /* 0x0041e800016c7983 */ /* 0x002f220000300a00 */
[----:B------:R-:W-:Y:S02]  /*141f70*/  IMAD.MOV.U32 R251, RZ, RZ, R174 ;  /* 0x000000fffffb7224 */ /* 0x000fe400078e00ae */
[----:B------:R-:W-:Y:S01]  /*141f80*/  IMAD.X R102, R103, 0x1, R2, P0 ;  /* 0x0000000167667824 */ /* 0x000fe200000e0602 */
[----:B---3--:R-:W-:-:S05]  /*141f90*/  IADD3 R174, P1, R98, R247, RZ ;  /* 0x000000f762ae7210 */ /* 0x008fca0007f3e0ff */
[--C-:B------:R-:W-:Y:S01]  /*141fa0*/  IMAD.X R98, R99, 0x1, R2.reuse, P1 ;  /* 0x0000000163627824 */ /* 0x100fe200008e0602 */
[-C--:B--2---:R-:W-:Y:S01]  /*141fb0*/  IADD3 R117, P2, R78, R247.reuse, RZ ;  /* 0x000000f74e757210 */ /* 0x084fe20007f5e0ff */
[----:B------:R-:W-:Y:S04]  /*141fc0*/  STL [R1+0xa6c], R174 ;  /* 0x000a6cae01007387 */ /* 0x000fe80000100800 */
[----:B------:R-:W-:Y:S01]  /*141fd0*/  IMAD.X R78, R79, 0x1, R2, P2 ;  /* 0x000000014f4e7824 */ /* 0x000fe200010e0602 */
[----:B------:R-:W-:Y:S01]  /*141fe0*/  STL [R1+0xa8c], R117 ;  /* 0x000a8c7501007387 */ /* 0x000fe20000100800 */
[----:B----4-:R-:W-:Y:S01]  /*141ff0*/  IADD3 R116, P3, R56, R247, RZ ;  /* 0x000000f738747210 */ /* 0x010fe20007f7e0ff */
[----:B------:R-:W-:Y:S03]  /*142000*/  HMMA.1688.F32.TF32 R44, R72, R118, R44 ;  /* 0x00000076482c723c */ /* 0x000fe6000008102c */
[----:B------:R-:W-:Y:S01]  /*142010*/  IADD3.X R56, R57, R2, RZ, P3, !PT ;  /* 0x0000000239387210 */ /* 0x000fe20001ffe4ff */
[----:B------:R1:W-:Y:S04]  /*142020*/  STL [R1+0xaac], R116 ;  /* 0x000aac7401007387 */ /* 0x0003e80000100800 */
[----:B------:R2:W-:Y:S04]  /*142030*/  STL [R1+0xa48], R102 ;  /* 0x000a486601007387 */ /* 0x0005e80000100800 */
[----:B------:R3:W-:Y:S04]  /*142040*/  STL [R1+0xa68], R98 ;  /* 0x000a686201007387 */ /* 0x0007e80000100800 */
[----:B------:R4:W-:Y:S04]  /*142050*/  STL [R1+0xa88], R78 ;  /* 0x000a884e01007387 */ /* 0x0009e80000100800 */
[----:B------:R-:W4:Y:S04]  /*142060*/  LDL.LU.64 R118, [R1+0xa168] ;  /* 0x00a1680001767983 */ /* 0x000f280000300a00 */
[----:B------:R4:W-:Y:S04]  /*142070*/  STL [R1+0xaa8], R56 ;  /* 0x000aa83801007387 */ /* 0x0009e80000100800 */
[----:B-1----:R-:W4:Y:S04]  /*142080*/  LDL.LU.64 R116, [R1+0xa160] ;  /* 0x00a1600001747983 */ /* 0x002f280000300a00 */
[----:B--2---:R-:W2:Y:S04]  /*142090*/  LDL.LU.64 R102, [R1+0x40f8] ;  /* 0x0040f80001667983 */ /* 0x004ea80000300a00 */
[----:B---3--:R-:W3:Y:S04]  /*1420a0*/  LDL.LU.64 R98, [R1+0x40f0] ;  /* 0x0040f00001627983 */ /* 0x008ee80000300a00 */
[----:B----4-:R-:W4:Y:S01]  /*1420b0*/  LDL.LU.64 R78, [R1+0x40e8] ;  /* 0x0040e800014e7983 */ /* 0x010f220000300a00 */
[----:B------:R-:W-:-:S03]  /*1420c0*/  MOV R237, R175 ;  /* 0x000000af00ed7202 */ /* 0x000fc60000000f00 */
[----:B------:R-:W2:Y:S01]  /*1420d0*/  LDL.LU.64 R56, [R1+0x40e0] ;  /* 0x0040e00001387983 */ /* 0x000ea20000300a00 */
[-C--:B------:R-:W-:Y:S02]  /*1420e0*/  IADD3 R174, P0, R104, R247.reuse, RZ ;  /* 0x000000f768ae7210 */ /* 0x080fe40007f1e0ff */
[----:B------:R-:W-:-:S03]  /*1420f0*/  IADD3 R184, P1, R94, R247, RZ ;  /* 0x000000f75eb87210 */ /* 0x000fc60007f3e0ff */
[----:B------:R1:W-:Y:S01]  /*142100*/  STL [R1+0xb34], R174 ;  /* 0x000b34ae01007387 */ /* 0x0003e20000100800 */
[----:B------:R-:W-:-:S03]  /*142110*/  IMAD.X R104, R105, 0x1, R2, P0 ;  /* 0x0000000169687824 */ /* 0x000fc600000e0602 */
[----:B------:R-:W-:Y:S01]  /*142120*/  STL [R1+0xb3c], R184 ;  /* 0x000b3cb801007387 */ /* 0x000fe20000100800 */
[----:B------:R-:W-:Y:S01]  /*142130*/  IMAD.X R94, R95, 0x1, R2, P1 ;  /* 0x000000015f5e7824 */ /* 0x000fe200008e0602 */
[----:B------:R-:W-:-:S05]  /*142140*/  IADD3 R175, P2, R114, R247, RZ ;  /* 0x000000f772af7210 */ /* 0x000fca0007f5e0ff */
[----:B------:R-:W-:Y:S01]  /*142150*/  STL [R1+0xb4c], R175 ;  /* 0x000b4caf01007387 */ /* 0x000fe20000100800 */
[----:B-1----:R-:W-:-:S05]  /*142160*/  IADD3 R174, P3, R108, R247, RZ ;  /* 0x000000f76cae7210 */ /* 0x002fca0007f7e0ff */
[----:B------:R1:W-:Y:S04]  /*142170*/  STL [R1+0xb5c], R174 ;  /* 0x000b5cae01007387 */ /* 0x0003e80000100800 */
[----:B-1----:R-:W2:Y:S04]  /*142180*/  LDL.LU.64 R174, [R1+0x3fe8] ;  /* 0x003fe80001ae7983 */ /* 0x002ea80000300a00 */
[----:B------:R1:W-:Y:S04]  /*142190*/  STL [R1+0xb30], R104 ;  /* 0x000b306801007387 */ /* 0x0003e80000100800 */
[----:B-1----:R-:W2:Y:S04]  /*1421a0*/  LDL.LU.64 R104, [R1+0x3fe0] ;  /* 0x003fe00001687983 */ /* 0x002ea80000300a00 */
[----:B------:R1:W-:Y:S04]  /*1421b0*/  STL [R1+0xb38], R94 ;  /* 0x000b385e01007387 */ /* 0x0003e80000100800 */
[----:B-1----:R-:W2:Y:S01]  /*1421c0*/  LDL.LU.64 R94, [R1+0x3fd8] ;  /* 0x003fd800015e7983 */ /* 0x002ea20000300a00 */
[----:B------:R-:W-:Y:S01]  /*1421d0*/  IMAD.X R114, R115, 0x1, R2, P2 ;  /* 0x0000000173727824 */ /* 0x000fe200010e0602 */
[----:B------:R-:W-:Y:S01]  /*1421e0*/  IADD3.X R108, R109, R2, RZ, P3, !PT ;  /* 0x000000026d6c7210 */ /* 0x000fe20001ffe4ff */
[----:B------:R-:W-:Y:S03]  /*1421f0*/  HMMA.1688.F32.TF32 R48, R72, R110, R48 ;  /* 0x0000006e4830723c */ /* 0x000fe60000081030 */
[----:B------:R2:W-:Y:S04]  /*142200*/  STL [R1+0xb48], R114 ;  /* 0x000b487201007387 */ /* 0x0005e80000100800 */
[----:B------:R-:W2:Y:S04]  /*142210*/  LDL.LU.64 R110, [R1+0xa158] ;  /* 0x00a15800016e7983 */ /* 0x000ea80000300a00 */
[----:B------:R1:W-:Y:S01]  /*142220*/  STL [R1+0xb58], R108 ;  /* 0x000b586c01007387 */ /* 0x0003e20000100800 */
[----:B---3--:R-:W-:-:S02]  /*142230*/  IADD3 R184, P1, R98, R247, RZ ;  /* 0x000000f762b87210 */ /* 0x008fc40007f3e0ff */
[-C--:B----4-:R-:W-:Y:S02]  /*142240*/  IADD3 R115, P2, R78, R247.reuse, RZ ;  /* 0x000000f74e737210 */ /* 0x090fe40007f5e0ff */
[----:B--2---:R-:W-:Y:S01]  /*142250*/  IADD3 R114, P0, R102, R247, RZ ;  /* 0x000000f766727210 */ /* 0x004fe20007f1e0ff */
[----:B-1----:R-:W2:Y:S04]  /*142260*/  LDL.LU.64 R108, [R1+0xa150] ;  /* 0x00a15000016c7983 */ /* 0x002ea80000300a00 */
[----:B------:R1:W-:Y:S01]  /*142270*/  STL [R1+0xb2c], R114 ;  /* 0x000b2c7201007387 */ /* 0x0003e20000100800 */
[--C-:B------:R-:W-:Y:S02]  /*142280*/  IMAD.X R102, R103, 0x1, R2.reuse, P0 ;  /* 0x0000000167667824 */ /* 0x100fe400000e0602 */
[--C-:B------:R-:W-:Y:S01]  /*142290*/  IMAD.X R98, R99, 0x1, R2.reuse, P1 ;  /* 0x0000000163627824 */ /* 0x100fe200008e0602 */
[----:B------:R-:W-:Y:S01]  /*1422a0*/  STL [R1+0xb6c], R184 ;  /* 0x000b6cb801007387 */ /* 0x000fe20000100800 */
[----:B------:R-:W-:-:S03]  /*1422b0*/  IMAD.X R78, R79, 0x1, R2, P2 ;  /* 0x000000014f4e7824 */ /* 0x000fc600010e0602 */
[----:B------:R-:W-:Y:S01]  /*1422c0*/  STL [R1+0xb7c], R115 ;  /* 0x000b7c7301007387 */ /* 0x000fe20000100800 */
[----:B-1----:R-:W-:Y:S01]  /*1422d0*/  IADD3 R114, P3, R56, R247, RZ ;  /* 0x000000f738727210 */ /* 0x002fe20007f7e0ff */
[C---:B------:R-:W-:Y:S06]  /*1422e0*/  HMMA.1688.F32.TF32 R52, R72.reuse, R58, R52 ;  /* 0x0000003a4834723c */ /* 0x040fec0000081034 */
[----:B------:R-:W-:Y:S01]  /*1422f0*/  HMMA.1688.F32.TF32 R60, R72, R106, R60 ;  /* 0x0000006a483c723c */ /* 0x000fe2000008103c */
[----:B------:R-:W-:Y:S01]  /*142300*/  IMAD.MOV.U32 R248, RZ, RZ, R199 ;  /* 0x000000fffff87224 */ /* 0x000fe200078e00c7 */
[----:B------:R-:W-:Y:S01]  /*142310*/  IADD3.X R56, R57, R2, RZ, P3, !PT ;  /* 0x0000000239387210 */ /* 0x000fe20001ffe4ff */
[----:B------:R1:W-:Y:S04]  /*142320*/  STL [R1+0xbcc], R114 ;  /* 0x000bcc7201007387 */ /* 0x0003e80000100800 */
[----:B------:R3:W-:Y:S04]  /*142330*/  STL [R1+0xb28], R102 ;  /* 0x000b286601007387 */ /* 0x0007e80000100800 */
[----:B------:R-:W-:Y:S04]  /*142340*/  STL [R1+0xb68], R98 ;  /* 0x000b686201007387 */ /* 0x000fe80000100800 */
[----:B------:R-:W-:Y:S01]  /*142350*/  STL [R1+0xb78], R78 ;  /* 0x000b784e01007387 */ /* 0x000fe20000100800 */
[----:B------:R-:W-:-:S03]  /*142360*/  IMAD.MOV.U32 R249, RZ, RZ, R198 ;  /* 0x000000fffff97224 */ /* 0x000fc600078e00c6 */
[----:B------:R-:W-:Y:S04]  /*142370*/  LDS R59, [R245+UR10+0x3a780] ;  /* 0x03a7800af53b7984 */ /* 0x000fe80008000800 */
[----:B-1----:R-:W4:Y:S04]  /*142380*/  LDL.LU.64 R114, [R1+0x4040] ;  /* 0x0040400001727983 */ /* 0x002f280000300a00 */
[----:B------:R1:W-:Y:S01]  /*142390*/  STL [R1+0xbc8], R56 ;  /* 0x000bc83801007387 */ /* 0x0003e20000100800 */
[----:B------:R-:W-:-:S05]  /*1423a0*/  IADD3 R58, P0, R174, R247, RZ ;  /* 0x000000f7ae3a7210 */ /* 0x000fca0007f1e0ff */
[----:B------:R-:W-:Y:S04]  /*1423b0*/  STL [R1+0x2c34], R58 ;  /* 0x002c343a01007387 */ /* 0x000fe80000100800 */
[----:B---3--:R-:W3:Y:S01]  /*1423c0*/  LDL.LU.64 R102, [R1+0x4c08] ;  /* 0x004c080001667983 */ /* 0x008ee20000300a00 */
[-C--:B------:R-:W-:Y:S02]  /*1423d0*/  IADD3 R57, P1, R104, R247.reuse, RZ ;  /* 0x000000f768397210 */ /* 0x080fe40007f3e0ff */
[----:B-1----:R-:W-:-:S03]  /*1423e0*/  IADD3 R56, P2, R94, R247, RZ ;  /* 0x000000f75e387210 */ /* 0x002fc60007f5e0ff */
[----:B------:R-:W-:Y:S04]  /*1423f0*/  STL [R1+0x2c3c], R57 ;  /* 0x002c3c3901007387 */ /* 0x000fe80000100800 */
[----:B------:R-:W2:Y:S01]  /*142400*/  LDL.LU.64 R98, [R1+0x4c00] ;  /* 0x004c000001627983 */ /* 0x000ea20000300a00 */
[--C-:B------:R-:W-:Y:S02]  /*142410*/  IMAD.X R174, R175, 0x1, R2.reuse, P0 ;  /* 0x00000001afae7824 */ /* 0x100fe400000e0602 */
[--C-:B------:R-:W-:Y:S01]  /*142420*/  IMAD.X R104, R105, 0x1, R2.reuse, P1 ;  /* 0x0000000169687824 */ /* 0x100fe200008e0602 */
[----:B------:R-:W-:Y:S04]  /*142430*/  STL [R1+0x2c44], R56 ;  /* 0x002c443801007387 */ /* 0x000fe80000100800 */
[----:B------:R-:W2:Y:S04]  /*142440*/  LDL.LU.64 R78, [R1+0x4bf8] ;  /* 0x004bf800014e7983 */ /* 0x000ea80000300a00 */
[----:B------:R-:W2:Y:S01]  /*142450*/  LDL.LU.64 R194, [R1+0x4c10] ;  /* 0x004c100001c27983 */ /* 0x000ea20000300a00 */
[----:B------:R-:W-:-:S03]  /*142460*/  IMAD.X R94, R95, 0x1, R2, P2 ;  /* 0x000000015f5e7824 */ /* 0x000fc600010e0602 */
[----:B------:R-:W-:Y:S04]  /*142470*/  STL [R1+0x2c30], R174 ;  /* 0x002c30ae01007387 */ /* 0x000fe80000100800 */
[----:B------:R1:W-:Y:S04]  /*142480*/  STL [R1+0x2c38], R104 ;  /* 0x002c386801007387 */ /* 0x0003e80000100800 */
[----:B------:R-:W2:Y:S04]  /*142490*/  LDL.LU.64 R106, [R1+0xa148] ;  /* 0x00a14800016a7983 */ /* 0x000ea80000300a00 */
[----:B------:R-:W-:Y:S04]  /*1424a0*/  LDS R56, [R244+UR10+0x38780] ;  /* 0x0387800af4387984 */ /* 0x000fe80008000800 */
[----:B------:R4:W-:Y:S04]  /*1424b0*/  STL [R1+0x2c40], R94 ;  /* 0x002c405e01007387 */ /* 0x0009e80000100800 */
[----:B------:R-:W-:Y:S04]  /*1424c0*/  LDS R58, [R244+UR10+0x3a780] ;  /* 0x03a7800af43a7984 */ /* 0x000fe80008000800 */
[----:B------:R-:W2:Y:S04]  /*1424d0*/  LDS R57, [R245+UR10+0x38780] ;  /* 0x0387800af5397984 */ /* 0x000ea80008000800 */
[----:B-1----:R-:W2:Y:S04]  /*1424e0*/  LDL.LU.64 R104, [R1+0xa140] ;  /* 0x00a1400001687983 */ /* 0x002ea80000300a00 */
[----:B------:R-:W2:Y:S04]  /*1424f0*/  LDL.LU.64 R184, [R1+0x47d0] ;  /* 0x0047d00001b87983 */ /* 0x000ea80000300a00 */
[----:B------:R-:W2:Y:S01]  /*142500*/  LDL.LU.64 R174, [R1+0x47c8] ;  /* 0x0047c80001ae7983 */ /* 0x000ea20000300a00 */
[----:B----4-:R-:W-:-:S05]  /*142510*/  IADD3 R94, P0, R114, R247, RZ ;  /* 0x000000f7725e7210 */ /* 0x010fca0007f1e0ff */
[----:B------:R1:W-:Y:S01]  /*142520*/  STL [R1+0x2c2c], R94 ;  /* 0x002c2c5e01007387 */ /* 0x0003e20000100800 */
[----:B------:R-:W-:-:S03]  /*142530*/  IADD3.X R114, R115, R2, RZ, P0, !PT ;  /* 0x0000000273727210 */ /* 0x000fc600007fe4ff */
[----:B-1----:R-:W4:Y:S01]  /*142540*/  LDL.LU.64 R94, [R1+0x47c0] ;  /* 0x0047c000015e7983 */ /* 0x002f220000300a00 */
[----:B---3--:R-:W-:-:S05]  /*142550*/  IADD3 R202, P1, R102, R247, RZ ;  /* 0x000000f766ca7210 */ /* 0x008fca0007f3e0ff */
[----:B------:R-:W-:Y:S01]  /*142560*/  IMAD.X R102, R103, 0x1, R2, P1 ;  /* 0x0000000167667824 */ /* 0x000fe200008e0602 */
[----:B------:R-:W-:Y:S01]  /*142570*/  STL [R1+0x3ac], R202 ;  /* 0x0003acca01007387 */ /* 0x000fe20000100800 */
[-C--:B--2---:R-:W-:Y:S02]  /*142580*/  IADD3 R199, P2, R98, R247.reuse, RZ ;  /* 0x000000f762c77210 */ /* 0x084fe40007f5e0ff */
[----:B------:R-:W-:-:S03]  /*142590*/  IADD3 R198, P3, R78, R247, RZ ;  /* 0x000000f74ec67210 */ /* 0x000fc60007f7e0ff */
[--C-:B------:R-:W-:Y:S01]  /*1425a0*/  IMAD.X R98, R99, 0x1, R2.reuse, P2 ;  /* 0x0000000163627824 */ /* 0x100fe200010e0602 */
[----:B------:R-:W-:Y:S04]  /*1425b0*/  STL [R1+0x3b8], R199 ;  /* 0x0003b8c701007387 */ /* 0x000fe80000100800 */
[----:B------:R-:W-:Y:S01]  /*1425c0*/  STL [R1+0x3cc], R198 ;  /* 0x0003ccc601007387 */ /* 0x000fe20000100800 */
[----:B------:R-:W-:-:S03]  /*1425d0*/  IMAD.X R78, R79, 0x1, R2, P3 ;  /* 0x000000014f4e7824 */ /* 0x000fc600018e0602 */
[----:B------:R1:W-:Y:S04]  /*1425e0*/  STL [R1+0x2c28], R114 ;  /* 0x002c287201007387 */ /* 0x0003e80000100800 */
[----:B------:R2:W-:Y:S04]  /*1425f0*/  STL [R1+0x3a8], R102 ;  /* 0x0003a86601007387 */ /* 0x0005e80000100800 */
[----:B------:R3:W-:Y:S04]  /*142600*/  STL [R1+0x3b4], R98 ;  /* 0x0003b46201007387 */ /* 0x0007e80000100800 */
[----:B-1----:R-:W4:Y:S04]  /*142610*/  LDL.LU.64 R114, [R1+0x4808] ;  /* 0x0048080001727983 */ /* 0x002f280000300a00 */
[----:B------:R1:W-:Y:S04]  /*142620*/  STL [R1+0x3bc], R78 ;  /* 0x0003bc4e01007387 */ /* 0x0003e80000100800 */
[----:B--2---:R-:W2:Y:S04]  /*142630*/  LDL.LU.64 R102, [R1+0x4258] ;  /* 0x0042580001667983 */ /* 0x004ea80000300a00 */
[----:B---3--:R-:W3:Y:S01]  /*142640*/  LDL.LU.64 R98, [R1+0x4250] ;  /* 0x0042500001627983 */ /* 0x008ee20000300a00 */
[----:B-1----:R-:W-:-:S05]  /*142650*/  IADD3 R78, P0, R194, R247, RZ ;  /* 0x000000f7c24e7210 */ /* 0x002fca0007f1e0ff */
[----:B------:R1:W-:Y:S04]  /*142660*/  STL [R1+0x39c], R78 ;  /* 0x00039c4e01007387 */ /* 0x0003e80000100800 */
[----:B-1----:R-:W3:Y:S01]  /*142670*/  LDL.LU.64 R78, [R1+0x4248] ;  /* 0x00424800014e7983 */ /* 0x002ee20000300a00 */
[-C--:B------:R-:W-:Y:S02]  /*142680*/  IADD3 R202, P1, R184, R247.reuse, RZ ;  /* 0x000000f7b8ca7210 */ /* 0x080fe40007f3e0ff */
[-C--:B------:R-:W-:Y:S02]  /*142690*/  IADD3 R199, P2, R174, R247.reuse, RZ ;  /* 0x000000f7aec77210 */ /* 0x080fe40007f5e0ff */
[----:B------:R-:W-:Y:S01]  /*1426a0*/  IADD3.X R194, R195, R2, RZ, P0, !PT ;  /* 0x00000002c3c27210 */ /* 0x000fe200007fe4ff */
[--C-:B------:R-:W-:Y:S01]  /*1426b0*/  IMAD.X R184, R185, 0x1, R2.reuse, P1 ;  /* 0x00000001b9b87824 */ /* 0x100fe200008e0602 */
[----:B------:R-:W-:Y:S01]  /*1426c0*/  STL [R1+0x89c], R202 ;  /* 0x00089cca01007387 */ /* 0x000fe20000100800 */
[----:B------:R-:W-:Y:S01]  /*1426d0*/  IMAD.X R174, R175, 0x1, R2, P2 ;  /* 0x00000001afae7824 */ /* 0x000fe200010e0602 */
[----:B----4-:R-:W-:-:S02]  /*1426e0*/  IADD3 R198, P3, R94, R247, RZ ;  /* 0x000000f75ec67210 */ /* 0x010fc40007f7e0ff */
[----:B------:R-:W-:Y:S04]  /*1426f0*/  STL [R1+0x8c4], R199 ;  /* 0x0008c4c701007387 */ /* 0x000fe80000100800 */
[----:B------:R-:W-:Y:S01]  /*142700*/  STL [R1+0x8cc], R198 ;  /* 0x0008ccc601007387 */ /* 0x000fe20000100800 */
[----:B------:R-:W-:-:S03]  /*142710*/  IMAD.X R94, R95, 0x1, R2, P3 ;  /* 0x000000015f5e7824 */ /* 0x000fc600018e0602 */
[----:B------:R1:W-:Y:S04]  /*142720*/  STL [R1+0x398], R194 ;  /* 0x000398c201007387 */ /* 0x0003e80000100800 */
[----:B------:R4:W-:Y:S04]  /*142730*/  STL [R1+0x898], R184 ;  /* 0x000898b801007387 */ /* 0x0009e80000100800 */
[----:B------:R4:W-:Y:S04]  /*142740*/  STL [R1+0x8c0], R174 ;  /* 0x0008c0ae01007387 */ /* 0x0009e80000100800 */
[----:B-1----:R-:W3:Y:S04]  /*142750*/  LDL.LU.64 R194, [R1+0x4278] ;  /* 0x0042780001c27983 */ /* 0x002ee80000300a00 */
[----:B------:R1:W-:Y:S04]  /*142760*/  STL [R1+0x8c8], R94 ;  /* 0x0008c85e01007387 */ /* 0x0003e80000100800 */
[----:B----4-:R-:W4:Y:S04]  /*142770*/  LDL.LU.64 R184, [R1+0x4158] ;  /* 0x0041580001b87983 */ /* 0x010f280000300a00 */
[----:B------:R-:W4:Y:S04]  /*142780*/  LDL.LU.64 R174, [R1+0x4150] ;  /* 0x0041500001ae7983 */ /* 0x000f280000300a00 */
[----:B-1----:R-:W4:Y:S01]  /*142790*/  LDL.LU.64 R94, [R1+0x4148] ;  /* 0x00414800015e7983 */ /* 0x002f220000300a00 */
[----:B------:R-:W-:-:S02]  /*1427a0*/  IADD3 R198, P0, R114, R247, RZ ;  /* 0x000000f772c67210 */ /* 0x000fc40007f1e0ff */
[-C--:B--2---:R-:W-:Y:S02]  /*1427b0*/  IADD3 R202, P1, R102, R247.reuse, RZ ;  /* 0x000000f766ca7210 */ /* 0x084fe40007f3e0ff */
[-C--:B---3--:R-:W-:Y:S01]  /*1427c0*/  IADD3 R199, P2, R98, R247.reuse, RZ ;  /* 0x000000f762c77210 */ /* 0x088fe20007f5e0ff */
[----:B------:R1:W-:Y:S01]  /*1427d0*/  STL [R1+0x88c], R198 ;  /* 0x00088cc601007387 */ /* 0x0003e20000100800 */
[----:B------:R-:W-:Y:S01]  /*1427e0*/  IADD3.X R114, R115, R2, RZ, P0, !PT ;  /* 0x0000000273727210 */ /* 0x000fe200007fe4ff */
[--C-:B------:R-:W-:Y:S02]  /*1427f0*/  IMAD.X R102, R103, 0x1, R2.reuse, P1 ;  /* 0x0000000167667824 */ /* 0x100fe400008e0602 */
[----:B------:R-:W-:Y:S04]  /*142800*/  STL [R1+0xacc], R202 ;  /* 0x000accca01007387 */ /* 0x000fe80000100800 */
[----:B------:R-:W-:Y:S01]  /*142810*/  STL [R1+0xad4], R199 ;  /* 0x000ad4c701007387 */ /* 0x000fe20000100800 */
[----:B------:R-:W-:Y:S01]  /*142820*/  IMAD.X R98, R99, 0x1, R2, P2 ;  /* 0x0000000163627824 */ /* 0x000fe200010e0602 */
[----:B-1----:R-:W-:-:S05]  /*142830*/  IADD3 R198, P3, R78, R247, RZ ;  /* 0x000000f74ec67210 */ /* 0x002fca0007f7e0ff */
[----:B------:R-:W-:Y:S04]  /*142840*/  STL [R1+0xae4], R198 ;  /* 0x000ae4c601007387 */ /* 0x000fe80000100800 */
[----:B------:R1:W-:Y:S01]  /*142850*/  STL [R1+0x888], R114 ;  /* 0x0008887201007387 */ /* 0x0003e20000100800 */
[----:B------:R-:W-:-:S03]  /*142860*/  IMAD.X R78, R79, 0x1, R2, P3 ;  /* 0x000000014f4e7824 */ /* 0x000fc600018e0602 */
[----:B------:R2:W-:Y:S04]  /*142870*/  STL [R1+0xac8], R102 ;  /* 0x000ac86601007387 */ /* 0x0005e80000100800 */
[----:B-1----:R-:W3:Y:S04]  /*142880*/  LDL.LU.64 R114, [R1+0x4160] ;  /* 0x0041600001727983 */ /* 0x002ee80000300a00 */
[----:B------:R1:W-:Y:S04]  /*142890*/  STL [R1+0xad0], R98 ;  /* 0x000ad06201007387 */ /* 0x0003e80000100800 */
[----:B--2---:R-:W2:Y:S04]  /*1428a0*/  LDL.LU.64 R102, [R1+0x4078] ;  /* 0x0040780001667983 */ /* 0x004ea80000300a00 */
[----:B------:R1:W-:Y:S04]  /*1428b0*/  STL [R1+0xae0], R78 ;  /* 0x000ae04e01007387 */ /* 0x0003e80000100800 */
[----:B-1----:R-:W2:Y:S04]  /*1428c0*/  LDL.LU.64 R98, [R1+0x4070] ;  /* 0x0040700001627983 */ /* 0x002ea80000300a00 */
[----:B------:R-:W2:Y:S01]  /*1428d0*/  LDL.LU.64 R78, [R1+0x4068] ;  /* 0x00406800014e7983 */ /* 0x000ea20000300a00 */
[C---:B------:R-:W-:Y:S06]  /*1428e0*/  HMMA.1688.F32.TF32 R64, R72.reuse, R226, R64 ;  /* 0x000000e24840723c */ /* 0x040fec0000081040 */
[C---:B------:R-:W-:Y:S06]  /*1428f0*/  HMMA.1688.F32.TF32 R68, R72.reuse, R222, R68 ;  /* 0x000000de4844723c */ /* 0x040fec0000081044 */
[----:B------:R-:W-:Y:S07]  /*142900*/  HMMA.1688.F32.TF32 R8, R72, R218, R8 ;  /* 0x000000da4808723c */ /* 0x000fee0000081008 */
[----:B------:R-:W-:-:S02]  /*142910*/  IADD3 R73, P0, R194, R247, RZ ;  /* 0x000000f7c2497210 */ /* 0x000fc40007f1e0ff */
[-C--:B----4-:R-:W-:Y:S02]  /*142920*/  IADD3 R72, P1, R184, R247.reuse, RZ ;  /* 0x000000f7b8487210 */ /* 0x090fe40007f3e0ff */
[-C--:B------:R-:W-:Y:S01]  /*142930*/  IADD3 R74, P2, R174, R247.reuse, RZ ;  /* 0x000000f7ae4a7210 */ /* 0x080fe20007f5e0ff */
[----:B------:R1:W-:Y:S04]  /*142940*/  STL [R1+0x9ac], R73 ;  /* 0x0009ac4901007387 */ /* 0x0003e80000100800 */
[----:B------:R4:W-:Y:S04]  /*142950*/  STL [R1+0xadc], R72 ;  /* 0x000adc4801007387 */ /* 0x0009e80000100800 */
[----:B------:R4:W-:Y:S01]  /*142960*/  STL [R1+0xaec], R74 ;  /* 0x000aec4a01007387 */ /* 0x0009e20000100800 */
[----:B-1----:R-:W-:-:S02]  /*142970*/  IADD3 R73, P3, R94, R247, RZ ;  /* 0x000000f75e497210 */ /* 0x002fc40007f7e0ff */
[----:B----4-:R-:W-:Y:S01]  /*142980*/  IADD3.X R72, R195, R2, RZ, P0, !PT ;  /* 0x00000002c3487210 */ /* 0x010fe200007fe4ff */
[--C-:B------:R-:W-:Y:S02]  /*142990*/  IMAD.X R74, R185, 0x1, R2.reuse, P1 ;  /* 0x00000001b94a7824 */ /* 0x100fe400008e0602 */
[----:B------:R1:W-:Y:S04]  /*1429a0*/  STL [R1+0xafc], R73 ;  /* 0x000afc4901007387 */ /* 0x0003e80000100800 */
[----:B------:R4:W-:Y:S04]  /*1429b0*/  STL [R1+0x9a8], R72 ;  /* 0x0009a84801007387 */ /* 0x0009e80000100800 */
[----:B------:R-:W-:Y:S01]  /*1429c0*/  STL [R1+0xad8], R74 ;  /* 0x000ad84a01007387 */ /* 0x000fe20000100800 */
[----:B-1----:R-:W-:-:S02]  /*1429d0*/  IMAD.X R73, R175, 0x1, R2, P2 ;  /* 0x00000001af497824 */ /* 0x002fc400010e0602 */
[----:B----4-:R-:W-:Y:S02]  /*1429e0*/  IMAD.X R72, R95, 0x1, R2, P3 ;  /* 0x000000015f487824 */ /* 0x010fe400018e0602 */
[----:B------:R-:W4:Y:S04]  /*1429f0*/  LDL.LU.64 R94, [R1+0x4080] ;  /* 0x00408000015e7983 */ /* 0x000f280000300a00 */
[----:B------:R-:W-:Y:S04]  /*142a00*/  STL [R1+0xae8], R73 ;  /* 0x000ae84901007387 */ /* 0x000fe80000100800 */
[----:B------:R-:W4:Y:S04]  /*142a10*/  LDL.LU.64 R184, [R1+0x4c28] ;  /* 0x004c280001b87983 */ /* 0x000f280000300a00 */
[----:B------:R1:W-:Y:S04]  /*142a20*/  STL [R1+0xaf8], R72 ;  /* 0x000af84801007387 */ /* 0x0003e80000100800 */
[----:B------:R-:W4:Y:S01]  /*142a30*/  LDL.LU.64 R174, [R1+0x4c20] ;  /* 0x004c200001ae7983 */ /* 0x000f220000300a00 */
[----:B------:R-:W-:Y:S03]  /*142a40*/  HMMA.1688.F32.TF32 R4, R56, R116, R4 ;  /* 0x000000743804723c */ /* 0x000fe60000081004 */
[----:B-1----:R-:W4:Y:S01]  /*142a50*/  LDL.LU.64 R72, [R1+0x4c18] ;  /* 0x004c180001487983 */ /* 0x002f220000300a00 */
[----:B---3--:R-:W-:-:S02]  /*142a60*/  IADD3 R75, P0, R114, R247, RZ ;  /* 0x000000f7724b7210 */ /* 0x008fc40007f1e0ff */
[----:B--2---:R-:W-:-:S03]  /*142a70*/  IADD3 R74, P1, R102, R247, RZ ;  /* 0x000000f7664a7210 */ /* 0x004fc60007f3e0ff */
[----:B------:R1:W-:Y:S04]  /*142a80*/  STL [R1+0xab4], R75 ;  /* 0x000ab44b01007387 */ /* 0x0003e80000100800 */
[----:B------:R2:W-:Y:S01]  /*142a90*/  STL [R1+0xd0c], R74 ;  /* 0x000d0c4a01007387 */ /* 0x0005e20000100800 */
[-C--:B------:R-:W-:Y:S02]  /*142aa0*/  IADD3 R116, P2, R98, R247.reuse, RZ ;  /* 0x000000f762747210 */ /* 0x080fe40007f5e0ff */
[----:B-1----:R-:W-:Y:S02]  /*142ab0*/  IADD3 R75, P3, R78, R247, RZ ;  /* 0x000000f74e4b7210 */ /* 0x002fe40007f7e0ff */
[----:B--2---:R-:W-:Y:S01]  /*142ac0*/  IADD3.X R74, R115, R2, RZ, P0, !PT ;  /* 0x00000002734a7210 */ /* 0x004fe200007fe4ff */
[----:B------:R-:W-:Y:S01]  /*142ad0*/  STL [R1+0xd14], R116 ;  /* 0x000d147401007387 */ /* 0x000fe20000100800 */
[----:B------:R-:W-:-:S03]  /*142ae0*/  IMAD.X R102, R103, 0x1, R2, P1 ;  /* 0x0000000167667824 */ /* 0x000fc600008e0602 */
[----:B------:R1:W-:Y:S04]  /*142af0*/  STL [R1+0xd1c], R75 ;  /* 0x000d1c4b01007387 */ /* 0x0003e80000100800 */
[----:B------:R2:W-:Y:S04]  /*142b00*/  STL [R1+0xab0], R74 ;  /* 0x000ab04a01007387 */ /* 0x0005e80000100800 */
[----:B------:R3:W-:Y:S04]  /*142b10*/  STL [R1+0xd08], R102 ;  /* 0x000d086601007387 */ /* 0x0007e80000100800 */
[----:B------:R-:W4:Y:S01]  /*142b20*/  LDL.LU.64 R114, [R1+0x4c30] ;  /* 0x004c300001727983 */ /* 0x000f220000300a00 */
[----:B-1----:R-:W-:-:S02]  /*142b30*/  IMAD.X R75, R99, 0x1, R2, P2 ;  /* 0x00000001634b7824 */ /* 0x002fc400010e0602 */
[----:B--2---:R-:W-:-:S03]  /*142b40*/  IMAD.X R74, R79, 0x1, R2, P3 ;  /* 0x000000014f4a7824 */ /* 0x004fc600018e0602 */
[----:B------:R-:W-:Y:S04]  /*142b50*/  STL [R1+0xd10], R75 ;  /* 0x000d104b01007387 */ /* 0x000fe80000100800 */
[----:B---3--:R-:W2:Y:S04]  /*142b60*/  LDL.LU.64 R102, [R1+0x4928] ;  /* 0x0049280001667983 */ /* 0x008ea80000300a00 */
[----:B------:R1:W-:Y:S04]  /*142b70*/  STL [R1+0xd18], R74 ;  /* 0x000d184a01007387 */ /* 0x0003e80000100800 */
[----:B------:R-:W3:Y:S04]  /*142b80*/  LDL.LU.64 R78, [R1+0x4920] ;  /* 0x00492000014e7983 */ /* 0x000ee80000300a00 */
[----:B-1----:R-:W3:Y:S01]  /*142b90*/  LDL.LU.64 R74, [R1+0x4918] ;  /* 0x00491800014a7983 */ /* 0x002ee20000300a00 */
[----:B------:R-:W-:Y:S07]  /*142ba0*/  HMMA.1688.F32.TF32 R12, R56, R88, R12 ;  /* 0x00000058380c723c */ /* 0x000fee000008100c */
[----:B----4-:R-:W-:-:S05]  /*142bb0*/  IADD3 R88, P0, R94, R247, RZ ;  /* 0x000000f75e587210 */ /* 0x010fca0007f1e0ff */
[----:B------:R1:W-:Y:S04]  /*142bc0*/  STL [R1+0xd04], R88 ;  /* 0x000d045801007387 */ /* 0x0003e80000100800 */
[----:B------:R-:W4:Y:S01]  /*142bd0*/  LDL.LU.64 R98, [R1+0x4950] ;  /* 0x0049500001627983 */ /* 0x000f220000300a00 */
[-C--:B------:R-:W-:Y:S02]  /*142be0*/  IADD3 R221, P1, R184, R247.reuse, RZ ;  /* 0x000000f7b8dd7210 */ /* 0x080fe40007f3e0ff */
[-C--:B------:R-:W-:Y:S02]  /*142bf0*/  IADD3 R225, P3, R72, R247.reuse, RZ ;  /* 0x000000f748e17210 */ /* 0x080fe40007f7e0ff */
[----:B-1----:R-:W-:Y:S02]  /*142c00*/  IADD3.X R88, R95, R2, RZ, P0, !PT ;  /* 0x000000025f587210 */ /* 0x002fe400007fe4ff */
[----:B------:R-:W4:Y:S04]  /*142c10*/  LDL.LU.64 R94, [R1+0x4318] ;  /* 0x00431800015e7983 */ /* 0x000f280000300a00 */
[----:B------:R1:W-:Y:S01]  /*142c20*/  STL [R1+0xd00], R88 ;  /* 0x000d005801007387 */ /* 0x0003e20000100800 */
[--C-:B------:R-:W-:Y:S01]  /*142c30*/  IMAD.X R224, R73, 0x1, R2.reuse, P3 ;  /* 0x0000000149e07824 */ /* 0x100fe200018e0602 */
[-C--:B------:R-:W-:Y:S01]  /*142c40*/  IADD3 R223, P2, R174, R247.reuse, RZ ;  /* 0x000000f7aedf7210 */ /* 0x080fe20007f5e0ff */
[--C-:B------:R-:W-:Y:S01]  /*142c50*/  IMAD.X R220, R185, 0x1, R2.reuse, P1 ;  /* 0x00000001b9dc7824 */ /* 0x100fe200008e0602 */
[----:B-1----:R-:W4:Y:S04]  /*142c60*/  LDL.LU.64 R88, [R1+0x4310] ;  /* 0x0043100001587983 */ /* 0x002f280000300a00 */
[----:B------:R-:W4:Y:S01]  /*142c70*/  LDL.LU.64 R72, [R1+0x4308] ;  /* 0x0043080001487983 */ /* 0x000f220000300a00 */
[----:B------:R-:W-:Y:S01]  /*142c80*/  IMAD.X R222, R175, 0x1, R2, P2 ;  /* 0x00000001afde7824 */ /* 0x000fe200010e0602 */
[----:B------:R-:W-:-:S02]  /*142c90*/  IADD3 R219, P0, R114, R247, RZ ;  /* 0x000000f772db7210 */ /* 0x000fc40007f1e0ff */
[-C--:B--2---:R-:W-:Y:S02]  /*142ca0*/  IADD3 R174, P1, R102, R247.reuse, RZ ;  /* 0x000000f766ae7210 */ /* 0x084fe40007f3e0ff */
[----:B---3--:R-:W-:-:S03]  /*142cb0*/  IADD3 R117, P2, R78, R247, RZ ;  /* 0x000000f74e757210 */ /* 0x008fc60007f5e0ff */
[--C-:B------:R-:W-:Y:S01]  /*142cc0*/  IMAD.X R102, R103, 0x1, R2.reuse, P1 ;  /* 0x0000000167667824 */ /* 0x100fe200008e0602 */
[----:B------:R-:W-:Y:S01]  /*142cd0*/  STL [R1+0x7fc], R174 ;  /* 0x0007fcae01007387 */ /* 0x000fe20000100800 */
[----:B------:R-:W-:Y:S01]  /*142ce0*/  IMAD.X R78, R79, 0x1, R2, P2 ;  /* 0x000000014f4e7824 */ /* 0x000fe200010e0602 */
[----:B------:R-:W-:Y:S02]  /*142cf0*/  IADD3 R116, P3, R74, R247, RZ ;  /* 0x000000f74a747210 */ /* 0x000fe40007f7e0ff */
[----:B------:R-:W-:Y:S01]  /*142d00*/  STL [R1+0x804], R117 ;  /* 0x0008047501007387 */ /* 0x000fe20000100800 */
[----:B------:R-:W-:-:S03]  /*142d10*/  IADD3.X R218, R115, R2, RZ, P0, !PT ;  /* 0x0000000273da7210 */ /* 0x000fc600007fe4ff */
[----:B------:R-:W-:Y:S01]  /*142d20*/  STL [R1+0x80c], R116 ;  /* 0x00080c7401007387 */ /* 0x000fe20000100800 */
[----:B------:R-:W-:-:S03]  /*142d30*/  IMAD.X R74, R75, 0x1, R2, P3 ;  /* 0x000000014b4a7824 */ /* 0x000fc600018e0602 */
[----:B------:R1:W-:Y:S04]  /*142d40*/  STL [R1+0x7f8], R102 ;  /* 0x0007f86601007387 */ /* 0x0003e80000100800 */
[----:B------:R-:W2:Y:S04]  /*142d50*/  LDL.LU.64 R114, [R1+0x4330] ;  /* 0x0043300001727983 */ /* 0x000ea80000300a00 */
[----:B------:R3:W-:Y:S04]  /*142d60*/  STL [R1+0x800], R78 ;  /* 0x0008004e01007387 */ /* 0x0007e80000100800 */
[----:B-1----:R-:W2:Y:S04]  /*142d70*/  LDL.LU.64 R102, [R1+0x41b8] ;  /* 0x0041b80001667983 */ /* 0x002ea80000300a00 */
[----:B------:R1:W-:Y:S04]  /*142d80*/  STL [R1+0x808], R74 ;  /* 0x0008084a01007387 */ /* 0x0003e80000100800 */
[----:B---3--:R-:W3:Y:S04]  /*142d90*/  LDL.LU.64 R78, [R1+0x41b0] ;  /* 0x0041b000014e7983 */ /* 0x008ee80000300a00 */
[----:B-1----:R-:W3:Y:S01]  /*142da0*/  LDL.LU.64 R74, [R1+0x41a8] ;  /* 0x0041a800014a7983 */ /* 0x002ee20000300a00 */
[----:B------:R-:W-:Y:S01]  /*142db0*/  HMMA.1688.F32.TF32 R20, R56, R84, R20 ;  /* 0x000000543814723c */ /* 0x000fe20000081014 */
[----:B----4-:R-:W-:-:S06]  /*142dc0*/  IADD3 R116, P1, R94, R247, RZ ;  /* 0x000000f75e747210 */ /* 0x010fcc0007f3e0ff */
[-C--:B------:R-:W-:Y:S02]  /*142dd0*/  IADD3 R84, P0, R98, R247.reuse, RZ ;  /* 0x000000f762547210 */ /* 0x080fe40007f1e0ff */
[----:B------:R-:W-:-:S03]  /*142de0*/  IADD3 R85, P2, R88, R247, RZ ;  /* 0x000000f758557210 */ /* 0x000fc60007f5e0ff */
[----:B------:R1:W-:Y:S04]  /*142df0*/  STL [R1+0x74c], R84 ;  /* 0x00074c5401007387 */ /* 0x0003e80000100800 */
[----:B------:R-:W-:Y:S01]  /*142e00*/  STL [R1+0x8ec], R116 ;  /* 0x0008ec7401007387 */ /* 0x000fe20000100800 */
[----:B------:R-:W-:-:S03]  /*142e10*/  IADD3.X R98, R99, R2, RZ, P0, !PT ;  /* 0x0000000263627210 */ /* 0x000fc600007fe4ff */
[----:B------:R4:W-:Y:S01]  /*142e20*/  STL [R1+0x90c], R85 ;  /* 0x00090c5501007387 */ /* 0x0009e20000100800 */
[----:B-1----:R-:W-:Y:S01]  /*142e30*/  IADD3 R84, P3, R72, R247, RZ ;  /* 0x000000f748547210 */ /* 0x002fe20007f7e0ff */
[----:B----4-:R-:W-:-:S04]  /*142e40*/  IMAD.X R85, R95, 0x1, R2, P1 ;  /* 0x000000015f557824 */ /* 0x010fc800008e0602 */
[----:B------:R1:W-:Y:S04]  /*142e50*/  STL [R1+0x92c], R84 ;  /* 0x00092c5401007387 */ /* 0x0003e80000100800 */
[----:B------:R4:W-:Y:S01]  /*142e60*/  STL [R1+0x748], R98 ;  /* 0x0007486201007387 */ /* 0x0009e20000100800 */
[----:B-1----:R-:W-:-:S03]  /*142e70*/  IMAD.X R84, R89, 0x1, R2, P2 ;  /* 0x0000000159547824 */ /* 0x002fc600010e0602 */
[----:B----4-:R-:W4:Y:S04]  /*142e80*/  LDL.LU.64 R98, [R1+0x41c0] ;  /* 0x0041c00001627983 */ /* 0x010f280000300a00 */
[----:B------:R-:W-:Y:S04]  /*142e90*/  STL [R1+0x8e8], R85 ;  /* 0x0008e85501007387 */ /* 0x000fe80000100800 */
[----:B------:R-:W4:Y:S04]  /*142ea0*/  LDL.LU.64 R94, [R1+0x40d8] ;  /* 0x0040d800015e7983 */ /* 0x000f280000300a00 */
[----:B------:R1:W-:Y:S04]  /*142eb0*/  STL [R1+0x908], R84 ;  /* 0x0009085401007387 */ /* 0x0003e80000100800 */
[----:B------:R-:W4:Y:S01]  /*142ec0*/  LDL.LU.64 R88, [R1+0x40d0] ;  /* 0x0040d00001587983 */ /* 0x000f220000300a00 */
[----:B------:R-:W-:Y:S01]  /*142ed0*/  HMMA.1688.F32.TF32 R24, R56, R80, R24 ;  /* 0x000000503818723c */ /* 0x000fe20000081018 */
[----:B-1----:R-:W-:-:S02]  /*142ee0*/  IMAD.X R84, R73, 0x1, R2, P3 ;  /* 0x0000000149547824 */ /* 0x002fc400018e0602 */
[----:B------:R-:W4:Y:S04]  /*142ef0*/  LDL.LU.64 R72, [R1+0x40c8] ;  /* 0x0040c80001487983 */ /* 0x000f280000300a00 */
[----:B------:R2:W-:Y:S02]  /*142f00*/  STL [R1+0x928], R84 ;  /* 0x0009285401007387 */ /* 0x0005e40000100800 */
[----:B--2---:R-:W-:-:S05]  /*142f10*/  IADD3 R84, P0, R114, R247, RZ ;  /* 0x000000f772547210 */ /* 0x004fca0007f1e0ff */
[----:B------:R1:W-:Y:S01]  /*142f20*/  STL [R1+0x894], R84 ;  /* 0x0008945401007387 */ /* 0x0003e20000100800 */
[-C--:B------:R-:W-:Y:S02]  /*142f30*/  IADD3 R81, P1, R102, R247.reuse, RZ ;  /* 0x000000f766517210 */ /* 0x080fe40007f3e0ff */
[----:B---3--:R-:W-:-:S03]  /*142f40*/  IADD3 R80, P2, R78, R247, RZ ;  /* 0x000000f74e507210 */ /* 0x008fc60007f5e0ff */
[----:B------:R2:W-:Y:S04]  /*142f50*/  STL [R1+0xa34], R81 ;  /* 0x000a345101007387 */ /* 0x0005e80000100800 */
[----:B------:R3:W-:Y:S01]  /*142f60*/  STL [R1+0xa54], R80 ;  /* 0x000a545001007387 */ /* 0x0007e20000100800 */
[----:B-1----:R-:W-:Y:S02]  /*142f70*/  IADD3 R84, P3, R74, R247, RZ ;  /* 0x000000f74a547210 */ /* 0x002fe40007f7e0ff */
[----:B--2---:R-:W-:Y:S01]  /*142f80*/  IADD3.X R81, R115, R2, RZ, P0, !PT ;  /* 0x0000000273517210 */ /* 0x004fe200007fe4ff */
[--C-:B---3--:R-:W-:Y:S02]  /*142f90*/  IMAD.X R80, R103, 0x1, R2.reuse, P1 ;  /* 0x0000000167507824 */ /* 0x108fe400008e0602 */
[----:B------:R-:W-:Y:S04]  /*142fa0*/  STL [R1+0xa74], R84 ;  /* 0x000a745401007387 */ /* 0x000fe80000100800 */
[----:B------:R-:W-:Y:S04]  /*142fb0*/  STL [R1+0x890], R81 ;  /* 0x0008905101007387 */ /* 0x000fe80000100800 */
[----:B------:R-:W-:Y:S04]  /*142fc0*/  STL [R1+0xa30], R80 ;  /* 0x000a305001007387 */ /* 0x000fe80000100800 */
[----:B------:R-:W2:Y:S01]  /*142fd0*/  LDL.LU.64 R102, [R1+0x4100] ;  /* 0x0041000001667983 */ /* 0x000ea20000300a00 */
[----:B------:R-:W-:-:S02]  /*142fe0*/  IMAD.X R78, R79, 0x1, R2, P2 ;  /* 0x000000014f4e7824 */ /* 0x000fc400010e0602 */
[----:B------:R-:W-:-:S03]  /*142ff0*/  IMAD.X R74, R75, 0x1, R2, P3 ;  /* 0x000000014b4a7824 */ /* 0x000fc600018e0602 */
[----:B------:R4:W-:Y:S04]  /*143000*/  STL [R1+0xa50], R78 ;  /* 0x000a504e01007387 */ /* 0x0009e80000100800 */
[----:B------:R1:W-:Y:S01]  /*143010*/  STL [R1+0xa70], R74 ;  /* 0x000a704a01007387 */ /* 0x0003e20000100800 */
[-C--:B----4-:R-:W-:Y:S02]  /*143020*/  IADD3 R78, P0, R98, R247.reuse, RZ ;  /* 0x000000f7624e7210 */ /* 0x090fe40007f1e0ff */
[-C--:B------:R-:W-:Y:S02]  /*143030*/  IADD3 R75, P1, R94, R247.reuse, RZ ;  /* 0x000000f75e4b7210 */ /* 0x080fe40007f3e0ff */
[-C--:B-1----:R-:W-:Y:S01]  /*143040*/  IADD3 R74, P2, R88, R247.reuse, RZ ;  /* 0x000000f7584a7210 */ /* 0x082fe20007f5e0ff */
[----:B------:R1:W-:Y:S04]  /*143050*/  STL [R1+0xa14], R78 ;  /* 0x000a144e01007387 */ /* 0x0003e80000100800 */
[----:B------:R-:W3:Y:S04]  /*143060*/  LDL.LU.64 R84, [R1+0x4c48] ;  /* 0x004c480001547983 */ /* 0x000ee80000300a00 */
[----:B------:R-:W-:Y:S01]  /*143070*/  STL [R1+0xa94], R75 ;  /* 0x000a944b01007387 */ /* 0x000fe20000100800 */
[----:B------:R-:W-:Y:S01]  /*143080*/  IADD3.X R98, R99, R2, RZ, P0, !PT ;  /* 0x0000000263627210 */ /* 0x000fe200007fe4ff */
[--C-:B------:R-:W-:Y:S01]  /*143090*/  IMAD.X R81, R95, 0x1, R2.reuse, P1 ;  /* 0x000000015f517824 */ /* 0x100fe200008e0602 */
[----:B------:R-:W-:Y:S01]  /*1430a0*/  IADD3 R80, P3, R72, R247, RZ ;  /* 0x000000f748507210 */ /* 0x000fe20007f7e0ff */
[----:B-1----:R-:W4:Y:S04]  /*1430b0*/  LDL.LU.64 R78, [R1+0x4c40] ;  /* 0x004c4000014e7983 */ /* 0x002f280000300a00 */
[----:B------:R1:W-:Y:S01]  /*1430c0*/  STL [R1+0xb0c], R74 ;  /* 0x000b0c4a01007387 */ /* 0x0003e20000100800 */
[----:B------:R-:W-:-:S03]  /*1430d0*/  IMAD.X R73, R73, 0x1, R2, P3 ;  /* 0x0000000149497824 */ /* 0x000fc600018e0602 */
[----:B-1----:R-:W4:Y:S04]  /*1430e0*/  LDL.LU.64 R74, [R1+0x4c38] ;  /* 0x004c3800014a7983 */ /* 0x002f280000300a00 */
[----:B------:R1:W-:Y:S04]  /*1430f0*/  STL [R1+0xb1c], R80 ;  /* 0x000b1c5001007387 */ /* 0x0003e80000100800 */
[----:B------:R-:W-:Y:S04]  /*143100*/  STL [R1+0xa10], R98 ;  /* 0x000a106201007387 */ /* 0x000fe80000100800 */
[----:B------:R-:W-:Y:S01]  /*143110*/  STL [R1+0xa90], R81 ;  /* 0x000a905101007387 */ /* 0x000fe20000100800 */
[----:B-1----:R-:W-:-:S05]  /*143120*/  IMAD.X R80, R89, 0x1, R2, P2 ;  /* 0x0000000159507824 */ /* 0x002fca00010e0602 */
[----:B------:R-:W-:Y:S04]  /*143130*/  STL [R1+0xb08], R80 ;  /* 0x000b085001007387 */ /* 0x000fe80000100800 */
[----:B------:R-:W4:Y:S04]  /*143140*/  LDL.LU R72, [R1+0x990] ;  /* 0x0009900001487983 */ /* 0x000f280000300800 */
[----:B------:R1:W-:Y:S04]  /*143150*/  STL [R1+0xb18], R73 ;  /* 0x000b184901007387 */ /* 0x0003e80000100800 */
[----:B-1----:R-:W4:Y:S04]  /*143160*/  LDL.LU R73, [R1+0x994] ;  /* 0x0009940001497983 */ /* 0x002f280000300800 */
[----:B------:R-:W4:Y:S04]  /*143170*/  LDL.LU.64 R98, [R1+0x4cb0] ;  /* 0x004cb00001627983 */ /* 0x000f280000300a00 */
[----:B------:R-:W4:Y:S01]  /*143180*/  LDL.LU.64 R94, [R1+0x4a60] ;  /* 0x004a6000015e7983 */ /* 0x000f220000300a00 */
[----:B--2---:R-:W-:-:S05]  /*143190*/  IADD3 R80, P0, R102, R247, RZ ;  /* 0x000000f766507210 */ /* 0x004fca0007f1e0ff */
[----:B------:R1:W-:Y:S04]  /*1431a0*/  STL [R1+0x9f4], R80 ;  /* 0x0009f45001007387 */ /* 0x0003e80000100800 */
[----:B------:R-:W2:Y:S04]  /*1431b0*/  LDL.LU.64 R88, [R1+0x4a58] ;  /* 0x004a580001587983 */ /* 0x000ea80000300a00 */
[----:B-1----:R-:W2:Y:S04]  /*1431c0*/  LDL.LU.64 R80, [R1+0x4a50] ;  /* 0x004a500001507983 */ /* 0x002ea80000300a00 */
[----:B------:R-:W2:Y:S01]  /*1431d0*/  LDL.LU.64 R116, [R1+0x4a68] ;  /* 0x004a680001747983 */ /* 0x000ea20000300a00 */
[----:B------:R-:W-:Y:S01]  /*1431e0*/  IADD3.X R102, R103, R2, RZ, P0, !PT ;  /* 0x0000000267667210 */ /* 0x000fe200007fe4ff */
[----:B------:R-:W-:Y:S01]  /*1431f0*/  HMMA.1688.F32.TF32 R32, R56, R208, R32 ;  /* 0x000000d03820723c */ /* 0x000fe20000081020 */
[----:B------:R-:W-:-:S05]  /*143200*/  IMAD.MOV.U32 R246, RZ, RZ, R211 ;  /* 0x000000fffff67224 */ /* 0x000fca00078e00d3 */
[C---:B------:R-:W-:Y:S06]  /*143210*/  HMMA.1688.F32.TF32 R28, R56.reuse, R212, R28 ;  /* 0x000000d4381c723c */ /* 0x040fec000008101c */
[----:B------:R-:W-:Y:S01]  /*143220*/  HMMA.1688.F32.TF32 R36, R56, R100, R36 ;  /* 0x000000643824723c */ /* 0x000fe20000081024 */
[----:B------:R1:W-:Y:S01]  /*143230*/  STL [R1+0x9f0], R102 ;  /* 0x0009f06601007387 */ /* 0x0003e20000100800 */
[----:B------:R-:W-:-:S03]  /*143240*/  IMAD.MOV.U32 R250, RZ, RZ, R210 ;  /* 0x000000fffffa7224 */ /* 0x000fc600078e00d2 */
[----:B-1----:R-:W2:Y:S04]  /*143250*/  LDL.LU.64 R102, [R1+0xa138] ;  /* 0x00a1380001667983 */ /* 0x002ea80000300a00 */
[----:B------:R-:W2:Y:S01]  /*143260*/  LDL.LU.64 R100, [R1+0xa130] ;  /* 0x00a1300001647983 */ /* 0x000ea20000300a00 */
[----:B---3--:R-:W-:-:S05]  /*143270*/  IADD3 R209, P1, R84, R247, RZ ;  /* 0x000000f754d17210 */ /* 0x008fca0007f3e0ff */
[----:B------:R-:W-:Y:S02]  /*143280*/  IMAD.X R208, R85, 0x1, R2, P1 ;  /* 0x0000000155d07824 */ /* 0x000fe400008e0602 */
[----:B------:R-:W3:Y:S01]  /*143290*/  LDL.LU.64 R84, [R1+0x4388] ;  /* 0x0043880001547983 */ /* 0x000ee20000300a00 */
[----:B----4-:R-:W-:-:S05]  /*1432a0*/  IADD3 R211, P2, R78, R247, RZ ;  /* 0x000000f74ed37210 */ /* 0x010fca0007f5e0ff */
[----:B------:R-:W-:Y:S02]  /*1432b0*/  IMAD.X R210, R79, 0x1, R2, P2 ;  /* 0x000000014fd27824 */ /* 0x000fe400010e0602 */
[----:B------:R-:W4:Y:S01]  /*1432c0*/  LDL.LU.64 R78, [R1+0x4380] ;  /* 0x00438000014e7983 */ /* 0x000f220000300a00 */
[----:B------:R-:W-:-:S05]  /*1432d0*/  IADD3 R213, P3, R74, R247, RZ ;  /* 0x000000f74ad57210 */ /* 0x000fca0007f7e0ff */
[----:B------:R-:W-:Y:S02]  /*1432e0*/  IMAD.X R212, R75, 0x1, R2, P3 ;  /* 0x000000014bd47824 */ /* 0x000fe400018e0602 */
[----:B------:R-:W4:Y:S01]  /*1432f0*/  LDL.LU.64 R74, [R1+0x4378] ;  /* 0x00437800014a7983 */ /* 0x000f220000300a00 */
[----:B------:R-:W-:Y:S01]  /*143300*/  HMMA.1688.F32.TF32 R40, R56, R96, R40 ;  /* 0x000000603828723c */ /* 0x000fe20000081028 */
[-C--:B------:R-:W-:Y:S02]  /*143310*/  IADD3 R174, P1, R94, R247.reuse, RZ ;  /* 0x000000f75eae7210 */ /* 0x080fe40007f3e0ff */
[----:B------:R-:W-:-:S03]  /*143320*/  IADD3 R203, P0, R98, R247, RZ ;  /* 0x000000f762cb7210 */ /* 0x000fc60007f1e0ff */
[----:B------:R-:W-:Y:S01]  /*143330*/  IMAD.X R94, R95, 0x1, R2, P1 ;  /* 0x000000015f5e7824 */ /* 0x000fe200008e0602 */
[----:B------:R-:W-:Y:S01]  /*143340*/  STL [R1+0x704], R174 ;  /* 0x000704ae01007387 */ /* 0x000fe20000100800 */
[----:B------:R-:W-:Y:S02]  /*143350*/  IADD3.X R202, R99, R2, RZ, P0, !PT ;  /* 0x0000000263ca7210 */ /* 0x000fe400007fe4ff */
[----:B--2---:R-:W-:-:S05]  /*143360*/  IADD3 R115, P2, R88, R247, RZ ;  /* 0x000000f758737210 */ /* 0x004fca0007f5e0ff */
[--C-:B------:R-:W-:Y:S01]  /*143370*/  IMAD.X R88, R89, 0x1, R2.reuse, P2 ;  /* 0x0000000159587824 */ /* 0x100fe200010e0602 */
[-C--:B------:R-:W-:Y:S01]  /*143380*/  IADD3 R114, P3, R80, R247.reuse, RZ ;  /* 0x000000f750727210 */ /* 0x080fe20007f7e0ff */
[----:B------:R-:W-:Y:S04]  /*143390*/  STL [R1+0x70c], R115 ;  /* 0x00070c7301007387 */ /* 0x000fe80000100800 */
[----:B------:R-:W-:Y:S01]  /*1433a0*/  IMAD.X R80, R81, 0x1, R2, P3 ;  /* 0x0000000151507824 */ /* 0x000fe200018e0602 */
[----:B------:R1:W-:Y:S04]  /*1433b0*/  STL [R1+0x714], R114 ;  /* 0x0007147201007387 */ /* 0x0003e80000100800 */
[----:B------:R2:W-:Y:S04]  /*1433c0*/  STL [R1+0x700], R94 ;  /* 0x0007005e01007387 */ /* 0x0005e80000100800 */
[----:B------:R-:W-:Y:S04]  /*1433d0*/  STL [R1+0x708], R88 ;  /* 0x0007085801007387 */ /* 0x000fe80000100800 */
[----:B------:R-:W4:Y:S04]  /*1433e0*/  LDL.LU.64 R98, [R1+0xa128] ;  /* 0x00a1280001627983 */ /* 0x000f280000300a00 */
[----:B------:R2:W-:Y:S04]  /*1433f0*/  STL [R1+0x710], R80 ;  /* 0x0007105001007387 */ /* 0x0005e80000100800 */
[----:B------:R-:W4:Y:S04]  /*143400*/  LDL.LU.64 R96, [R1+0xa120] ;  /* 0x00a1200001607983 */ /* 0x000f280000300a00 */
[----:B-1----:R-:W4:Y:S04]  /*143410*/  LDL.LU.64 R114, [R1+0x4390] ;  /* 0x0043900001727983 */ /* 0x002f280000300a00 */
[----:B--2---:R-:W2:Y:S01]  /*143420*/  LDL.LU.64 R94, [R1+0x4238] ;  /* 0x00423800015e7983 */ /* 0x004ea20000300a00 */
[----:B------:R-:W-:-:S05]  /*143430*/  IADD3 R80, P0, R116, R247, RZ ;  /* 0x000000f774507210 */ /* 0x000fca0007f1e0ff */
[----:B------:R1:W-:Y:S04]  /*143440*/  STL [R1+0x3a4], R80 ;  /* 0x0003a45001007387 */ /* 0x0003e80000100800 */
[----:B------:R-:W2:Y:S04]  /*143450*/  LDL.LU.64 R88, [R1+0x4230] ;  /* 0x0042300001587983 */ /* 0x000ea80000300a00 */
[----:B-1----:R-:W2:Y:S01]  /*143460*/  LDL.LU.64 R80, [R1+0x4228] ;  /* 0x0042280001507983 */ /* 0x002ea20000300a00 */
[-C--:B---3--:R-:W-:Y:S02]  /*143470*/  IADD3 R184, P1, R84, R247.reuse, RZ ;  /* 0x000000f754b87210 */ /* 0x088fe40007f3e0ff */
[----:B----4-:R-:W-:-:S02]  /*143480*/  IADD3 R175, P2, R78, R247, RZ ;  /* 0x000000f74eaf7210 */ /* 0x010fc40007f5e0ff */
[----:B------:R-:W-:Y:S01]  /*143490*/  IADD3.X R116, R117, R2, RZ, P0, !PT ;  /* 0x0000000275747210 */ /* 0x000fe200007fe4ff */
[--C-:B------:R-:W-:Y:S01]  /*1434a0*/  IMAD.X R84, R85, 0x1, R2.reuse, P1 ;  /* 0x0000000155547824 */ /* 0x100fe200008e0602 */
[----:B------:R-:W-:Y:S01]  /*1434b0*/  STL [R1+0x814], R184 ;  /* 0x000814b801007387 */ /* 0x000fe20000100800 */
[----:B------:R-:W-:-:S03]  /*1434c0*/  IMAD.X R78, R79, 0x1, R2, P2 ;  /* 0x000000014f4e7824 */ /* 0x000fc600010e0602 */
[----:B------:R-:W-:Y:S01]  /*1434d0*/  STL [R1+0x81c], R175 ;  /* 0x00081caf01007387 */ /* 0x000fe20000100800 */
[----:B------:R-:W-:-:S05]  /*1434e0*/  IADD3 R174, P3, R74, R247, RZ ;  /* 0x000000f74aae7210 */ /* 0x000fca0007f7e0ff */
[----:B------:R-:W-:Y:S04]  /*1434f0*/  STL [R1+0x824], R174 ;  /* 0x000824ae01007387 */ /* 0x000fe80000100800 */
[----:B------:R-:W-:Y:S01]  /*143500*/  STL [R1+0x3a0], R116 ;  /* 0x0003a07401007387 */ /* 0x000fe20000100800 */
[----:B------:R-:W-:-:S03]  /*143510*/  IMAD.X R74, R75, 0x1, R2, P3 ;  /* 0x000000014b4a7824 */ /* 0x000fc600018e0602 */
[----:B------:R1:W-:Y:S04]  /*143520*/  STL [R1+0x810], R84 ;  /* 0x0008105401007387 */ /* 0x0003e80000100800 */
[----:B------:R3:W-:Y:S01]  /*143530*/  STL [R1+0x818], R78 ;  /* 0x0008184e01007387 */ /* 0x0007e20000100800 */
[C---:B------:R-:W-:Y:S03]  /*143540*/  HMMA.1688.F32.TF32 R44, R56.reuse, R72, R44 ;  /* 0x00000048382c723c */ /* 0x040fe6000008102c */
[----:B-1----:R-:W4:Y:S04]  /*143550*/  LDL.LU.64 R84, [R1+0x4240] ;  /* 0x0042400001547983 */ /* 0x002f280000300a00 */
[----:B------:R1:W-:Y:S04]  /*143560*/  STL [R1+0x820], R74 ;  /* 0x0008204a01007387 */ /* 0x0003e80000100800 */
[----:B---3--:R-:W3:Y:S04]  /*143570*/  LDL.LU.64 R78, [R1+0x4178] ;  /* 0x00417800014e7983 */ /* 0x008ee80000300a00 */
[----:B-1----:R-:W3:Y:S04]  /*143580*/  LDL.LU.64 R74, [R1+0x4170] ;  /* 0x00417000014a7983 */ /* 0x002ee80000300a00 */
[----:B------:R-:W3:Y:S01]  /*143590*/  LDL.LU.64 R72, [R1+0x4168] ;  /* 0x0041680001487983 */ /* 0x000ee20000300a00 */
[----:B------:R-:W-:Y:S01]  /*1435a0*/  HMMA.1688.F32.TF32 R48, R56, R112, R48 ;  /* 0x000000703830723c */ /* 0x000fe20000081030 */
[----:B------:R-:W-:-:S02]  /*1435b0*/  IADD3 R116, P0, R114, R247, RZ ;  /* 0x000000f772747210 */ /* 0x000fc40007f1e0ff */
[----:B--2---:R-:W-:-:S03]  /*1435c0*/  IADD3 R174, P1, R94, R247, RZ ;  /* 0x000000f75eae7210 */ /* 0x004fc60007f3e0ff */
[----:B------:R-:W-:Y:S04]  /*1435d0*/  STL [R1+0x7f4], R116 ;  /* 0x0007f47401007387 */ /* 0x000fe80000100800 */
[----:B------:R1:W-:Y:S01]  /*1435e0*/  STL [R1+0x96c], R174 ;  /* 0x00096cae01007387 */ /* 0x0003e20000100800 */
[----:B------:R-:W-:-:S05]  /*1435f0*/  IADD3 R117, P2, R88, R247, RZ ;  /* 0x000000f758757210 */ /* 0x000fca0007f5e0ff */
[----:B------:R-:W-:Y:S04]  /*143600*/  STL [R1+0x98c], R117 ;  /* 0x00098c7501007387 */ /* 0x000fe80000100800 */
[----:B-1----:R-:W2:Y:S01]  /*143610*/  LDL.LU.64 R174, [R1+0x4180] ;  /* 0x0041800001ae7983 */ /* 0x002ea20000300a00 */
[----:B------:R-:W-:Y:S02]  /*143620*/  IADD3.X R114, R115, R2, RZ, P0, !PT ;  /* 0x0000000273727210 */ /* 0x000fe400007fe4ff */
[----:B------:R-:W-:Y:S01]  /*143630*/  IADD3 R116, P3, R80, R247, RZ ;  /* 0x000000f750747210 */ /* 0x000fe20007f7e0ff */
[--C-:B------:R-:W-:Y:S02]  /*143640*/  IMAD.X R94, R95, 0x1, R2.reuse, P1 ;  /* 0x000000015f5e7824 */ /* 0x100fe400008e0602 */
[----:B------:R-:W-:-:S02]  /*143650*/  IMAD.X R88, R89, 0x1, R2, P2 ;  /* 0x0000000159587824 */ /* 0x000fc400010e0602 */
[----:B------:R-:W-:Y:S01]  /*143660*/  STL [R1+0x994], R116 ;  /* 0x0009947401007387 */ /* 0x000fe20000100800 */
[----:B------:R-:W-:-:S03]  /*143670*/  IMAD.X R80, R81, 0x1, R2, P3 ;  /* 0x0000000151507824 */ /* 0x000fc600018e0602 */
[----:B------:R1:W-:Y:S04]  /*143680*/  STL [R1+0x7f0], R114 ;  /* 0x0007f07201007387 */ /* 0x0003e80000100800 */
[----:B------:R-:W-:Y:S04]  /*143690*/  STL [R1+0x968], R94 ;  /* 0x0009685e01007387 */ /* 0x000fe80000100800 */
[----:B------:R-:W-:Y:S04]  /*1436a0*/  STL [R1+0x988], R88 ;  /* 0x0009885801007387 */ /* 0x000fe80000100800 */
[----:B-1----:R-:W2:Y:S04]  /*1436b0*/  LDL.LU.64 R114, [R1+0xa118] ;  /* 0x00a1180001727983 */ /* 0x002ea80000300a00 */
[----:B------:R1:W-:Y:S04]  /*1436c0*/  STL [R1+0x990], R80 ;  /* 0x0009905001007387 */ /* 0x0003e80000100800 */
[----:B------:R-:W2:Y:S04]  /*1436d0*/  LDL.LU.64 R112, [R1+0xa110] ;  /* 0x00a1100001707983 */ /* 0x000ea80000300a00 */
[----:B------:R-:W2:Y:S04]  /*1436e0*/  LDL.LU.64 R116, [R1+0x4ce0] ;  /* 0x004ce00001747983 */ /* 0x000ea80000300a00 */
[----:B-1----:R-:W2:Y:S01]  /*1436f0*/  LDL.LU.64 R80, [R1+0x4cd8] ;  /* 0x004cd80001507983 */ /* 0x002ea20000300a00 */
[----:B----4-:R-:W-:-:S02]  /*143700*/  IADD3 R88, P0, R84, R247, RZ ;  /* 0x000000f754587210 */ /* 0x010fc40007f1e0ff */
[----:B---3--:R-:W-:-:S03]  /*143710*/  IADD3 R94, P1, R78, R247, RZ ;  /* 0x000000f74e5e7210 */ /* 0x008fc60007f3e0ff */
[----:B------:R1:W-:Y:S01]  /*143720*/  STL [R1+0x94c], R88 ;  /* 0x00094c5801007387 */ /* 0x0003e20000100800 */
[----:B------:R-:W-:Y:S01]  /*143730*/  IADD3.X R85, R85, R2, RZ, P0, !PT ;  /* 0x0000000255557210 */ /* 0x000fe200007fe4ff */
[--C-:B------:R-:W-:Y:S01]  /*143740*/  IMAD.X R84, R79, 0x1, R2.reuse, P1 ;  /* 0x000000014f547824 */ /* 0x100fe200008e0602 */
[-C--:B------:R-:W-:Y:S02]  /*143750*/  IADD3 R89, P2, R74, R247.reuse, RZ ;  /* 0x000000f74a597210 */ /* 0x080fe40007f5e0ff */
[----:B-1----:R-:W-:Y:S01]  /*143760*/  IADD3 R88, P3, R72, R247, RZ ;  /* 0x000000f748587210 */ /* 0x002fe20007f7e0ff */
[----:B------:R1:W-:Y:S02]  /*143770*/  STL [R1+0x974], R94 ;  /* 0x0009745e01007387 */ /* 0x0003e40000100800 */
[--C-:B------:R-:W-:Y:S02]  /*143780*/  IMAD.X R79, R75, 0x1, R2.reuse, P2 ;  /* 0x000000014b4f7824 */ /* 0x100fe400010e0602 */
[----:B------:R-:W-:Y:S01]  /*143790*/  STL [R1+0x9b4], R89 ;  /* 0x0009b45901007387 */ /* 0x000fe20000100800 */
[----:B------:R-:W-:-:S03]  /*1437a0*/  IMAD.X R78, R73, 0x1, R2, P3 ;  /* 0x00000001494e7824 */ /* 0x000fc600018e0602 */
[----:B------:R3:W-:Y:S04]  /*1437b0*/  STL [R1+0x9d4], R88 ;  /* 0x0009d45801007387 */ /* 0x0007e80000100800 */
[----:B------:R-:W-:Y:S01]  /*1437c0*/  STL [R1+0x948], R85 ;  /* 0x0009485501007387 */ /* 0x000fe20000100800 */
[C---:B------:R-:W-:Y:S03]  /*1437d0*/  HMMA.1688.F32.TF32 R72, R56.reuse, R196, R52 ;  /* 0x000000c43848723c */ /* 0x040fe60000081034 */
[----:B------:R4:W-:Y:S04]  /*1437e0*/  STL [R1+0x970], R84 ;  /* 0x0009705401007387 */ /* 0x0009e80000100800 */
[----:B------:R-:W-:Y:S04]  /*1437f0*/  STL [R1+0x9b0], R79 ;  /* 0x0009b04f01007387 */ /* 0x000fe80000100800 */
[----:B------:R4:W-:Y:S04]  /*143800*/  STL [R1+0x9d0], R78 ;  /* 0x0009d04e01007387 */ /* 0x0009e80000100800 */
[----:B-1----:R-:W4:Y:S01]  /*143810*/  LDL.LU.64 R94, [R1+0x4cf0] ;  /* 0x004cf000015e7983 */ /* 0x002f220000300a00 */
[C---:B------:R-:W-:Y:S06]  /*143820*/  HMMA.1688.F32.TF32 R60, R56.reuse, R172, R60 ;  /* 0x000000ac383c723c */ /* 0x040fec000008103c */
[----:B------:R-:W-:Y:S01]  /*143830*/  HMMA.1688.F32.TF32 R16, R56, R204, R16 ;  /* 0x000000cc3810723c */ /* 0x000fe20000081010 */
[----:B------:R-:W-:Y:S01]  /*143840*/  IMAD.MOV.U32 R240, RZ, RZ, R230 ;  /* 0x000000fffff07224 */ /* 0x000fe200078e00e6 */
[----:B---3--:R-:W3:Y:S01]  /*143850*/  LDL.LU.64 R88, [R1+0x4ce8] ;  /* 0x004ce80001587983 */ /* 0x008ee20000300a00 */
[----:B------:R-:W-:-:S03]  /*143860*/  MOV R239, R231 ;  /* 0x000000e700ef7202 */ /* 0x000fc60000000f00 */
[----:B------:R-:W-:Y:S01]  /*143870*/  HMMA.1688.F32.TF32 R64, R56, R228, R64 ;  /* 0x000000e43840723c */ /* 0x000fe20000081040 */
[----:B------:R-:W-:Y:S04]  /*143880*/  LDS R55, [R245+UR10+0x3e780] ;  /* 0x03e7800af5377984 */ /* 0x000fe80008000800 */
[----:B------:R-:W-:Y:S04]  /*143890*/  LDS R53, [R245+UR10+0x3c780] ;  /* 0x03c7800af5357984 */ /* 0x000fe80008000800 */
[----:B------:R-:W-:Y:S01]  /*1438a0*/  LDS R54, [R244+UR10+0x3e780] ;  /* 0x03e7800af4367984 */ /* 0x000fe20008000800 */
[----:B--2---:R-:W-:-:S05]  /*1438b0*/  IADD3 R52, P0, R174, R247, RZ ;  /* 0x000000f7ae347210 */ /* 0x004fca0007f1e0ff */
[----:B------:R-:W-:Y:S04]  /*1438c0*/  STL [R1+0x954], R52 ;  /* 0x0009543401007387 */ /* 0x000fe80000100800 */
[----:B----4-:R-:W2:Y:S04]  /*1438d0*/  LDL.LU.64 R84, [R1+0x4b10] ;  /* 0x004b100001547983 */ /* 0x010ea80000300a00 */
[----:B------:R-:W4:Y:S01]  /*1438e0*/  LDL.LU.64 R78, [R1+0x4b08] ;  /* 0x004b0800014e7983 */ /* 0x000f220000300a00 */
[----:B------:R-:W-:-:S03]  /*1438f0*/  IADD3.X R174, R175, R2, RZ, P0, !PT ;  /* 0x00000002afae7210 */ /* 0x000fc600007fe4ff */
[----:B------:R-:W1:Y:S04]  /*143900*/  LDS R52, [R244+UR10+0x3c780] ;  /* 0x03c7800af4347984 */ /* 0x000e680008000800 */
[----:B------:R3:W-:Y:S04]  /*143910*/  STL [R1+0x950], R174 ;  /* 0x000950ae01007387 */ /* 0x0007e80000100800 */
[----:B------:R-:W4:Y:S04]  /*143920*/  LDL.LU.64 R198, [R1+0x4b20] ;  /* 0x004b200001c67983 */ /* 0x000f280000300a00 */
[----:B------:R-:W4:Y:S01]  /*143930*/  LDL.LU.64 R172, [R1+0x4b18] ;  /* 0x004b180001ac7983 */ /* 0x000f220000300a00 */
[----:B------:R-:W-:-:S02]  /*143940*/  IADD3 R196, P1, R116, R247, RZ ;  /* 0x000000f774c47210 */ /* 0x000fc40007f3e0ff */
[----:B------:R-:W-:-:S03]  /*143950*/  IADD3 R197, P2, R80, R247, RZ ;  /* 0x000000f750c57210 */ /* 0x000fc60007f5e0ff */
[--C-:B------:R-:W-:Y:S02]  /*143960*/  IMAD.X R194, R117, 0x1, R2.reuse, P1 ;  /* 0x0000000175c27824 */ /* 0x100fe400008e0602 */
[----:B------:R-:W4:Y:S01]  /*143970*/  LDL.LU.64 R116, [R1+0x4800] ;  /* 0x0048000001747983 */ /* 0x000f220000300a00 */
[----:B------:R-:W-:-:S03]  /*143980*/  IMAD.X R195, R81, 0x1, R2, P2 ;  /* 0x0000000151c37824 */ /* 0x000fc600010e0602 */
[----:B------:R-:W4:Y:S01]  /*143990*/  LDL.LU.64 R80, [R1+0x47f8] ;  /* 0x0047f80001507983 */ /* 0x000f220000300a00 */
[-C--:B------:R-:W-:Y:S02]  /*1439a0*/  IADD3 R175, P0, R94, R247.reuse, RZ ;  /* 0x000000f75eaf7210 */ /* 0x080fe40007f1e0ff */
[----:B---3--:R-:W-:-:S03]  /*1439b0*/  IADD3 R185, P1, R88, R247, RZ ;  /* 0x000000f758b97210 */ /* 0x008fc60007f3e0ff */
[----:B------:R-:W-:Y:S01]  /*1439c0*/  IMAD.X R174, R95, 0x1, R2, P0 ;  /* 0x000000015fae7824 */ /* 0x000fe200000e0602 */
[-C--:B--2---:R-:W-:Y:S02]  /*1439d0*/  IADD3 R184, P2, R84, R247.reuse, RZ ;  /* 0x000000f754b87210 */ /* 0x084fe40007f5e0ff */
[----:B----4-:R-:W-:-:S03]  /*1439e0*/  IADD3 R204, P3, R78, R247, RZ ;  /* 0x000000f74ecc7210 */ /* 0x010fc60007f7e0ff */
[--C-:B------:R-:W-:Y:S02]  /*1439f0*/  IMAD.X R84, R85, 0x1, R2.reuse, P2 ;  /* 0x0000000155547824 */ /* 0x100fe400010e0602 */
[----:B------:R-:W-:Y:S01]  /*143a00*/  IMAD.X R78, R79, 0x1, R2, P3 ;  /* 0x000000014f4e7824 */ /* 0x000fe200018e0602 */
[----:B------:R2:W-:Y:S04]  /*143a10*/  STL [R1+0x37c], R184 ;  /* 0x00037cb801007387 */ /* 0x0005e80000100800 */
[----:B------:R-:W-:Y:S04]  /*143a20*/  STL [R1+0x384], R204 ;  /* 0x000384cc01007387 */ /* 0x000fe80000100800 */
[----:B------:R3:W-:Y:S04]  /*143a30*/  STL [R1+0x378], R84 ;  /* 0x0003785401007387 */ /* 0x0007e80000100800 */
[----:B------:R-:W4:Y:S04]  /*143a40*/  LDL.LU.64 R230, [R1+0xa108] ;  /* 0x00a1080001e67983 */ /* 0x000f280000300a00 */
[----:B------:R1:W-:Y:S04]  /*143a50*/  STL [R1+0x380], R78 ;  /* 0x0003804e01007387 */ /* 0x0003e80000100800 */
[----:B------:R-:W4:Y:S04]  /*143a60*/  LDL.LU.64 R228, [R1+0xa100] ;  /* 0x00a1000001e47983 */ /* 0x000f280000300a00 */
[----:B------:R-:W4:Y:S01]  /*143a70*/  LDL.LU.64 R94, [R1+0x4838] ;  /* 0x00483800015e7983 */ /* 0x000f220000300a00 */
[----:B--2---:R-:W-:-:S03]  /*143a80*/  IADD3.X R184, R89, R2, RZ, P1, !PT ;  /* 0x0000000259b87210 */ /* 0x004fc60000ffe4ff */
[----:B------:R-:W2:Y:S04]  /*143a90*/  LDL.LU.64 R88, [R1+0x4830] ;  /* 0x0048300001587983 */ /* 0x000ea80000300a00 */
[----:B---3--:R-:W3:Y:S04]  /*143aa0*/  LDL.LU.64 R84, [R1+0x4300] ;  /* 0x0043000001547983 */ /* 0x008ee80000300a00 */
[----:B-1----:R-:W3:Y:S01]  /*143ab0*/  LDL.LU.64 R78, [R1+0x42f8] ;  /* 0x0042f800014e7983 */ /* 0x002ee20000300a00 */
[-C--:B------:R-:W-:Y:S02]  /*143ac0*/  IADD3 R227, P0, R198, R247.reuse, RZ ;  /* 0x000000f7c6e37210 */ /* 0x080fe40007f1e0ff */
[----:B------:R-:W-:-:S02]  /*143ad0*/  IADD3 R205, P2, R116, R247, RZ ;  /* 0x000000f774cd7210 */ /* 0x000fc40007f5e0ff */
[----:B------:R-:W-:-:S03]  /*143ae0*/  IADD3 R204, P3, R80, R247, RZ ;  /* 0x000000f750cc7210 */ /* 0x000fc60007f7e0ff */
[----:B------:R-:W-:Y:S01]  /*143af0*/  STL [R1+0x71c], R205 ;  /* 0x00071ccd01007387 */ /* 0x000fe20000100800 */
[----:B------:R-:W-:-:S03]  /*143b00*/  IMAD.X R226, R199, 0x1, R2, P0 ;  /* 0x00000001c7e27824 */ /* 0x000fc600000e0602 */
[----:B------:R-:W-:Y:S04]  /*143b10*/  STL [R1+0x724], R204 ;  /* 0x000724cc01007387 */ /* 0x000fe80000100800 */
[----:B------:R-:W3:Y:S01]  /*143b20*/  LDL.LU.64 R198, [R1+0x4328] ;  /* 0x0043280001c67983 */ /* 0x000ee20000300a00 */
[----:B------:R-:W-:Y:S01]  /*143b30*/  IADD3 R245, P1, R172, R247, RZ ;  /* 0x000000f7acf57210 */ /* 0x000fe20007f3e0ff */
[----:B------:R-:W-:-:S03]  /*143b40*/  IMAD.X R116, R117, 0x1, R2, P2 ;  /* 0x0000000175747824 */ /* 0x000fc600010e0602 */
[----:B------:R-:W-:Y:S02]  /*143b50*/  IADD3.X R244, R173, R2, RZ, P1, !PT ;  /* 0x00000002adf47210 */ /* 0x000fe40000ffe4ff */
[----:B------:R-:W3:Y:S04]  /*143b60*/  LDL.LU.64 R172, [R1+0x4320] ;  /* 0x0043200001ac7983 */ /* 0x000ee80000300a00 */
[----:B------:R1:W-:Y:S04]  /*143b70*/  STL [R1+0x718], R116 ;  /* 0x0007187401007387 */ /* 0x0003e80000100800 */
[----:B-1----:R-:W3:Y:S01]  /*143b80*/  LDL.LU.64 R116, [R1+0x41d0] ;  /* 0x0041d00001747983 */ /* 0x002ee20000300a00 */
[----:B------:R-:W-:-:S02]  /*143b90*/  IMAD.X R80, R81, 0x1, R2, P3 ;  /* 0x0000000151507824 */ /* 0x000fc400018e0602 */
[----:B------:R-:W-:Y:S01]  /*143ba0*/  IMAD.MOV.U32 R241, RZ, RZ, R234 ;  /* 0x000000fffff17224 */ /* 0x000fe200078e00ea */
[----:B------:R-:W-:Y:S01]  /*143bb0*/  MOV R243, R235 ;  /* 0x000000eb00f37202 */ /* 0x000fe20000000f00 */
[C---:B------:R-:W-:Y:S01]  /*143bc0*/  HMMA.1688.F32.TF32 R68, R56.reuse, R232, R68 ;  /* 0x000000e83844723c */ /* 0x040fe20000081044 */
[----:B------:R-:W3:Y:S04]  /*143bd0*/  LDL.LU.64 R234, [R1+0xa0f8] ;  /* 0x00a0f80001ea7983 */ /* 0x000ee80000300a00 */
[----:B------:R1:W-:Y:S04]  /*143be0*/  STL [R1+0x720], R80 ;  /* 0x0007205001007387 */ /* 0x0003e80000100800 */
[----:B------:R-:W3:Y:S04]  /*143bf0*/  LDL.LU.64 R232, [R1+0xa0f0] ;  /* 0x00a0f00001e87983 */ /* 0x000ee80000300a00 */
[----:B-1----:R-:W3:Y:S01]  /*143c00*/  LDL.LU.64 R80, [R1+0x41c8] ;  /* 0x0041c80001507983 */ /* 0x002ee20000300a00 */
[----:B------:R-:W-:Y:S01]  /*143c10*/  IMAD.MOV.U32 R201, RZ, RZ, R214 ;  /* 0x000000ffffc97224 */ /* 0x000fe200078e00d6 */
[----:B------:R-:W-:Y:S01]  /*143c20*/  HMMA.1688.F32.TF32 R8, R56, R92, R8 ;  /* 0x0000005c3808723c */ /* 0x000fe20000081008 */
[----:B----4-:R-:W-:-:S05]  /*143c30*/  IADD3 R204, P0, R94, R247, RZ ;  /* 0x000000f75ecc7210 */ /* 0x010fca0007f1e0ff */
[----:B------:R1:W-:Y:S01]  /*143c40*/  STL [R1+0x6f4], R204 ;  /* 0x0006f4cc01007387 */ /* 0x0003e20000100800 */
[-C--:B--2---:R-:W-:Y:S02]  /*143c50*/  IADD3 R214, P1, R88, R247.reuse, RZ ;  /* 0x000000f758d67210 */ /* 0x084fe40007f3e0ff */
[-C--:B---3--:R-:W-:Y:S01]  /*143c60*/  IADD3 R205, P2, R84, R247.reuse, RZ ;  /* 0x000000f754cd7210 */ /* 0x088fe20007f5e0ff */
[--C-:B------:R-:W-:Y:S01]  /*143c70*/  IMAD.X R94, R95, 0x1, R2.reuse, P0 ;  /* 0x000000015f5e7824 */ /* 0x100fe200000e0602 */
[----:B------:R-:W-:Y:S01]  /*143c80*/  IADD3.X R88, R89, R2, RZ, P1, !PT ;  /* 0x0000000259587210 */ /* 0x000fe20000ffe4ff */
[----:B------:R-:W-:Y:S02]  /*143c90*/  STL [R1+0x6fc], R214 ;  /* 0x0006fcd601007387 */ /* 0x000fe40000100800 */
[--C-:B------:R-:W-:Y:S01]  /*143ca0*/  IMAD.X R84, R85, 0x1, R2.reuse, P2 ;  /* 0x0000000155547824 */ /* 0x100fe200010e0602 */
[----:B-1----:R-:W-:Y:S01]  /*143cb0*/  IADD3 R204, P3, R78, R247, RZ ;  /* 0x000000f74ecc7210 */ /* 0x002fe20007f7e0ff */
[----:B------:R-:W-:Y:S04]  /*143cc0*/  STL [R1+0x83c], R205 ;  /* 0x00083ccd01007387 */ /* 0x000fe80000100800 */
[----:B------:R-:W-:Y:S01]  /*143cd0*/  STL [R1+0x844], R204 ;  /* 0x000844cc01007387 */ /* 0x000fe20000100800 */
[----:B------:R-:W-:-:S03]  /*143ce0*/  IMAD.X R78, R79, 0x1, R2, P3 ;  /* 0x000000014f4e7824 */ /* 0x000fc600018e0602 */
[----:B------:R1:W-:Y:S04]  /*143cf0*/  STL [R1+0x6f0], R94 ;  /* 0x0006f05e01007387 */ /* 0x0003e80000100800 */
[----:B------:R2:W-:Y:S04]  /*143d00*/  STL [R1+0x6f8], R88 ;  /* 0x0006f85801007387 */ /* 0x0005e80000100800 */
[----:B------:R3:W-:Y:S01]  /*143d10*/  STL [R1+0x838], R84 ;  /* 0x0008385401007387 */ /* 0x0007e20000100800 */
[----:B------:R-:W-:-:S03]  /*143d20*/  IADD3 R58, P0, R198, R247, RZ ;  /* 0x000000f7c63a7210 */ /* 0x000fc60007f1e0ff */
[----:B-1----:R-:W4:Y:S04]  /*143d30*/  LDL.LU.64 R94, [R1+0xa0e8] ;  /* 0x00a0e800015e7983 */ /* 0x002f280000300a00 */
[----:B------:R1:W-:Y:S04]  /*143d40*/  STL [R1+0x840], R78 ;  /* 0x0008404e01007387 */ /* 0x0003e80000100800 */
[----:B------:R-:W4:Y:S04]  /*143d50*/  LDL.LU.64 R92, [R1+0xa0e0] ;  /* 0x00a0e000015c7983 */ /* 0x000f280000300a00 */
[----:B--2---:R-:W2:Y:S04]  /*143d60*/  LDL.LU.64 R88, [R1+0x41e0] ;  /* 0x0041e00001587983 */ /* 0x004ea80000300a00 */
[----:B------:R-:W-:Y:S04]  /*143d70*/  STL [R1+0x82c], R58 ;  /* 0x00082c3a01007387 */ /* 0x000fe80000100800 */
[----:B---3--:R-:W3:Y:S01]  /*143d80*/  LDL.LU.64 R84, [R1+0x41d8] ;  /* 0x0041d80001547983 */ /* 0x008ee20000300a00 */
[----:B------:R-:W-:-:S02]  /*143d90*/  IADD3 R57, P1, R172, R247, RZ ;  /* 0x000000f7ac397210 */ /* 0x000fc40007f3e0ff */
[----:B------:R-:W-:-:S03]  /*143da0*/  IADD3 R56, P2, R116, R247, RZ ;  /* 0x000000f774387210 */ /* 0x000fc60007f5e0ff */
[----:B------:R-:W-:Y:S04]  /*143db0*/  STL [R1+0x834], R57 ;  /* 0x0008343901007387 */ /* 0x000fe80000100800 */
[----:B-1----:R-:W4:Y:S04]  /*143dc0*/  LDL.LU.64 R78, [R1+0x4d88] ;  /* 0x004d8800014e7983 */ /* 0x002f280000300a00 */
[----:B------:R1:W-:Y:S04]  /*143dd0*/  STL [R1+0x914], R56 ;  /* 0x0009143801007387 */ /* 0x0003e80000100800 */
[----:B-1----:R-:W4:Y:S01]  /*143de0*/  LDL.LU.64 R56, [R1+0x4d80] ;  /* 0x004d800001387983 */ /* 0x002f220000300a00 */
[----:B------:R-:W-:-:S05]  /*143df0*/  IADD3 R59, P3, R80, R247, RZ ;  /* 0x000000f7503b7210 */ /* 0x000fca0007f7e0ff */
[----:B------:R1:W-:Y:S02]  /*143e00*/  STL [R1+0x934], R59 ;  /* 0x0009343b01007387 */ /* 0x0003e40000100800 */
[--C-:B-1----:R-:W-:Y:S02]  /*143e10*/  IMAD.X R59, R117, 0x1, R2.reuse, P2 ;  /* 0x00000001753b7824 */ /* 0x102fe400010e0602 */
[----:B------:R-:W-:Y:S01]  /*143e20*/  HMMA.1688.F32.TF32 R116, R52, R118, R4 ;  /* 0x000000763474723c */ /* 0x000fe20000081004 */
[----:B------:R-:W1:Y:S01]  /*143e30*/  LDC R4, c[0x0][0x23c] ;  /* 0x00008f00ff047b82 */ /* 0x000e620000000800 */
[----:B------:R-:W-:Y:S01]  /*143e40*/  IMAD.X R58, R199, 0x1, R2, P0 ;  /* 0x00000001c73a7824 */ /* 0x000fe200000e0602 */
[----:B------:R-:W-:-:S03]  /*143e50*/  IADD3.X R172, R173, R2, RZ, P1, !PT ;  /* 0x00000002adac7210 */ /* 0x000fc60000ffe4ff */
[----:B------:R-:W-:Y:S01]  /*143e60*/  HMMA.1688.F32.TF32 R12, R52, R90, R12 ;  /* 0x0000005a340c723c */ /* 0x000fe2000008100c */
[----:B------:R1:W-:Y:S04]  /*143e70*/  STL [R1+0x828], R58 ;  /* 0x0008283a01007387 */ /* 0x0003e80000100800 */
[----:B------:R-:W-:Y:S04]  /*143e80*/  STL [R1+0x830], R172 ;  /* 0x000830ac01007387 */ /* 0x000fe80000100800 */
[----:B------:R-:W-:Y:S01]  /*143e90*/  STL [R1+0x910], R59 ;  /* 0x0009103b01007387 */ /* 0x000fe20000100800 */
[----:B-1----:R-:W-:-:S02]  /*143ea0*/  IMAD.X R58, R81, 0x1, R2, P3 ;  /* 0x00000001513a7824 */ /* 0x002fc400018e0602 */
[----:B------:R-:W-:-:S03]  /*143eb0*/  IMAD.SHL.U32 R4, R4, 0x80, RZ ;  /* 0x0000008004047824 */ /* 0x000fc600078e00ff */
[----:B------:R1:W-:Y:S02]  /*143ec0*/  STL [R1+0x930], R58 ;  /* 0x0009303a01007387 */ /* 0x0003e40000100800 */
[----:B------:R-:W-:Y:S02]  /*143ed0*/  SHF.L.U32 R4, R4, 0x2, RZ ;  /* 0x0000000204047819 */ /* 0x000fe400000006ff */
[----:B------:R-:W-:Y:S04]  /*143ee0*/  STL.64 [R1+0x1c20], R116 ;  /* 0x001c207401007387 */ /* 0x000fe80000100a00 */
[----:B------:R-:W-:Y:S04]  /*143ef0*/  STL.64 [R1+0x1c28], R118 ;  /* 0x001c287601007387 */ /* 0x000fe80000100a00 */
[----:B------:R-:W4:Y:S04]  /*143f00*/  LDL.LU.64 R204, [R1+0x4d70] ;  /* 0x004d700001cc7983 */ /* 0x000f280000300a00 */
[----:B------:R-:W4:Y:S01]  /*143f10*/  LDL.LU.64 R80, [R1+0x4b60] ;  /* 0x004b600001507983 */ /* 0x000f220000300a00 */
[----:B--2---:R-:W-:-:S05]  /*143f20*/  IADD3 R5, P0, R88, R4, RZ ;  /* 0x0000000458057210 */ /* 0x004fca0007f1e0ff */
[----:B------:R3:W-:Y:S04]  /*143f30*/  STL [R1+0x8d4], R5 ;  /* 0x0008d40501007387 */ /* 0x0007e80000100800 */
[----:B-1----:R-:W2:Y:S01]  /*143f40*/  LDL.LU.64 R58, [R1+0x4b58] ;  /* 0x004b5800013a7983 */ /* 0x002ea20000300a00 */
[----:B------:R-:W-:Y:S01]  /*143f50*/  IMAD.X R6, R89, 0x1, R2, P0 ;  /* 0x0000000159067824 */ /* 0x000fe200000e0602 */
[----:B---3--:R-:W-:-:S05]  /*143f60*/  IADD3 R5, P1, R84, R4, RZ ;  /* 0x0000000454057210 */ /* 0x008fca0007f3e0ff */
[----:B------:R1:W-:Y:S04]  /*143f70*/  STL [R1+0x8f4], R5 ;  /* 0x0008f40501007387 */ /* 0x0003e80000100800 */
[----:B------:R-:W-:Y:S01]  /*143f80*/  STL [R1+0x8d0], R6 ;  /* 0x0008d00601007387 */ /* 0x000fe20000100800 */
[----:B-1----:R-:W-:-:S05]  /*143f90*/  IMAD.X R5, R85, 0x1, R2, P1 ;  /* 0x0000000155057824 */ /* 0x002fca00008e0602 */
[----:B------:R-:W-:Y:S04]  /*143fa0*/  STL [R1+0x8f0], R5 ;  /* 0x0008f00501007387 */ /* 0x000fe80000100800 */
[----:B------:R-:W3:Y:S04]  /*143fb0*/  LDL.LU.64 R90, [R1+0xa0d8] ;  /* 0x00a0d800015a7983 */ /* 0x000ee80000300a00 */
[----:B------:R-:W3:Y:S04]  /*143fc0*/  LDL.LU.64 R88, [R1+0xa0d0] ;  /* 0x00a0d00001587983 */ /* 0x000ee80000300a00 */
[----:B------:R-:W-:Y:S04]  /*143fd0*/  STL.64 [R1+0x1c10], R12 ;  /* 0x001c100c01007387 */ /* 0x000fe80000100a00 */
[----:B------:R1:W-:Y:S04]  /*143fe0*/  STL.64 [R1+0x1c18], R14 ;  /* 0x001c180e01007387 */ /* 0x0003e80000100a00 */
[----:B-1----:R-:W3:Y:S01]  /*143ff0*/  LDL.LU.64 R14, [R1+0x4d78] ;  /* 0x004d7800010e7983 */ /* 0x002ee20000300a00 */
[----:B----4-:R-:W-:-:S03]  /*144000*/  IADD3 R173, P3, R56, R4, RZ ;  /* 0x0000000438ad7210 */ /* 0x010fc60007f7e0ff */
[----:B------:R-:W4:Y:S04]  /*144010*/  LDL.LU.64 R198, [R1+0x4b50] ;  /* 0x004b500001c67983 */ /* 0x000f280000300a00 */
[----:B------:R-:W4:Y:S01]  /*144020*/  LDL.LU.64 R84, [R1+0x4b48] ;  /* 0x004b480001547983 */ /* 0x000f220000300a00 */
[----:B------:R-:W-:-:S03]  /*144030*/  IADD3.X R172, R57, R2, RZ, P3, !PT ;  /* 0x0000000239ac7210 */ /* 0x000fc60001ffe4ff */
[----:B------:R-:W4:Y:S04]  /*144040*/  LDL.LU.64 R56, [R1+0x4970] ;  /* 0x0049700001387983 */ /* 0x000f280000300a00 */
[----:B------:R-:W4:Y:S01]  /*144050*/  LDL.LU.64 R6, [R1+0x4968] ;  /* 0x0049680001067983 */ /* 0x000f220000300a00 */
[----:B------:R-:W-:-:S05]  /*144060*/  IADD3 R119, P2, R78, R4, RZ ;  /* 0x000000044e777210 */ /* 0x000fca0007f5e0ff */
[----:B------:R-:W-:Y:S02]  /*144070*/  IMAD.X R118, R79, 0x1, R2, P2 ;  /* 0x000000014f767824 */ /* 0x000fe400010e0602 */
[----:B------:R-:W-:Y:S01]  /*144080*/  IMAD.MOV.U32 R200, RZ, RZ, R215 ;  /* 0x000000ffffc87224 */ /* 0x000fe200078e00d7 */
[----:B------:R-:W-:-:S05]  /*144090*/  IADD3 R215, P2, R80, R4, RZ ;  /* 0x0000000450d77210 */ /* 0x000fca0007f5e0ff */
[----:B------:R-:W-:Y:S01]  /*1440a0*/  IMAD.X R214, R81, 0x1, R2, P2 ;  /* 0x0000000151d67824 */ /* 0x000fe200010e0602 */
[----:B------:R-:W-:Y:S01]  /*1440b0*/  HMMA.1688.F32.TF32 R20, R52, R86, R20 ;  /* 0x000000563414723c */ /* 0x000fe20000081014 */
[----:B------:R-:W-:-:S05]  /*1440c0*/  IADD3 R117, P1, R204, R4, RZ ;  /* 0x00000004cc757210 */ /* 0x000fca0007f3e0ff */
[----:B------:R-:W-:Y:S01]  /*1440d0*/  IMAD.X R116, R205, 0x1, R2, P1 ;  /* 0x00000001cd747824 */ /* 0x000fe200008e0602 */
[----:B--2---:R-:W-:Y:S01]  /*1440e0*/  IADD3 R217, P3, R58, R4, RZ ;  /* 0x000000043ad97210 */ /* 0x004fe20007f7e0ff */
[----:B------:R-:W-:-:S03]  /*1440f0*/  IMAD.MOV.U32 R58, RZ, RZ, R201 ;  /* 0x000000ffff3a7224 */ /* 0x000fc600078e00c9 */
[----:B------:R-:W-:Y:S01]  /*144100*/  IADD3.X R216, R59, R2, RZ, P3, !PT ;  /* 0x000000023bd87210 */ /* 0x000fe20001ffe4ff */
[----:B------:R-:W-:Y:S01]  /*144110*/  IMAD.MOV.U32 R59, RZ, RZ, R200 ;  /* 0x000000ffff3b7224 */ /* 0x000fe200078e00c8 */
[----:B---3--:R-:W-:-:S05]  /*144120*/  IADD3 R79, P0, R14, R4, RZ ;  /* 0x000000040e4f7210 */ /* 0x008fca0007f1e0ff */
[----:B------:R-:W-:Y:S02]  /*144130*/  IMAD.X R78, R15, 0x1, R2, P0 ;  /* 0x000000010f4e7824 */ /* 0x000fe400000e0602 */
[----:B------:R-:W-:-:S15]  /*144140*/  HMMA.1688.F32.TF32 R12, R52, R206, R16 ;  /* 0x000000ce340c723c */ /* 0x000fde0000081010 */
[----:B------:R-:W-:-:S08]  /*144150*/  NOP ;  /* 0x0000000000007918 */ /* 0x000fd00000000000 */
[----:B------:R-:W-:Y:S04]  /*144160*/  STL.64 [R1+0x1c00], R12 ;  /* 0x001c000c01007387 */ /* 0x000fe80000100a00 */
[----:B------:R1:W-:Y:S04]  /*144170*/  STL.64 [R1+0x1c08], R14 ;  /* 0x001c080e01007387 */ /* 0x0003e80000100a00 */
[----:B------:R-:W2:Y:S04]  /*144180*/  LDL.LU.64 R200, [R1+0x4960] ;  /* 0x0049600001c87983 */ /* 0x000ea80000300a00 */
[----:B------:R-:W3:Y:S04]  /*144190*/  LDL.LU.64 R80, [R1+0x4958] ;  /* 0x0049580001507983 */ /* 0x000ee80000300a00 */
[----:B------:R-:W2:Y:S04]  /*1441a0*/  LDL.LU.64 R16, [R1+0x4370] ;  /* 0x0043700001107983 */ /* 0x000ea80000300a00 */
[----:B-1----:R-:W2:Y:S01]  /*1441b0*/  LDL.LU.64 R14, [R1+0x4368] ;  /* 0x00436800010e7983 */ /* 0x002ea20000300a00 */
[----:B----4-:R-:W-:-:S02]  /*1441c0*/  IADD3 R12, P2, R56, R4, RZ ;  /* 0x00000004380c7210 */ /* 0x010fc40007f5e0ff */
[----:B------:R-:W-:-:S03]  /*1441d0*/  IADD3 R5, P3, R6, R4, RZ ;  /* 0x0000000406057210 */ /* 0x000fc60007f7e0ff */
[----:B------:R1:W-:Y:S04]  /*1441e0*/  STL [R1+0x38c], R12 ;  /* 0x00038c0c01007387 */ /* 0x0003e80000100800 */
[----:B------:R4:W-:Y:S01]  /*1441f0*/  STL [R1+0x394], R5 ;  /* 0x0003940501007387 */ /* 0x0009e20000100800 */
[-C--:B------:R-:W-:Y:S02]  /*144200*/  IADD3 R207, P1, R84, R4.reuse, RZ ;  /* 0x0000000454cf7210 */ /* 0x080fe40007f3e0ff */
[----:B------:R-:W-:Y:S01]  /*144210*/  IADD3 R205, P0, R198, R4, RZ ;  /* 0x00000004c6cd7210 */ /* 0x000fe20007f1e0ff */
[--C-:B-1----:R-:W-:Y:S02]  /*144220*/  IMAD.X R12, R57, 0x1, R2.reuse, P2 ;  /* 0x00000001390c7824 */ /* 0x102fe400010e0602 */
[----:B----4-:R-:W-:Y:S01]  /*144230*/  IMAD.X R5, R7, 0x1, R2, P3 ;  /* 0x0000000107057824 */ /* 0x010fe200018e0602 */
[----:B------:R-:W-:-:S02]  /*144240*/  IADD3.X R206, R85, R2, RZ, P1, !PT ;  /* 0x0000000255ce7210 */ /* 0x000fc40000ffe4ff */
[----:B------:R1:W-:Y:S04]  /*144250*/  STL [R1+0x388], R12 ;  /* 0x0003880c01007387 */ /* 0x0003e80000100800 */
[----:B------:R-:W4:Y:S04]  /*144260*/  LDL.LU.64 R86, [R1+0xa0c8] ;  /* 0x00a0c80001567983 */ /* 0x000f280000300a00 */
[----:B------:R-:W-:Y:S04]  /*144270*/  STL [R1+0x390], R5 ;  /* 0x0003900501007387 */ /* 0x000fe80000100800 */
[----:B------:R-:W4:Y:S01]  /*144280*/  LDL.LU.64 R84, [R1+0xa0c0] ;  /* 0x00a0c00001547983 */ /* 0x000f220000300a00 */
[----:B------:R-:W-:-:S03]  /*144290*/  IMAD.X R204, R199, 0x1, R2, P0 ;  /* 0x00000001c7cc7824 */ /* 0x000fc600000e0602 */
[----:B------:R-:W4:Y:S04]  /*1442a0*/  LDL.LU.64 R6, [R1+0x4360] ;  /* 0x0043600001067983 */ /* 0x000f280000300a00 */
[----:B------:R-:W4:Y:S04]  /*1442b0*/  LDL.LU.64 R198, [R1+0x4358] ;  /* 0x0043580001c67983 */ /* 0x000f280000300a00 */
[----:B------:R2:W-:Y:S04]  /*1442c0*/  STL.64 [R1+0x1bf0], R20 ;  /* 0x001bf01401007387 */ /* 0x0005e80000100a00 */
[----:B------:R-:W-:Y:S04]  /*1442d0*/  STL.64 [R1+0x1bf8], R22 ;  /* 0x001bf81601007387 */ /* 0x000fe80000100a00 */
[----:B------:R-:W4:Y:S04]  /*1442e0*/  LDL.LU.64 R56, [R1+0x4270] ;  /* 0x0042700001387983 */ /* 0x000f280000300a00 */
[----:B-1----:R-:W4:Y:S01]  /*1442f0*/  LDL.LU.64 R12, [R1+0x4268] ;  /* 0x00426800010c7983 */ /* 0x002f220000300a00 */
[----:B------:R-:W-:Y:S01]  /*144300*/  HMMA.1688.F32.TF32 R24, R52, R82, R24 ;  /* 0x000000523418723c */ /* 0x000fe20000081018 */
[----:B---3--:R-:W-:-:S02]  /*144310*/  IADD3 R18, P1, R80, R4, RZ ;  /* 0x0000000450127210 */ /* 0x008fc40007f3e0ff */
[----:B--2---:R-:W-:-:S03]  /*144320*/  IADD3 R19, P2, R16, R4, RZ ;  /* 0x0000000410137210 */ /* 0x004fc60007f5e0ff */
[----:B------:R-:W-:Y:S01]  /*144330*/  IMAD.X R20, R81, 0x1, R2, P1 ;  /* 0x0000000151147824 */ /* 0x000fe200008e0602 */
[----:B------:R1:W-:Y:S04]  /*144340*/  STL [R1+0x374], R18 ;  /* 0x0003741201007387 */ /* 0x0003e80000100800 */
[----:B------:R-:W-:Y:S01]  /*144350*/  STL [R1+0x73c], R19 ;  /* 0x00073c1301007387 */ /* 0x000fe20000100800 */
[----:B------:R-:W-:Y:S01]  /*144360*/  IADD3 R5, P3, R14, R4, RZ ;  /* 0x000000040e057210 */ /* 0x000fe20007f7e0ff */
[----:B-1----:R-:W-:Y:S02]  /*144370*/  IMAD.MOV.U32 R18, RZ, RZ, R250 ;  /* 0x000000ffff127224 */ /* 0x002fe400078e00fa */
[----:B------:R-:W2:Y:S04]  /*144380*/  LDL.LU R250, [R1+0xa0b8] ;  /* 0x00a0b80001fa7983 */ /* 0x000ea80000300800 */
[----:B------:R-:W-:Y:S04]  /*144390*/  STL [R1+0x744], R5 ;  /* 0x0007440501007387 */ /* 0x000fe80000100800 */
[----:B------:R-:W-:Y:S04]  /*1443a0*/  STL [R1+0x370], R20 ;  /* 0x0003701401007387 */ /* 0x000fe80000100800 */
[----:B------:R-:W3:Y:S01]  /*1443b0*/  LDL.LU.64 R22, [R1+0x42a0] ;  /* 0x0042a00001167983 */ /* 0x000ee20000300a00 */
[----:B------:R-:W-:-:S05]  /*1443c0*/  IMAD.X R16, R17, 0x1, R2, P2 ;  /* 0x0000000111107824 */ /* 0x000fca00010e0602 */
[----:B------:R1:W-:Y:S04]  /*1443d0*/  STL [R1+0x738], R16 ;  /* 0x0007381001007387 */ /* 0x0003e80000100800 */
[----:B-1----:R-:W2:Y:S01]  /*1443e0*/  LDL.LU.64 R16, [R1+0x4298] ;  /* 0x0042980001107983 */ /* 0x002ea20000300a00 */
[----:B------:R-:W-:Y:S02]  /*1443f0*/  IADD3 R247, P0, R200, R4, RZ ;  /* 0x00000004c8f77210 */ /* 0x000fe40007f1e0ff */
[----:B------:R-:W-:Y:S02]  /*144400*/  IADD3.X R5, R15, R2, RZ, P3, !PT ;  /* 0x000000020f057210 */ /* 0x000fe40001ffe4ff */
[----:B------:R-:W-:Y:S01]  /*144410*/  MOV R19, R246 ;  /* 0x000000f600137202 */ /* 0x000fe20000000f00 */
[----:B------:R-:W-:-:S02]  /*144420*/  IMAD.X R246, R201, 0x1, R2, P0 ;  /* 0x00000001c9f67824 */ /* 0x000fc400000e0602 */
[----:B------:R1:W-:Y:S01]  /*144430*/  STL [R1+0x740], R5 ;  /* 0x0007400501007387 */ /* 0x0003e20000100800 */
[----:B----4-:R-:W-:-:S03]  /*144440*/  IADD3 R15, P0, R6, R4, RZ ;  /* 0x00000004060f7210 */ /* 0x010fc60007f1e0ff */
[----:B------:R-:W4:Y:S04]  /*144450*/  LDL.LU.64 R82, [R1+0xa0b0] ;  /* 0x00a0b00001527983 */ /* 0x000f280000300a00 */
[----:B------:R-:W4:Y:S01]  /*144460*/  LDL.LU.64 R80, [R1+0xa0a8] ;  /* 0x00a0a80001507983 */ /* 0x000f220000300a00 */
[----:B------:R-:W-:-:S03]  /*144470*/  IADD3 R14, P2, R56, R4, RZ ;  /* 0x00000004380e7210 */ /* 0x000fc60007f5e0ff */
[----:B------:R-:W-:Y:S04]  /*144480*/  STL.64 [R1+0x1be0], R24 ;  /* 0x001be01801007387 */ /* 0x000fe80000100a00 */
[----:B------:R-:W-:Y:S01]  /*144490*/  STL.64 [R1+0x1be8], R26 ;  /* 0x001be81a01007387 */ /* 0x000fe20000100a00 */
[-C--:B------:R-:W-:Y:S02]  /*1444a0*/  IADD3 R20, P3, R12, R4.reuse, RZ ;  /* 0x000000040c147210 */ /* 0x080fe40007f7e0ff */
[----:B-1----:R-:W-:Y:S01]  /*1444b0*/  IADD3 R5, P1, R198, R4, RZ ;  /* 0x00000004c6057210 */ /* 0x002fe20007f3e0ff */
[----:B------:R-:W-:Y:S04]  /*1444c0*/  STL [R1+0x72c], R15 ;  /* 0x00072c0f01007387 */ /* 0x000fe80000100800 */
[----:B------:R1:W-:Y:S04]  /*1444d0*/  STL [R1+0x734], R5 ;  /* 0x0007340501007387 */ /* 0x0003e80000100800 */
[----:B------:R1:W-:Y:S02]  /*1444e0*/  STL [R1+0x85c], R14 ;  /* 0x00085c0e01007387 */ /* 0x0003e40000100800 */
[----:B-1----:R-:W-:-:S02]  /*1444f0*/  IMAD.X R5, R7, 0x1, R2, P0 ;  /* 0x0000000107057824 */ /* 0x002fc400000e0602 */
[----:B------:R-:W4:Y:S04]  /*144500*/  LDL.LU.64 R14, [R1+0x4d68] ;  /* 0x004d6800010e7983 */ /* 0x000f280000300a00 */
[----:B------:R1:W-:Y:S04]  /*144510*/  STL [R1+0x864], R20 ;  /* 0x0008641401007387 */ /* 0x0003e80000100800 */
[----:B------:R-:W4:Y:S01]  /*144520*/  LDL.LU.64 R6, [R1+0x4d60] ;  /* 0x004d600001067983 */ /* 0x000f220000300a00 */
[----:B------:R-:W-:Y:S01]  /*144530*/  HMMA.1688.F32.TF32 R24, R52, R58, R28 ;  /* 0x0000003a3418723c */ /* 0x000fe2000008101c */
[----:B------:R-:W-:-:S02]  /*144540*/  IMAD.X R21, R199, 0x1, R2, P1 ;  /* 0x00000001c7157824 */ /* 0x000fc400008e0602 */
[----:B------:R1:W-:Y:S02]  /*144550*/  STL [R1+0x728], R5 ;  /* 0x0007280501007387 */ /* 0x0003e40000100800 */
[----:B-1----:R-:W-:Y:S02]  /*144560*/  IMAD.X R20, R57, 0x1, R2, P2 ;  /* 0x0000000139147824 */ /* 0x002fe400010e0602 */
[----:B------:R-:W-:Y:S01]  /*144570*/  STL [R1+0x730], R21 ;  /* 0x0007301501007387 */ /* 0x000fe20000100800 */
[----:B------:R-:W-:-:S03]  /*144580*/  IADD3.X R5, R13, R2, RZ, P3, !PT ;  /* 0x000000020d057210 */ /* 0x000fc60001ffe4ff */
[----:B------:R-:W-:Y:S04]  /*144590*/  STL [R1+0x858], R20 ;  /* 0x0008581401007387 */ /* 0x000fe80000100800 */
[----:B------:R-:W-:Y:S08]  /*1445a0*/  STL [R1+0x860], R5 ;  /* 0x0008600501007387 */ /* 0x000ff00000100800 */
[----:B------:R-:W-:Y:S04]  /*1445b0*/  STL.64 [R1+0x1bd0], R24 ;  /* 0x001bd01801007387 */ /* 0x000fe80000100a00 */
[----:B------:R1:W-:Y:S04]  /*1445c0*/  STL.64 [R1+0x1bd8], R26 ;  /* 0x001bd81a01007387 */ /* 0x0003e80000100a00 */
[----:B------:R-:W4:Y:S01]  /*1445d0*/  LDL.LU.64 R12, [R1+0x4d58] ;  /* 0x004d5800010c7983 */ /* 0x000f220000300a00 */
[----:B------:R-:W-:Y:S01]  /*1445e0*/  HMMA.1688.F32.TF32 R32, R52, R18, R32 ;  /* 0x000000123420723c */ /* 0x000fe20000081020 */
[----:B-1----:R-:W-:Y:S01]  /*1445f0*/  IMAD.MOV.U32 R26, RZ, RZ, R77 ;  /* 0x000000ffff1a7224 */ /* 0x002fe200078e004d */
[----:B------:R-:W-:-:S02]  /*144600*/  MOV R27, R76 ;  /* 0x0000004c001b7202 */ /* 0x000fc40000000f00 */
[----:B---3--:R-:W-:-:S05]  /*144610*/  IADD3 R20, P0, R22, R4, RZ ;  /* 0x0000000416147210 */ /* 0x008fca0007f1e0ff */
[----:B------:R1:W-:Y:S04]  /*144620*/  STL [R1+0x84c], R20 ;  /* 0x00084c1401007387 */ /* 0x0003e80000100800 */
[----:B------:R-:W3:Y:S01]  /*144630*/  LDL.LU.64 R28, [R1+0x4d50] ;  /* 0x004d5000011c7983 */ /* 0x000ee20000300a00 */
[----:B--2---:R-:W-:-:S05]  /*144640*/  IADD3 R5, P1, R16, R4, RZ ;  /* 0x0000000410057210 */ /* 0x004fca0007f3e0ff */
[----:B------:R2:W-:Y:S04]  /*144650*/  STL [R1+0x854], R5 ;  /* 0x0008540501007387 */ /* 0x0005e80000100800 */
[----:B------:R-:W3:Y:S04]  /*144660*/  LDL.LU.64 R24, [R1+0x4be0] ;  /* 0x004be00001187983 */ /* 0x000ee80000300a00 */
[----:B-1----:R-:W3:Y:S01]  /*144670*/  LDL.LU.64 R20, [R1+0x4bd8] ;  /* 0x004bd80001147983 */ /* 0x002ee20000300a00 */
[--C-:B------:R-:W-:Y:S02]  /*144680*/  IMAD.X R22, R23, 0x1, R2.reuse, P0 ;  /* 0x0000000117167824 */ /* 0x100fe400000e0602 */
[----:B--2---:R-:W-:-:S03]  /*144690*/  IMAD.X R5, R17, 0x1, R2, P1 ;  /* 0x0000000111057824 */ /* 0x004fc600008e0602 */
[----:B------:R-:W-:Y:S04]  /*1446a0*/  STL [R1+0x848], R22 ;  /* 0x0008481601007387 */ /* 0x000fe80000100800 */
[----:B------:R-:W-:Y:S04]  /*1446b0*/  STL [R1+0x850], R5 ;  /* 0x0008500501007387 */ /* 0x000fe80000100800 */
[----:B------:R-:W2:Y:S04]  /*1446c0*/  LDL.LU.64 R18, [R1+0x4bf0] ;  /* 0x004bf00001127983 */ /* 0x000ea80000300a00 */
[----:B------:R-:W2:Y:S04]  /*1446d0*/  LDL.LU.64 R16, [R1+0x4be8] ;  /* 0x004be80001107983 */ /* 0x000ea80000300a00 */
[----:B------:R-:W-:Y:S04]  /*1446e0*/  STL.64 [R1+0x1bc0], R32 ;  /* 0x001bc02001007387 */ /* 0x000fe80000100a00 */
[----:B------:R1:W-:Y:S01]  /*1446f0*/  STL.64 [R1+0x1bc8], R34 ;  /* 0x001bc82201007387 */ /* 0x0003e20000100a00 */
[----:B----4-:R-:W-:-:S04]  /*144700*/  IADD3 R77, P3, R6, R4, RZ ;  /* 0x00000004064d7210 */ /* 0x010fc80007f7e0ff */
[----:B------:R-:W-:Y:S02]  /*144710*/  IADD3.X R76, R7, R2, RZ, P3, !PT ;  /* 0x00000002074c7210 */ /* 0x000fe40001ffe4ff */
[----:B------:R-:W4:Y:S01]  /*144720*/  LDL.LU.64 R6, [R1+0x4d48] ;  /* 0x004d480001067983 */ /* 0x000f220000300a00 */
[----:B------:R-:W-:Y:S02]  /*144730*/  IMAD.MOV.U32 R30, RZ, RZ, R193 ;  /* 0x000000ffff1e7224 */ /* 0x000fe400078e00c1 */
[----:B------:R-:W-:Y:S01]  /*144740*/  IMAD.MOV.U32 R31, RZ, RZ, R192 ;  /* 0x000000ffff1f7224 */ /* 0x000fe200078e00c0 */
[----:B------:R-:W-:-:S05]  /*144750*/  IADD3 R59, P2, R14, R4, RZ ;  /* 0x000000040e3b7210 */ /* 0x000fca0007f5e0ff */
[----:B------:R-:W-:Y:S02]  /*144760*/  IMAD.X R58, R15, 0x1, R2, P2 ;  /* 0x000000010f3a7824 */ /* 0x000fe400010e0602 */
[----:B------:R-:W4:Y:S01]  /*144770*/  LDL.LU.64 R14, [R1+0x4d40] ;  /* 0x004d4000010e7983 */ /* 0x000f220000300a00 */
[----:B-1----:R-:W-:-:S05]  /*144780*/  IADD3 R35, P0, R12, R4, RZ ;  /* 0x000000040c237210 */ /* 0x002fca0007f1e0ff */
[----:B------:R-:W-:Y:S02]  /*144790*/  IMAD.X R34, R13, 0x1, R2, P0 ;  /* 0x000000010d227824 */ /* 0x000fe400000e0602 */
[----:B------:R-:W4:Y:S01]  /*1447a0*/  LDL.LU.64 R12, [R1+0x4d38] ;  /* 0x004d3800010c7983 */ /* 0x000f220000300a00 */
[----:B------:R-:W-:Y:S02]  /*1447b0*/  IMAD.MOV.U32 R22, RZ, RZ, R187 ;  /* 0x000000ffff167224 */ /* 0x000fe400078e00bb */
[----:B------:R-:W-:Y:S01]  /*1447c0*/  IMAD.MOV.U32 R23, RZ, RZ, R186 ;  /* 0x000000ffff177224 */ /* 0x000fe200078e00ba */
[----:B---3--:R-:W-:-:S04]  /*1447d0*/  IADD3 R57, P1, R28, R4, RZ ;  /* 0x000000041c397210 */ /* 0x008fc80007f3e0ff */
[----:B------:R-:W-:Y:S02]  /*1447e0*/  IADD3.X R56, R29, R2, RZ, P1, !PT ;  /* 0x000000021d387210 */ /* 0x000fe40000ffe4ff */
[----:B------:R-:W-:Y:S01]  /*1447f0*/  HMMA.1688.F32.TF32 R28, R52, R30, R36 ;  /* 0x0000001e341c723c */ /* 0x000fe20000081024 */
[----:B------:R-:W-:-:S05]  /*144800*/  IADD3 R201, P3, R20, R4, RZ ;  /* 0x0000000414c97210 */ /* 0x000fca0007f7e0ff */
[----:B------:R-:W-:-:S15]  /*144810*/  IMAD.X R200, R21, 0x1, R2, P3 ;  /* 0x0000000115c87824 */ /* 0x000fde00018e0602 */
[----:B------:R-:W-:-:S02]  /*144820*/  NOP ;  /* 0x0000000000007918 */ /* 0x000fc40000000000 */
[----:B------:R-:W-:Y:S04]  /*144830*/  STL.64 [R1+0x1bb0], R28 ;  /* 0x001bb01c01007387 */ /* 0x000fe80000100a00 */
[----:B------:R4:W-:Y:S04]  /*144840*/  STL.64 [R1+0x1bb8], R30 ;  /* 0x001bb81e01007387 */ /* 0x0009e80000100a00 */
[----:B------:R-:W3:Y:S01]  /*144850*/  LDL.LU.64 R20, [R1+0x4d30] ;  /* 0x004d300001147983 */ /* 0x000ee20000300a00 */
[-C--:B------:R-:W-:Y:S02]  /*144860*/  IADD3 R199, P2, R24, R4.reuse, RZ ;  /* 0x0000000418c77210 */ /* 0x080fe40007f5e0ff */
[----:B--2---:R-:W-:-:S03]  /*144870*/  IADD3 R187, P0, R18, R4, RZ ;  /* 0x0000000412bb7210 */ /* 0x004fc60007f1e0ff */
[--C-:B------:R-:W-:Y:S02]  /*144880*/  IMAD.X R198, R25, 0x1, R2.reuse, P2 ;  /* 0x0000000119c67824 */ /* 0x100fe400010e0602 */
[----:B------:R-:W-:Y:S02]  /*144890*/  IMAD.X R186, R19, 0x1, R2, P0 ;  /* 0x0000000113ba7824 */ /* 0x000fe400000e0602 */
[----:B------:R-:W2:Y:S01]  /*1448a0*/  LDL.LU.64 R18, [R1+0x4d28] ;  /* 0x004d280001127983 */ /* 0x000ea20000300a00 */
[----:B----4-:R-:W-:-:S05]  /*1448b0*/  IADD3 R30, P2, R6, R4, RZ ;  /* 0x00000004061e7210 */ /* 0x010fca0007f5e0ff */
[----:B------:R-:W-:Y:S02]  /*1448c0*/  IMAD.X R29, R7, 0x1, R2, P2 ;  /* 0x00000001071d7824 */ /* 0x000fe400010e0602 */
[----:B------:R-:W4:Y:S01]  /*1448d0*/  LDL.LU.64 R6, [R1+0x4d20] ;  /* 0x004d200001067983 */ /* 0x000f220000300a00 */
[----:B------:R-:W-:Y:S01]  /*1448e0*/  HMMA.1688.F32.TF32 R24, R52, R26, R40 ;  /* 0x0000001a3418723c */ /* 0x000fe20000081028 */
[-C--:B------:R-:W-:Y:S02]  /*1448f0*/  IADD3 R32, P3, R14, R4.reuse, RZ ;  /* 0x000000040e207210 */ /* 0x080fe40007f7e0ff */
[----:B------:R-:W-:-:S04]  /*144900*/  IADD3 R193, P1, R16, R4, RZ ;  /* 0x0000000410c17210 */ /* 0x000fc80007f3e0ff */
[----:B------:R-:W-:Y:S02]  /*144910*/  IMAD.MOV.U32 R42, RZ, RZ, R249 ;  /* 0x000000ffff2a7224 */ /* 0x000fe400078e00f9 */
[----:B------:R-:W2:Y:S01]  /*144920*/  LDL.LU R249, [R1+0xa0a4] ;  /* 0x00a0a40001f97983 */ /* 0x000ea20000300800 */
[----:B------:R-:W-:Y:S01]  /*144930*/  MOV R43, R248 ;  /* 0x000000f8002b7202 */ /* 0x000fe20000000f00 */
[----:B------:R-:W-:Y:S01]  /*144940*/  IMAD.X R31, R15, 0x1, R2, P3 ;  /* 0x000000010f1f7824 */ /* 0x000fe200018e0602 */
[----:B------:R-:W-:-:S11]  /*144950*/  IADD3.X R192, R17, R2, RZ, P1, !PT ;  /* 0x0000000211c07210 */ /* 0x000fd60000ffe4ff */
[----:B------:R1:W-:Y:S04]  /*144960*/  STL.64 [R1+0x1ba0], R24 ;  /* 0x001ba01801007387 */ /* 0x0003e80000100a00 */
[----:B------:R3:W-:Y:S04]  /*144970*/  STL.64 [R1+0x1ba8], R26 ;  /* 0x001ba81a01007387 */ /* 0x0007e80000100a00 */
[----:B------:R-:W2:Y:S04]  /*144980*/  LDL.LU R248, [R1+0xa0a0] ;  /* 0x00a0a00001f87983 */ /* 0x000ea80000300800 */
[----:B------:R-:W2:Y:S04]  /*144990*/  LDL.LU.64 R14, [R1+0x4d18] ;  /* 0x004d1800010e7983 */ /* 0x000ea80000300a00 */
[----:B------:R-:W2:Y:S04]  /*1449a0*/  LDL.LU.64 R16, [R1+0x4d10] ;  /* 0x004d100001107983 */ /* 0x000ea80000300a00 */
[----:B------:R-:W2:Y:S01]  /*1449b0*/  LDL.LU.64 R36, [R1+0x4d08] ;  /* 0x004d080001247983 */ /* 0x000ea20000300a00 */
[----:B------:R-:W-:Y:S01]  /*1449c0*/  IADD3 R33, P0, R12, R4, RZ ;  /* 0x000000040c217210 */ /* 0x000fe20007f1e0ff */
[----:B------:R-:W-:-:S02]  /*1449d0*/  IMAD.MOV.U32 R38, RZ, RZ, R251 ;  /* 0x000000ffff267224 */ /* 0x000fc400078e00fb */
[----:B------:R-:W-:Y:S01]  /*1449e0*/  IMAD.MOV.U32 R39, RZ, RZ, R237 ;  /* 0x000000ffff277224 */ /* 0x000fe200078e00ed */
[----:B------:R-:W2:Y:S04]  /*1449f0*/  LDL.LU R251, [R1+0xa09c] ;  /* 0x00a09c0001fb7983 */ /* 0x000ea80000300800 */
[----:B------:R-:W2:Y:S01]  /*144a00*/  LDL.LU R237, [R1+0xa098] ;  /* 0x00a0980001ed7983 */ /* 0x000ea20000300800 */
[----:B-1----:R-:W-:-:S03]  /*144a10*/  IMAD.X R24, R13, 0x1, R2, P0 ;  /* 0x000000010d187824 */ /* 0x002fc600000e0602 */
[----:B------:R-:W2:Y:S01]  /*144a20*/  LDL.LU.64 R12, [R1+0x4d00] ;  /* 0x004d0000010c7983 */ /* 0x000ea20000300a00 */
[----:B---3--:R-:W-:-:S04]  /*144a30*/  IADD3 R26, P1, R20, R4, RZ ;  /* 0x00000004141a7210 */ /* 0x008fc80007f3e0ff */
[----:B------:R-:W-:Y:S02]  /*144a40*/  IADD3.X R25, R21, R2, RZ, P1, !PT ;  /* 0x0000000215197210 */ /* 0x000fe40000ffe4ff */
[----:B------:R-:W-:Y:S07]  /*144a50*/  HMMA.1688.F32.TF32 R20, R52, R22, R44 ;  /* 0x000000163414723c */ /* 0x000fee000008102c */
[----:B------:R-:W-:Y:S02]  /*144a60*/  IMAD.MOV.U32 R46, RZ, RZ, R236 ;  /* 0x000000ffff2e7224 */ /* 0x000fe400078e00ec */
[----:B------:R-:W3:Y:S01]  /*144a70*/  LDL.LU R236, [R1+0xa094] ;  /* 0x00a0940001ec7983 */ /* 0x000ee20000300800 */
[----:B------:R-:W-:Y:S01]  /*144a80*/  IMAD.MOV.U32 R47, RZ, RZ, R238 ;  /* 0x000000ffff2f7224 */ /* 0x000fe200078e00ee */
[----:B----4-:R-:W-:-:S12]  /*144a90*/  IADD3 R28, P2, R6, R4, RZ ;  /* 0x00000004061c7210 */ /* 0x010fd80007f5e0ff */
[----:B------:R1:W-:Y:S04]  /*144aa0*/  STL.64 [R1+0x1b80], R20 ;  /* 0x001b801401007387 */ /* 0x0003e80000100a00 */
[----:B------:R2:W-:Y:S04]  /*144ab0*/  STL.64 [R1+0x1b88], R22 ;  /* 0x001b881601007387 */ /* 0x0005e80000100a00 */
[----:B------:R-:W4:Y:S01]  /*144ac0*/  LDL.LU R238, [R1+0xa090] ;  /* 0x00a0900001ee7983 */ /* 0x000f220000300800 */
[----:B-1----:R-:W-:-:S03]  /*144ad0*/  IADD3.X R20, R7, R2, RZ, P2, !PT ;  /* 0x0000000207147210 */ /* 0x002fc600017fe4ff */
[----:B------:R-:W3:Y:S01]  /*144ae0*/  LDL.LU.64 R6, [R1+0x4cf8] ;  /* 0x004cf80001067983 */ /* 0x000ee20000300a00 */
[C---:B------:R-:W-:Y:S06]  /*144af0*/  HMMA.1688.F32.TF32 R44, R52.reuse, R46, R48 ;  /* 0x0000002e342c723c */ /* 0x040fec0000081030 */
[----:B------:R-:W-:Y:S01]  /*144b00*/  HMMA.1688.F32.TF32 R40, R52, R42, R72 ;  /* 0x0000002a3428723c */ /* 0x000fe20000081048 */
[-C--:B--2---:R-:W-:Y:S02]  /*144b10*/  IADD3 R22, P1, R16, R4.reuse, RZ ;  /* 0x0000000410167210 */ /* 0x084fe40007f3e0ff */
[----:B------:R-:W-:-:S04]  /*144b20*/  IADD3 R23, P2, R36, R4, RZ ;  /* 0x0000000424177210 */ /* 0x000fc80007f5e0ff */
[----:B------:R-:W-:Y:S02]  /*144b30*/  IMAD.MOV.U32 R74, RZ, RZ, R240 ;  /* 0x000000ffff4a7224 */ /* 0x000fe400078e00f0 */
[----:B------:R-:W-:Y:S02]  /*144b40*/  IMAD.MOV.U32 R75, RZ, RZ, R239 ;  /* 0x000000ffff4b7224 */ /* 0x000fe400078e00ef */
[--C-:B------:R-:W-:Y:S02]  /*144b50*/  IMAD.X R16, R17, 0x1, R2.reuse, P1 ;  /* 0x0000000111107824 */ /* 0x100fe400008e0602 */
[----:B------:R-:W-:Y:S02]  /*144b60*/  IMAD.X R17, R37, 0x1, R2, P2 ;  /* 0x0000000125117824 */ /* 0x000fe400010e0602 */
[C---:B------:R-:W-:Y:S06]  /*144b70*/  HMMA.1688.F32.TF32 R36, R52.reuse, R38, R60 ;  /* 0x000000263424723c */ /* 0x040fec000008103c */
[----:B------:R-:W-:Y:S01]  /*144b80*/  HMMA.1688.F32.TF32 R60, R52, R74, R64 ;  /* 0x0000004a343c723c */ /* 0x000fe20000081040 */
[----:B------:R-:W-:-:S02]  /*144b90*/  IADD3 R27, P0, R18, R4, RZ ;  /* 0x00000004121b7210 */ /* 0x000fc40007f1e0ff */
[----:B------:R-:W-:Y:S01]  /*144ba0*/  MOV R50, R241 ;  /* 0x000000f100327202 */ /* 0x000fe20000000f00 */
[----:B------:R-:W-:Y:S02]  /*144bb0*/  STL.64 [R1+0x1b70], R44 ;  /* 0x001b702c01007387 */ /* 0x000fe40000100a00 */
[----:B------:R-:W-:Y:S01]  /*144bc0*/  IMAD.X R19, R19, 0x1, R2, P0 ;  /* 0x0000000113137824 */ /* 0x000fe200000e0602 */
[----:B------:R-:W-:Y:S01]  /*144bd0*/  IADD3 R21, P0, R14, R4, RZ ;  /* 0x000000040e157210 */ /* 0x000fe20007f1e0ff */
[----:B------:R-:W-:Y:S04]  /*144be0*/  STL.64 [R1+0x1b78], R46 ;  /* 0x001b782e01007387 */ /* 0x000fe80000100a00 */
[----:B------:R-:W2:Y:S01]  /*144bf0*/  LDL.LU R241, [R1+0xa08c] ;  /* 0x00a08c0001f17983 */ /* 0x000ea20000300800 */
[----:B------:R-:W-:-:S03]  /*144c00*/  IMAD.MOV.U32 R51, RZ, RZ, R243 ;  /* 0x000000ffff337224 */ /* 0x000fc600078e00f3 */
[----:B------:R-:W4:Y:S01]  /*144c10*/  LDL.LU R243, [R1+0xa088] ;  /* 0x00a0880001f37983 */ /* 0x000f220000300800 */
[----:B------:R-:W-:-:S03]  /*144c20*/  IMAD.X R15, R15, 0x1, R2, P0 ;  /* 0x000000010f0f7824 */ /* 0x000fc600000e0602 */
[----:B------:R-:W4:Y:S01]  /*144c30*/  LDL.LU R240, [R1+0xa084] ;  /* 0x00a0840001f07983 */ /* 0x000f220000300800 */
[----:B------:R-:W-:-:S03]  /*144c40*/  IADD3 R18, P0, R12, R4, RZ ;  /* 0x000000040c127210 */ /* 0x000fc60007f1e0ff */
[----:B------:R-:W-:Y:S04]  /*144c50*/  STL.64 [R1+0x1b60], R40 ;  /* 0x001b602801007387 */ /* 0x000fe80000100a00 */
[----:B------:R1:W-:Y:S04]  /*144c60*/  STL.64 [R1+0x1b68], R42 ;  /* 0x001b682a01007387 */ /* 0x0003e80000100a00 */
[----:B------:R-:W4:Y:S01]  /*144c70*/  LDL.LU R239, [R1+0xa080] ;  /* 0x00a0800001ef7983 */ /* 0x000f220000300800 */
[----:B------:R-:W-:Y:S01]  /*144c80*/  IADD3.X R13, R13, R2, RZ, P0, !PT ;  /* 0x000000020d0d7210 */ /* 0x000fe200007fe4ff */
[----:B-1----:R-:W-:-:S02]  /*144c90*/  IMAD.MOV.U32 R42, RZ, RZ, R242 ;  /* 0x000000ffff2a7224 */ /* 0x002fc400078e00f2 */
[----:B------:R-:W2:Y:S04]  /*144ca0*/  LDL.LU R242, [R1+0xa07c] ;  /* 0x00a07c0001f27983 */ /* 0x000ea80000300800 */
[----:B------:R-:W-:Y:S04]  /*144cb0*/  STL.64 [R1+0x1b90], R36 ;  /* 0x001b902401007387 */ /* 0x000fe80000100a00 */
[----:B------:R1:W-:Y:S01]  /*144cc0*/  STL.64 [R1+0x1b98], R38 ;  /* 0x001b982601007387 */ /* 0x0003e20000100a00 */
[----:B---3--:R-:W-:-:S03]  /*144cd0*/  IADD3 R14, P0, R6, R4, RZ ;  /* 0x00000004060e7210 */ /* 0x008fc60007f1e0ff */
[----:B------:R-:W3:Y:S04]  /*144ce0*/  LDL.LU R6, [R1+0x89f8] ;  /* 0x0089f80001067983 */ /* 0x000ee80000300800 */
[----:B------:R-:W4:Y:S04]  /*144cf0*/  LDL.LU R46, [R1+0x8a00] ;  /* 0x008a0000012e7983 */ /* 0x000f280000300800 */
[----:B-1----:R-:W2:Y:S04]  /*144d00*/  LDL.LU R38, [R1+0x89f4] ;  /* 0x0089f40001267983 */ /* 0x002ea80000300800 */
[----:B------:R-:W2:Y:S04]  /*144d10*/  LDL.LU R47, [R1+0x89fc] ;  /* 0x0089fc00012f7983 */ /* 0x000ea80000300800 */
[----:B------:R-:W-:Y:S01]  /*144d20*/  STL.64 [R1+0x1e00], R60 ;  /* 0x001e003c01007387 */ /* 0x000fe20000100a00 */
[----:B------:R-:W-:-:S03]  /*144d30*/  IMAD.X R12, R7, 0x1, R2, P0 ;  /* 0x00000001070c7824 */ /* 0x000fc600000e0602 */
[----:B------:R-:W-:Y:S04]  /*144d40*/  STL.64 [R1+0x1e08], R62 ;  /* 0x001e083e01007387 */ /* 0x000fe80000100a00 */
[----:B------:R-:W2:Y:S01]  /*144d50*/  LDL.LU R7, [R1+0x8a08] ;  /* 0x008a080001077983 */ /* 0x000ea20000300800 */
[----:B------:R-:W-:Y:S01]  /*144d60*/  IMAD.MOV.U32 R43, RZ, RZ, R3 ;  /* 0x000000ffff2b7224 */ /* 0x000fe200078e0003 */
[C---:B------:R-:W-:Y:S06]  /*144d70*/  HMMA.1688.F32.TF32 R48, R52.reuse, R50, R68 ;  /* 0x000000323430723c */ /* 0x040fec0000081044 */
[----:B------:R-:W-:Y:S01]  /*144d80*/  HMMA.1688.F32.TF32 R8, R52, R42, R8 ;  /* 0x0000002a3408723c */ /* 0x000fe20000081008 */
[----:B------:R-:W1:Y:S01]  /*144d90*/  S2R R3, SR_TID.X ;  /* 0x0000000000037919 */ /* 0x000e620000002100 */
[----:B------:R-:W1:Y:S01]  /*144da0*/  S2R R5, SR_TID.X ;  /* 0x0000000000057919 */ /* 0x000e620000002100 */
[----:B------:R-:W-:-:S02]  /*144db0*/  UIADD3 UR9, UR9, 0x1, URZ ;  /* 0x0000000109097890 */ /* 0x000fc4000fffe03f */
[----:B------:R-:W-:-:S12]  /*144dc0*/  UIMAD UR10, UR5, -0x80, UR6 ;  /* 0xffffff80050a78a4 */ /* 0x000fd8000f8e0206 */
[----:B------:R-:W-:Y:S04]  /*144dd0*/  STL.64 [R1+0x1e10], R48 ;  /* 0x001e103001007387 */ /* 0x000fe80000100a00 */
[----:B------:R-:W-:Y:S01]  /*144de0*/  STL.64 [R1+0x1e18], R50 ;  /* 0x001e183201007387 */ /* 0x000fe20000100a00 */
[----:B------:R-:W-:Y:S02]  /*144df0*/  UIADD3 UR12, UR7, -0x2, URZ ;  /* 0xfffffffe070c7890 */ /* 0x000fe4000fffe03f */
[----:B------:R-:W-:Y:S02]  /*144e00*/  UISETP.GT.AND UP1, UPT, UR10, URZ, UPT ;  /* 0x0000003f0a00728c */ /* 0x000fe4000bf24270 */
[----:B------:R-:W-:Y:S02]  /*144e10*/  UISETP.GT.AND UP2, UPT, UR9, 0x1, UPT ;  /* 0x000000010900788c */ /* 0x000fe4000bf44270 */
[----:B------:R-:W-:-:S02]  /*144e20*/  UISETP.GE.AND UP0, UPT, UR5, UR12, UPT ;  /* 0x0000000c0500728c */ /* 0x000fc4000bf06270 */
[----:B------:R-:W-:Y:S02]  /*144e30*/  USEL UR10, URZ, 0x4, !UP1 ;  /* 0x000000043f0a7887 */ /* 0x000fe4000c800000 */
[----:B------:R-:W-:Y:S02]  /*144e40*/  USEL UR9, UR9, URZ, !UP2 ;  /* 0x0000003f09097287 */ /* 0x000fe4000d000000 */
[----:B------:R-:W-:Y:S02]  /*144e50*/  UIMAD UR11, UR5, -0x80, UR6 ;  /* 0xffffff80050b78a4 */ /* 0x000fe4000f8e0206 */
[----:B------:R-:W-:Y:S02]  /*144e60*/  USEL UR10, UR10, URZ, !UP0 ;  /* 0x0000003f0a0a7287 */ /* 0x000fe4000c000000 */
[----:B------:R-:W-:Y:S01]  /*144e70*/  ULEA UR13, UR9, UR4, 0x12 ;  /* 0x00000004090d7291 */ /* 0x000fe2000f8e903f */
[----:B-1----:R-:W-:Y:S02]  /*144e80*/  LOP3.LUT R37, R3, 0x1f, RZ, 0xc0, !PT ;  /* 0x0000001f03257812 */ /* 0x002fe400078ec0ff */
[----:B------:R-:W-:-:S02]  /*144e90*/  LOP3.LUT R5, R5, 0x1f, RZ, 0xc0, !PT ;  /* 0x0000001f05057812 */ /* 0x000fc400078ec0ff */
[C---:B------:R-:W-:Y:S02]  /*144ea0*/  LOP3.LUT R4, R37.reuse, 0x60, RZ, 0xfc, !PT ;  /* 0x0000006025047812 */ /* 0x040fe400078efcff */
[C---:B------:R-:W-:Y:S02]  /*144eb0*/  LOP3.LUT R3, R37.reuse, 0x40, RZ, 0xfc, !PT ;  /* 0x0000004025037812 */ /* 0x040fe400078efcff */
[----:B------:R-:W-:Y:S02]  /*144ec0*/  SHF.L.U32 R36, R37, 0x2, RZ ;  /* 0x0000000225247819 */ /* 0x000fe400000006ff */
[----:B------:R-:W-:Y:S02]  /*144ed0*/  ISETP.GE.AND P0, PT, R5, UR11, PT ;  /* 0x0000000b05007c0c */ /* 0x000fe4000bf06270 */
[----:B------:R-:W-:Y:S02]  /*144ee0*/  ISETP.GE.AND P5, PT, R4, UR11, PT ;  /* 0x0000000b04007c0c */ /* 0x000fe4000bfa6270 */
[----:B------:R-:W-:-:S02]  /*144ef0*/  ISETP.GE.AND P4, PT, R3, UR11, PT ;  /* 0x0000000b03007c0c */ /* 0x000fc4000bf86270 */
[----:B------:R-:W-:Y:S01]  /*144f00*/  ISETP.NE.U32.AND P1, PT, RZ, UR10, PT ;  /* 0x0000000aff007c0c */ /* 0x000fe2000bf25070 */
[----:B------:R-:W-:Y:S01]  /*144f10*/  VIADD R3, R36, UR13 ;  /* 0x0000000d24037c36 */ /* 0x000fe20008000000 */
[-C--:B---3--:R-:W-:Y:S02]  /*144f20*/  IADD3 R6, P2, R6, R252.reuse, RZ ;  /* 0x000000fc06067210 */ /* 0x088fe40007f5e0ff */
[----:B----4-:R-:W-:-:S03]  /*144f30*/  IADD3 R46, P3, R46, R252, RZ ;  /* 0x000000fc2e2e7210 */ /* 0x010fc60007f7e0ff */
[----:B--2---:R-:W-:Y:S01]  /*144f40*/  IMAD.X R38, R38, 0x1, R0, P2 ;  /* 0x0000000126267824 */ /* 0x004fe200010e0600 */
[----:B------:R-:W-:Y:S01]  /*144f50*/  STL [R1+0x89f8], R6 ;  /* 0x0089f80601007387 */ /* 0x000fe20000100800 */
[----:B------:R-:W-:-:S03]  /*144f60*/  IADD3 R7, P2, R7, R252, RZ ;  /* 0x000000fc07077210 */ /* 0x000fc60007f5e0ff */
[----:B------:R-:W-:Y:S01]  /*144f70*/  STL [R1+0x8a00], R46 ;  /* 0x008a002e01007387 */ /* 0x000fe20000100800 */
[----:B------:R-:W-:-:S03]  /*144f80*/  IMAD.X R47, R47, 0x1, R0, P3 ;  /* 0x000000012f2f7824 */ /* 0x000fc600018e0600 */
[----:B------:R1:W-:Y:S04]  /*144f90*/  STL.64 [R1+0x1ea0], R8 ;  /* 0x001ea00801007387 */ /* 0x0003e80000100a00 */
[----:B------:R-:W-:Y:S04]  /*144fa0*/  STL.64 [R1+0x1ea8], R10 ;  /* 0x001ea80a01007387 */ /* 0x000fe80000100a00 */
[----:B------:R2:W-:Y:S04]  /*144fb0*/  STL [R1+0x89f4], R38 ;  /* 0x0089f42601007387 */ /* 0x0005e80000100800 */
[----:B------:R-:W-:Y:S04]  /*144fc0*/  STL [R1+0x8a08], R7 ;  /* 0x008a080701007387 */ /* 0x000fe80000100800 */
[----:B------:R-:W-:Y:S01]  /*144fd0*/  STL [R1+0x89fc], R47 ;  /* 0x0089fc2f01007387 */ /* 0x000fe20000100800 */
[----:B------:R-:W-:Y:S01]  /*144fe0*/  MOV R4, R6 ;  /* 0x0000000600047202 */ /* 0x000fe20000000f00 */
[----:B------:R-:W-:-:S02]  /*144ff0*/  IMAD.MOV.U32 R5, RZ, RZ, R38 ;  /* 0x000000ffff057224 */ /* 0x000fc400078e0026 */
[----:B------:R-:W3:Y:S04]  /*145000*/  LDL.LU R45, [R1+0x8a04] ;  /* 0x008a0400012d7983 */ /* 0x000ee80000300800 */
        /* <DEDUP_REMOVED lines=9> */
[----:B--2---:R-:W2:Y:S04]  /*1450a0*/  LDL.LU R38, [R1+0x8a30] ;  /* 0x008a300001267983 */ /* 0x004ea80000300800 */
[----:B------:R-:W2:Y:S04]  /*1450b0*/  LDL.LU R10, [R1+0x8a38] ;  /* 0x008a3800010a7983 */ /* 0x000ea80000300800 */
        /* <DEDUP_REMOVED lines=64> */
[----:B---3--:R-:W-:-:S03]  /*1454c0*/  IMAD.X R45, R45, 0x1, R0, P2 ;  /* 0x000000012d2d7824 */ /* 0x008fc600010e0600 */
[----:B------:R-:W-:Y:S04]  /*1454d0*/  STL.64 [R1+0xa188], R114 ;  /* 0x00a1887201007387 */ /* 0x000fe80000100a00 */
[----:B------:R-:W-:Y:S01]  /*1454e0*/  STL.64 [R1+0xa180], R112 ;  /* 0x00a1807001007387 */ /* 0x000fe20000100a00 */
[----:B----4-:R-:W-:-:S03]  /*1454f0*/  IADD3 R43, P3, R43, R252, RZ ;  /* 0x000000fc2b2b7210 */ /* 0x010fc60007f7e0ff */
        /* <DEDUP_REMOVED lines=8> */
[----:B------:R-:W-:Y:S06]  /*145580*/  BAR.SYNC.DEFER_BLOCKING 0x0 ;  /* 0x0000000000007b1d */ /* 0x000fec0000010000 */
        /* <DEDUP_REMOVED lines=21> */
[----:B------:R-:W-:-:S03]  /*1456e0*/  IADD3 R41, P2, R41, R252, RZ ;  /* 0x000000fc29297210 */ /* 0x000fc60007f5e0ff */
[----:B------:R-:W-:Y:S01]  /*1456f0*/  STL.64 [R1+0xa090], R16 ;  /* 0x00a0901001007387 */ /* 0x000fe20000100a00 */
[----:B------:R-:W-:-:S03]  /*145700*/  IMAD.X R44, R44, 0x1, R0, P3 ;  /* 0x000000012c2c7824 */ /* 0x000fc600018e0600 */
[----:B------:R-:W-:Y:S04]  /*145710*/  STL.64 [R1+0xa088], R14 ;  /* 0x00a0880e01007387 */ /* 0x000fe80000100a00 */
[----:B------:R3:W-:Y:S04]  /*145720*/  STL.64 [R1+0xa080], R12 ;  /* 0x00a0800c01007387 */ /* 0x0007e80000100a00 */
[----:B------:R-:W-:Y:S01]  /*145730*/  @!PT LDS RZ, [RZ] ;  /* 0x00000000fffff984 */ /* 0x000fe20000000800 */
[----:B------:R-:W-:Y:S01]  /*145740*/  @!PT LDS RZ, [RZ] ;  /* 0x00000000fffff984 */ /* 0x000fe20000000800 */
[----:B------:R-:W-:Y:S01]  /*145750*/  @!PT LDS RZ, [RZ] ;  /* 0x00000000fffff984 */ /* 0x000fe20000000800 */
[----:B------:R4:W-:Y:S04]  /*145760*/  LDGSTS.E [R3], desc[UR32][R4.64], P1 ;  /* 0x0000000004037fae */ /* 0x0009e80008921860 */
[----:B-1----:R-:W2:Y:S04]  /*145770*/  LDL.LU R18, [R1+0x8a40] ;  /* 0x008a400001127983 */ /* 0x002ea80000300800 */
[----:B------:R-:W-:Y:S01]  /*145780*/  STL [R1+0x8a10], R43 ;  /* 0x008a102b01007387 */ /* 0x000fe20000100800 */
[----:B----4-:R-:W-:Y:S01]  /*145790*/  IMAD.MOV.U32 R4, RZ, RZ, R46 ;  /* 0x000000ffff047224 */ /* 0x010fe200078e002e */
[----:B------:R-:W-:-:S02]  /*1457a0*/  MOV R5, R47 ;  /* 0x0000002f00057202 */ /* 0x000fc40000000f00 */
[----:B------:R-:W-:Y:S04]  /*1457b0*/  STL [R1+0x8a04], R45 ;  /* 0x008a042d01007387 */ /* 0x000fe80000100800 */
[----:B------:R-:W4:Y:S04]  /*1457c0*/  LDL.LU R11, [R1+0x8a48] ;  /* 0x008a4800010b7983 */ /* 0x000f280000300800 */
[----:B---3--:R-:W3:Y:S04]  /*1457d0*/  LDL.LU R13, [R1+0x8a34] ;  /* 0x008a3400010d7983 */ /* 0x008ee80000300800 */
[----:B------:R1:W-:Y:S04]  /*1457e0*/  LDGSTS.E [R3+0x80], desc[UR32][R4.64], P1 ;  /* 0x0008000004037fae */ /* 0x0003e80008921860 */
[----:B------:R-:W-:Y:S01]  /*1457f0*/  STL [R1+0x8a18], R41 ;  /* 0x008a182901007387 */ /* 0x000fe20000100800 */
[----:B------:R-:W-:-:S03]  /*145800*/  IADD3 R9, P3, R9, R252, RZ ;  /* 0x000000fc09097210 */ /* 0x000fc60007f7e0ff */
[----:B------:R-:W-:Y:S01]  /*145810*/  STL [R1+0x8a0c], R44 ;  /* 0x008a0c2c01007387 */ /* 0x000fe20000100800 */
[----:B-1----:R-:W-:-:S03]  /*145820*/  IMAD.MOV.U32 R4, RZ, RZ, R7 ;  /* 0x000000ffff047224 */ /* 0x002fc600078e0007 */
[----:B------:R-:W4:Y:S01]  /*145830*/  LDL.LU R20, [R1+0x8a3c] ;  /* 0x008a3c0001147983 */ /* 0x000f220000300800 */
[----:B------:R-:W-:-:S03]  /*145840*/  IMAD.MOV.U32 R5, RZ, RZ, R45 ;  /* 0x000000ffff057224 */ /* 0x000fc600078e002d */
[----:B------:R-:W4:Y:S01]  /*145850*/  LDL.LU R17, [R1+0x8a44] ;  /* 0x008a440001117983 */ /* 0x000f220000300800 */
[----:B------:R-:W-:-:S03]  /*145860*/  IADD3.X R42, R42, R0, RZ, P2, !PT ;  /* 0x000000002a2a7210 */ /* 0x000fc600017fe4ff */
[----:B------:R-:W4:Y:S01]  /*145870*/  LDL.LU R7, [R1+0x8a50] ;  /* 0x008a500001077983 */ /* 0x000f220000300800 */
[----:B------:R-:W-:-:S03]  /*145880*/  IADD3 R6, P2, R6, R252, RZ ;  /* 0x000000fc06067210 */ /* 0x000fc60007f5e0ff */
[----:B------:R1:W-:Y:S01]  /*145890*/  LDGSTS.E [R3+0x100], desc[UR32][R4.64], P1 ;  /* 0x0010000004037fae */ /* 0x0003e20008921860 */
[--C-:B------:R-:W-:Y:S01]  /*1458a0*/  IMAD.X R40, R40, 0x1, R0.reuse, P3 ;  /* 0x0000000128287824 */ /* 0x100fe200018e0600 */
[----:B--2---:R-:W-:Y:S02]  /*1458b0*/  IADD3 R38, P3, R38, R252, RZ ;  /* 0x000000fc26267210 */ /* 0x004fe40007f7e0ff */
[----:B------:R2:W-:Y:S01]  /*1458c0*/  STL [R1+0x8a20], R9 ;  /* 0x008a200901007387 */ /* 0x0005e20000100800 */
[----:B------:R-:W-:-:S03]  /*1458d0*/  IMAD.X R8, R8, 0x1, R0, P2 ;  /* 0x0000000108087824 */ /* 0x000fc600010e0600 */
[----:B------:R-:W-:Y:S01]  /*1458e0*/  STL [R1+0x8a14], R42 ;  /* 0x008a142a01007387 */ /* 0x000fe20000100800 */
[----:B-1----:R-:W-:-:S03]  /*1458f0*/  IMAD.MOV.U32 R4, RZ, RZ, R43 ;  /* 0x000000ffff047224 */ /* 0x002fc600078e002b */
[----:B------:R-:W4:Y:S01]  /*145900*/  LDL.LU R16, [R1+0x8a4c] ;  /* 0x008a4c0001107983 */ /* 0x000f220000300800 */
[----:B------:R-:W-:Y:S01]  /*145910*/  IMAD.MOV.U32 R5, RZ, RZ, R44 ;  /* 0x000000ffff057224 */ /* 0x000fe200078e002c */
[----:B------:R-:W-:Y:S02]  /*145920*/  IADD3 R10, P2, R10, R252, RZ ;  /* 0x000000fc0a0a7210 */ /* 0x000fe40007f5e0ff */
[----:B------:R1:W-:Y:S01]  /*145930*/  STL [R1+0x8a28], R6 ;  /* 0x008a280601007387 */ /* 0x0003e20000100800 */
[----:B------:R-:W-:-:S03]  /*145940*/  IMAD.X R39, R39, 0x1, R0, P3 ;  /* 0x0000000127277824 */ /* 0x000fc600018e0600 */
[----:B------:R1:W-:Y:S04]  /*145950*/  LDGSTS.E [R3+0x180], desc[UR32][R4.64], P1 ;  /* 0x0018000004037fae */ /* 0x0003e80008921860 */
[----:B------:R-:W-:Y:S04]  /*145960*/  STL [R1+0x8a1c], R40 ;  /* 0x008a1c2801007387 */ /* 0x000fe80000100800 */
[----:B------:R-:W4:Y:S01]  /*145970*/  LDL.LU R12, [R1+0x8a58] ;  /* 0x008a5800010c7983 */ /* 0x000f220000300800 */
[----:B-1----:R-:W-:Y:S01]  /*145980*/  MOV R4, R41 ;  /* 0x0000002900047202 */ /* 0x002fe20000000f00 */
[----:B------:R-:W-:-:S02]  /*145990*/  IMAD.MOV.U32 R5, RZ, RZ, R42 ;  /* 0x000000ffff057224 */ /* 0x000fc400078e002a */
[----:B------:R-:W-:Y:S04]  /*1459a0*/  STL [R1+0x8a30], R38 ;  /* 0x008a302601007387 */ /* 0x000fe80000100800 */
[----:B------:R1:W-:Y:S04]  /*1459b0*/  STL [R1+0x8a24], R8 ;  /* 0x008a240801007387 */ /* 0x0003e80000100800 */
[----:B------:R1:W-:Y:S04]  /*1459c0*/  LDGSTS.E [R3+0x200], desc[UR32][R4.64], P1 ;  /* 0x0020000004037fae */ /* 0x0003e80008921860 */
[----:B------:R-:W4:Y:S04]  /*1459d0*/  LDL.LU R14, [R1+0x8a54] ;  /* 0x008a5400010e7983 */ /* 0x000f280000300800 */
[----:B------:R-:W-:Y:S01]  /*1459e0*/  STL [R1+0x8a38], R10 ;  /* 0x008a380a01007387 */ /* 0x000fe20000100800 */
[----:B-1----:R-:W-:Y:S01]  /*1459f0*/  IMAD.MOV.U32 R4, RZ, RZ, R9 ;  /* 0x000000ffff047224 */ /* 0x002fe200078e0009 */
[----:B------:R-:W-:-:S02]  /*145a00*/  MOV R5, R40 ;  /* 0x0000002800057202 */ /* 0x000fc40000000f00 */
[----:B------:R-:W-:Y:S04]  /*145a10*/  STL [R1+0x8a2c], R39 ;  /* 0x008a2c2701007387 */ /* 0x000fe80000100800 */
[----:B------:R-:W4:Y:S04]  /*145a20*/  LDL.LU R15, [R1+0x8a5c] ;  /* 0x008a5c00010f7983 */ /* 0x000f280000300800 */
[----:B--2---:R-:W2:Y:S04]  /*145a30*/  LDL.LU R9, [R1+0x8a60] ;  /* 0x008a600001097983 */ /* 0x004ea80000300800 */
[----:B------:R1:W-:Y:S02]  /*145a40*/  LDGSTS.E [R3+0x280], desc[UR32][R4.64], P1 ;  /* 0x0028000004037fae */ /* 0x0003e40008921860 */
[----:B-1----:R-:W-:-:S02]  /*145a50*/  IMAD.MOV.U32 R4, RZ, RZ, R6 ;  /* 0x000000ffff047224 */ /* 0x002fc400078e0006 */
[----:B------:R-:W2:Y:S01]  /*145a60*/  LDL.LU R6, [R1+0x8a68] ;  /* 0x008a680001067983 */ /* 0x000ea20000300800 */
[----:B------:R-:W-:-:S03]  /*145a70*/  IMAD.MOV.U32 R5, RZ, RZ, R8 ;  /* 0x000000ffff057224 */ /* 0x000fc600078e0008 */
[----:B------:R-:W2:Y:S04]  /*145a80*/  LDL.LU R8, [R1+0x8a70] ;  /* 0x008a700001087983 */ /* 0x000ea80000300800 */
[----:B------:R1:W-:Y:S02]  /*145a90*/  LDGSTS.E [R3+0x300], desc[UR32][R4.64], P1 ;  /* 0x0030000004037fae */ /* 0x0003e40008921860 */
[----:B-1----:R-:W-:Y:S02]  /*145aa0*/  IMAD.MOV.U32 R4, RZ, RZ, R38 ;  /* 0x000000ffff047224 */ /* 0x002fe400078e0026 */
[----:B------:R-:W-:-:S05]  /*145ab0*/  IMAD.MOV.U32 R5, RZ, RZ, R39 ;  /* 0x000000ffff057224 */ /* 0x000fca00078e0027 */
[----:B------:R1:W-:Y:S02]  /*145ac0*/  LDGSTS.E [R3+0x380], desc[UR32][R4.64], P1 ;  /* 0x0038000004037fae */ /* 0x0003e40008921860 */
[----:B-1----:R-:W-:Y:S01]  /*145ad0*/  IMAD.MOV.U32 R4, RZ, RZ, R10 ;  /* 0x000000ffff047224 */ /* 0x002fe200078e000a */
[----:B------:R-:W-:-:S05]  /*145ae0*/  IADD3 R18, P3, R18, R252, RZ ;  /* 0x000000fc12127210 */ /* 0x000fca0007f7e0ff */
[----:B------:R-:W-:Y:S01]  /*145af0*/  STL [R1+0x8a40], R18 ;  /* 0x008a401201007387 */ /* 0x000fe20000100800 */
[----:B---3--:R-:W-:Y:S02]  /*145b00*/  IADD3.X R13, R13, R0, RZ, P2, !PT ;  /* 0x000000000d0d7210 */ /* 0x008fe400017fe4ff */
[----:B----4-:R-:W-:-:S03]  /*145b10*/  IADD3 R11, P2, R11, R252, RZ ;  /* 0x000000fc0b0b7210 */ /* 0x010fc60007f5e0ff */
[----:B------:R1:W-:Y:S01]  /*145b20*/  STL [R1+0x8a34], R13 ;  /* 0x008a340d01007387 */ /* 0x0003e20000100800 */
[----:B------:R-:W-:-:S03]  /*145b30*/  IMAD.MOV.U32 R5, RZ, RZ, R13 ;  /* 0x000000ffff057224 */ /* 0x000fc600078e000d */
[----:B------:R-:W-:Y:S04]  /*145b40*/  STL [R1+0x8a48], R11 ;  /* 0x008a480b01007387 */ /* 0x000fe80000100800 */
[----:B------:R3:W-:Y:S01]  /*145b50*/  LDGSTS.E [R3+0x400], desc[UR32][R4.64], P1 ;  /* 0x0040000004037fae */ /* 0x0007e20008921860 */
[----:B------:R-:W-:Y:S01]  /*145b60*/  IMAD.X R20, R20, 0x1, R0, P3 ;  /* 0x0000000114147824 */ /* 0x000fe200018e0600 */
[----:B------:R-:W-:-:S04]  /*145b70*/  IADD3.X R17, R17, R0, RZ, P2, !PT ;  /* 0x0000000011117210 */ /* 0x000fc800017fe4ff */
[----:B------:R4:W-:Y:S01]  /*145b80*/  STL [R1+0x8a3c], R20 ;  /* 0x008a3c1401007387 */ /* 0x0009e20000100800 */
[----:B------:R-:W-:-:S03]  /*145b90*/  IADD3 R7, P3, R7, R252, RZ ;  /* 0x000000fc07077210 */ /* 0x000fc60007f7e0ff */
[----:B-1----:R-:W2:Y:S04]  /*145ba0*/  LDL.LU R13, [R1+0x8a64] ;  /* 0x008a6400010d7983 */ /* 0x002ea80000300800 */
[----:B------:R-:W-:Y:S01]  /*145bb0*/  STL [R1+0x8a50], R7 ;  /* 0x008a500701007387 */ /* 0x000fe20000100800 */
[----:B---3--:R-:W-:-:S03]  /*145bc0*/  IMAD.MOV.U32 R4, RZ, RZ, R18 ;  /* 0x000000ffff047224 */ /* 0x008fc600078e0012 */
[----:B------:R1:W-:Y:S01]  /*145bd0*/  STL [R1+0x8a44], R17 ;  /* 0x008a441101007387 */ /* 0x0003e20000100800 */
[----:B------:R-:W-:-:S03]  /*145be0*/  MOV R5, R20 ;  /* 0x0000001400057202 */ /* 0x000fc60000000f00 */
[----:B------:R-:W3:Y:S04]  /*145bf0*/  LDL.LU R10, [R1+0x8a6c] ;  /* 0x008a6c00010a7983 */ /* 0x000ee80000300800 */
[----:B------:R-:W3:Y:S01]  /*145c00*/  LDL.LU R19, [R1+0x8878] ;  /* 0x0088780001137983 */ /* 0x000ee20000300800 */
[----:B------:R-:W-:-:S03]  /*145c10*/  IMAD.X R16, R16, 0x1, R0, P3 ;  /* 0x0000000110107824 */ /* 0x000fc600018e0600 */
[----:B------:R1:W-:Y:S04]  /*145c20*/  LDGSTS.E [R3+0x480], desc[UR32][R4.64], P1 ;  /* 0x0048000004037fae */ /* 0x0003e80008921860 */
[----:B----4-:R-:W4:Y:S01]  /*145c30*/  LDL.LU R20, [R1+0x886c] ;  /* 0x00886c0001147983 */ /* 0x010f220000300800 */
[----:B-1----:R-:W-:Y:S01]  /*145c40*/  IMAD.MOV.U32 R4, RZ, RZ, R11 ;  /* 0x000000ffff047224 */ /* 0x002fe200078e000b */
[----:B------:R-:W-:Y:S01]  /*145c50*/  IADD3 R12, P2, R12, R252, RZ ;  /* 0x000000fc0c0c7210 */ /* 0x000fe20007f5e0ff */
[----:B------:R-:W-:Y:S01]  /*145c60*/  IMAD.MOV.U32 R5, RZ, RZ, R17 ;  /* 0x000000ffff057224 */ /* 0x000fe200078e0011 */
[----:B------:R-:W4:Y:S04]  /*145c70*/  LDL.LU R11, [R1+0x8870] ;  /* 0x00887000010b7983 */ /* 0x000f280000300800 */
[----:B------:R1:W-:Y:S04]  /*145c80*/  STL [R1+0x8a4c], R16 ;  /* 0x008a4c1001007387 */ /* 0x0003e80000100800 */
[----:B------:R1:W-:Y:S04]  /*145c90*/  LDGSTS.E [R3+0x500], desc[UR32][R4.64], P1 ;  /* 0x0050000004037fae */ /* 0x0003e80008921860 */
[----:B------:R-:W4:Y:S01]  /*145ca0*/  LDL.LU R17, [R1+0x8864] ;  /* 0x0088640001117983 */ /* 0x000f220000300800 */
[----:B------:R-:W-:-:S03]  /*145cb0*/  IMAD.X R14, R14, 0x1, R0, P2 ;  /* 0x000000010e0e7824 */ /* 0x000fc600010e0600 */
[----:B------:R2:W-:Y:S01]  /*145cc0*/  STL [R1+0x8a58], R12 ;  /* 0x008a580c01007387 */ /* 0x0005e20000100800 */
[----:B-1----:R-:W-:Y:S01]  /*145cd0*/  MOV R4, R7 ;  /* 0x0000000700047202 */ /* 0x002fe20000000f00 */
[----:B------:R-:W-:Y:S02]  /*145ce0*/  IMAD.MOV.U32 R5, RZ, RZ, R16 ;  /* 0x000000ffff057224 */ /* 0x000fe400078e0010 */
[----:B------:R-:W4:Y:S04]  /*145cf0*/  LDL.LU R7, [R1+0x8868] ;  /* 0x0088680001077983 */ /* 0x000f280000300800 */
[----:B------:R-:W4:Y:S04]  /*145d00*/  LDL.LU R16, [R1+0x8860] ;  /* 0x0088600001107983 */ /* 0x000f280000300800 */
[----:B------:R1:W-:Y:S01]  /*145d10*/  LDGSTS.E [R3+0x580], desc[UR32][R4.64], P1 ;  /* 0x0058000004037fae */ /* 0x0003e20008921860 */
[----:B--2---:R-:W-:-:S05]  /*145d20*/  IADD3 R9, P3, R9, R252, RZ ;  /* 0x000000fc09097210 */ /* 0x004fca0007f7e0ff */
[----:B------:R-:W-:Y:S01]  /*145d30*/  IMAD.X R15, R15, 0x1, R0, P3 ;  /* 0x000000010f0f7824 */ /* 0x000fe200018e0600 */
[----:B------:R-:W-:Y:S04]  /*145d40*/  STL [R1+0x8a60], R9 ;  /* 0x008a600901007387 */ /* 0x000fe80000100800 */
[----:B------:R2:W-:Y:S01]  /*145d50*/  STL [R1+0x8a54], R14 ;  /* 0x008a540e01007387 */ /* 0x0005e20000100800 */
[----:B-1----:R-:W-:Y:S02]  /*145d60*/  MOV R4, R12 ;  /* 0x0000000c00047202 */ /* 0x002fe40000000f00 */
[-C--:B------:R-:W-:Y:S02]  /*145d70*/  IADD3 R6, P2, R6, R252.reuse, RZ ;  /* 0x000000fc06067210 */ /* 0x080fe40007f5e0ff */
[----:B------:R-:W-:-:S03]  /*145d80*/  IADD3 R8, P3, R8, R252, RZ ;  /* 0x000000fc08087210 */ /* 0x000fc60007f7e0ff */
[----:B------:R-:W-:Y:S01]  /*145d90*/  STL [R1+0x8a68], R6 ;  /* 0x008a680601007387 */ /* 0x000fe20000100800 */
[----:B------:R-:W-:-:S03]  /*145da0*/  IMAD.MOV.U32 R5, RZ, RZ, R14 ;  /* 0x000000ffff057224 */ /* 0x000fc600078e000e */
[----:B------:R1:W-:Y:S04]  /*145db0*/  STL [R1+0x8a5c], R15 ;  /* 0x008a5c0f01007387 */ /* 0x0003e80000100800 */
[----:B------:R-:W4:Y:S04]  /*145dc0*/  LDL.LU R12, [R1+0x885c] ;  /* 0x00885c00010c7983 */ /* 0x000f280000300800 */
[----:B------:R-:W4:Y:S04]  /*145dd0*/  LDL.LU R22, [R1+0x8854] ;  /* 0x0088540001167983 */ /* 0x000f280000300800 */
[----:B------:R-:W-:Y:S04]  /*145de0*/  STL [R1+0x8a70], R8 ;  /* 0x008a700801007387 */ /* 0x000fe80000100800 */
[----:B--2---:R-:W2:Y:S01]  /*145df0*/  LDL.LU R14, [R1+0x8858] ;  /* 0x00885800010e7983 */ /* 0x004ea20000300800 */
[----:B------:R-:W-:-:S03]  /*145e00*/  UISETP.GT.AND UP1, UPT, UR11, 0x4, UPT ;  /* 0x000000040b00788c */ /* 0x000fc6000bf24270 */
[----:B------:R1:W-:Y:S01]  /*145e10*/  LDGSTS.E [R3+0x600], desc[UR32][R4.64], P1 ;  /* 0x0060000004037fae */ /* 0x0003e20008921860 */
[----:B------:R-:W-:-:S04]  /*145e20*/  USEL UR10, URZ, 0x4, !UP1 ;  /* 0x000000043f0a7887 */ /* 0x000fc8000c800000 */
[----:B------:R-:W-:Y:S01]  /*145e30*/  USEL UR10, UR10, URZ, !UP0 ;  /* 0x0000003f0a0a7287 */ /* 0x000fe2000c000000 */
[----:B-1----:R-:W-:Y:S01]  /*145e40*/  MOV R4, R9 ;  /* 0x0000000900047202 */ /* 0x002fe20000000f00 */
[----:B------:R-:W-:-:S05]  /*145e50*/  IMAD.MOV.U32 R5, RZ, RZ, R15 ;  /* 0x000000ffff057224 */ /* 0x000fca00078e000f */
[----:B------:R1:W-:Y:S02]  /*145e60*/  LDGSTS.E [R3+0x680], desc[UR32][R4.64], P1 ;  /* 0x0068000004037fae */ /* 0x0003e40008921860 */
[----:B-1----:R-:W-:Y:S02]  /*145e70*/  IMAD.MOV.U32 R4, RZ, RZ, R6 ;  /* 0x000000ffff047224 */ /* 0x002fe400078e0006 */
[----:B------:R-:W-:-:S04]  /*145e80*/  IMAD.X R13, R13, 0x1, R0, P2 ;  /* 0x000000010d0d7824 */ /* 0x000fc800010e0600 */
[----:B------:R-:W-:Y:S01]  /*145e90*/  IMAD.MOV.U32 R5, RZ, RZ, R13 ;  /* 0x000000ffff057224 */ /* 0x000fe200078e000d */
[----:B------:R1:W-:Y:S01]  /*145ea0*/  STL [R1+0x8a64], R13 ;  /* 0x008a640d01007387 */ /* 0x0003e20000100800 */
[----:B---3--:R-:W-:Y:S01]  /*145eb0*/  IMAD.X R10, R10, 0x1, R0, P3 ;  /* 0x000000010a0a7824 */ /* 0x008fe200018e0600 */
[----:B------:R-:W-:Y:S02]  /*145ec0*/  ISETP.NE.U32.AND P2, PT, RZ, UR10, PT ;  /* 0x0000000aff007c0c */ /* 0x000fe4000bf45070 */
[----:B------:R3:W-:Y:S01]  /*145ed0*/  LDGSTS.E [R3+0x700], desc[UR32][R4.64], P1 ;  /* 0x0070000004037fae */ /* 0x0007e20008921860 */
[----:B------:R-:W-:-:S03]  /*145ee0*/  IADD3 R19, P3, R19, R252, RZ ;  /* 0x000000fc13137210 */ /* 0x000fc60007f7e0ff */
[----:B------:R1:W-:Y:S04]  /*145ef0*/  STL [R1+0x8a6c], R10 ;  /* 0x008a6c0a01007387 */ /* 0x0003e80000100800 */
[----:B------:R-:W2:Y:S01]  /*145f00*/  LDL.LU R9, [R1+0x8850] ;  /* 0x0088500001097983 */ /* 0x000ea20000300800 */
[----:B----4-:R-:W-:-:S03]  /*145f10*/  IADD3.X R20, R20, R0, RZ, P3, !PT ;  /* 0x0000000014147210 */ /* 0x010fc60001ffe4ff */
[----:B------:R4:W-:Y:S01]  /*145f20*/  STL [R1+0x8878], R19 ;  /* 0x0088781301007387 */ /* 0x0009e20000100800 */
[----:B---3--:R-:W-:-:S03]  /*145f30*/  IMAD.MOV.U32 R4, RZ, RZ, R8 ;  /* 0x000000ffff047224 */ /* 0x008fc600078e0008 */
[----:B------:R-:W3:Y:S01]  /*145f40*/  LDL.LU R15, [R1+0x884c] ;  /* 0x00884c00010f7983 */ /* 0x000ee20000300800 */
[----:B------:R-:W-:-:S03]  /*145f50*/  IMAD.MOV.U32 R5, RZ, RZ, R10 ;  /* 0x000000ffff057224 */ /* 0x000fc600078e000a */
[----:B------:R-:W3:Y:S01]  /*145f60*/  LDL.LU R6, [R1+0x8848] ;  /* 0x0088480001067983 */ /* 0x000ee20000300800 */
[----:B------:R-:W-:-:S03]  /*145f70*/  IADD3 R11, P3, R11, R252, RZ ;  /* 0x000000fc0b0b7210 */ /* 0x000fc60007f7e0ff */
[----:B-1----:R-:W3:Y:S04]  /*145f80*/  LDL.LU R13, [R1+0x8844] ;  /* 0x00884400010d7983 */ /* 0x002ee80000300800 */
[----:B------:R-:W-:Y:S04]  /*145f90*/  STL [R1+0x886c], R20 ;  /* 0x00886c1401007387 */ /* 0x000fe80000100800 */
[----:B------:R-:W3:Y:S01]  /*145fa0*/  LDL.LU R8, [R1+0x883c] ;  /* 0x00883c0001087983 */ /* 0x000ee20000300800 */
[----:B------:R-:W-:-:S03]  /*145fb0*/  IMAD.X R17, R17, 0x1, R0, P3 ;  /* 0x0000000111117824 */ /* 0x000fc600018e0600 */
[----:B------:R1:W-:Y:S04]  /*145fc0*/  STL [R1+0x8870], R11 ;  /* 0x0088700b01007387 */ /* 0x0003e80000100800 */
[----:B------:R-:W3:Y:S04]  /*145fd0*/  LDL.LU R18, [R1+0x8840] ;  /* 0x0088400001127983 */ /* 0x000ee80000300800 */
[----:B------:R1:W-:Y:S01]  /*145fe0*/  LDGSTS.E [R3+0x780], desc[UR32][R4.64], P1 ;  /* 0x0078000004037fae */ /* 0x0003e20008921860 */
[----:B------:R-:W-:-:S03]  /*145ff0*/  IADD3 R7, P1, R7, R252, RZ ;  /* 0x000000fc07077210 */ /* 0x000fc60007f3e0ff */
[----:B------:R-:W3:Y:S01]  /*146000*/  LDL.LU R10, [R1+0x8838] ;  /* 0x00883800010a7983 */ /* 0x000ee20000300800 */
[----:B------:R-:W-:-:S03]  /*146010*/  IADD3 R16, P3, R16, R252, RZ ;  /* 0x000000fc10107210 */ /* 0x000fc60007f7e0ff */
[----:B------:R-:W3:Y:S01]  /*146020*/  LDL.LU R21, [R1+0x8834] ;  /* 0x0088340001157983 */ /* 0x000ee20000300800 */
[----:B-1----:R-:W-:Y:S01]  /*146030*/  MOV R4, R19 ;  /* 0x0000001300047202 */ /* 0x002fe20000000f00 */
[----:B------:R-:W-:Y:S02]  /*146040*/  IMAD.MOV.U32 R5, RZ, RZ, R20 ;  /* 0x000000ffff057224 */ /* 0x000fe400078e0014 */
[----:B------:R-:W-:Y:S04]  /*146050*/  STL [R1+0x8868], R7 ;  /* 0x0088680701007387 */ /* 0x000fe80000100800 */
[----:B------:R1:W-:Y:S04]  /*146060*/  LDGSTS.E [R3+0x2000], desc[UR32][R4.64], P2 ;  /* 0x0200000004037fae */ /* 0x0003e80009121860 */
[----:B------:R-:W-:Y:S04]  /*146070*/  STL [R1+0x8864], R17 ;  /* 0x0088641101007387 */ /* 0x000fe80000100800 */
[----:B----4-:R-:W4:Y:S01]  /*146080*/  LDL.LU R19, [R1+0x8830] ;  /* 0x0088300001137983 */ /* 0x010f220000300800 */
[----:B-1----:R-:W-:Y:S01]  /*146090*/  IMAD.MOV.U32 R4, RZ, RZ, R11 ;  /* 0x000000ffff047224 */ /* 0x002fe200078e000b */
[----:B------:R-:W-:-:S02]  /*1460a0*/  MOV R5, R17 ;  /* 0x0000001100057202 */ /* 0x000fc40000000f00 */
[----:B------:R-:W-:Y:S04]  /*1460b0*/  STL [R1+0x8860], R16 ;  /* 0x0088601001007387 */ /* 0x000fe80000100800 */
[----:B------:R1:W-:Y:S01]  /*1460c0*/  LDGSTS.E [R3+0x2080], desc[UR32][R4.64], P2 ;  /* 0x0208000004037fae */ /* 0x0003e20009121860 */
[--C-:B------:R-:W-:Y:S02]  /*1460d0*/  IMAD.X R12, R12, 0x1, R0.reuse, P1 ;  /* 0x000000010c0c7824 */ /* 0x100fe400008e0600 */
[----:B------:R-:W-:-:S03]  /*1460e0*/  IMAD.X R22, R22, 0x1, R0, P3 ;  /* 0x0000000116167824 */ /* 0x000fc600018e0600 */
[----:B------:R2:W-:Y:S01]  /*1460f0*/  STL [R1+0x885c], R12 ;  /* 0x00885c0c01007387 */ /* 0x0005e20000100800 */
[----:B-1----:R-:W-:-:S03]  /*146100*/  IMAD.MOV.U32 R5, RZ, RZ, R12 ;  /* 0x000000ffff057224 */ /* 0x002fc600078e000c */
[----:B------:R-:W4:Y:S01]  /*146110*/  LDL.LU R11, [R1+0x8828] ;  /* 0x00882800010b7983 */ /* 0x000f220000300800 */
[----:B--2---:R-:W-:-:S03]  /*146120*/  IADD3 R14, P1, R14, R252, RZ ;  /* 0x000000fc0e0e7210 */ /* 0x004fc60007f3e0ff */
[----:B------:R-:W2:Y:S01]  /*146130*/  LDL.LU R12, [R1+0x882c] ;  /* 0x00882c00010c7983 */ /* 0x000ea20000300800 */
[----:B------:R-:W-:-:S03]  /*146140*/  IMAD.MOV.U32 R4, RZ, RZ, R7 ;  /* 0x000000ffff047224 */ /* 0x000fc600078e0007 */
[----:B------:R-:W-:Y:S04]  /*146150*/  STL [R1+0x8858], R14 ;  /* 0x0088580e01007387 */ /* 0x000fe80000100800 */
[----:B------:R-:W-:Y:S04]  /*146160*/  STL [R1+0x8854], R22 ;  /* 0x0088541601007387 */ /* 0x000fe80000100800 */
[----:B------:R-:W2:Y:S04]  /*146170*/  LDL.LU R20, [R1+0x8824] ;  /* 0x0088240001147983 */ /* 0x000ea80000300800 */
[----:B------:R-:W2:Y:S04]  /*146180*/  LDL.LU R17, [R1+0x881c] ;  /* 0x00881c0001117983 */ /* 0x000ea80000300800 */
[----:B------:R-:W2:Y:S04]  /*146190*/  LDL.LU R7, [R1+0x8820] ;  /* 0x0088200001077983 */ /* 0x000ea80000300800 */
[----:B------:R1:W-:Y:S02]  /*1461a0*/  LDGSTS.E [R3+0x2100], desc[UR32][R4.64], P2 ;  /* 0x0210000004037fae */ /* 0x0003e40009121860 */
[----:B-1----:R-:W-:-:S02]  /*1461b0*/  IMAD.MOV.U32 R4, RZ, RZ, R16 ;  /* 0x000000ffff047224 */ /* 0x002fc400078e0010 */
[----:B------:R-:W-:-:S05]  /*1461c0*/  IMAD.MOV.U32 R5, RZ, RZ, R22 ;  /* 0x000000ffff057224 */ /* 0x000fca00078e0016 */
[----:B------:R1:W-:Y:S02]  /*1461d0*/  LDGSTS.E [R3+0x2180], desc[UR32][R4.64], P2 ;  /* 0x0218000004037fae */ /* 0x0003e40009121860 */
[----:B-1----:R-:W-:Y:S02]  /*1461e0*/  MOV R4, R14 ;  /* 0x0000000e00047202 */ /* 0x002fe40000000f00 */
[----:B------:R-:W-:Y:S02]  /*1461f0*/  IADD3 R9, P3, R9, R252, RZ ;  /* 0x000000fc09097210 */ /* 0x000fe40007f7e0ff */
[----:B---3--:R-:W-:-:S03]  /*146200*/  IADD3.X R15, R15, R0, RZ, P1, !PT ;  /* 0x000000000f0f7210 */ /* 0x008fc60000ffe4ff */
[----:B------:R-:W-:Y:S01]  /*146210*/  STL [R1+0x8850], R9 ;  /* 0x0088500901007387 */ /* 0x000fe20000100800 */
[----:B------:R-:W-:Y:S01]  /*146220*/  IADD3 R6, P1, R6, R252, RZ ;  /* 0x000000fc06067210 */ /* 0x000fe20007f3e0ff */
[----:B------:R-:W-:Y:S02]  /*146230*/  IMAD.MOV.U32 R5, RZ, RZ, R15 ;  /* 0x000000ffff057224 */ /* 0x000fe400078e000f */
[----:B------:R-:W-:Y:S01]  /*146240*/  STL [R1+0x884c], R15 ;  /* 0x00884c0f01007387 */ /* 0x000fe20000100800 */
[----:B------:R-:W-:-:S03]  /*146250*/  IMAD.X R13, R13, 0x1, R0, P3 ;  /* 0x000000010d0d7824 */ /* 0x000fc600018e0600 */
[----:B------:R-:W3:Y:S04]  /*146260*/  LDL.LU R16, [R1+0x8814] ;  /* 0x0088140001107983 */ /* 0x000ee80000300800 */
[----:B------:R-:W-:Y:S01]  /*146270*/  STL [R1+0x8848], R6 ;  /* 0x0088480601007387 */ /* 0x000fe20000100800 */
[----:B------:R-:W-:-:S03]  /*146280*/  IMAD.X R8, R8, 0x1, R0, P1 ;  /* 0x0000000108087824 */ /* 0x000fc600008e0600 */
[----:B------:R1:W-:Y:S01]  /*146290*/  LDGSTS.E [R3+0x2200], desc[UR32][R4.64], P2 ;  /* 0x0220000004037fae */ /* 0x0003e20009121860 */
[----:B------:R-:W-:-:S03]  /*1462a0*/  IADD3 R18, P3, R18, R252, RZ ;  /* 0x000000fc12127210 */ /* 0x000fc60007f7e0ff */
[----:B------:R1:W-:Y:S02]  /*1462b0*/  STL [R1+0x8844], R13 ;  /* 0x0088440d01007387 */ /* 0x0003e40000100800 */
[----:B-1----:R-:W-:Y:S01]  /*1462c0*/  IMAD.MOV.U32 R4, RZ, RZ, R9 ;  /* 0x000000ffff047224 */ /* 0x002fe200078e0009 */
[----:B------:R-:W-:Y:S02]  /*1462d0*/  MOV R5, R13 ;  /* 0x0000000d00057202 */ /* 0x000fe40000000f00 */
[----:B------:R-:W-:Y:S01]  /*1462e0*/  IADD3 R10, P1, R10, R252, RZ ;  /* 0x000000fc0a0a7210 */ /* 0x000fe20007f3e0ff */
[----:B------:R-:W3:Y:S01]  /*1462f0*/  LDL.LU R13, [R1+0x8818] ;  /* 0x00881800010d7983 */ /* 0x000ee20000300800 */
[----:B------:R-:W-:-:S03]  /*146300*/  IMAD.X R21, R21, 0x1, R0, P3 ;  /* 0x0000000115157824 */ /* 0x000fc600018e0600 */
[----:B------:R-:W-:Y:S04]  /*146310*/  STL [R1+0x8840], R18 ;  /* 0x0088401201007387 */ /* 0x000fe80000100800 */
[----:B------:R1:W-:Y:S04]  /*146320*/  STL [R1+0x883c], R8 ;  /* 0x00883c0801007387 */ /* 0x0003e80000100800 */
[----:B------:R-:W3:Y:S04]  /*146330*/  LDL.LU R14, [R1+0x880c] ;  /* 0x00880c00010e7983 */ /* 0x000ee80000300800 */
[----:B------:R1:W-:Y:S04]  /*146340*/  LDGSTS.E [R3+0x2280], desc[UR32][R4.64], P2 ;  /* 0x0228000004037fae */ /* 0x0003e80009121860 */
[----:B------:R-:W-:Y:S01]  /*146350*/  STL [R1+0x8838], R10 ;  /* 0x0088380a01007387 */ /* 0x000fe20000100800 */
[----:B----4-:R-:W-:-:S03]  /*146360*/  IADD3 R19, P3, R19, R252, RZ ;  /* 0x000000fc13137210 */ /* 0x010fc60007f7e0ff */
[----:B------:R-:W-:Y:S01]  /*146370*/  STL [R1+0x8834], R21 ;  /* 0x0088341501007387 */ /* 0x000fe20000100800 */
[----:B-1----:R-:W-:-:S03]  /*146380*/  IMAD.MOV.U32 R4, RZ, RZ, R6 ;  /* 0x000000ffff047224 */ /* 0x002fc600078e0006 */
[----:B------:R-:W4:Y:S01]  /*146390*/  LDL.LU R15, [R1+0x8804] ;  /* 0x00880400010f7983 */ /* 0x000f220000300800 */
[----:B------:R-:W-:-:S03]  /*1463a0*/  IMAD.MOV.U32 R5, RZ, RZ, R8 ;  /* 0x000000ffff057224 */ /* 0x000fc600078e0008 */
[----:B------:R-:W4:Y:S04]  /*1463b0*/  LDL.LU R9, [R1+0x8810] ;  /* 0x0088100001097983 */ /* 0x000f280000300800 */
[----:B------:R1:W-:Y:S04]  /*1463c0*/  LDGSTS.E [R3+0x2300], desc[UR32][R4.64], P2 ;  /* 0x0230000004037fae */ /* 0x0003e80009121860 */
[----:B------:R-:W4:Y:S04]  /*1463d0*/  LDL.LU R6, [R1+0x8808] ;  /* 0x0088080001067983 */ /* 0x000f280000300800 */
[----:B------:R-:W4:Y:S01]  /*1463e0*/  LDL.LU R8, [R1+0x87fc] ;  /* 0x0087fc0001087983 */ /* 0x000f220000300800 */
[----:B--2---:R-:W-:Y:S01]  /*1463f0*/  IADD3.X R12, R12, R0, RZ, P1, !PT ;  /* 0x000000000c0c7210 */ /* 0x004fe20000ffe4ff */
[----:B-1----:R-:W-:Y:S01]  /*146400*/  IMAD.MOV.U32 R4, RZ, RZ, R18 ;  /* 0x000000ffff047224 */ /* 0x002fe200078e0012 */
[----:B------:R-:W-:Y:S01]  /*146410*/  IADD3 R11, P1, R11, R252, RZ ;  /* 0x000000fc0b0b7210 */ /* 0x000fe20007f3e0ff */
[----:B------:R-:W-:Y:S01]  /*146420*/  IMAD.MOV.U32 R5, RZ, RZ, R21 ;  /* 0x000000ffff057224 */ /* 0x000fe200078e0015 */
[----:B------:R-:W-:Y:S04]  /*146430*/  STL [R1+0x8830], R19 ;  /* 0x0088301301007387 */ /* 0x000fe80000100800 */
[----:B------:R1:W-:Y:S01]  /*146440*/  STL [R1+0x882c], R12 ;  /* 0x00882c0c01007387 */ /* 0x0003e20000100800 */
[----:B------:R-:W-:-:S03]  /*146450*/  IMAD.X R20, R20, 0x1, R0, P3 ;  /* 0x0000000114147824 */ /* 0x000fc600018e0600 */
[----:B------:R2:W-:Y:S01]  /*146460*/  LDGSTS.E [R3+0x2380], desc[UR32][R4.64], P2 ;  /* 0x0238000004037fae */ /* 0x0005e20009121860 */
[----:B------:R-:W-:-:S03]  /*146470*/  IADD3.X R17, R17, R0, RZ, P1, !PT ;  /* 0x0000000011117210 */ /* 0x000fc60000ffe4ff */
[----:B------:R-:W-:Y:S01]  /*146480*/  STL [R1+0x8828], R11 ;  /* 0x0088280b01007387 */ /* 0x000fe20000100800 */
[----:B------:R-:W-:-:S03]  /*146490*/  IADD3 R7, P3, R7, R252, RZ ;  /* 0x000000fc07077210 */ /* 0x000fc60007f7e0ff */
[----:B------:R1:W-:Y:S01]  /*1464a0*/  STL [R1+0x8824], R20 ;  /* 0x0088241401007387 */ /* 0x0003e20000100800 */
[----:B--2---:R-:W-:Y:S02]  /*1464b0*/  IMAD.MOV.U32 R4, RZ, RZ, R10 ;  /* 0x000000ffff047224 */ /* 0x004fe400078e000a */
[----:B------:R-:W-:Y:S02]  /*1464c0*/  IMAD.MOV.U32 R5, RZ, RZ, R12 ;  /* 0x000000ffff057224 */ /* 0x000fe400078e000c */
[----:B-1----:R-:W2:Y:S04]  /*1464d0*/  LDL.LU R12, [R1+0x87f4] ;  /* 0x0087f400010c7983 */ /* 0x002ea80000300800 */
[----:B------:R-:W-:Y:S04]  /*1464e0*/  STL [R1+0x8820], R7 ;  /* 0x0088200701007387 */ /* 0x000fe80000100800 */
[----:B------:R1:W-:Y:S04]  /*1464f0*/  STL [R1+0x881c], R17 ;  /* 0x00881c1101007387 */ /* 0x0003e80000100800 */
[----:B------:R-:W2:Y:S04]  /*146500*/  LDL.LU R10, [R1+0x87f8] ;  /* 0x0087f800010a7983 */ /* 0x000ea80000300800 */
[----:B------:R1:W-:Y:S04]  /*146510*/  LDGSTS.E [R3+0x2400], desc[UR32][R4.64], P2 ;  /* 0x0240000004037fae */ /* 0x0003e80009121860 */
[----:B------:R-:W2:Y:S01]  /*146520*/  LDL.LU R18, [R1+0x85fc] ;  /* 0x0085fc0001127983 */ /* 0x000ea20000300800 */
[----:B-1----:R-:W-:Y:S01]  /*146530*/  IMAD.MOV.U32 R4, RZ, RZ, R19 ;  /* 0x000000ffff047224 */ /* 0x002fe200078e0013 */
[----:B------:R-:W-:-:S02]  /*146540*/  MOV R5, R20 ;  /* 0x0000001400057202 */ /* 0x000fc40000000f00 */
[----:B------:R-:W2:Y:S04]  /*146550*/  LDL.LU R20, [R1+0x85f8] ;  /* 0x0085f80001147983 */ /* 0x000ea80000300800 */
[----:B------:R1:W-:Y:S02]  /*146560*/  LDGSTS.E [R3+0x2480], desc[UR32][R4.64], P2 ;  /* 0x0248000004037fae */ /* 0x0003e40009121860 */
[----:B-1----:R-:W-:Y:S02]  /*146570*/  IMAD.MOV.U32 R4, RZ, RZ, R11 ;  /* 0x000000ffff047224 */ /* 0x002fe400078e000b */
[----:B------:R-:W2:Y:S01]  /*146580*/  LDL.LU R11, [R1+0x8604] ;  /* 0x00860400010b7983 */ /* 0x000ea20000300800 */
[----:B------:R-:W-:-:S05]  /*146590*/  IMAD.MOV.U32 R5, RZ, RZ, R17 ;  /* 0x000000ffff057224 */ /* 0x000fca00078e0011 */
[----:B------:R1:W-:Y:S02]  /*1465a0*/  LDGSTS.E [R3+0x2500], desc[UR32][R4.64], P2 ;  /* 0x0250000004037fae */ /* 0x0003e40009121860 */
[----:B-1----:R-:W-:Y:S01]  /*1465b0*/  MOV R4, R7 ;  /* 0x0000000700047202 */ /* 0x002fe20000000f00 */
[----:B---3--:R-:W-:-:S04]  /*1465c0*/  IMAD.X R16, R16, 0x1, R0, P3 ;  /* 0x0000000110107824 */ /* 0x008fc800018e0600 */
[----:B------:R-:W-:Y:S01]  /*1465d0*/  IMAD.MOV.U32 R5, RZ, RZ, R16 ;  /* 0x000000ffff057224 */ /* 0x000fe200078e0010 */
[----:B------:R1:W-:Y:S04]  /*1465e0*/  STL [R1+0x8814], R16 ;  /* 0x0088141001007387 */ /* 0x0003e80000100800 */
[----:B------:R-:W3:Y:S04]  /*1465f0*/  LDL.LU R17, [R1+0x8600] ;  /* 0x0086000001117983 */ /* 0x000ee80000300800 */
[----:B------:R1:W-:Y:S01]  /*146600*/  LDGSTS.E [R3+0x2580], desc[UR32][R4.64], P2 ;  /* 0x0258000004037fae */ /* 0x0003e20009121860 */
[----:B------:R-:W-:-:S05]  /*146610*/  IADD3 R13, P1, R13, R252, RZ ;  /* 0x000000fc0d0d7210 */ /* 0x000fca0007f3e0ff */
[----:B------:R4:W-:Y:S01]  /*146620*/  STL [R1+0x8818], R13 ;  /* 0x0088180d01007387 */ /* 0x0009e20000100800 */
[----:B-1----:R-:W-:-:S03]  /*146630*/  MOV R4, R13 ;  /* 0x0000000d00047202 */ /* 0x002fc60000000f00 */
[----:B------:R-:W3:Y:S01]  /*146640*/  LDL.LU R7, [R1+0x860c] ;  /* 0x00860c0001077983 */ /* 0x000ee20000300800 */
[----:B------:R-:W-:-:S03]  /*146650*/  IMAD.X R14, R14, 0x1, R0, P1 ;  /* 0x000000010e0e7824 */ /* 0x000fc600008e0600 */
[----:B------:R-:W3:Y:S01]  /*146660*/  LDL.LU R16, [R1+0x8614] ;  /* 0x0086140001107983 */ /* 0x000ee20000300800 */
[----:B------:R-:W-:-:S05]  /*146670*/  IMAD.MOV.U32 R5, RZ, RZ, R14 ;  /* 0x000000ffff057224 */ /* 0x000fca00078e000e */
[----:B------:R1:W-:Y:S01]  /*146680*/  LDGSTS.E [R3+0x2600], desc[UR32][R4.64], P2 ;  /* 0x0260000004037fae */ /* 0x0003e20009121860 */
[----:B----4-:R-:W-:-:S05]  /*146690*/  IADD3 R9, P3, R9, R252, RZ ;  /* 0x000000fc09097210 */ /* 0x010fca0007f7e0ff */
[----:B------:R-:W-:Y:S01]  /*1466a0*/  IMAD.X R15, R15, 0x1, R0, P3 ;  /* 0x000000010f0f7824 */ /* 0x000fe200018e0600 */
[-C--:B------:R-:W-:Y:S01]  /*1466b0*/  IADD3 R6, P1, R6, R252.reuse, RZ ;  /* 0x000000fc06067210 */ /* 0x080fe20007f3e0ff */
[----:B------:R-:W-:Y:S01]  /*1466c0*/  STL [R1+0x8810], R9 ;  /* 0x0088100901007387 */ /* 0x000fe20000100800 */
[----:B------:R-:W-:-:S03]  /*1466d0*/  IADD3 R8, P3, R8, R252, RZ ;  /* 0x000000fc08087210 */ /* 0x000fc60007f7e0ff */
[----:B------:R4:W-:Y:S04]  /*1466e0*/  STL [R1+0x880c], R14 ;  /* 0x00880c0e01007387 */ /* 0x0009e80000100800 */
[----:B------:R-:W-:Y:S04]  /*1466f0*/  STL [R1+0x8808], R6 ;  /* 0x0088080601007387 */ /* 0x000fe80000100800 */
[----:B------:R2:W-:Y:S01]  /*146700*/  STL [R1+0x8804], R15 ;  /* 0x0088040f01007387 */ /* 0x0005e20000100800 */
[----:B-1----:R-:W-:-:S03]  /*146710*/  MOV R4, R9 ;  /* 0x0000000900047202 */ /* 0x002fc60000000f00 */
[----:B------:R-:W3:Y:S01]  /*146720*/  LDL.LU R13, [R1+0x8608] ;  /* 0x00860800010d7983 */ /* 0x000ee20000300800 */
[----:B------:R-:W-:-:S03]  /*146730*/  IMAD.MOV.U32 R5, RZ, RZ, R15 ;  /* 0x000000ffff057224 */ /* 0x000fc600078e000f */
[----:B------:R-:W3:Y:S04]  /*146740*/  LDL.LU R22, [R1+0x8610] ;  /* 0x0086100001167983 */ /* 0x000ee80000300800 */
[----:B------:R-:W-:Y:S04]  /*146750*/  STL [R1+0x87fc], R8 ;  /* 0x0087fc0801007387 */ /* 0x000fe80000100800 */
[----:B----4-:R-:W4:Y:S04]  /*146760*/  LDL.LU R14, [R1+0x861c] ;  /* 0x00861c00010e7983 */ /* 0x010f280000300800 */
[----:B------:R1:W-:Y:S01]  /*146770*/  LDGSTS.E [R3+0x2680], desc[UR32][R4.64], P2 ;  /* 0x0268000004037fae */ /* 0x0003e20009121860 */
[----:B--2---:R-:W-:-:S05]  /*146780*/  IMAD.X R12, R12, 0x1, R0, P1 ;  /* 0x000000010c0c7824 */ /* 0x004fca00008e0600 */
[----:B------:R2:W-:Y:S01]  /*146790*/  STL [R1+0x87f4], R12 ;  /* 0x0087f40c01007387 */ /* 0x0005e20000100800 */
[----:B------:R-:W-:Y:S02]  /*1467a0*/  IMAD.X R10, R10, 0x1, R0, P3 ;  /* 0x000000010a0a7824 */ /* 0x000fe400018e0600 */
[----:B-1----:R-:W-:Y:S02]  /*1467b0*/  IMAD.MOV.U32 R4, RZ, RZ, R6 ;  /* 0x000000ffff047224 */ /* 0x002fe400078e0006 */
[----:B------:R-:W-:Y:S01]  /*1467c0*/  IMAD.MOV.U32 R5, RZ, RZ, R12 ;  /* 0x000000ffff057224 */ /* 0x000fe200078e000c */
[----:B------:R1:W-:Y:S01]  /*1467d0*/  STL [R1+0x87f8], R10 ;  /* 0x0087f80a01007387 */ /* 0x0003e20000100800 */
[----:B------:R-:W-:-:S03]  /*1467e0*/  IADD3 R18, P3, R18, R252, RZ ;  /* 0x000000fc12127210 */ /* 0x000fc60007f7e0ff */
[----:B------:R-:W4:Y:S04]  /*1467f0*/  LDL.LU R9, [R1+0x8624] ;  /* 0x0086240001097983 */ /* 0x000f280000300800 */
[----:B------:R3:W-:Y:S04]  /*146800*/  STL [R1+0x85fc], R18 ;  /* 0x0085fc1201007387 */ /* 0x0007e80000100800 */
[----:B------:R-:W4:Y:S01]  /*146810*/  LDL.LU R15, [R1+0x8618] ;  /* 0x00861800010f7983 */ /* 0x000f220000300800 */
[----:B------:R-:W-:-:S03]  /*146820*/  IADD3.X R20, R20, R0, RZ, P3, !PT ;  /* 0x0000000014147210 */ /* 0x000fc60001ffe4ff */
[----:B------:R-:W4:Y:S04]  /*146830*/  LDL.LU R6, [R1+0x862c] ;  /* 0x00862c0001067983 */ /* 0x000f280000300800 */
[----:B------:R1:W-:Y:S04]  /*146840*/  LDGSTS.E [R3+0x2700], desc[UR32][R4.64], P2 ;  /* 0x0270000004037fae */ /* 0x0003e80009121860 */
[----:B--2---:R-:W2:Y:S04]  /*146850*/  LDL.LU R12, [R1+0x8620] ;  /* 0x00862000010c7983 */ /* 0x004ea80000300800 */
[----:B------:R-:W-:Y:S01]  /*146860*/  STL [R1+0x85f8], R20 ;  /* 0x0085f81401007387 */ /* 0x000fe20000100800 */
[----:B------:R-:W-:Y:S01]  /*146870*/  IADD3 R11, P3, R11, R252, RZ ;  /* 0x000000fc0b0b7210 */ /* 0x000fe20007f7e0ff */
[----:B-1----:R-:W-:-:S02]  /*146880*/  IMAD.MOV.U32 R4, RZ, RZ, R8 ;  /* 0x000000ffff047224 */ /* 0x002fc400078e0008 */
[----:B------:R-:W2:Y:S04]  /*146890*/  LDL.LU R8, [R1+0x8628] ;  /* 0x0086280001087983 */ /* 0x000ea80000300800 */
[----:B------:R1:W-:Y:S01]  /*1468a0*/  STL [R1+0x8604], R11 ;  /* 0x0086040b01007387 */ /* 0x0003e20000100800 */
[----:B------:R-:W-:-:S03]  /*1468b0*/  IMAD.MOV.U32 R5, RZ, RZ, R10 ;  /* 0x000000ffff057224 */ /* 0x000fc600078e000a */
[----:B------:R-:W2:Y:S04]  /*1468c0*/  LDL.LU R19, [R1+0x8634] ;  /* 0x0086340001137983 */ /* 0x000ea80000300800 */
[----:B------:R-:W2:Y:S04]  /*1468d0*/  LDL.LU R10, [R1+0x863c] ;  /* 0x00863c00010a7983 */ /* 0x000ea80000300800 */
[----:B------:R-:W2:Y:S01]  /*1468e0*/  LDL.LU R21, [R1+0x8630] ;  /* 0x0086300001157983 */ /* 0x000ea20000300800 */
[----:B------:R-:W-:-:S03]  /*1468f0*/  UISETP.GT.AND UP1, UPT, UR11, 0x8, UPT ;  /* 0x000000080b00788c */ /* 0x000fc6000bf24270 */
[----:B------:R1:W-:Y:S01]  /*146900*/  LDGSTS.E [R3+0x2780], desc[UR32][R4.64], P2 ;  /* 0x0278000004037fae */ /* 0x0003e20009121860 */
[----:B------:R-:W-:-:S04]  /*146910*/  USEL UR10, URZ, 0x4, !UP1 ;  /* 0x000000043f0a7887 */ /* 0x000fc8000c800000 */
[----:B------:R-:W-:-:S06]  /*146920*/  USEL UR10, UR10, URZ, !UP0 ;  /* 0x0000003f0a0a7287 */ /* 0x000fcc000c000000 */
[----:B------:R-:W-:Y:S01]  /*146930*/  ISETP.NE.U32.AND P1, PT, RZ, UR10, PT ;  /* 0x0000000aff007c0c */ /* 0x000fe2000bf25070 */
[----:B-1----:R-:W-:Y:S01]  /*146940*/  IMAD.MOV.U32 R5, RZ, RZ, R20 ;  /* 0x000000ffff057224 */ /* 0x002fe200078e0014 */
[----:B------:R-:W-:-:S11]  /*146950*/  MOV R4, R18 ;  /* 0x0000001200047202 */ /* 0x000fd60000000f00 */
[----:B------:R1:W-:Y:S02]  /*146960*/  LDGSTS.E [R3+0x4000], desc[UR32][R4.64], P1 ;  /* 0x0400000004037fae */ /* 0x0003e40008921860 */
[----:B-1----:R-:W-:Y:S02]  /*146970*/  IMAD.MOV.U32 R4, RZ, RZ, R11 ;  /* 0x000000ffff047224 */ /* 0x002fe400078e000b */
[----:B---3--:R-:W-:-:S05]  /*146980*/  IMAD.X R17, R17, 0x1, R0, P3 ;  /* 0x0000000111117824 */ /* 0x008fca00018e0600 */
[----:B------:R-:W-:-:S05]  /*146990*/  MOV R5, R17 ;  /* 0x0000001100057202 */ /* 0x000fca0000000f00 */
[----:B------:R1:W-:Y:S01]  /*1469a0*/  LDGSTS.E [R3+0x4080], desc[UR32][R4.64], P1 ;  /* 0x0408000004037fae */ /* 0x0003e20008921860 */
[-C--:B------:R-:W-:Y:S02]  /*1469b0*/  IADD3 R7, P2, R7, R252.reuse, RZ ;  /* 0x000000fc07077210 */ /* 0x080fe40007f5e0ff */
[----:B------:R-:W-:-:S03]  /*1469c0*/  IADD3 R16, P3, R16, R252, RZ ;  /* 0x000000fc10107210 */ /* 0x000fc60007f7e0ff */
[----:B------:R-:W-:Y:S01]  /*1469d0*/  STL [R1+0x860c], R7 ;  /* 0x00860c0701007387 */ /* 0x000fe20000100800 */
[----:B-1----:R-:W-:-:S03]  /*1469e0*/  IMAD.MOV.U32 R4, RZ, RZ, R7 ;  /* 0x000000ffff047224 */ /* 0x002fc600078e0007 */
[----:B------:R-:W-:Y:S04]  /*1469f0*/  STL [R1+0x8600], R17 ;  /* 0x0086001101007387 */ /* 0x000fe80000100800 */
[----:B------:R-:W3:Y:S04]  /*146a00*/  LDL.LU R18, [R1+0x8644] ;  /* 0x0086440001127983 */ /* 0x000ee80000300800 */
[----:B------:R-:W-:Y:S01]  /*146a10*/  STL [R1+0x8614], R16 ;  /* 0x0086141001007387 */ /* 0x000fe20000100800 */
[--C-:B------:R-:W-:Y:S02]  /*146a20*/  IMAD.X R13, R13, 0x1, R0.reuse, P2 ;  /* 0x000000010d0d7824 */ /* 0x100fe400010e0600 */
[----:B------:R-:W-:-:S03]  /*146a30*/  IMAD.X R22, R22, 0x1, R0, P3 ;  /* 0x0000000116167824 */ /* 0x000fc600018e0600 */
[----:B------:R1:W-:Y:S01]  /*146a40*/  STL [R1+0x8608], R13 ;  /* 0x0086080d01007387 */ /* 0x0003e20000100800 */
[----:B------:R-:W-:-:S03]  /*146a50*/  IMAD.MOV.U32 R5, RZ, RZ, R13 ;  /* 0x000000ffff057224 */ /* 0x000fc600078e000d */
[----:B------:R-:W3:Y:S01]  /*146a60*/  LDL.LU R11, [R1+0x864c] ;  /* 0x00864c00010b7983 */ /* 0x000ee20000300800 */
[----:B----4-:R-:W-:-:S03]  /*146a70*/  IADD3 R14, P2, R14, R252, RZ ;  /* 0x000000fc0e0e7210 */ /* 0x010fc60007f5e0ff */
[----:B------:R4:W-:Y:S04]  /*146a80*/  LDGSTS.E [R3+0x4100], desc[UR32][R4.64], P1 ;  /* 0x0410000004037fae */ /* 0x0009e80008921860 */
[----:B-1----:R-:W3:Y:S04]  /*146a90*/  LDL.LU R13, [R1+0x8638] ;  /* 0x00863800010d7983 */ /* 0x002ee80000300800 */
[----:B------:R-:W-:Y:S04]  /*146aa0*/  STL [R1+0x861c], R14 ;  /* 0x00861c0e01007387 */ /* 0x000fe80000100800 */
[----:B------:R-:W-:Y:S01]  /*146ab0*/  STL [R1+0x8610], R22 ;  /* 0x0086101601007387 */ /* 0x000fe20000100800 */
[----:B----4-:R-:W-:-:S02]  /*146ac0*/  IMAD.MOV.U32 R4, RZ, RZ, R16 ;  /* 0x000000ffff047224 */ /* 0x010fc400078e0010 */
[----:B------:R-:W-:Y:S01]  /*146ad0*/  IMAD.MOV.U32 R5, RZ, RZ, R22 ;  /* 0x000000ffff057224 */ /* 0x000fe200078e0016 */
[----:B------:R-:W4:Y:S04]  /*146ae0*/  LDL.LU R20, [R1+0x8640] ;  /* 0x0086400001147983 */ /* 0x000f280000300800 */
[----:B------:R-:W4:Y:S04]  /*146af0*/  LDL.LU R17, [R1+0x8648] ;  /* 0x0086480001117983 */ /* 0x000f280000300800 */
[----:B------:R-:W4:Y:S01]  /*146b00*/  LDL.LU R7, [R1+0x8654] ;  /* 0x0086540001077983 */ /* 0x000f220000300800 */
[----:B------:R-:W-:-:S03]  /*146b10*/  IADD3 R9, P3, R9, R252, RZ ;  /* 0x000000fc09097210 */ /* 0x000fc60007f7e0ff */
[----:B------:R1:W-:Y:S01]  /*146b20*/  LDGSTS.E [R3+0x4180], desc[UR32][R4.64], P1 ;  /* 0x0418000004037fae */ /* 0x0003e20008921860 */
[----:B------:R-:W-:-:S03]  /*146b30*/  IADD3.X R15, R15, R0, RZ, P2, !PT ;  /* 0x000000000f0f7210 */ /* 0x000fc600017fe4ff */
[----:B------:R-:W-:Y:S01]  /*146b40*/  STL [R1+0x8624], R9 ;  /* 0x0086240901007387 */ /* 0x000fe20000100800 */
[----:B------:R-:W-:Y:S01]  /*146b50*/  IADD3 R6, P2, R6, R252, RZ ;  /* 0x000000fc06067210 */ /* 0x000fe20007f5e0ff */
[----:B-1----:R-:W-:Y:S01]  /*146b60*/  IMAD.MOV.U32 R5, RZ, RZ, R15 ;  /* 0x000000ffff057224 */ /* 0x002fe200078e000f */
[----:B------:R-:W-:Y:S01]  /*146b70*/  MOV R4, R14 ;  /* 0x0000000e00047202 */ /* 0x000fe20000000f00 */
[----:B------:R-:W-:Y:S04]  /*146b80*/  STL [R1+0x8618], R15 ;  /* 0x0086180f01007387 */ /* 0x000fe80000100800 */
[----:B------:R-:W4:Y:S01]  /*146b90*/  LDL.LU R16, [R1+0x8650] ;  /* 0x0086500001107983 */ /* 0x000f220000300800 */
[----:B--2---:R-:W-:-:S03]  /*146ba0*/  IMAD.X R12, R12, 0x1, R0, P3 ;  /* 0x000000010c0c7824 */ /* 0x004fc600018e0600 */
[----:B------:R-:W-:Y:S04]  /*146bb0*/  STL [R1+0x862c], R6 ;  /* 0x00862c0601007387 */ /* 0x000fe80000100800 */
[----:B------:R1:W-:Y:S01]  /*146bc0*/  LDGSTS.E [R3+0x4200], desc[UR32][R4.64], P1 ;  /* 0x0420000004037fae */ /* 0x0003e20008921860 */
[----:B------:R-:W-:-:S03]  /*146bd0*/  IMAD.X R8, R8, 0x1, R0, P2 ;  /* 0x0000000108087824 */ /* 0x000fc600010e0600 */
[----:B------:R2:W-:Y:S01]  /*146be0*/  STL [R1+0x8620], R12 ;  /* 0x0086200c01007387 */ /* 0x0005e20000100800 */
[----:B------:R-:W-:Y:S02]  /*146bf0*/  IADD3 R19, P3, R19, R252, RZ ;  /* 0x000000fc13137210 */ /* 0x000fe40007f7e0ff */
[----:B-1----:R-:W-:Y:S02]  /*146c00*/  MOV R5, R12 ;  /* 0x0000000c00057202 */ /* 0x002fe40000000f00 */
[----:B------:R-:W-:Y:S01]  /*146c10*/  IADD3 R10, P2, R10, R252, RZ ;  /* 0x000000fc0a0a7210 */ /* 0x000fe20007f5e0ff */
[----:B--2---:R-:W2:Y:S01]  /*146c20*/  LDL.LU R12, [R1+0x865c] ;  /* 0x00865c00010c7983 */ /* 0x004ea20000300800 */
[----:B------:R-:W-:-:S03]  /*146c30*/  IMAD.X R21, R21, 0x1, R0, P3 ;  /* 0x0000000115157824 */ /* 0x000fc600018e0600 */
[----:B------:R-:W-:Y:S01]  /*146c40*/  STL [R1+0x8634], R19 ;  /* 0x0086341301007387 */ /* 0x000fe20000100800 */
[----:B------:R-:W-:-:S03]  /*146c50*/  IMAD.MOV.U32 R4, RZ, RZ, R9 ;  /* 0x000000ffff047224 */ /* 0x000fc600078e0009 */
[----:B------:R1:W-:Y:S04]  /*146c60*/  STL [R1+0x8628], R8 ;  /* 0x0086280801007387 */ /* 0x0003e80000100800 */
[----:B------:R-:W2:Y:S04]  /*146c70*/  LDL.LU R14, [R1+0x8658] ;  /* 0x00865800010e7983 */ /* 0x000ea80000300800 */
[----:B------:R-:W-:Y:S04]  /*146c80*/  STL [R1+0x863c], R10 ;  /* 0x00863c0a01007387 */ /* 0x000fe80000100800 */
[----:B------:R-:W-:Y:S04]  /*146c90*/  STL [R1+0x8630], R21 ;  /* 0x0086301501007387 */ /* 0x000fe80000100800 */
[----:B------:R-:W2:Y:S04]  /*146ca0*/  LDL.LU R15, [R1+0x8660] ;  /* 0x00866000010f7983 */ /* 0x000ea80000300800 */
[----:B------:R-:W2:Y:S04]  /*146cb0*/  LDL.LU R9, [R1+0x8664] ;  /* 0x0086640001097983 */ /* 0x000ea80000300800 */
        /* <DEDUP_REMOVED lines=10> */
[----:B---3--:R-:W-:-:S05]  /*146d60*/  IADD3 R18, P3, R18, R252, RZ ;  /* 0x000000fc12127210 */ /* 0x008fca0007f7e0ff */
[----:B------:R-:W-:Y:S01]  /*146d70*/  STL [R1+0x8644], R18 ;  /* 0x0086441201007387 */ /* 0x000fe20000100800 */
[----:B------:R-:W-:Y:S02]  /*146d80*/  IADD3.X R13, R13, R0, RZ, P2, !PT ;  /* 0x000000000d0d7210 */ /* 0x000fe400017fe4ff */
[----:B------:R-:W-:-:S03]  /*146d90*/  IADD3 R11, P2, R11, R252, RZ ;  /* 0x000000fc0b0b7210 */ /* 0x000fc60007f5e0ff */
[----:B------:R1:W-:Y:S01]  /*146da0*/  STL [R1+0x8638], R13 ;  /* 0x0086380d01007387 */ /* 0x0003e20000100800 */
[----:B------:R-:W-:Y:S02]  /*146db0*/  IMAD.MOV.U32 R5, RZ, RZ, R13 ;  /* 0x000000ffff057224 */ /* 0x000fe400078e000d */
[----:B----4-:R-:W-:Y:S01]  /*146dc0*/  IMAD.X R20, R20, 0x1, R0, P3 ;  /* 0x0000000114147824 */ /* 0x010fe200018e0600 */
[----:B------:R-:W-:Y:S01]  /*146dd0*/  STL [R1+0x864c], R11 ;  /* 0x00864c0b01007387 */ /* 0x000fe20000100800 */
[----:B------:R-:W-:-:S03]  /*146de0*/  IADD3.X R17, R17, R0, RZ, P2, !PT ;  /* 0x0000000011117210 */ /* 0x000fc600017fe4ff */
[----:B------:R3:W-:Y:S01]  /*146df0*/  STL [R1+0x8640], R20 ;  /* 0x0086401401007387 */ /* 0x0007e20000100800 */
[----:B------:R-:W-:-:S03]  /*146e00*/  IADD3 R7, P3, R7, R252, RZ ;  /* 0x000000fc07077210 */ /* 0x000fc60007f7e0ff */
[----:B-1----:R-:W4:Y:S04]  /*146e10*/  LDL.LU R13, [R1+0x8668] ;  /* 0x00866800010d7983 */ /* 0x002f280000300800 */
[----:B------:R-:W-:Y:S04]  /*146e20*/  STL [R1+0x8654], R7 ;  /* 0x0086540701007387 */ /* 0x000fe80000100800 */
[----:B------:R1:W-:Y:S04]  /*146e30*/  STL [R1+0x8648], R17 ;  /* 0x0086481101007387 */ /* 0x0003e80000100800 */
[----:B------:R-:W4:Y:S04]  /*146e40*/  LDL.LU R10, [R1+0x8670] ;  /* 0x00867000010a7983 */ /* 0x000f280000300800 */
[----:B------:R3:W-:Y:S04]  /*146e50*/  LDGSTS.E [R3+0x4400], desc[UR32][R4.64], P1 ;  /* 0x0440000004037fae */ /* 0x0007e80008921860 */
[----:B------:R-:W4:Y:S01]  /*146e60*/  LDL.LU R19, [R1+0x83fc] ;  /* 0x0083fc0001137983 */ /* 0x000f220000300800 */
[----:B------:R-:W-:-:S02]  /*146e70*/  IMAD.X R16, R16, 0x1, R0, P3 ;  /* 0x0000000110107824 */ /* 0x000fc400018e0600 */
[----:B---3--:R-:W-:Y:S01]  /*146e80*/  IMAD.MOV.U32 R4, RZ, RZ, R18 ;  /* 0x000000ffff047224 */ /* 0x008fe200078e0012 */
[----:B------:R-:W-:Y:S02]  /*146e90*/  MOV R5, R20 ;  /* 0x0000001400057202 */ /* 0x000fe40000000f00 */
[----:B------:R-:W3:Y:S04]  /*146ea0*/  LDL.LU R20, [R1+0x83f8] ;  /* 0x0083f80001147983 */ /* 0x000ee80000300800 */
[----:B------:R1:W-:Y:S02]  /*146eb0*/  LDGSTS.E [R3+0x4480], desc[UR32][R4.64], P1 ;  /* 0x0448000004037fae */ /* 0x0003e40008921860 */
[----:B-1----:R-:W-:Y:S01]  /*146ec0*/  IMAD.MOV.U32 R4, RZ, RZ, R11 ;  /* 0x000000ffff047224 */ /* 0x002fe200078e000b */
[----:B--2---:R-:W-:Y:S01]  /*146ed0*/  IADD3 R12, P2, R12, R252, RZ ;  /* 0x000000fc0c0c7210 */ /* 0x004fe20007f5e0ff */
[----:B------:R-:W-:Y:S01]  /*146ee0*/  IMAD.MOV.U32 R5, RZ, RZ, R17 ;  /* 0x000000ffff057224 */ /* 0x000fe200078e0011 */
[----:B------:R-:W2:Y:S04]  /*146ef0*/  LDL.LU R11, [R1+0x8404] ;  /* 0x00840400010b7983 */ /* 0x000ea80000300800 */
[----:B------:R1:W-:Y:S04]  /*146f00*/  STL [R1+0x8650], R16 ;  /* 0x0086501001007387 */ /* 0x0003e80000100800 */
[----:B------:R1:W-:Y:S01]  /*146f10*/  LDGSTS.E [R3+0x4500], desc[UR32][R4.64], P1 ;  /* 0x0450000004037fae */ /* 0x0003e20008921860 */
[----:B------:R-:W-:-:S03]  /*146f20*/  IMAD.X R14, R14, 0x1, R0, P2 ;  /* 0x000000010e0e7824 */ /* 0x000fc600010e0600 */
[----:B------:R-:W2:Y:S04]  /*146f30*/  LDL.LU R17, [R1+0x8400] ;  /* 0x0084000001117983 */ /* 0x000ea80000300800 */
[----:B------:R1:W-:Y:S02]  /*146f40*/  STL [R1+0x865c], R12 ;  /* 0x00865c0c01007387 */ /* 0x0003e40000100800 */
[----:B-1----:R-:W-:Y:S01]  /*146f50*/  MOV R4, R7 ;  /* 0x0000000700047202 */ /* 0x002fe20000000f00 */
[----:B------:R-:W-:Y:S01]  /*146f60*/  IMAD.MOV.U32 R5, RZ, RZ, R16 ;  /* 0x000000ffff057224 */ /* 0x000fe200078e0010 */
[----:B------:R-:W2:Y:S01]  /*146f70*/  LDL.LU R7, [R1+0x840c] ;  /* 0x00840c0001077983 */ /* 0x000ea20000300800 */
[----:B------:R-:W-:-:S03]  /*146f80*/  IADD3 R9, P3, R9, R252, RZ ;  /* 0x000000fc09097210 */ /* 0x000fc60007f7e0ff */
[----:B------:R-:W2:Y:S02]  /*146f90*/  LDL.LU R16, [R1+0x8414] ;  /* 0x0084140001107983 */ /* 0x000ea40000300800 */
[----:B------:R-:W-:Y:S02]  /*146fa0*/  IMAD.X R15, R15, 0x1, R0, P3 ;  /* 0x000000010f0f7824 */ /* 0x000fe400018e0600 */
[----:B------:R-:W-:Y:S04]  /*146fb0*/  STL [R1+0x8664], R9 ;  /* 0x0086640901007387 */ /* 0x000fe80000100800 */
[----:B------:R1:W-:Y:S04]  /*146fc0*/  STL [R1+0x8658], R14 ;  /* 0x0086580e01007387 */ /* 0x0003e80000100800 */
[----:B------:R1:W-:Y:S01]  /*146fd0*/  LDGSTS.E [R3+0x4580], desc[UR32][R4.64], P1 ;  /* 0x0458000004037fae */ /* 0x0003e20008921860 */
[----:B------:R-:W-:-:S02]  /*146fe0*/  IADD3 R6, P2, R6, R252, RZ ;  /* 0x000000fc06067210 */ /* 0x000fc40007f5e0ff */
[----:B------:R-:W-:-:S03]  /*146ff0*/  IADD3 R8, P3, R8, R252, RZ ;  /* 0x000000fc08087210 */ /* 0x000fc60007f7e0ff */
[----:B------:R-:W-:Y:S01]  /*147000*/  STL [R1+0x866c], R6 ;  /* 0x00866c0601007387 */ /* 0x000fe20000100800 */
[----:B-1----:R-:W-:-:S03]  /*147010*/  MOV R4, R12 ;  /* 0x0000000c00047202 */ /* 0x002fc60000000f00 */
[----:B------:R1:W-:Y:S01]  /*147020*/  STL [R1+0x8660], R15 ;  /* 0x0086600f01007387 */ /* 0x0003e20000100800 */
[----:B------:R-:W-:-:S03]  /*147030*/  IMAD.MOV.U32 R5, RZ, RZ, R14 ;  /* 0x000000ffff057224 */ /* 0x000fc600078e000e */
[----:B------:R-:W2:Y:S04]  /*147040*/  LDL.LU R12, [R1+0x8408] ;  /* 0x00840800010c7983 */ /* 0x000ea80000300800 */
[----:B------:R-:W2:Y:S04]  /*147050*/  LDL.LU R22, [R1+0x8410] ;  /* 0x0084100001167983 */ /* 0x000ea80000300800 */
[----:B------:R-:W-:Y:S04]  /*147060*/  STL [R1+0x8674], R8 ;  /* 0x0086740801007387 */ /* 0x000fe80000100800 */
[----:B------:R-:W2:Y:S01]  /*147070*/  LDL.LU R14, [R1+0x841c] ;  /* 0x00841c00010e7983 */ /* 0x000ea20000300800 */
        /* <DEDUP_REMOVED lines=8> */
[----:B----4-:R-:W-:-:S04]  /*147100*/  IMAD.X R13, R13, 0x1, R0, P2 ;  /* 0x000000010d0d7824 */ /* 0x010fc800010e0600 */
[----:B------:R-:W-:Y:S01]  /*147110*/  IMAD.MOV.U32 R5, RZ, RZ, R13 ;  /* 0x000000ffff057224 */ /* 0x000fe200078e000d */
[----:B------:R1:W-:Y:S01]  /*147120*/  STL [R1+0x8668], R13 ;  /* 0x0086680d01007387 */ /* 0x0003e20000100800 */
[----:B------:R-:W-:Y:S01]  /*147130*/  IMAD.X R10, R10, 0x1, R0, P3 ;  /* 0x000000010a0a7824 */ /* 0x000fe200018e0600 */
[----:B------:R-:W-:Y:S02]  /*147140*/  ISETP.NE.U32.AND P2, PT, RZ, UR10, PT ;  /* 0x0000000aff007c0c */ /* 0x000fe4000bf45070 */
[----:B------:R4:W-:Y:S01]  /*147150*/  LDGSTS.E [R3+0x4700], desc[UR32][R4.64], P1 ;  /* 0x0470000004037fae */ /* 0x0009e20008921860 */
[----:B------:R-:W-:-:S03]  /*147160*/  IADD3 R19, P3, R19, R252, RZ ;  /* 0x000000fc13137210 */ /* 0x000fc60007f7e0ff */
[----:B------:R2:W-:Y:S04]  /*147170*/  STL [R1+0x8670], R10 ;  /* 0x0086700a01007387 */ /* 0x0005e80000100800 */
[----:B------:R-:W2:Y:S01]  /*147180*/  LDL.LU R9, [R1+0x8424] ;  /* 0x0084240001097983 */ /* 0x000ea20000300800 */
[----:B----4-:R-:W-:-:S03]  /*147190*/  IMAD.MOV.U32 R4, RZ, RZ, R8 ;  /* 0x000000ffff047224 */ /* 0x010fc600078e0008 */
[----:B------:R4:W-:Y:S01]  /*1471a0*/  STL [R1+0x83fc], R19 ;  /* 0x0083fc1301007387 */ /* 0x0009e20000100800 */
[----:B---3--:R-:W-:-:S03]  /*1471b0*/  IADD3.X R20, R20, R0, RZ, P3, !PT ;  /* 0x0000000014147210 */ /* 0x008fc60001ffe4ff */
[----:B------:R-:W3:Y:S01]  /*1471c0*/  LDL.LU R15, [R1+0x8418] ;  /* 0x00841800010f7983 */ /* 0x000ee20000300800 */
[----:B------:R-:W-:-:S03]  /*1471d0*/  IMAD.MOV.U32 R5, RZ, RZ, R10 ;  /* 0x000000ffff057224 */ /* 0x000fc600078e000a */
[----:B------:R-:W3:Y:S04]  /*1471e0*/  LDL.LU R6, [R1+0x842c] ;  /* 0x00842c0001067983 */ /* 0x000ee80000300800 */
[----:B-1----:R-:W3:Y:S04]  /*1471f0*/  LDL.LU R13, [R1+0x8420] ;  /* 0x00842000010d7983 */ /* 0x002ee80000300800 */
[----:B------:R-:W-:Y:S04]  /*147200*/  STL [R1+0x83f8], R20 ;  /* 0x0083f81401007387 */ /* 0x000fe80000100800 */
[----:B------:R-:W3:Y:S01]  /*147210*/  LDL.LU R8, [R1+0x8428] ;  /* 0x0084280001087983 */ /* 0x000ee20000300800 */
[----:B--2---:R-:W-:-:S03]  /*147220*/  IADD3 R11, P3, R11, R252, RZ ;  /* 0x000000fc0b0b7210 */ /* 0x004fc60007f7e0ff */
[----:B------:R1:W-:Y:S04]  /*147230*/  LDGSTS.E [R3+0x4780], desc[UR32][R4.64], P1 ;  /* 0x0478000004037fae */ /* 0x0003e80008921860 */
[----:B------:R2:W-:Y:S04]  /*147240*/  STL [R1+0x8404], R11 ;  /* 0x0084040b01007387 */ /* 0x0005e80000100800 */
[----:B------:R-:W3:Y:S01]  /*147250*/  LDL.LU R18, [R1+0x8434] ;  /* 0x0084340001127983 */ /* 0x000ee20000300800 */
[----:B------:R-:W-:Y:S01]  /*147260*/  IMAD.X R17, R17, 0x1, R0, P3 ;  /* 0x0000000111117824 */ /* 0x000fe200018e0600 */
[----:B-1----:R-:W-:Y:S01]  /*147270*/  MOV R4, R19 ;  /* 0x0000001300047202 */ /* 0x002fe20000000f00 */
[----:B------:R-:W-:Y:S01]  /*147280*/  IMAD.MOV.U32 R5, RZ, RZ, R20 ;  /* 0x000000ffff057224 */ /* 0x000fe200078e0014 */
[----:B------:R-:W3:Y:S04]  /*147290*/  LDL.LU R10, [R1+0x843c] ;  /* 0x00843c00010a7983 */ /* 0x000ee80000300800 */
[----:B------:R-:W3:Y:S01]  /*1472a0*/  LDL.LU R21, [R1+0x8430] ;  /* 0x0084300001157983 */ /* 0x000ee20000300800 */
[----:B------:R-:W-:-:S03]  /*1472b0*/  IADD3 R7, P1, R7, R252, RZ ;  /* 0x000000fc07077210 */ /* 0x000fc60007f3e0ff */
[----:B------:R1:W-:Y:S01]  /*1472c0*/  LDGSTS.E [R3+0x6000], desc[UR32][R4.64], P2 ;  /* 0x0600000004037fae */ /* 0x0003e20009121860 */
[----:B------:R-:W-:-:S03]  /*1472d0*/  IADD3 R16, P3, R16, R252, RZ ;  /* 0x000000fc10107210 */ /* 0x000fc60007f7e0ff */
[----:B------:R-:W-:Y:S04]  /*1472e0*/  STL [R1+0x840c], R7 ;  /* 0x00840c0701007387 */ /* 0x000fe80000100800 */
[----:B------:R-:W-:Y:S01]  /*1472f0*/  STL [R1+0x8400], R17 ;  /* 0x0084001101007387 */ /* 0x000fe20000100800 */
[----:B-1----:R-:W-:Y:S01]  /*147300*/  IMAD.MOV.U32 R4, RZ, RZ, R11 ;  /* 0x000000ffff047224 */ /* 0x002fe200078e000b */
[----:B------:R-:W-:Y:S02]  /*147310*/  MOV R5, R17 ;  /* 0x0000001100057202 */ /* 0x000fe40000000f00 */
[----:B----4-:R-:W4:Y:S04]  /*147320*/  LDL.LU R19, [R1+0x8444] ;  /* 0x0084440001137983 */ /* 0x010f280000300800 */
[----:B------:R-:W-:Y:S04]  /*147330*/  STL [R1+0x8414], R16 ;  /* 0x0084141001007387 */ /* 0x000fe80000100800 */
[----:B------:R1:W-:Y:S01]  /*147340*/  LDGSTS.E [R3+0x6080], desc[UR32][R4.64], P2 ;  /* 0x0608000004037fae */ /* 0x0003e20009121860 */
[----:B------:R-:W-:-:S02]  /*147350*/  IMAD.X R12, R12, 0x1, R0, P1 ;  /* 0x000000010c0c7824 */ /* 0x000fc400008e0600 */
[----:B------:R-:W-:-:S03]  /*147360*/  IMAD.X R22, R22, 0x1, R0, P3 ;  /* 0x0000000116167824 */ /* 0x000fc600018e0600 */
[----:B------:R2:W-:Y:S01]  /*147370*/  STL [R1+0x8408], R12 ;  /* 0x0084080c01007387 */ /* 0x0005e20000100800 */
[----:B-1----:R-:W-:-:S03]  /*147380*/  IMAD.MOV.U32 R5, RZ, RZ, R12 ;  /* 0x000000ffff057224 */ /* 0x002fc600078e000c */
[----:B--2---:R-:W2:Y:S01]  /*147390*/  LDL.LU R11, [R1+0x844c] ;  /* 0x00844c00010b7983 */ /* 0x004ea20000300800 */
[----:B------:R-:W-:-:S03]  /*1473a0*/  IADD3 R14, P1, R14, R252, RZ ;  /* 0x000000fc0e0e7210 */ /* 0x000fc60007f3e0ff */
        /* <DEDUP_REMOVED lines=22> */
[----:B------:R1:W-:Y:S04]  /*147510*/  LDGSTS.E [R3+0x6200], desc[UR32][R4.64], P2 ;  /* 0x0620000004037fae */ /* 0x0003e80009121860 */
[----:B------:R1:W-:Y:S01]  /*147520*/  STL [R1+0x8420], R13 ;  /* 0x0084200d01007387 */ /* 0x0003e20000100800 */
[-C--:B------:R-:W-:Y:S01]  /*147530*/  IADD3 R18, P3, R18, R252.reuse, RZ ;  /* 0x000000fc12127210 */ /* 0x080fe20007f7e0ff */
[----:B-1----:R-:W-:Y:S01]  /*147540*/  IMAD.MOV.U32 R4, RZ, RZ, R9 ;  /* 0x000000ffff047224 */ /* 0x002fe200078e0009 */
[----:B------:R-:W-:Y:S02]  /*147550*/  MOV R5, R13 ;  /* 0x0000000d00057202 */ /* 0x000fe40000000f00 */
[----:B------:R-:W3:Y:S01]  /*147560*/  LDL.LU R13, [R1+0x845c] ;  /* 0x00845c00010d7983 */ /* 0x000ee20000300800 */
[----:B------:R-:W-:-:S03]  /*147570*/  IADD3 R10, P1, R10, R252, RZ ;  /* 0x000000fc0a0a7210 */ /* 0x000fc60007f3e0ff */
[----:B------:R-:W-:Y:S01]  /*147580*/  STL [R1+0x8434], R18 ;  /* 0x0084341201007387 */ /* 0x000fe20000100800 */
[----:B------:R-:W-:-:S03]  /*147590*/  IMAD.X R21, R21, 0x1, R0, P3 ;  /* 0x0000000115157824 */ /* 0x000fc600018e0600 */
[----:B------:R1:W-:Y:S04]  /*1475a0*/  STL [R1+0x8428], R8 ;  /* 0x0084280801007387 */ /* 0x0003e80000100800 */
[----:B------:R-:W3:Y:S04]  /*1475b0*/  LDL.LU R14, [R1+0x8458] ;  /* 0x00845800010e7983 */ /* 0x000ee80000300800 */
[----:B------:R1:W-:Y:S04]  /*1475c0*/  LDGSTS.E [R3+0x6280], desc[UR32][R4.64], P2 ;  /* 0x0628000004037fae */ /* 0x0003e80009121860 */
[----:B------:R-:W-:Y:S04]  /*1475d0*/  STL [R1+0x843c], R10 ;  /* 0x00843c0a01007387 */ /* 0x000fe80000100800 */
[----:B------:R-:W-:Y:S01]  /*1475e0*/  STL [R1+0x8430], R21 ;  /* 0x0084301501007387 */ /* 0x000fe20000100800 */
[----:B----4-:R-:W-:Y:S01]  /*1475f0*/  IADD3 R19, P3, R19, R252, RZ ;  /* 0x000000fc13137210 */ /* 0x010fe20007f7e0ff */
[----:B-1----:R-:W-:-:S02]  /*147600*/  IMAD.MOV.U32 R4, RZ, RZ, R6 ;  /* 0x000000ffff047224 */ /* 0x002fc400078e0006 */
[----:B------:R-:W4:Y:S01]  /*147610*/  LDL.LU R15, [R1+0x8460] ;  /* 0x00846000010f7983 */ /* 0x000f220000300800 */
[----:B------:R-:W-:-:S03]  /*147620*/  IMAD.MOV.U32 R5, RZ, RZ, R8 ;  /* 0x000000ffff057224 */ /* 0x000fc600078e0008 */
[----:B------:R-:W4:Y:S04]  /*147630*/  LDL.LU R9, [R1+0x8464] ;  /* 0x0084640001097983 */ /* 0x000f280000300800 */
[----:B------:R1:W-:Y:S04]  /*147640*/  LDGSTS.E [R3+0x6300], desc[UR32][R4.64], P2 ;  /* 0x0630000004037fae */ /* 0x0003e80009121860 */
[----:B------:R-:W4:Y:S04]  /*147650*/  LDL.LU R6, [R1+0x846c] ;  /* 0x00846c0001067983 */ /* 0x000f280000300800 */
[----:B------:R-:W4:Y:S01]  /*147660*/  LDL.LU R8, [R1+0x8474] ;  /* 0x0084740001087983 */ /* 0x000f220000300800 */
[----:B-1----:R-:W-:-:S02]  /*147670*/  IMAD.MOV.U32 R4, RZ, RZ, R18 ;  /* 0x000000ffff047224 */ /* 0x002fc400078e0012 */
[----:B------:R-:W-:Y:S01]  /*147680*/  IMAD.MOV.U32 R5, RZ, RZ, R21 ;  /* 0x000000ffff057224 */ /* 0x000fe200078e0015 */
[----:B--2---:R-:W-:Y:S01]  /*147690*/  IADD3.X R12, R12, R0, RZ, P1, !PT ;  /* 0x000000000c0c7210 */ /* 0x004fe20000ffe4ff */
[----:B------:R-:W-:Y:S01]  /*1476a0*/  STL [R1+0x8444], R19 ;  /* 0x0084441301007387 */ /* 0x000fe20000100800 */
[----:B------:R-:W-:-:S03]  /*1476b0*/  IADD3 R11, P1, R11, R252, RZ ;  /* 0x000000fc0b0b7210 */ /* 0x000fc60007f3e0ff */
[----:B------:R1:W-:Y:S04]  /*1476c0*/  STL [R1+0x8438], R12 ;  /* 0x0084380c01007387 */ /* 0x0003e80000100800 */
[----:B------:R2:W-:Y:S01]  /*1476d0*/  LDGSTS.E [R3+0x6380], desc[UR32][R4.64], P2 ;  /* 0x0638000004037fae */ /* 0x0005e20009121860 */
[----:B------:R-:W-:-:S03]  /*1476e0*/  IMAD.X R20, R20, 0x1, R0, P3 ;  /* 0x0000000114147824 */ /* 0x000fc600018e0600 */
[----:B------:R-:W-:Y:S01]  /*1476f0*/  STL [R1+0x844c], R11 ;  /* 0x00844c0b01007387 */ /* 0x000fe20000100800 */
[----:B------:R-:W-:-:S03]  /*147700*/  IADD3.X R17, R17, R0, RZ, P1, !PT ;  /* 0x0000000011117210 */ /* 0x000fc60000ffe4ff */
[----:B------:R1:W-:Y:S01]  /*147710*/  STL [R1+0x8440], R20 ;  /* 0x0084401401007387 */ /* 0x0003e20000100800 */
[----:B------:R-:W-:Y:S01]  /*147720*/  IADD3 R7, P3, R7, R252, RZ ;  /* 0x000000fc07077210 */ /* 0x000fe20007f7e0ff */
        /* <DEDUP_REMOVED lines=47> */
[----:B-1----:R-:W-:Y:S02]  /*147a20*/  IMAD.MOV.U32 R4, RZ, RZ, R6 ;  /* 0x000000ffff047224 */ /* 0x002fe400078e0006 */
[----:B------:R-:W-:Y:S02]  /*147a30*/  IMAD.X R10, R10, 0x1, R0, P3 ;  /* 0x000000010a0a7824 */ /* 0x000fe400018e0600 */
[----:B------:R-:W-:-:S03]  /*147a40*/  IMAD.MOV.U32 R5, RZ, RZ, R12 ;  /* 0x000000ffff057224 */ /* 0x000fc600078e000c */
        /* <DEDUP_REMOVED lines=51> */
[----:B------:R-:W4:Y:S04]  /*147d80*/  LDL.LU R7, [R1+0x8254] ;  /* 0x0082540001077983 */ /* 0x000f280000300800 */
[----:B------:R1:W-:Y:S01]  /*147d90*/  LDGSTS.E [R3+0x8180], desc[UR32][R4.64], P1 ;  /* 0x0818000004037fae */ /* 0x0003e20008921860 */
[----:B------:R-:W-:-:S02]  /*147da0*/  IADD3 R9, P3, R9, R252, RZ ;  /* 0x000000fc09097210 */ /* 0x000fc40007f7e0ff */
[----:B------:R-:W-:Y:S02]  /*147db0*/  IADD3.X R15, R15, R0, RZ, P2, !PT ;  /* 0x000000000f0f7210 */ /* 0x000fe400017fe4ff */
[----:B-1----:R-:W-:Y:S02]  /*147dc0*/  MOV R4, R14 ;  /* 0x0000000e00047202 */ /* 0x002fe40000000f00 */
[----:B------:R-:W-:Y:S01]  /*147dd0*/  IADD3 R6, P2, R6, R252, RZ ;  /* 0x000000fc06067210 */ /* 0x000fe20007f5e0ff */
[----:B------:R-:W-:Y:S01]  /*147de0*/  IMAD.MOV.U32 R5, RZ, RZ, R15 ;  /* 0x000000ffff057224 */ /* 0x000fe200078e000f */
[----:B------:R-:W-:Y:S04]  /*147df0*/  STL [R1+0x8224], R9 ;  /* 0x0082240901007387 */ /* 0x000fe80000100800 */
[----:B------:R-:W-:Y:S01]  /*147e00*/  STL [R1+0x8218], R15 ;  /* 0x0082180f01007387 */ /* 0x000fe20000100800 */
[----:B--2---:R-:W-:-:S03]  /*147e10*/  IMAD.X R12, R12, 0x1, R0, P3 ;  /* 0x000000010c0c7824 */ /* 0x004fc600018e0600 */
[----:B------:R-:W2:Y:S04]  /*147e20*/  LDL.LU R16, [R1+0x8250] ;  /* 0x0082500001107983 */ /* 0x000ea80000300800 */
[----:B------:R-:W-:Y:S04]  /*147e30*/  STL [R1+0x822c], R6 ;  /* 0x00822c0601007387 */ /* 0x000fe80000100800 */
[----:B------:R1:W-:Y:S01]  /*147e40*/  LDGSTS.E [R3+0x8200], desc[UR32][R4.64], P1 ;  /* 0x0820000004037fae */ /* 0x0003e20008921860 */
[----:B------:R-:W-:-:S03]  /*147e50*/  IMAD.X R8, R8, 0x1, R0, P2 ;  /* 0x0000000108087824 */ /* 0x000fc600010e0600 */
[----:B------:R1:W-:Y:S01]  /*147e60*/  STL [R1+0x8220], R12 ;  /* 0x0082200c01007387 */ /* 0x0003e20000100800 */
[----:B------:R-:W-:Y:S02]  /*147e70*/  IADD3 R19, P3, R19, R252, RZ ;  /* 0x000000fc13137210 */ /* 0x000fe40007f7e0ff */
[----:B-1----:R-:W-:Y:S02]  /*147e80*/  MOV R5, R12 ;  /* 0x0000000c00057202 */ /* 0x002fe40000000f00 */
[----:B------:R-:W-:Y:S01]  /*147e90*/  IADD3 R10, P2, R10, R252, RZ ;  /* 0x000000fc0a0a7210 */ /* 0x000fe20007f5e0ff */
[----:B------:R-:W2:Y:S01]  /*147ea0*/  LDL.LU R12, [R1+0x825c] ;  /* 0x00825c00010c7983 */ /* 0x000ea20000300800 */
        /* <DEDUP_REMOVED lines=36> */
[----:B---3--:R-:W-:Y:S01]  /*1480f0*/  IMAD.MOV.U32 R4, RZ, RZ, R18 ;  /* 0x000000ffff047224 */ /* 0x008fe200078e0012 */
[----:B------:R-:W-:Y:S01]  /*148100*/  MOV R5, R20 ;  /* 0x0000001400057202 */ /* 0x000fe20000000f00 */
[----:B--2---:R-:W-:Y:S01]  /*148110*/  IMAD.X R16, R16, 0x1, R0, P3 ;  /* 0x0000000110107824 */ /* 0x004fe200018e0600 */
[----:B------:R-:W2:Y:S04]  /*148120*/  LDL.LU R20, [R1+0x7ff8] ;  /* 0x007ff80001147983 */ /* 0x000ea80000300800 */
[----:B------:R3:W-:Y:S02]  /*148130*/  LDGSTS.E [R3+0x8480], desc[UR32][R4.64], P1 ;  /* 0x0848000004037fae */ /* 0x0007e40008921860 */
[----:B---3--:R-:W-:-:S02]  /*148140*/  IMAD.MOV.U32 R4, RZ, RZ, R11 ;  /* 0x000000ffff047224 */ /* 0x008fc400078e000b */
[----:B------:R-:W-:Y:S01]  /*148150*/  IMAD.MOV.U32 R5, RZ, RZ, R17 ;  /* 0x000000ffff057224 */ /* 0x000fe200078e0011 */
[----:B------:R-:W3:Y:S01]  /*148160*/  LDL.LU R11, [R1+0x8004] ;  /* 0x00800400010b7983 */ /* 0x000ee20000300800 */
[----:B------:R-:W-:-:S03]  /*148170*/  IADD3 R12, P2, R12, R252, RZ ;  /* 0x000000fc0c0c7210 */ /* 0x000fc60007f5e0ff */
[----:B------:R1:W-:Y:S04]  /*148180*/  STL [R1+0x8250], R16 ;  /* 0x0082501001007387 */ /* 0x0003e80000100800 */
[----:B------:R1:W-:Y:S04]  /*148190*/  LDGSTS.E [R3+0x8500], desc[UR32][R4.64], P1 ;  /* 0x0850000004037fae */ /* 0x0003e80008921860 */
[----:B-1----:R-:W3:Y:S01]  /*1481a0*/  LDL.LU R17, [R1+0x8000] ;  /* 0x0080000001117983 */ /* 0x002ee20000300800 */
[----:B------:R-:W-:-:S03]  /*1481b0*/  IMAD.X R14, R14, 0x1, R0, P2 ;  /* 0x000000010e0e7824 */ /* 0x000fc600010e0600 */
[----:B------:R1:W-:Y:S01]  /*1481c0*/  STL [R1+0x825c], R12 ;  /* 0x00825c0c01007387 */ /* 0x0003e20000100800 */
[----:B------:R-:W-:Y:S01]  /*1481d0*/  MOV R4, R7 ;  /* 0x0000000700047202 */ /* 0x000fe20000000f00 */
[----:B------:R-:W-:Y:S02]  /*1481e0*/  IMAD.MOV.U32 R5, RZ, RZ, R16 ;  /* 0x000000ffff057224 */ /* 0x000fe400078e0010 */
[----:B------:R-:W3:Y:S04]  /*1481f0*/  LDL.LU R7, [R1+0x800c] ;  /* 0x00800c0001077983 */ /* 0x000ee80000300800 */
[----:B------:R-:W3:Y:S01]  /*148200*/  LDL.LU R16, [R1+0x8014] ;  /* 0x0080140001107983 */ /* 0x000ee20000300800 */
[----:B------:R-:W-:-:S03]  /*148210*/  IADD3 R9, P3, R9, R252, RZ ;  /* 0x000000fc09097210 */ /* 0x000fc60007f7e0ff */
[----:B------:R1:W-:Y:S02]  /*148220*/  LDGSTS.E [R3+0x8580], desc[UR32][R4.64], P1 ;  /* 0x0858000004037fae */ /* 0x0003e40008921860 */
[----:B------:R-:W-:Y:S02]  /*148230*/  IMAD.X R15, R15, 0x1, R0, P3 ;  /* 0x000000010f0f7824 */ /* 0x000fe400018e0600 */
[----:B------:R-:W-:Y:S04]  /*148240*/  STL [R1+0x8264], R9 ;  /* 0x0082640901007387 */ /* 0x000fe80000100800 */
[----:B------:R1:W-:Y:S01]  /*148250*/  STL [R1+0x8258], R14 ;  /* 0x0082580e01007387 */ /* 0x0003e20000100800 */
[----:B------:R-:W-:Y:S02]  /*148260*/  IADD3 R6, P2, R6, R252, RZ ;  /* 0x000000fc06067210 */ /* 0x000fe40007f5e0ff */
[----:B-1----:R-:W-:-:S02]  /*148270*/  MOV R4, R12 ;  /* 0x0000000c00047202 */ /* 0x002fc40000000f00 */
[----:B------:R-:W-:Y:S01]  /*148280*/  IADD3 R8, P3, R8, R252, RZ ;  /* 0x000000fc08087210 */ /* 0x000fe20007f7e0ff */
[----:B------:R-:W-:Y:S01]  /*148290*/  STL [R1+0x826c], R6 ;  /* 0x00826c0601007387 */ /* 0x000fe20000100800 */
[----:B------:R-:W-:-:S03]  /*1482a0*/  IMAD.MOV.U32 R5, RZ, RZ, R14 ;  /* 0x000000ffff057224 */ /* 0x000fc600078e000e */
[----:B------:R1:W-:Y:S04]  /*1482b0*/  STL [R1+0x8260], R15 ;  /* 0x0082600f01007387 */ /* 0x0003e80000100800 */
[----:B------:R-:W3:Y:S04]  /*1482c0*/  LDL.LU R12, [R1+0x8008] ;  /* 0x00800800010c7983 */ /* 0x000ee80000300800 */
[----:B------:R-:W3:Y:S04]  /*1482d0*/  LDL.LU R22, [R1+0x8010] ;  /* 0x0080100001167983 */ /* 0x000ee80000300800 */
[----:B------:R-:W-:Y:S04]  /*1482e0*/  STL [R1+0x8274], R8 ;  /* 0x0082740801007387 */ /* 0x000fe80000100800 */
[----:B------:R-:W3:Y:S01]  /*1482f0*/  LDL.LU R14, [R1+0x801c] ;  /* 0x00801c00010e7983 */ /* 0x000ee20000300800 */
        /* <DEDUP_REMOVED lines=16> */
[----:B------:R-:W3:Y:S01]  /*148400*/  LDL.LU R9, [R1+0x8024] ;  /* 0x0080240001097983 */ /* 0x000ee20000300800 */
[----:B----4-:R-:W-:-:S03]  /*148410*/  IMAD.MOV.U32 R4, RZ, RZ, R8 ;  /* 0x000000ffff047224 */ /* 0x010fc600078e0008 */
[----:B------:R4:W-:Y:S01]  /*148420*/  STL [R1+0x7ffc], R19 ;  /* 0x007ffc1301007387 */ /* 0x0009e20000100800 */
[----:B--2---:R-:W-:-:S03]  /*148430*/  IADD3.X R20, R20, R0, RZ, P3, !PT ;  /* 0x0000000014147210 */ /* 0x004fc60001ffe4ff */
[----:B------:R-:W2:Y:S01]  /*148440*/  LDL.LU R15, [R1+0x8018] ;  /* 0x00801800010f7983 */ /* 0x000ea20000300800 */
[----:B------:R-:W-:-:S03]  /*148450*/  IMAD.MOV.U32 R5, RZ, RZ, R10 ;  /* 0x000000ffff057224 */ /* 0x000fc600078e000a */
[----:B------:R-:W2:Y:S04]  /*148460*/  LDL.LU R6, [R1+0x802c] ;  /* 0x00802c0001067983 */ /* 0x000ea80000300800 */
[----:B-1----:R-:W2:Y:S04]  /*148470*/  LDL.LU R13, [R1+0x8020] ;  /* 0x00802000010d7983 */ /* 0x002ea80000300800 */
[----:B------:R-:W-:Y:S04]  /*148480*/  STL [R1+0x7ff8], R20 ;  /* 0x007ff81401007387 */ /* 0x000fe80000100800 */
[----:B------:R-:W2:Y:S01]  /*148490*/  LDL.LU R8, [R1+0x8028] ;  /* 0x0080280001087983 */ /* 0x000ea20000300800 */
[----:B---3--:R-:W-:-:S03]  /*1484a0*/  IADD3 R11, P3, R11, R252, RZ ;  /* 0x000000fc0b0b7210 */ /* 0x008fc60007f7e0ff */
[----:B------:R1:W-:Y:S04]  /*1484b0*/  LDGSTS.E [R3+0x8780], desc[UR32][R4.64], P1 ;  /* 0x0878000004037fae */ /* 0x0003e80008921860 */
[----:B------:R3:W-:Y:S04]  /*1484c0*/  STL [R1+0x8004], R11 ;  /* 0x0080040b01007387 */ /* 0x0007e80000100800 */
[----:B------:R-:W2:Y:S01]  /*1484d0*/  LDL.LU R18, [R1+0x8034] ;  /* 0x0080340001127983 */ /* 0x000ea20000300800 */
[----:B------:R-:W-:Y:S01]  /*1484e0*/  IMAD.X R17, R17, 0x1, R0, P3 ;  /* 0x0000000111117824 */ /* 0x000fe200018e0600 */
[----:B-1----:R-:W-:Y:S01]  /*1484f0*/  MOV R4, R19 ;  /* 0x0000001300047202 */ /* 0x002fe20000000f00 */
[----:B------:R-:W-:Y:S01]  /*148500*/  IMAD.MOV.U32 R5, RZ, RZ, R20 ;  /* 0x000000ffff057224 */ /* 0x000fe200078e0014 */
[----:B------:R-:W2:Y:S04]  /*148510*/  LDL.LU R10, [R1+0x803c] ;  /* 0x00803c00010a7983 */ /* 0x000ea80000300800 */
[----:B------:R-:W2:Y:S01]  /*148520*/  LDL.LU R21, [R1+0x8030] ;  /* 0x0080300001157983 */ /* 0x000ea20000300800 */
        /* <DEDUP_REMOVED lines=14> */
[----:B---3--:R-:W3:Y:S01]  /*148610*/  LDL.LU R11, [R1+0x804c] ;  /* 0x00804c00010b7983 */ /* 0x008ee20000300800 */
[----:B------:R-:W-:-:S03]  /*148620*/  IADD3 R14, P1, R14, R252, RZ ;  /* 0x000000fc0e0e7210 */ /* 0x000fc60007f3e0ff */
[----:B------:R-:W3:Y:S01]  /*148630*/  LDL.LU R12, [R1+0x8038] ;  /* 0x00803800010c7983 */ /* 0x000ee20000300800 */
[----:B------:R-:W-:-:S03]  /*148640*/  IMAD.MOV.U32 R4, RZ, RZ, R7 ;  /* 0x000000ffff047224 */ /* 0x000fc600078e0007 */
[----:B------:R-:W-:Y:S04]  /*148650*/  STL [R1+0x801c], R14 ;  /* 0x00801c0e01007387 */ /* 0x000fe80000100800 */
[----:B------:R-:W-:Y:S04]  /*148660*/  STL [R1+0x8010], R22 ;  /* 0x0080101601007387 */ /* 0x000fe80000100800 */
[----:B------:R-:W3:Y:S04]  /*148670*/  LDL.LU R20, [R1+0x8040] ;  /* 0x0080400001147983 */ /* 0x000ee80000300800 */
[----:B------:R-:W3:Y:S04]  /*148680*/  LDL.LU R17, [R1+0x8048] ;  /* 0x0080480001117983 */ /* 0x000ee80000300800 */
[----:B------:R-:W3:Y:S04]  /*148690*/  LDL.LU R7, [R1+0x8054] ;  /* 0x0080540001077983 */ /* 0x000ee80000300800 */
[----:B------:R1:W-:Y:S02]  /*1486a0*/  LDGSTS.E [R3+0xa100], desc[UR32][R4.64], P2 ;  /* 0x0a10000004037fae */ /* 0x0003e40009121860 */
[----:B-1----:R-:W-:-:S02]  /*1486b0*/  IMAD.MOV.U32 R4, RZ, RZ, R16 ;  /* 0x000000ffff047224 */ /* 0x002fc400078e0010 */
[----:B------:R-:W-:-:S05]  /*1486c0*/  IMAD.MOV.U32 R5, RZ, RZ, R22 ;  /* 0x000000ffff057224 */ /* 0x000fca00078e0016 */
[----:B------:R1:W-:Y:S02]  /*1486d0*/  LDGSTS.E [R3+0xa180], desc[UR32][R4.64], P2 ;  /* 0x0a18000004037fae */ /* 0x0003e40009121860 */
[----:B-1----:R-:W-:Y:S02]  /*1486e0*/  MOV R4, R14 ;  /* 0x0000000e00047202 */ /* 0x002fe40000000f00 */
[----:B------:R-:W-:Y:S02]  /*1486f0*/  IADD3 R9, P3, R9, R252, RZ ;  /* 0x000000fc09097210 */ /* 0x000fe40007f7e0ff */
[----:B--2---:R-:W-:-:S03]  /*148700*/  IADD3.X R15, R15, R0, RZ, P1, !PT ;  /* 0x000000000f0f7210 */ /* 0x004fc60000ffe4ff */
[----:B------:R-:W-:Y:S01]  /*148710*/  STL [R1+0x8024], R9 ;  /* 0x0080240901007387 */ /* 0x000fe20000100800 */
[----:B------:R-:W-:Y:S01]  /*148720*/  IADD3 R6, P1, R6, R252, RZ ;  /* 0x000000fc06067210 */ /* 0x000fe20007f3e0ff */
[----:B------:R-:W-:Y:S02]  /*148730*/  IMAD.MOV.U32 R5, RZ, RZ, R15 ;  /* 0x000000ffff057224 */ /* 0x000fe400078e000f */
[----:B------:R-:W-:Y:S01]  /*148740*/  STL [R1+0x8018], R15 ;  /* 0x0080180f01007387 */ /* 0x000fe20000100800 */
[----:B------:R-:W-:-:S03]  /*148750*/  IMAD.X R13, R13, 0x1, R0, P3 ;  /* 0x000000010d0d7824 */ /* 0x000fc600018e0600 */
[----:B------:R-:W2:Y:S04]  /*148760*/  LDL.LU R16, [R1+0x8050] ;  /* 0x0080500001107983 */ /* 0x000ea80000300800 */
[----:B------:R-:W-:Y:S01]  /*148770*/  STL [R1+0x802c], R6 ;  /* 0x00802c0601007387 */ /* 0x000fe20000100800 */
[----:B------:R-:W-:-:S03]  /*148780*/  IMAD.X R8, R8, 0x1, R0, P1 ;  /* 0x0000000108087824 */ /* 0x000fc600008e0600 */
[----:B------:R1:W-:Y:S04]  /*148790*/  LDGSTS.E [R3+0xa200], desc[UR32][R4.64], P2 ;  /* 0x0a20000004037fae */ /* 0x0003e80009121860 */
[----:B------:R1:W-:Y:S01]  /*1487a0*/  STL [R1+0x8020], R13 ;  /* 0x0080200d01007387 */ /* 0x0003e20000100800 */
[-C--:B------:R-:W-:Y:S01]  /*1487b0*/  IADD3 R18, P3, R18, R252.reuse, RZ ;  /* 0x000000fc12127210 */ /* 0x080fe20007f7e0ff */
[----:B-1----:R-:W-:Y:S01]  /*1487c0*/  IMAD.MOV.U32 R4, RZ, RZ, R9 ;  /* 0x000000ffff047224 */ /* 0x002fe200078e0009 */
[----:B------:R-:W-:Y:S02]  /*1487d0*/  MOV R5, R13 ;  /* 0x0000000d00057202 */ /* 0x000fe40000000f00 */
[----:B------:R-:W2:Y:S01]  /*1487e0*/  LDL.LU R13, [R1+0x805c] ;  /* 0x00805c00010d7983 */ /* 0x000ea20000300800 */
[----:B------:R-:W-:-:S03]  /*1487f0*/  IADD3 R10, P1, R10, R252, RZ ;  /* 0x000000fc0a0a7210 */ /* 0x000fc60007f3e0ff */
[----:B------:R-:W-:Y:S01]  /*148800*/  STL [R1+0x8034], R18 ;  /* 0x0080341201007387 */ /* 0x000fe20000100800 */
[----:B------:R-:W-:-:S03]  /*148810*/  IMAD.X R21, R21, 0x1, R0, P3 ;  /* 0x0000000115157824 */ /* 0x000fc600018e0600 */
[----:B------:R1:W-:Y:S04]  /*148820*/  STL [R1+0x8028], R8 ;  /* 0x0080280801007387 */ /* 0x0003e80000100800 */
[----:B------:R-:W2:Y:S04]  /*148830*/  LDL.LU R14, [R1+0x8058] ;  /* 0x00805800010e7983 */ /* 0x000ea80000300800 */
        /* <DEDUP_REMOVED lines=13> */
[----:B------:R-:W-:Y:S04]  /*148910*/  STL [R1+0x8044], R19 ;  /* 0x0080441301007387 */ /* 0x000fe80000100800 */
[----:B------:R1:W-:Y:S01]  /*148920*/  LDGSTS.E [R3+0xa380], desc[UR32][R4.64], P2 ;  /* 0x0a38000004037fae */ /* 0x0003e20009121860 */
[----:B---3--:R-:W-:Y:S02]  /*148930*/  IADD3.X R12, R12, R0, RZ, P1, !PT ;  /* 0x000000000c0c7210 */ /* 0x008fe40000ffe4ff */
[----:B------:R-:W-:-:S03]  /*148940*/  IADD3 R11, P1, R11, R252, RZ ;  /* 0x000000fc0b0b7210 */ /* 0x000fc60007f3e0ff */
[----:B------:R3:W-:Y:S01]  /*148950*/  STL [R1+0x8038], R12 ;  /* 0x0080380c01007387 */ /* 0x0007e20000100800 */
[----:B------:R-:W-:-:S03]  /*148960*/  IMAD.X R20, R20, 0x1, R0, P3 ;  /* 0x0000000114147824 */ /* 0x000fc600018e0600 */
[----:B------:R-:W-:Y:S01]  /*148970*/  STL [R1+0x804c], R11 ;  /* 0x00804c0b01007387 */ /* 0x000fe20000100800 */
[----:B-1----:R-:W-:Y:S01]  /*148980*/  IMAD.MOV.U32 R4, RZ, RZ, R10 ;  /* 0x000000ffff047224 */ /* 0x002fe200078e000a */
[----:B------:R-:W-:Y:S02]  /*148990*/  IADD3.X R17, R17, R0, RZ, P1, !PT ;  /* 0x0000000011117210 */ /* 0x000fe40000ffe4ff */
[----:B------:R1:W-:Y:S01]  /*1489a0*/  STL [R1+0x8040], R20 ;  /* 0x0080401401007387 */ /* 0x0003e20000100800 */
[----:B------:R-:W-:Y:S01]  /*1489b0*/  IADD3 R7, P3, R7, R252, RZ ;  /* 0x000000fc07077210 */ /* 0x000fe20007f7e0ff */
[----:B------:R-:W-:Y:S02]  /*1489c0*/  IMAD.MOV.U32 R5, RZ, RZ, R12 ;  /* 0x000000ffff057224 */ /* 0x000fe400078e000c */
[----:B---3--:R-:W3:Y:S04]  /*1489d0*/  LDL.LU R12, [R1+0x8068] ;  /* 0x00806800010c7983 */ /* 0x008ee80000300800 */
[----:B------:R-:W-:Y:S04]  /*1489e0*/  STL [R1+0x8054], R7 ;  /* 0x0080540701007387 */ /* 0x000fe80000100800 */
[----:B------:R2:W-:Y:S04]  /*1489f0*/  STL [R1+0x8048], R17 ;  /* 0x0080481101007387 */ /* 0x0005e80000100800 */
[----:B------:R-:W3:Y:S04]  /*148a00*/  LDL.LU R10, [R1+0x8070] ;  /* 0x00807000010a7983 */ /* 0x000ee80000300800 */
[----:B------:R1:W-:Y:S04]  /*148a10*/  LDGSTS.E [R3+0xa400], desc[UR32][R4.64], P2 ;  /* 0x0a40000004037fae */ /* 0x0003e80009121860 */
[----:B------:R-:W3:Y:S01]  /*148a20*/  LDL.LU R18, [R1+0x7d7c] ;  /* 0x007d7c0001127983 */ /* 0x000ee20000300800 */
[----:B-1----:R-:W-:Y:S01]  /*148a30*/  IMAD.MOV.U32 R4, RZ, RZ, R19 ;  /* 0x000000ffff047224 */ /* 0x002fe200078e0013 */
[----:B------:R-:W-:-:S02]  /*148a40*/  MOV R5, R20 ;  /* 0x0000001400057202 */ /* 0x000fc40000000f00 */
[----:B------:R-:W3:Y:S04]  /*148a50*/  LDL.LU R20, [R1+0x7d78] ;  /* 0x007d780001147983 */ /* 0x000ee80000300800 */
[----:B------:R1:W-:Y:S02]  /*148a60*/  LDGSTS.E [R3+0xa480], desc[UR32][R4.64], P2 ;  /* 0x0a48000004037fae */ /* 0x0003e40009121860 */
[----:B-1----:R-:W-:Y:S02]  /*148a70*/  IMAD.MOV.U32 R4, RZ, RZ, R11 ;  /* 0x000000ffff047224 */ /* 0x002fe400078e000b */
[----:B------:R-:W3:Y:S01]  /*148a80*/  LDL.LU R11, [R1+0x7d84] ;  /* 0x007d8400010b7983 */ /* 0x000ee20000300800 */
[----:B------:R-:W-:-:S05]  /*148a90*/  IMAD.MOV.U32 R5, RZ, RZ, R17 ;  /* 0x000000ffff057224 */ /* 0x000fca00078e0011 */
[----:B------:R1:W-:Y:S02]  /*148aa0*/  LDGSTS.E [R3+0xa500], desc[UR32][R4.64], P2 ;  /* 0x0a50000004037fae */ /* 0x0003e40009121860 */
[----:B-1----:R-:W-:Y:S01]  /*148ab0*/  MOV R4, R7 ;  /* 0x0000000700047202 */ /* 0x002fe20000000f00 */
[----:B--2---:R-:W-:-:S04]  /*148ac0*/  IMAD.X R16, R16, 0x1, R0, P3 ;  /* 0x0000000110107824 */ /* 0x004fc800018e0600 */
[----:B------:R-:W-:Y:S01]  /*148ad0*/  IMAD.MOV.U32 R5, RZ, RZ, R16 ;  /* 0x000000ffff057224 */ /* 0x000fe200078e0010 */
[----:B------:R1:W-:Y:S04]  /*148ae0*/  STL [R1+0x8050], R16 ;  /* 0x0080501001007387 */ /* 0x0003e80000100800 */
[----:B------:R-:W2:Y:S04]  /*148af0*/  LDL.LU R17, [R1+0x7d80] ;  /* 0x007d800001117983 */ /* 0x000ea80000300800 */
[----:B------:R1:W-:Y:S01]  /*148b00*/  LDGSTS.E [R3+0xa580], desc[UR32][R4.64], P2 ;  /* 0x0a58000004037fae */ /* 0x0003e20009121860 */
[----:B------:R-:W-:-:S05]  /*148b10*/  IADD3 R13, P1, R13, R252, RZ ;  /* 0x000000fc0d0d7210 */ /* 0x000fca0007f3e0ff */
[----:B------:R4:W-:Y:S01]  /*148b20*/  STL [R1+0x805c], R13 ;  /* 0x00805c0d01007387 */ /* 0x0009e20000100800 */
[----:B-1----:R-:W-:-:S03]  /*148b30*/  MOV R4, R13 ;  /* 0x0000000d00047202 */ /* 0x002fc60000000f00 */
[----:B------:R-:W2:Y:S01]  /*148b40*/  LDL.LU R7, [R1+0x7d8c] ;  /* 0x007d8c0001077983 */ /* 0x000ea20000300800 */
[----:B------:R-:W-:-:S03]  /*148b50*/  IMAD.X R14, R14, 0x1, R0, P1 ;  /* 0x000000010e0e7824 */ /* 0x000fc600008e0600 */
[----:B------:R-:W2:Y:S01]  /*148b60*/  LDL.LU R16, [R1+0x7d94] ;  /* 0x007d940001107983 */ /* 0x000ea20000300800 */
        /* <DEDUP_REMOVED lines=11> */
[----:B------:R-:W2:Y:S01]  /*148c20*/  LDL.LU R13, [R1+0x7d88] ;  /* 0x007d8800010d7983 */ /* 0x000ea20000300800 */
[----:B------:R-:W-:-:S03]  /*148c30*/  IMAD.MOV.U32 R5, RZ, RZ, R15 ;  /* 0x000000ffff057224 */ /* 0x000fc600078e000f */
[----:B------:R-:W2:Y:S04]  /*148c40*/  LDL.LU R22, [R1+0x7d90] ;  /* 0x007d900001167983 */ /* 0x000ea80000300800 */
[----:B------:R-:W-:Y:S04]  /*148c50*/  STL [R1+0x8074], R8 ;  /* 0x0080740801007387 */ /* 0x000fe80000100800 */
[----:B----4-:R-:W4:Y:S04]  /*148c60*/  LDL.LU R14, [R1+0x7d9c] ;  /* 0x007d9c00010e7983 */ /* 0x010f280000300800 */
[----:B------:R1:W-:Y:S01]  /*148c70*/  LDGSTS.E [R3+0xa680], desc[UR32][R4.64], P2 ;  /* 0x0a68000004037fae */ /* 0x0003e20009121860 */
[----:B---3--:R-:W-:-:S05]  /*148c80*/  IMAD.X R12, R12, 0x1, R0, P1 ;  /* 0x000000010c0c7824 */ /* 0x008fca00008e0600 */
        /* <DEDUP_REMOVED lines=12> */
[----:B---3--:R-:W3:Y:S04]  /*148d50*/  LDL.LU R12, [R1+0x7da0] ;  /* 0x007da000010c7983 */ /* 0x008ee80000300800 */
[----:B------:R-:W-:Y:S01]  /*148d60*/  STL [R1+0x7d78], R20 ;  /* 0x007d781401007387 */ /* 0x000fe20000100800 */
[----:B------:R-:W-:Y:S01]  /*148d70*/  IADD3 R11, P3, R11, R252, RZ ;  /* 0x000000fc0b0b7210 */ /* 0x000fe20007f7e0ff */
[----:B-1----:R-:W-:-:S02]  /*148d80*/  IMAD.MOV.U32 R4, RZ, RZ, R8 ;  /* 0x000000ffff047224 */ /* 0x002fc400078e0008 */
[----:B------:R-:W3:Y:S04]  /*148d90*/  LDL.LU R8, [R1+0x7da8] ;  /* 0x007da80001087983 */ /* 0x000ee80000300800 */
[----:B------:R1:W-:Y:S01]  /*148da0*/  STL [R1+0x7d84], R11 ;  /* 0x007d840b01007387 */ /* 0x0003e20000100800 */
[----:B------:R-:W-:-:S03]  /*148db0*/  IMAD.MOV.U32 R5, RZ, RZ, R10 ;  /* 0x000000ffff057224 */ /* 0x000fc600078e000a */
[----:B------:R-:W3:Y:S04]  /*148dc0*/  LDL.LU R19, [R1+0x7db4] ;  /* 0x007db40001137983 */ /* 0x000ee80000300800 */
[----:B------:R-:W3:Y:S04]  /*148dd0*/  LDL.LU R10, [R1+0x7dbc] ;  /* 0x007dbc00010a7983 */ /* 0x000ee80000300800 */
[----:B------:R-:W3:Y:S01]  /*148de0*/  LDL.LU R21, [R1+0x7db0] ;  /* 0x007db00001157983 */ /* 0x000ee20000300800 */
        /* <DEDUP_REMOVED lines=9> */
[----:B--2---:R-:W-:-:S05]  /*148e80*/  IMAD.X R17, R17, 0x1, R0, P3 ;  /* 0x0000000111117824 */ /* 0x004fca00018e0600 */
[----:B------:R-:W-:-:S05]  /*148e90*/  MOV R5, R17 ;  /* 0x0000001100057202 */ /* 0x000fca0000000f00 */
[----:B------:R1:W-:Y:S01]  /*148ea0*/  LDGSTS.E [R3+0xc080], desc[UR32][R4.64], P1 ;  /* 0x0c08000004037fae */ /* 0x0003e20008921860 */
[-C--:B------:R-:W-:Y:S02]  /*148eb0*/  IADD3 R7, P2, R7, R252.reuse, RZ ;  /* 0x000000fc07077210 */ /* 0x080fe40007f5e0ff */
[----:B------:R-:W-:-:S03]  /*148ec0*/  IADD3 R16, P3, R16, R252, RZ ;  /* 0x000000fc10107210 */ /* 0x000fc60007f7e0ff */
[----:B------:R-:W-:Y:S01]  /*148ed0*/  STL [R1+0x7d8c], R7 ;  /* 0x007d8c0701007387 */ /* 0x000fe20000100800 */
[----:B-1----:R-:W-:-:S03]  /*148ee0*/  IMAD.MOV.U32 R4, RZ, RZ, R7 ;  /* 0x000000ffff047224 */ /* 0x002fc600078e0007 */
[----:B------:R-:W-:Y:S04]  /*148ef0*/  STL [R1+0x7d80], R17 ;  /* 0x007d801101007387 */ /* 0x000fe80000100800 */
[----:B------:R-:W2:Y:S04]  /*148f00*/  LDL.LU R18, [R1+0x7dc4] ;  /* 0x007dc40001127983 */ /* 0x000ea80000300800 */
[----:B------:R-:W-:Y:S01]  /*148f10*/  STL [R1+0x7d94], R16 ;  /* 0x007d941001007387 */ /* 0x000fe20000100800 */
[--C-:B------:R-:W-:Y:S02]  /*148f20*/  IMAD.X R13, R13, 0x1, R0.reuse, P2 ;  /* 0x000000010d0d7824 */ /* 0x100fe400010e0600 */
[----:B------:R-:W-:-:S03]  /*148f30*/  IMAD.X R22, R22, 0x1, R0, P3 ;  /* 0x0000000116167824 */ /* 0x000fc600018e0600 */
[----:B------:R1:W-:Y:S01]  /*148f40*/  STL [R1+0x7d88], R13 ;  /* 0x007d880d01007387 */ /* 0x0003e20000100800 */
[----:B------:R-:W-:-:S03]  /*148f50*/  IMAD.MOV.U32 R5, RZ, RZ, R13 ;  /* 0x000000ffff057224 */ /* 0x000fc600078e000d */
[----:B------:R-:W2:Y:S01]  /*148f60*/  LDL.LU R11, [R1+0x7dcc] ;  /* 0x007dcc00010b7983 */ /* 0x000ea20000300800 */
[----:B----4-:R-:W-:-:S03]  /*148f70*/  IADD3 R14, P2, R14, R252, RZ ;  /* 0x000000fc0e0e7210 */ /* 0x010fc60007f5e0ff */
[----:B------:R4:W-:Y:S04]  /*148f80*/  LDGSTS.E [R3+0xc100], desc[UR32][R4.64], P1 ;  /* 0x0c10000004037fae */ /* 0x0009e80008921860 */
[----:B-1----:R-:W2:Y:S04]  /*148f90*/  LDL.LU R13, [R1+0x7db8] ;  /* 0x007db800010d7983 */ /* 0x002ea80000300800 */
        /* <DEDUP_REMOVED lines=15> */
[----:B---3--:R-:W-:-:S03]  /*149090*/  IMAD.X R12, R12, 0x1, R0, P3 ;  /* 0x000000010c0c7824 */ /* 0x008fc600018e0600 */
[----:B------:R-:W3:Y:S04]  /*1490a0*/  LDL.LU R16, [R1+0x7dd0] ;  /* 0x007dd00001107983 */ /* 0x000ee80000300800 */
[----:B------:R-:W-:Y:S04]  /*1490b0*/  STL [R1+0x7dac], R6 ;  /* 0x007dac0601007387 */ /* 0x000fe80000100800 */
[----:B------:R1:W-:Y:S01]  /*1490c0*/  LDGSTS.E [R3+0xc200], desc[UR32][R4.64], P1 ;  /* 0x0c20000004037fae */ /* 0x0003e20008921860 */
[----:B------:R-:W-:-:S03]  /*1490d0*/  IMAD.X R8, R8, 0x1, R0, P2 ;  /* 0x0000000108087824 */ /* 0x000fc600010e0600 */
[----:B------:R1:W-:Y:S01]  /*1490e0*/  STL [R1+0x7da0], R12 ;  /* 0x007da00c01007387 */ /* 0x0003e20000100800 */
[----:B------:R-:W-:Y:S02]  /*1490f0*/  IADD3 R19, P3, R19, R252, RZ ;  /* 0x000000fc13137210 */ /* 0x000fe40007f7e0ff */
[----:B-1----:R-:W-:Y:S02]  /*149100*/  MOV R5, R12 ;  /* 0x0000000c00057202 */ /* 0x002fe40000000f00 */
[----:B------:R-:W-:Y:S01]  /*149110*/  IADD3 R10, P2, R10, R252, RZ ;  /* 0x000000fc0a0a7210 */ /* 0x000fe20007f5e0ff */
[----:B------:R-:W3:Y:S01]  /*149120*/  LDL.LU R12, [R1+0x7ddc] ;  /* 0x007ddc00010c7983 */ /* 0x000ee20000300800 */
[----:B------:R-:W-:-:S03]  /*149130*/  IMAD.X R21, R21, 0x1, R0, P3 ;  /* 0x0000000115157824 */ /* 0x000fc600018e0600 */
[----:B------:R-:W-:Y:S01]  /*149140*/  STL [R1+0x7db4], R19 ;  /* 0x007db41301007387 */ /* 0x000fe20000100800 */
[----:B------:R-:W-:-:S03]  /*149150*/  IMAD.MOV.U32 R4, RZ, RZ, R9 ;  /* 0x000000ffff047224 */ /* 0x000fc600078e0009 */
[----:B------:R1:W-:Y:S04]  /*149160*/  STL [R1+0x7da8], R8 ;  /* 0x007da80801007387 */ /* 0x0003e80000100800 */
[----:B------:R-:W3:Y:S04]  /*149170*/  LDL.LU R14, [R1+0x7dd8] ;  /* 0x007dd800010e7983 */ /* 0x000ee80000300800 */
[----:B------:R-:W-:Y:S04]  /*149180*/  STL [R1+0x7dbc], R10 ;  /* 0x007dbc0a01007387 */ /* 0x000fe80000100800 */
[----:B------:R-:W-:Y:S04]  /*149190*/  STL [R1+0x7db0], R21 ;  /* 0x007db01501007387 */ /* 0x000fe80000100800 */
[----:B------:R-:W3:Y:S04]  /*1491a0*/  LDL.LU R15, [R1+0x7de0] ;  /* 0x007de000010f7983 */ /* 0x000ee80000300800 */
[----:B------:R-:W3:Y:S04]  /*1491b0*/  LDL.LU R9, [R1+0x7de4] ;  /* 0x007de40001097983 */ /* 0x000ee80000300800 */
[----:B------:R1:W-:Y:S02]  /*1491c0*/  LDGSTS.E [R3+0xc280], desc[UR32][R4.64], P1 ;  /* 0x0c28000004037fae */ /* 0x0003e40008921860 */
[----:B-1----:R-:W-:-:S02]  /*1491d0*/  IMAD.MOV.U32 R4, RZ, RZ, R6 ;  /* 0x000000ffff047224 */ /* 0x002fc400078e0006 */
[----:B------:R-:W3:Y:S01]  /*1491e0*/  LDL.LU R6, [R1+0x7dec] ;  /* 0x007dec0001067983 */ /* 0x000ee20000300800 */
[----:B------:R-:W-:-:S03]  /*1491f0*/  IMAD.MOV.U32 R5, RZ, RZ, R8 ;  /* 0x000000ffff057224 */ /* 0x000fc600078e0008 */
[----:B------:R-:W3:Y:S04]  /*149200*/  LDL.LU R8, [R1+0x7df4] ;  /* 0x007df40001087983 */ /* 0x000ee80000300800 */
[----:B------:R1:W-:Y:S02]  /*149210*/  LDGSTS.E [R3+0xc300], desc[UR32][R4.64], P1 ;  /* 0x0c30000004037fae */ /* 0x0003e40008921860 */
[----:B-1----:R-:W-:Y:S02]  /*149220*/  IMAD.MOV.U32 R4, RZ, RZ, R19 ;  /* 0x000000ffff047224 */ /* 0x002fe400078e0013 */
[----:B------:R-:W-:-:S05]  /*149230*/  IMAD.MOV.U32 R5, RZ, RZ, R21 ;  /* 0x000000ffff057224 */ /* 0x000fca00078e0015 */
[----:B------:R1:W-:Y:S02]  /*149240*/  LDGSTS.E [R3+0xc380], desc[UR32][R4.64], P1 ;  /* 0x0c38000004037fae */ /* 0x0003e40008921860 */
[----:B-1----:R-:W-:Y:S01]  /*149250*/  IMAD.MOV.U32 R4, RZ, RZ, R10 ;  /* 0x000000ffff047224 */ /* 0x002fe200078e000a */
[----:B--2---:R-:W-:-:S05]  /*149260*/  IADD3 R18, P3, R18, R252, RZ ;  /* 0x000000fc12127210 */ /* 0x004fca0007f7e0ff */
        /* <DEDUP_REMOVED lines=16> */
[----:B--2---:R-:W-:Y:S01]  /*149370*/  IMAD.MOV.U32 R4, RZ, RZ, R18 ;  /* 0x000000ffff047224 */ /* 0x004fe200078e0012 */
[----:B------:R-:W-:Y:S01]  /*149380*/  MOV R5, R20 ;  /* 0x0000001400057202 */ /* 0x000fe20000000f00 */
[----:B---3--:R-:W-:Y:S01]  /*149390*/  IMAD.X R16, R16, 0x1, R0, P3 ;  /* 0x0000000110107824 */ /* 0x008fe200018e0600 */
        /* <DEDUP_REMOVED lines=478> */
[----:B---3--:R-:W-:-:S02]  /*14b180*/  IMAD.X R12, R12, 0x1, R0, P1 ;  /* 0x000000010c0c7824 */ /* 0x008fc400008e0600 */
[----:B-1----:R-:W-:-:S03]  /*14b190*/  IMAD.MOV.U32 R4, RZ, RZ, R6 ;  /* 0x000000ffff047224 */ /* 0x002fc600078e0006 */
[----:B------:R1:W-:Y:S01]  /*14b1a0*/  STL [R1+0x77e8], R12 ;  /* 0x0077e80c01007387 */ /* 0x0003e20000100800 */
[----:B------:R-:W-:-:S05]  /*14b1b0*/  IMAD.MOV.U32 R5, RZ, RZ, R12 ;  /* 0x000000ffff057224 */ /* 0x000fca00078e000c */
[----:B------:R3:W-:Y:S01]  /*14b1c0*/  LDGSTS.E [R3+0x12700], desc[UR32][R4.64], P2 ;  /* 0x1270000004037fae */ /* 0x0007e20009121860 */
[----:B------:R-:W-:-:S05]  /*14b1d0*/  IMAD.X R10, R10, 0x1, R0, P3 ;  /* 0x000000010a0a7824 */ /* 0x000fca00018e0600 */
[----:B------:R1:W-:Y:S01]  /*14b1e0*/  STL [R1+0x77f0], R10 ;  /* 0x0077f00a01007387 */ /* 0x0003e20000100800 */
[----:B------:R-:W-:-:S03]  /*14b1f0*/  IADD3 R18, P3, R18, R252, RZ ;  /* 0x000000fc12127210 */ /* 0x000fc60007f7e0ff */
[----:B------:R-:W4:Y:S04]  /*14b200*/  LDL.LU R9, [R1+0x7524] ;  /* 0x0075240001097983 */ /* 0x000f280000300800 */
[----:B------:R2:W-:Y:S04]  /*14b210*/  STL [R1+0x74fc], R18 ;  /* 0x0074fc1201007387 */ /* 0x0005e80000100800 */
[----:B------:R-:W4:Y:S01]  /*14b220*/  LDL.LU R15, [R1+0x7518] ;  /* 0x00751800010f7983 */ /* 0x000f220000300800 */
[----:B------:R-:W-:-:S03]  /*14b230*/  IADD3.X R20, R20, R0, RZ, P3, !PT ;  /* 0x0000000014147210 */ /* 0x000fc60001ffe4ff */
[----:B------:R-:W4:Y:S01]  /*14b240*/  LDL.LU R6, [R1+0x752c] ;  /* 0x00752c0001067983 */ /* 0x000f220000300800 */
[----:B---3--:R-:W-:-:S03]  /*14b250*/  IMAD.MOV.U32 R4, RZ, RZ, R8 ;  /* 0x000000ffff047224 */ /* 0x008fc600078e0008 */
[----:B-1----:R-:W3:Y:S04]  /*14b260*/  LDL.LU R12, [R1+0x7520] ;  /* 0x00752000010c7983 */ /* 0x002ee80000300800 */
[----:B------:R-:W-:Y:S04]  /*14b270*/  STL [R1+0x74f8], R20 ;  /* 0x0074f81401007387 */ /* 0x000fe80000100800 */
[----:B------:R-:W3:Y:S01]  /*14b280*/  LDL.LU R8, [R1+0x7528] ;  /* 0x0075280001087983 */ /* 0x000ee20000300800 */
[----:B------:R-:W-:Y:S01]  /*14b290*/  IADD3 R11, P3, R11, R252, RZ ;  /* 0x000000fc0b0b7210 */ /* 0x000fe20007f7e0ff */
[----:B------:R-:W-:-:S04]  /*14b2a0*/  IMAD.MOV.U32 R5, RZ, RZ, R10 ;  /* 0x000000ffff057224 */ /* 0x000fc800078e000a */
[----:B------:R1:W-:Y:S04]  /*14b2b0*/  STL [R1+0x7504], R11 ;  /* 0x0075040b01007387 */ /* 0x0003e80000100800 */
        /* <DEDUP_REMOVED lines=43> */
[----:B------:R-:W-:Y:S01]  /*14b570*/  STL [R1+0x7524], R9 ;  /* 0x0075240901007387 */ /* 0x000fe20000100800 */
[----:B---3--:R-:W-:-:S03]  /*14b580*/  IMAD.X R12, R12, 0x1, R0, P3 ;  /* 0x000000010c0c7824 */ /* 0x008fc600018e0600 */
[----:B------:R-:W-:Y:S04]  /*14b590*/  STL [R1+0x7518], R15 ;  /* 0x0075180f01007387 */ /* 0x000fe80000100800 */
[----:B------:R-:W3:Y:S01]  /*14b5a0*/  LDL.LU R16, [R1+0x7550] ;  /* 0x0075500001107983 */ /* 0x000ee20000300800 */
[----:B------:R-:W-:-:S03]  /*14b5b0*/  IMAD.X R8, R8, 0x1, R0, P2 ;  /* 0x0000000108087824 */ /* 0x000fc600010e0600 */
[----:B------:R-:W-:Y:S04]  /*14b5c0*/  STL [R1+0x752c], R6 ;  /* 0x00752c0601007387 */ /* 0x000fe80000100800 */
[----:B------:R1:W-:Y:S01]  /*14b5d0*/  LDGSTS.E [R3+0x14200], desc[UR32][R4.64], P1 ;  /* 0x1420000004037fae */ /* 0x0003e20008921860 */
[----:B------:R-:W-:-:S03]  /*14b5e0*/  IADD3 R19, P3, R19, R252, RZ ;  /* 0x000000fc13137210 */ /* 0x000fc60007f7e0ff */
[----:B------:R1:W-:Y:S01]  /*14b5f0*/  STL [R1+0x7520], R12 ;  /* 0x0075200c01007387 */ /* 0x0003e20000100800 */
[----:B------:R-:W-:Y:S02]  /*14b600*/  IADD3 R10, P2, R10, R252, RZ ;  /* 0x000000fc0a0a7210 */ /* 0x000fe40007f5e0ff */
[----:B-1----:R-:W-:Y:S01]  /*14b610*/  MOV R5, R12 ;  /* 0x0000000c00057202 */ /* 0x002fe20000000f00 */
[----:B------:R-:W-:Y:S01]  /*14b620*/  IMAD.X R21, R21, 0x1, R0, P3 ;  /* 0x0000000115157824 */ /* 0x000fe200018e0600 */
[----:B------:R-:W3:Y:S01]  /*14b630*/  LDL.LU R12, [R1+0x755c] ;  /* 0x00755c00010c7983 */ /* 0x000ee20000300800 */
[----:B------:R-:W-:-:S03]  /*14b640*/  IMAD.MOV.U32 R4, RZ, RZ, R9 ;  /* 0x000000ffff047224 */ /* 0x000fc600078e0009 */
[----:B------:R-:W-:Y:S04]  /*14b650*/  STL [R1+0x7534], R19 ;  /* 0x0075341301007387 */ /* 0x000fe80000100800 */
        /* <DEDUP_REMOVED lines=50> */
[----:B------:R-:W3:Y:S04]  /*14b980*/  LDL.LU R16, [R1+0x7314] ;  /* 0x0073140001107983 */ /* 0x000ee80000300800 */
[----:B------:R1:W-:Y:S01]  /*14b990*/  LDGSTS.E [R3+0x14580], desc[UR32][R4.64], P1 ;  /* 0x1458000004037fae */ /* 0x0003e20008921860 */
[----:B------:R-:W-:-:S05]  /*14b9a0*/  IADD3 R9, P3, R9, R252, RZ ;  /* 0x000000fc09097210 */ /* 0x000fca0007f7e0ff */
[----:B------:R-:W-:Y:S01]  /*14b9b0*/  IMAD.X R15, R15, 0x1, R0, P3 ;  /* 0x000000010f0f7824 */ /* 0x000fe200018e0600 */
[----:B------:R-:W-:Y:S04]  /*14b9c0*/  STL [R1+0x7564], R9 ;  /* 0x0075640901007387 */ /* 0x000fe80000100800 */
[----:B------:R1:W-:Y:S02]  /*14b9d0*/  STL [R1+0x7558], R14 ;  /* 0x0075580e01007387 */ /* 0x0003e40000100800 */
[----:B-1----:R-:W-:Y:S02]  /*14b9e0*/  MOV R4, R12 ;  /* 0x0000000c00047202 */ /* 0x002fe40000000f00 */
[-C--:B------:R-:W-:Y:S02]  /*14b9f0*/  IADD3 R6, P2, R6, R252.reuse, RZ ;  /* 0x000000fc06067210 */ /* 0x080fe40007f5e0ff */
[----:B------:R-:W-:-:S03]  /*14ba00*/  IADD3 R8, P3, R8, R252, RZ ;  /* 0x000000fc08087210 */ /* 0x000fc60007f7e0ff */
        /* <DEDUP_REMOVED lines=37> */
[----:B-1----:R-:W-:Y:S01]  /*14bc60*/  MOV R4, R19 ;  /* 0x0000001300047202 */ /* 0x002fe20000000f00 */
[----:B------:R-:W-:-:S02]  /*14bc70*/  IMAD.MOV.U32 R5, RZ, RZ, R20 ;  /* 0x000000ffff057224 */ /* 0x000fc400078e0014 */
[----:B------:R-:W2:Y:S01]  /*14bc80*/  LDL.LU R10, [R1+0x733c] ;  /* 0x00733c00010a7983 */ /* 0x000ea20000300800 */
[----:B------:R-:W-:-:S03]  /*14bc90*/  IMAD.X R17, R17, 0x1, R0, P3 ;  /* 0x0000000111117824 */ /* 0x000fc600018e0600 */
        /* <DEDUP_REMOVED lines=68> */
[----:B-1----:R-:W-:Y:S02]  /*14c0e0*/  IMAD.MOV.U32 R4, RZ, RZ, R10 ;  /* 0x000000ffff047224 */ /* 0x002fe400078e000a */
[----:B------:R-:W-:Y:S01]  /*14c0f0*/  IMAD.X R20, R20, 0x1, R0, P3 ;  /* 0x0000000114147824 */ /* 0x000fe200018e0600 */
[----:B------:R-:W-:Y:S01]  /*14c100*/  STL [R1+0x734c], R11 ;  /* 0x00734c0b01007387 */ /* 0x000fe20000100800 */
[----:B------:R-:W-:Y:S01]  /*14c110*/  IMAD.MOV.U32 R5, RZ, RZ, R12 ;  /* 0x000000ffff057224 */ /* 0x000fe200078e000c */
[----:B------:R-:W-:Y:S02]  /*14c120*/  IADD3.X R17, R17, R0, RZ, P1, !PT ;  /* 0x0000000011117210 */ /* 0x000fe40000ffe4ff */
[----:B------:R1:W-:Y:S01]  /*14c130*/  STL [R1+0x7340], R20 ;  /* 0x0073401401007387 */ /* 0x0003e20000100800 */
[----:B------:R-:W-:-:S03]  /*14c140*/  IADD3 R7, P3, R7, R252, RZ ;  /* 0x000000fc07077210 */ /* 0x000fc60007f7e0ff */
        /* <DEDUP_REMOVED lines=155> */
[----:B------:R-:W-:-:S02]  /*14cb00*/  MOV R5, R20 ;  /* 0x0000001400057202 */ /* 0x000fc40000000f00 */
[----:B------:R-:W2:Y:S01]  /*14cb10*/  LDL.LU R20, [R1+0x6214] ;  /* 0x0062140001147983 */ /* 0x000ea20000300800 */
[----:B---3--:R-:W-:-:S03]  /*14cb20*/  IMAD.X R16, R16, 0x1, R0, P3 ;  /* 0x0000000110107824 */ /* 0x008fc600018e0600 */
[----:B------:R3:W-:Y:S02]  /*14cb30*/  LDGSTS.E [R3+0x18480], desc[UR32][R4.64], P1 ;  /* 0x1848000004037fae */ /* 0x0007e40008921860 */
[----:B---3--:R-:W-:Y:S02]  /*14cb40*/  IMAD.MOV.U32 R4, RZ, RZ, R11 ;  /* 0x000000ffff047224 */ /* 0x008fe400078e000b */
[----:B------:R-:W3:Y:S01]  /*14cb50*/  LDL.LU R11, [R1+0x6220] ;  /* 0x00622000010b7983 */ /* 0x000ee20000300800 */
[----:B------:R-:W-:-:S03]  /*14cb60*/  IMAD.MOV.U32 R5, RZ, RZ, R17 ;  /* 0x000000ffff057224 */ /* 0x000fc600078e0011 */
[----:B------:R1:W-:Y:S04]  /*14cb70*/  STL [R1+0x7150], R16 ;  /* 0x0071501001007387 */ /* 0x0003e80000100800 */
[----:B------:R1:W-:Y:S01]  /*14cb80*/  LDGSTS.E [R3+0x18500], desc[UR32][R4.64], P1 ;  /* 0x1850000004037fae */ /* 0x0003e20008921860 */
[----:B------:R-:W-:-:S03]  /*14cb90*/  IADD3 R12, P2, R12, R252, RZ ;  /* 0x000000fc0c0c7210 */ /* 0x000fc60007f5e0ff */
[----:B-1----:R-:W3:Y:S04]  /*14cba0*/  LDL.LU R17, [R1+0x621c] ;  /* 0x00621c0001117983 */ /* 0x002ee80000300800 */
[----:B------:R1:W-:Y:S01]  /*14cbb0*/  STL [R1+0x715c], R12 ;  /* 0x00715c0c01007387 */ /* 0x0003e20000100800 */
[----:B------:R-:W-:Y:S01]  /*14cbc0*/  MOV R4, R7 ;  /* 0x0000000700047202 */ /* 0x000fe20000000f00 */
[----:B------:R-:W-:Y:S02]  /*14cbd0*/  IMAD.X R14, R14, 0x1, R0, P2 ;  /* 0x000000010e0e7824 */ /* 0x000fe400010e0600 */
[----:B------:R-:W3:Y:S01]  /*14cbe0*/  LDL.LU R7, [R1+0x6228] ;  /* 0x0062280001077983 */ /* 0x000ee20000300800 */
[----:B------:R-:W-:-:S03]  /*14cbf0*/  IMAD.MOV.U32 R5, RZ, RZ, R16 ;  /* 0x000000ffff057224 */ /* 0x000fc600078e0010 */
[----:B------:R-:W3:Y:S04]  /*14cc00*/  LDL.LU R16, [R1+0x6f1c] ;  /* 0x006f1c0001107983 */ /* 0x000ee80000300800 */
[----:B------:R1:W-:Y:S01]  /*14cc10*/  LDGSTS.E [R3+0x18580], desc[UR32][R4.64], P1 ;  /* 0x1858000004037fae */ /* 0x0003e20008921860 */
[----:B------:R-:W-:-:S05]  /*14cc20*/  IADD3 R9, P3, R9, R252, RZ ;  /* 0x000000fc09097210 */ /* 0x000fca0007f7e0ff */
[----:B------:R-:W-:Y:S01]  /*14cc30*/  IMAD.X R15, R15, 0x1, R0, P3 ;  /* 0x000000010f0f7824 */ /* 0x000fe200018e0600 */
[----:B------:R-:W-:Y:S01]  /*14cc40*/  STL [R1+0x7164], R9 ;  /* 0x0071640901007387 */ /* 0x000fe20000100800 */
[----:B-1----:R-:W-:-:S03]  /*14cc50*/  MOV R4, R12 ;  /* 0x0000000c00047202 */ /* 0x002fc60000000f00 */
[----:B------:R1:W-:Y:S01]  /*14cc60*/  STL [R1+0x7158], R14 ;  /* 0x0071580e01007387 */ /* 0x0003e20000100800 */
        /* <DEDUP_REMOVED lines=8> */
[----:B-1----:R-:W3:Y:S01]  /*14ccf0*/  LDL.LU R14, [R1+0x6f24] ;  /* 0x006f2400010e7983 */ /* 0x002ee20000300800 */
        /* <DEDUP_REMOVED lines=24> */
[----:B------:R-:W-:Y:S01]  /*14ce80*/  STL [R1+0x6214], R20 ;  /* 0x0062141401007387 */ /* 0x000fe20000100800 */
[----:B---3--:R-:W-:-:S03]  /*14ce90*/  IADD3 R11, P3, R11, R252, RZ ;  /* 0x000000fc0b0b7210 */ /* 0x008fc60007f7e0ff */
[----:B------:R-:W3:Y:S04]  /*14cea0*/  LDL.LU R8, [R1+0x6f30] ;  /* 0x006f300001087983 */ /* 0x000ee80000300800 */
[----:B------:R1:W-:Y:S04]  /*14ceb0*/  STL [R1+0x6220], R11 ;  /* 0x0062200b01007387 */ /* 0x0003e80000100800 */
[----:B------:R-:W3:Y:S04]  /*14cec0*/  LDL.LU R18, [R1+0x6f3c] ;  /* 0x006f3c0001127983 */ /* 0x000ee80000300800 */
[----:B------:R4:W-:Y:S01]  /*14ced0*/  LDGSTS.E [R3+0x18780], desc[UR32][R4.64], P1 ;  /* 0x1878000004037fae */ /* 0x0009e20008921860 */
[----:B------:R-:W-:-:S03]  /*14cee0*/  IMAD.X R17, R17, 0x1, R0, P3 ;  /* 0x0000000111117824 */ /* 0x000fc600018e0600 */
[----:B------:R-:W3:Y:S04]  /*14cef0*/  LDL.LU R10, [R1+0x6f44] ;  /* 0x006f4400010a7983 */ /* 0x000ee80000300800 */
[----:B------:R-:W3:Y:S01]  /*14cf00*/  LDL.LU R21, [R1+0x6f38] ;  /* 0x006f380001157983 */ /* 0x000ee20000300800 */
[-C--:B------:R-:W-:Y:S02]  /*14cf10*/  IADD3 R7, P1, R7, R252.reuse, RZ ;  /* 0x000000fc07077210 */ /* 0x080fe40007f3e0ff */
[----:B----4-:R-:W-:Y:S01]  /*14cf20*/  MOV R4, R19 ;  /* 0x0000001300047202 */ /* 0x010fe20000000f00 */
[----:B------:R-:W-:Y:S01]  /*14cf30*/  IMAD.MOV.U32 R5, RZ, RZ, R20 ;  /* 0x000000ffff057224 */ /* 0x000fe200078e0014 */
[----:B------:R-:W-:Y:S01]  /*14cf40*/  IADD3 R16, P3, R16, R252, RZ ;  /* 0x000000fc10107210 */ /* 0x000fe20007f7e0ff */
[----:B------:R-:W-:Y:S04]  /*14cf50*/  STL [R1+0x6228], R7 ;  /* 0x0062280701007387 */ /* 0x000fe80000100800 */
[----:B------:R4:W-:Y:S04]  /*14cf60*/  LDGSTS.E [R3+0x1a000], desc[UR32][R4.64], P2 ;  /* 0x1a00000004037fae */ /* 0x0009e80009121860 */
[----:B------:R-:W-:Y:S04]  /*14cf70*/  STL [R1+0x621c], R17 ;  /* 0x00621c1101007387 */ /* 0x000fe80000100800 */
[----:B------:R-:W3:Y:S01]  /*14cf80*/  LDL.LU R19, [R1+0x6f4c] ;  /* 0x006f4c0001137983 */ /* 0x000ee20000300800 */
[----:B----4-:R-:W-:Y:S01]  /*14cf90*/  MOV R4, R11 ;  /* 0x0000000b00047202 */ /* 0x010fe20000000f00 */
[----:B------:R-:W-:-:S02]  /*14cfa0*/  IMAD.MOV.U32 R5, RZ, RZ, R17 ;  /* 0x000000ffff057224 */ /* 0x000fc400078e0011 */
[----:B------:R-:W-:Y:S04]  /*14cfb0*/  STL [R1+0x6f1c], R16 ;  /* 0x006f1c1001007387 */ /* 0x000fe80000100800 */
[----:B------:R4:W-:Y:S01]  /*14cfc0*/  LDGSTS.E [R3+0x1a080], desc[UR32][R4.64], P2 ;  /* 0x1a08000004037fae */ /* 0x0009e20009121860 */
[--C-:B------:R-:W-:Y:S02]  /*14cfd0*/  IMAD.X R12, R12, 0x1, R0.reuse, P1 ;  /* 0x000000010c0c7824 */ /* 0x100fe400008e0600 */
[----:B------:R-:W-:-:S03]  /*14cfe0*/  IMAD.X R22, R22, 0x1, R0, P3 ;  /* 0x0000000116167824 */ /* 0x000fc600018e0600 */
[----:B------:R1:W-:Y:S01]  /*14cff0*/  STL [R1+0x6224], R12 ;  /* 0x0062240c01007387 */ /* 0x0003e20000100800 */
[----:B----4-:R-:W-:-:S03]  /*14d000*/  IMAD.MOV.U32 R5, RZ, RZ, R12 ;  /* 0x000000ffff057224 */ /* 0x010fc600078e000c */
[----:B-1----:R-:W4:Y:S01]  /*14d010*/  LDL.LU R11, [R1+0x6f54] ;  /* 0x006f5400010b7983 */ /* 0x002f220000300800 */
[----:B------:R-:W-:-:S03]  /*14d020*/  IADD3 R14, P1, R14, R252, RZ ;  /* 0x000000fc0e0e7210 */ /* 0x000fc60007f3e0ff */
[----:B------:R-:W4:Y:S01]  /*14d030*/  LDL.LU R12, [R1+0x6f40] ;  /* 0x006f4000010c7983 */ /* 0x000f220000300800 */
[----:B------:R-:W-:-:S03]  /*14d040*/  MOV R4, R7 ;  /* 0x0000000700047202 */ /* 0x000fc60000000f00 */
[----:B------:R-:W-:Y:S04]  /*14d050*/  STL [R1+0x6f24], R14 ;  /* 0x006f240e01007387 */ /* 0x000fe80000100800 */
[----:B------:R-:W-:Y:S04]  /*14d060*/  STL [R1+0x6f18], R22 ;  /* 0x006f181601007387 */ /* 0x000fe80000100800 */
[----:B------:R-:W4:Y:S04]  /*14d070*/  LDL.LU R20, [R1+0x6f48] ;  /* 0x006f480001147983 */ /* 0x000f280000300800 */
[----:B------:R-:W4:Y:S04]  /*14d080*/  LDL.LU R17, [R1+0x6f50] ;  /* 0x006f500001117983 */ /* 0x000f280000300800 */
[----:B------:R-:W4:Y:S04]  /*14d090*/  LDL.LU R7, [R1+0x6f5c] ;  /* 0x006f5c0001077983 */ /* 0x000f280000300800 */
[----:B------:R1:W-:Y:S02]  /*14d0a0*/  LDGSTS.E [R3+0x1a100], desc[UR32][R4.64], P2 ;  /* 0x1a10000004037fae */ /* 0x0003e40009121860 */
[----:B-1----:R-:W-:Y:S01]  /*14d0b0*/  MOV R4, R16 ;  /* 0x0000001000047202 */ /* 0x002fe20000000f00 */
[----:B------:R-:W-:-:S05]  /*14d0c0*/  IMAD.MOV.U32 R5, RZ, RZ, R22 ;  /* 0x000000ffff057224 */ /* 0x000fca00078e0016 */
[----:B------:R1:W-:Y:S02]  /*14d0d0*/  LDGSTS.E [R3+0x1a180], desc[UR32][R4.64], P2 ;  /* 0x1a18000004037fae */ /* 0x0003e40009121860 */
[----:B-1----:R-:W-:Y:S02]  /*14d0e0*/  MOV R4, R14 ;  /* 0x0000000e00047202 */ /* 0x002fe40000000f00 */
[----:B------:R-:W-:Y:S01]  /*14d0f0*/  IADD3 R9, P3, R9, R252, RZ ;  /* 0x000000fc09097210 */ /* 0x000fe20007f7e0ff */
[----:B--2---:R-:W-:-:S04]  /*14d100*/  IMAD.X R15, R15, 0x1, R0, P1 ;  /* 0x000000010f0f7824 */ /* 0x004fc800008e0600 */
[----:B------:R-:W-:Y:S01]  /*14d110*/  STL [R1+0x6f2c], R9 ;  /* 0x006f2c0901007387 */ /* 0x000fe20000100800 */
[----:B------:R-:W-:Y:S01]  /*14d120*/  IADD3 R6, P1, R6, R252, RZ ;  /* 0x000000fc06067210 */ /* 0x000fe20007f3e0ff */
[----:B------:R-:W-:Y:S02]  /*14d130*/  IMAD.MOV.U32 R5, RZ, RZ, R15 ;  /* 0x000000ffff057224 */ /* 0x000fe400078e000f */
[----:B------:R-:W-:Y:S01]  /*14d140*/  STL [R1+0x6f20], R15 ;  /* 0x006f200f01007387 */ /* 0x000fe20000100800 */
[----:B------:R-:W-:-:S03]  /*14d150*/  IMAD.X R13, R13, 0x1, R0, P3 ;  /* 0x000000010d0d7824 */ /* 0x000fc600018e0600 */
[----:B------:R-:W2:Y:S04]  /*14d160*/  LDL.LU R16, [R1+0x6f58] ;  /* 0x006f580001107983 */ /* 0x000ea80000300800 */
[----:B------:R-:W-:Y:S01]  /*14d170*/  STL [R1+0x6f34], R6 ;  /* 0x006f340601007387 */ /* 0x000fe20000100800 */
[----:B---3--:R-:W-:-:S03]  /*14d180*/  IMAD.X R8, R8, 0x1, R0, P1 ;  /* 0x0000000108087824 */ /* 0x008fc600008e0600 */
[----:B------:R1:W-:Y:S01]  /*14d190*/  LDGSTS.E [R3+0x1a200], desc[UR32][R4.64], P2 ;  /* 0x1a20000004037fae */ /* 0x0003e20009121860 */
[----:B------:R-:W-:-:S03]  /*14d1a0*/  IADD3 R18, P3, R18, R252, RZ ;  /* 0x000000fc12127210 */ /* 0x000fc60007f7e0ff */
[----:B------:R3:W-:Y:S01]  /*14d1b0*/  STL [R1+0x6f28], R13 ;  /* 0x006f280d01007387 */ /* 0x0007e20000100800 */
[----:B-1----:R-:W-:Y:S01]  /*14d1c0*/  MOV R4, R9 ;  /* 0x0000000900047202 */ /* 0x002fe20000000f00 */
[----:B------:R-:W-:Y:S01]  /*14d1d0*/  IMAD.MOV.U32 R5, RZ, RZ, R13 ;  /* 0x000000ffff057224 */ /* 0x000fe200078e000d */
[----:B------:R-:W-:Y:S01]  /*14d1e0*/  IADD3 R10, P1, R10, R252, RZ ;  /* 0x000000fc0a0a7210 */ /* 0x000fe20007f3e0ff */
[----:B---3--:R-:W3:Y:S01]  /*14d1f0*/  LDL.LU R13, [R1+0x6f64] ;  /* 0x006f6400010d7983 */ /* 0x008ee20000300800 */
[----:B------:R-:W-:-:S03]  /*14d200*/  IMAD.X R21, R21, 0x1, R0, P3 ;  /* 0x0000000115157824 */ /* 0x000fc600018e0600 */
[----:B------:R-:W-:Y:S04]  /*14d210*/  STL [R1+0x6f3c], R18 ;  /* 0x006f3c1201007387 */ /* 0x000fe80000100800 */
[----:B------:R1:W-:Y:S04]  /*14d220*/  STL [R1+0x6f30], R8 ;  /* 0x006f300801007387 */ /* 0x0003e80000100800 */
[----:B------:R-:W3:Y:S04]  /*14d230*/  LDL.LU R14, [R1+0x6f60] ;  /* 0x006f6000010e7983 */ /* 0x000ee80000300800 */
[----:B------:R1:W-:Y:S04]  /*14d240*/  LDGSTS.E [R3+0x1a280], desc[UR32][R4.64], P2 ;  /* 0x1a28000004037fae */ /* 0x0003e80009121860 */
[----:B------:R-:W-:Y:S01]  /*14d250*/  STL [R1+0x6f44], R10 ;  /* 0x006f440a01007387 */ /* 0x000fe20000100800 */
[----:B------:R-:W-:-:S03]  /*14d260*/  IADD3 R19, P3, R19, R252, RZ ;  /* 0x000000fc13137210 */ /* 0x000fc60007f7e0ff */
[----:B------:R-:W-:Y:S01]  /*14d270*/  STL [R1+0x6f38], R21 ;  /* 0x006f381501007387 */ /* 0x000fe20000100800 */
[----:B-1----:R-:W-:Y:S01]  /*14d280*/  MOV R4, R6 ;  /* 0x0000000600047202 */ /* 0x002fe20000000f00 */
[----:B------:R-:W-:Y:S02]  /*14d290*/  IMAD.MOV.U32 R5, RZ, RZ, R8 ;  /* 0x000000ffff057224 */ /* 0x000fe400078e0008 */
[----:B------:R-:W3:Y:S04]  /*14d2a0*/  LDL.LU R15, [R1+0x6f68] ;  /* 0x006f6800010f7983 */ /* 0x000ee80000300800 */
[----:B------:R-:W3:Y:S04]  /*14d2b0*/  LDL.LU R9, [R1+0x6f6c] ;  /* 0x006f6c0001097983 */ /* 0x000ee80000300800 */
[----:B------:R1:W-:Y:S04]  /*14d2c0*/  LDGSTS.E [R3+0x1a300], desc[UR32][R4.64], P2 ;  /* 0x1a30000004037fae */ /* 0x0003e80009121860 */
[----:B------:R-:W3:Y:S04]  /*14d2d0*/  LDL.LU R6, [R1+0x6f74] ;  /* 0x006f740001067983 */ /* 0x000ee80000300800 */
[----:B------:R-:W3:Y:S01]  /*14d2e0*/  LDL.LU R8, [R1+0x6f7c] ;  /* 0x006f7c0001087983 */ /* 0x000ee20000300800 */
[----:B-1----:R-:W-:Y:S01]  /*14d2f0*/  MOV R4, R18 ;  /* 0x0000001200047202 */ /* 0x002fe20000000f00 */
[----:B------:R-:W-:-:S02]  /*14d300*/  IMAD.MOV.U32 R5, RZ, RZ, R21 ;  /* 0x000000ffff057224 */ /* 0x000fc400078e0015 */
[----:B------:R-:W-:Y:S04]  /*14d310*/  STL [R1+0x6f4c], R19 ;  /* 0x006f4c1301007387 */ /* 0x000fe80000100800 */
[----:B------:R1:W-:Y:S01]  /*14d320*/  LDGSTS.E [R3+0x1a380], desc[UR32][R4.64], P2 ;  /* 0x1a38000004037fae */ /* 0x0003e20009121860 */
[----:B----4-:R-:W-:Y:S01]  /*14d330*/  IMAD.X R12, R12, 0x1, R0, P1 ;  /* 0x000000010c0c7824 */ /* 0x010fe200008e0600 */
[----:B------:R-:W-:-:S04]  /*14d340*/  IADD3 R11, P1, R11, R252, RZ ;  /* 0x000000fc0b0b7210 */ /* 0x000fc80007f3e0ff */
[----:B------:R4:W-:Y:S01]  /*14d350*/  STL [R1+0x6f40], R12 ;  /* 0x006f400c01007387 */ /* 0x0009e20000100800 */
[----:B-1----:R-:W-:Y:S02]  /*14d360*/  IMAD.MOV.U32 R4, RZ, RZ, R10 ;  /* 0x000000ffff047224 */ /* 0x002fe400078e000a */
[----:B------:R-:W-:Y:S02]  /*14d370*/  IMAD.MOV.U32 R5, RZ, RZ, R12 ;  /* 0x000000ffff057224 */ /* 0x000fe400078e000c */
[----:B------:R-:W-:Y:S01]  /*14d380*/  IMAD.X R20, R20, 0x1, R0, P3 ;  /* 0x0000000114147824 */ /* 0x000fe200018e0600 */
[----:B------:R-:W-:Y:S01]  /*14d390*/  STL [R1+0x6f54], R11 ;  /* 0x006f540b01007387 */ /* 0x000fe20000100800 */
[----:B------:R-:W-:-:S03]  /*14d3a0*/  IADD3.X R17, R17, R0, RZ, P1, !PT ;  /* 0x0000000011117210 */ /* 0x000fc60000ffe4ff */
[----:B------:R1:W-:Y:S01]  /*14d3b0*/  STL [R1+0x6f48], R20 ;  /* 0x006f481401007387 */ /* 0x0003e20000100800 */
[----:B------:R-:W-:-:S03]  /*14d3c0*/  IADD3 R7, P3, R7, R252, RZ ;  /* 0x000000fc07077210 */ /* 0x000fc60007f7e0ff */
[----:B----4-:R-:W4:Y:S04]  /*14d3d0*/  LDL.LU R12, [R1+0x6f70] ;  /* 0x006f7000010c7983 */ /* 0x010f280000300800 */
[----:B------:R-:W-:Y:S04]  /*14d3e0*/  STL [R1+0x6f5c], R7 ;  /* 0x006f5c0701007387 */ /* 0x000fe80000100800 */
[----:B------:R2:W-:Y:S04]  /*14d3f0*/  STL [R1+0x6f50], R17 ;  /* 0x006f501101007387 */ /* 0x0005e80000100800 */
[----:B------:R-:W4:Y:S04]  /*14d400*/  LDL.LU R10, [R1+0x6f78] ;  /* 0x006f7800010a7983 */ /* 0x000f280000300800 */
[----:B------:R1:W-:Y:S04]  /*14d410*/  LDGSTS.E [R3+0x1a400], desc[UR32][R4.64], P2 ;  /* 0x1a40000004037fae */ /* 0x0003e80009121860 */
[----:B------:R-:W4:Y:S01]  /*14d420*/  LDL.LU R18, [R1+0x6d14] ;  /* 0x006d140001127983 */ /* 0x000f220000300800 */
[----:B-1----:R-:W-:Y:S01]  /*14d430*/  MOV R4, R19 ;  /* 0x0000001300047202 */ /* 0x002fe20000000f00 */
[----:B------:R-:W-:-:S02]  /*14d440*/  IMAD.MOV.U32 R5, RZ, RZ, R20 ;  /* 0x000000ffff057224 */ /* 0x000fc400078e0014 */
[----:B------:R-:W4:Y:S04]  /*14d450*/  LDL.LU R20, [R1+0x6d10] ;  /* 0x006d100001147983 */ /* 0x000f280000300800 */
[----:B------:R1:W-:Y:S02]  /*14d460*/  LDGSTS.E [R3+0x1a480], desc[UR32][R4.64], P2 ;  /* 0x1a48000004037fae */ /* 0x0003e40009121860 */
[----:B-1----:R-:W-:Y:S02]  /*14d470*/  MOV R4, R11 ;  /* 0x0000000b00047202 */ /* 0x002fe40000000f00 */
[----:B------:R-:W4:Y:S01]  /*14d480*/  LDL.LU R11, [R1+0x6d1c] ;  /* 0x006d1c00010b7983 */ /* 0x000f220000300800 */
[----:B------:R-:W-:-:S05]  /*14d490*/  IMAD.MOV.U32 R5, RZ, RZ, R17 ;  /* 0x000000ffff057224 */ /* 0x000fca00078e0011 */
[----:B------:R1:W-:Y:S02]  /*14d4a0*/  LDGSTS.E [R3+0x1a500], desc[UR32][R4.64], P2 ;  /* 0x1a50000004037fae */ /* 0x0003e40009121860 */
[----:B-1----:R-:W-:Y:S02]  /*14d4b0*/  IMAD.MOV.U32 R4, RZ, RZ, R7 ;  /* 0x000000ffff047224 */ /* 0x002fe400078e0007 */
[----:B--2---:R-:W-:-:S05]  /*14d4c0*/  IMAD.X R16, R16, 0x1, R0, P3 ;  /* 0x0000000110107824 */ /* 0x004fca00018e0600 */
[----:B------:R1:W-:Y:S01]  /*14d4d0*/  STL [R1+0x6f58], R16 ;  /* 0x006f581001007387 */ /* 0x0003e20000100800 */
[----:B------:R-:W-:-:S03]  /*14d4e0*/  MOV R5, R16 ;  /* 0x0000001000057202 */ /* 0x000fc60000000f00 */
[----:B------:R-:W2:Y:S04]  /*14d4f0*/  LDL.LU R17, [R1+0x6d18] ;  /* 0x006d180001117983 */ /* 0x000ea80000300800 */
[----:B------:R1:W-:Y:S01]  /*14d500*/  LDGSTS.E [R3+0x1a580], desc[UR32][R4.64], P2 ;  /* 0x1a58000004037fae */ /* 0x0003e20009121860 */
[----:B---3--:R-:W-:-:S05]  /*14d510*/  IADD3 R13, P1, R13, R252, RZ ;  /* 0x000000fc0d0d7210 */ /* 0x008fca0007f3e0ff */
[----:B------:R3:W-:Y:S01]  /*14d520*/  STL [R1+0x6f64], R13 ;  /* 0x006f640d01007387 */ /* 0x0007e20000100800 */
[----:B-1----:R-:W-:-:S03]  /*14d530*/  MOV R4, R13 ;  /* 0x0000000d00047202 */ /* 0x002fc60000000f00 */
[----:B------:R-:W2:Y:S01]  /*14d540*/  LDL.LU R7, [R1+0x6d24] ;  /* 0x006d240001077983 */ /* 0x000ea20000300800 */
[----:B------:R-:W-:-:S03]  /*14d550*/  IMAD.X R14, R14, 0x1, R0, P1 ;  /* 0x000000010e0e7824 */ /* 0x000fc600008e0600 */
[----:B------:R-:W2:Y:S01]  /*14d560*/  LDL.LU R16, [R1+0x6d2c] ;  /* 0x006d2c0001107983 */ /* 0x000ea20000300800 */
[----:B------:R-:W-:-:S05]  /*14d570*/  IMAD.MOV.U32 R5, RZ, RZ, R14 ;  /* 0x000000ffff057224 */ /* 0x000fca00078e000e */
[----:B------:R1:W-:Y:S01]  /*14d580*/  LDGSTS.E [R3+0x1a600], desc[UR32][R4.64], P2 ;  /* 0x1a60000004037fae */ /* 0x0003e20009121860 */
[----:B------:R-:W-:-:S05]  /*14d590*/  IADD3 R9, P3, R9, R252, RZ ;  /* 0x000000fc09097210 */ /* 0x000fca0007f7e0ff */
[----:B------:R-:W-:Y:S01]  /*14d5a0*/  IMAD.X R15, R15, 0x1, R0, P3 ;  /* 0x000000010f0f7824 */ /* 0x000fe200018e0600 */
[-C--:B------:R-:W-:Y:S01]  /*14d5b0*/  IADD3 R6, P1, R6, R252.reuse, RZ ;  /* 0x000000fc06067210 */ /* 0x080fe20007f3e0ff */
[----:B------:R-:W-:Y:S01]  /*14d5c0*/  STL [R1+0x6f6c], R9 ;  /* 0x006f6c0901007387 */ /* 0x000fe20000100800 */
[----:B------:R-:W-:-:S03]  /*14d5d0*/  IADD3 R8, P3, R8, R252, RZ ;  /* 0x000000fc08087210 */ /* 0x000fc60007f7e0ff */
[----:B------:R3:W-:Y:S04]  /*14d5e0*/  STL [R1+0x6f60], R14 ;  /* 0x006f600e01007387 */ /* 0x0007e80000100800 */
[----:B------:R-:W-:Y:S04]  /*14d5f0*/  STL [R1+0x6f74], R6 ;  /* 0x006f740601007387 */ /* 0x000fe80000100800 */
[----:B------:R4:W-:Y:S01]  /*14d600*/  STL [R1+0x6f68], R15 ;  /* 0x006f680f01007387 */ /* 0x0009e20000100800 */
[----:B-1----:R-:W-:-:S03]  /*14d610*/  IMAD.MOV.U32 R4, RZ, RZ, R9 ;  /* 0x000000ffff047224 */ /* 0x002fc600078e0009 */
[----:B---3--:R-:W3:Y:S01]  /*14d620*/  LDL.LU R13, [R1+0x6d20] ;  /* 0x006d2000010d7983 */ /* 0x008ee20000300800 */
[----:B------:R-:W-:-:S03]  /*14d630*/  IMAD.MOV.U32 R5, RZ, RZ, R15 ;  /* 0x000000ffff057224 */ /* 0x000fc600078e000f */
[----:B------:R-:W3:Y:S04]  /*14d640*/  LDL.LU R22, [R1+0x6d28] ;  /* 0x006d280001167983 */ /* 0x000ee80000300800 */
[----:B------:R-:W-:Y:S04]  /*14d650*/  STL [R1+0x6f7c], R8 ;  /* 0x006f7c0801007387 */ /* 0x000fe80000100800 */
[----:B------:R-:W3:Y:S04]  /*14d660*/  LDL.LU R14, [R1+0x6d34] ;  /* 0x006d3400010e7983 */ /* 0x000ee80000300800 */
[----:B------:R1:W-:Y:S01]  /*14d670*/  LDGSTS.E [R3+0x1a680], desc[UR32][R4.64], P2 ;  /* 0x1a68000004037fae */ /* 0x0003e20009121860 */
[----:B----4-:R-:W-:Y:S01]  /*14d680*/  IMAD.X R12, R12, 0x1, R0, P1 ;  /* 0x000000010c0c7824 */ /* 0x010fe200008e0600 */
[----:B-1----:R-:W-:-:S03]  /*14d690*/  MOV R4, R6 ;  /* 0x0000000600047202 */ /* 0x002fc60000000f00 */
[----:B------:R-:W-:Y:S01]  /*14d6a0*/  IMAD.MOV.U32 R5, RZ, RZ, R12 ;  /* 0x000000ffff057224 */ /* 0x000fe200078e000c */
[----:B------:R1:W-:Y:S04]  /*14d6b0*/  STL [R1+0x6f70], R12 ;  /* 0x006f700c01007387 */ /* 0x0003e80000100800 */
[----:B------:R4:W-:Y:S01]  /*14d6c0*/  LDGSTS.E [R3+0x1a700], desc[UR32][R4.64], P2 ;  /* 0x1a70000004037fae */ /* 0x0009e20009121860 */
[----:B------:R-:W-:Y:S02]  /*14d6d0*/  IADD3.X R10, R10, R0, RZ, P3, !PT ;  /* 0x000000000a0a7210 */ /* 0x000fe40001ffe4ff */
[----:B------:R-:W-:-:S03]  /*14d6e0*/  IADD3 R18, P3, R18, R252, RZ ;  /* 0x000000fc12127210 */ /* 0x000fc60007f7e0ff */
[----:B------:R1:W-:Y:S04]  /*14d6f0*/  STL [R1+0x6f78], R10 ;  /* 0x006f780a01007387 */ /* 0x0003e80000100800 */
[----:B------:R-:W3:Y:S04]  /*14d700*/  LDL.LU R9, [R1+0x6d3c] ;  /* 0x006d3c0001097983 */ /* 0x000ee80000300800 */
[----:B------:R2:W-:Y:S01]  /*14d710*/  STL [R1+0x6d14], R18 ;  /* 0x006d141201007387 */ /* 0x0005e20000100800 */
[----:B------:R-:W-:-:S03]  /*14d720*/  IMAD.X R20, R20, 0x1, R0, P3 ;  /* 0x0000000114147824 */ /* 0x000fc600018e0600 */
[----:B------:R-:W3:Y:S01]  /*14d730*/  LDL.LU R15, [R1+0x6d30] ;  /* 0x006d3000010f7983 */ /* 0x000ee20000300800 */
[----:B----4-:R-:W-:-:S03]  /*14d740*/  MOV R4, R8 ;  /* 0x0000000800047202 */ /* 0x010fc60000000f00 */
[----:B------:R-:W4:Y:S04]  /*14d750*/  LDL.LU R6, [R1+0x6d44] ;  /* 0x006d440001067983 */ /* 0x000f280000300800 */
[----:B-1----:R-:W4:Y:S04]  /*14d760*/  LDL.LU R12, [R1+0x6d38] ;  /* 0x006d3800010c7983 */ /* 0x002f280000300800 */
[----:B------:R-:W-:Y:S01]  /*14d770*/  STL [R1+0x6d10], R20 ;  /* 0x006d101401007387 */ /* 0x000fe20000100800 */
[----:B------:R-:W-:-:S03]  /*14d780*/  IADD3 R11, P3, R11, R252, RZ ;  /* 0x000000fc0b0b7210 */ /* 0x000fc60007f7e0ff */
[----:B------:R-:W4:Y:S04]  /*14d790*/  LDL.LU R8, [R1+0x6d40] ;  /* 0x006d400001087983 */ /* 0x000f280000300800 */
[----:B------:R1:W-:Y:S01]  /*14d7a0*/  STL [R1+0x6d1c], R11 ;  /* 0x006d1c0b01007387 */ /* 0x0003e20000100800 */
[----:B------:R-:W-:-:S03]  /*14d7b0*/  IMAD.MOV.U32 R5, RZ, RZ, R10 ;  /* 0x000000ffff057224 */ /* 0x000fc600078e000a */
[----:B------:R-:W4:Y:S04]  /*14d7c0*/  LDL.LU R19, [R1+0x6d4c] ;  /* 0x006d4c0001137983 */ /* 0x000f280000300800 */
[----:B------:R-:W4:Y:S04]  /*14d7d0*/  LDL.LU R10, [R1+0x6d54] ;  /* 0x006d5400010a7983 */ /* 0x000f280000300800 */
[----:B------:R-:W4:Y:S01]  /*14d7e0*/  LDL.LU R21, [R1+0x6d48] ;  /* 0x006d480001157983 */ /* 0x000f220000300800 */
        /* <DEDUP_REMOVED lines=8> */
[----:B-1----:R-:W-:Y:S01]  /*14d870*/  MOV R4, R11 ;  /* 0x0000000b00047202 */ /* 0x002fe20000000f00 */
[----:B--2---:R-:W-:-:S04]  /*14d880*/  IMAD.X R17, R17, 0x1, R0, P3 ;  /* 0x0000000111117824 */ /* 0x004fc800018e0600 */
[----:B------:R-:W-:-:S05]  /*14d890*/  IMAD.MOV.U32 R5, RZ, RZ, R17 ;  /* 0x000000ffff057224 */ /* 0x000fca00078e0011 */
[----:B------:R1:W-:Y:S01]  /*14d8a0*/  LDGSTS.E [R3+0x1c080], desc[UR32][R4.64], P1 ;  /* 0x1c08000004037fae */ /* 0x0003e20008921860 */
[-C--:B------:R-:W-:Y:S02]  /*14d8b0*/  IADD3 R7, P2, R7, R252.reuse, RZ ;  /* 0x000000fc07077210 */ /* 0x080fe40007f5e0ff */
[----:B------:R-:W-:-:S03]  /*14d8c0*/  IADD3 R16, P3, R16, R252, RZ ;  /* 0x000000fc10107210 */ /* 0x000fc60007f7e0ff */
[----:B------:R-:W-:Y:S01]  /*14d8d0*/  STL [R1+0x6d24], R7 ;  /* 0x006d240701007387 */ /* 0x000fe20000100800 */
[----:B-1----:R-:W-:-:S03]  /*14d8e0*/  MOV R4, R7 ;  /* 0x0000000700047202 */ /* 0x002fc60000000f00 */
[----:B------:R-:W-:Y:S04]  /*14d8f0*/  STL [R1+0x6d18], R17 ;  /* 0x006d181101007387 */ /* 0x000fe80000100800 */
[----:B------:R-:W2:Y:S04]  /*14d900*/  LDL.LU R18, [R1+0x6d5c] ;  /* 0x006d5c0001127983 */ /* 0x000ea80000300800 */
[----:B------:R-:W-:Y:S01]  /*14d910*/  STL [R1+0x6d2c], R16 ;  /* 0x006d2c1001007387 */ /* 0x000fe20000100800 */
[--C-:B---3--:R-:W-:Y:S02]  /*14d920*/  IMAD.X R13, R13, 0x1, R0.reuse, P2 ;  /* 0x000000010d0d7824 */ /* 0x108fe400010e0600 */
[----:B------:R-:W-:-:S03]  /*14d930*/  IMAD.X R22, R22, 0x1, R0, P3 ;  /* 0x0000000116167824 */ /* 0x000fc600018e0600 */
[----:B------:R1:W-:Y:S01]  /*14d940*/  STL [R1+0x6d20], R13 ;  /* 0x006d200d01007387 */ /* 0x0003e20000100800 */
[----:B------:R-:W-:-:S03]  /*14d950*/  IMAD.MOV.U32 R5, RZ, RZ, R13 ;  /* 0x000000ffff057224 */ /* 0x000fc600078e000d */
[----:B------:R-:W3:Y:S01]  /*14d960*/  LDL.LU R11, [R1+0x6d64] ;  /* 0x006d6400010b7983 */ /* 0x000ee20000300800 */
[----:B------:R-:W-:-:S03]  /*14d970*/  IADD3 R14, P2, R14, R252, RZ ;  /* 0x000000fc0e0e7210 */ /* 0x000fc60007f5e0ff */
[----:B------:R1:W-:Y:S04]  /*14d980*/  LDGSTS.E [R3+0x1c100], desc[UR32][R4.64], P1 ;  /* 0x1c10000004037fae */ /* 0x0003e80008921860 */
[----:B-1----:R-:W3:Y:S04]  /*14d990*/  LDL.LU R13, [R1+0x6d50] ;  /* 0x006d5000010d7983 */ /* 0x002ee80000300800 */
[----:B------:R-:W-:Y:S04]  /*14d9a0*/  STL [R1+0x6d34], R14 ;  /* 0x006d340e01007387 */ /* 0x000fe80000100800 */
[----:B------:R-:W-:Y:S01]  /*14d9b0*/  STL [R1+0x6d28], R22 ;  /* 0x006d281601007387 */ /* 0x000fe20000100800 */
[----:B------:R-:W-:Y:S01]  /*14d9c0*/  MOV R4, R16 ;  /* 0x0000001000047202 */ /* 0x000fe20000000f00 */
[----:B------:R-:W-:-:S02]  /*14d9d0*/  IMAD.MOV.U32 R5, RZ, RZ, R22 ;  /* 0x000000ffff057224 */ /* 0x000fc400078e0016 */
[----:B------:R-:W3:Y:S04]  /*14d9e0*/  LDL.LU R20, [R1+0x6d58] ;  /* 0x006d580001147983 */ /* 0x000ee80000300800 */
[----:B------:R-:W3:Y:S04]  /*14d9f0*/  LDL.LU R17, [R1+0x6d60] ;  /* 0x006d600001117983 */ /* 0x000ee80000300800 */
[----:B------:R-:W3:Y:S04]  /*14da00*/  LDL.LU R7, [R1+0x6d6c] ;  /* 0x006d6c0001077983 */ /* 0x000ee80000300800 */
[----:B------:R1:W-:Y:S01]  /*14da10*/  LDGSTS.E [R3+0x1c180], desc[UR32][R4.64], P1 ;  /* 0x1c18000004037fae */ /* 0x0003e20008921860 */
[----:B------:R-:W-:-:S02]  /*14da20*/  IADD3 R9, P3, R9, R252, RZ ;  /* 0x000000fc09097210 */ /* 0x000fc40007f7e0ff */
[----:B-1----:R-:W-:Y:S01]  /*14da30*/  MOV R4, R14 ;  /* 0x0000000e00047202 */ /* 0x002fe20000000f00 */
[--C-:B------:R-:W-:Y:S02]  /*14da40*/  IMAD.X R15, R15, 0x1, R0.reuse, P2 ;  /* 0x000000010f0f7824 */ /* 0x100fe400010e0600 */
[----:B------:R-:W-:Y:S01]  /*14da50*/  STL [R1+0x6d3c], R9 ;  /* 0x006d3c0901007387 */ /* 0x000fe20000100800 */
[----:B----4-:R-:W-:Y:S01]  /*14da60*/  IADD3 R6, P2, R6, R252, RZ ;  /* 0x000000fc06067210 */ /* 0x010fe20007f5e0ff */
[----:B------:R-:W-:Y:S02]  /*14da70*/  IMAD.MOV.U32 R5, RZ, RZ, R15 ;  /* 0x000000ffff057224 */ /* 0x000fe400078e000f */
[----:B------:R-:W-:Y:S01]  /*14da80*/  STL [R1+0x6d30], R15 ;  /* 0x006d300f01007387 */ /* 0x000fe20000100800 */
[----:B------:R-:W-:-:S03]  /*14da90*/  IMAD.X R12, R12, 0x1, R0, P3 ;  /* 0x000000010c0c7824 */ /* 0x000fc600018e0600 */
[----:B------:R-:W4:Y:S04]  /*14daa0*/  LDL.LU R16, [R1+0x6d68] ;  /* 0x006d680001107983 */ /* 0x000f280000300800 */
[----:B------:R-:W-:Y:S01]  /*14dab0*/  STL [R1+0x6d44], R6 ;  /* 0x006d440601007387 */ /* 0x000fe20000100800 */
[----:B------:R-:W-:-:S03]  /*14dac0*/  IMAD.X R8, R8, 0x1, R0, P2 ;  /* 0x0000000108087824 */ /* 0x000fc600010e0600 */
[----:B------:R1:W-:Y:S01]  /*14dad0*/  LDGSTS.E [R3+0x1c200], desc[UR32][R4.64], P1 ;  /* 0x1c20000004037fae */ /* 0x0003e20008921860 */
[----:B------:R-:W-:-:S03]  /*14dae0*/  IADD3 R19, P3, R19, R252, RZ ;  /* 0x000000fc13137210 */ /* 0x000fc60007f7e0ff */
[----:B------:R1:W-:Y:S01]  /*14daf0*/  STL [R1+0x6d38], R12 ;  /* 0x006d380c01007387 */ /* 0x0003e20000100800 */
[----:B------:R-:W-:Y:S01]  /*14db00*/  IADD3 R10, P2, R10, R252, RZ ;  /* 0x000000fc0a0a7210 */ /* 0x000fe20007f5e0ff */
[----:B-1----:R-:W-:Y:S02]  /*14db10*/  IMAD.MOV.U32 R5, RZ, RZ, R12 ;  /* 0x000000ffff057224 */ /* 0x002fe400078e000c */
[----:B------:R-:W-:Y:S01]  /*14db20*/  IMAD.X R21, R21, 0x1, R0, P3 ;  /* 0x0000000115157824 */ /* 0x000fe200018e0600 */
[----:B------:R-:W4:Y:S01]  /*14db30*/  LDL.LU R12, [R1+0x6d74] ;  /* 0x006d7400010c7983 */ /* 0x000f220000300800 */
[----:B------:R-:W-:-:S03]  /*14db40*/  MOV R4, R9 ;  /* 0x0000000900047202 */ /* 0x000fc60000000f00 */
[----:B------:R-:W-:Y:S04]  /*14db50*/  STL [R1+0x6d4c], R19 ;  /* 0x006d4c1301007387 */ /* 0x000fe80000100800 */
[----:B------:R1:W-:Y:S04]  /*14db60*/  STL [R1+0x6d40], R8 ;  /* 0x006d400801007387 */ /* 0x0003e80000100800 */
[----:B------:R-:W4:Y:S04]  /*14db70*/  LDL.LU R14, [R1+0x6d70] ;  /* 0x006d7000010e7983 */ /* 0x000f280000300800 */
[----:B------:R-:W-:Y:S04]  /*14db80*/  STL [R1+0x6d54], R10 ;  /* 0x006d540a01007387 */ /* 0x000fe80000100800 */
[----:B------:R-:W-:Y:S04]  /*14db90*/  STL [R1+0x6d48], R21 ;  /* 0x006d481501007387 */ /* 0x000fe80000100800 */
[----:B------:R-:W4:Y:S04]  /*14dba0*/  LDL.LU R15, [R1+0x6d78] ;  /* 0x006d7800010f7983 */ /* 0x000f280000300800 */
[----:B------:R-:W4:Y:S04]  /*14dbb0*/  LDL.LU R9, [R1+0x6d7c] ;  /* 0x006d7c0001097983 */ /* 0x000f280000300800 */
[----:B------:R1:W-:Y:S02]  /*14dbc0*/  LDGSTS.E [R3+0x1c280], desc[UR32][R4.64], P1 ;  /* 0x1c28000004037fae */ /* 0x0003e40008921860 */
[----:B-1----:R-:W-:-:S02]  /*14dbd0*/  MOV R4, R6 ;  /* 0x0000000600047202 */ /* 0x002fc40000000f00 */
[----:B------:R-:W4:Y:S01]  /*14dbe0*/  LDL.LU R6, [R1+0x6d84] ;  /* 0x006d840001067983 */ /* 0x000f220000300800 */
[----:B------:R-:W-:-:S03]  /*14dbf0*/  IMAD.MOV.U32 R5, RZ, RZ, R8 ;  /* 0x000000ffff057224 */ /* 0x000fc600078e0008 */
[----:B------:R-:W4:Y:S04]  /*14dc00*/  LDL.LU R8, [R1+0x6d8c] ;  /* 0x006d8c0001087983 */ /* 0x000f280000300800 */
[----:B------:R1:W-:Y:S02]  /*14dc10*/  LDGSTS.E [R3+0x1c300], desc[UR32][R4.64], P1 ;  /* 0x1c30000004037fae */ /* 0x0003e40008921860 */
[----:B-1----:R-:W-:Y:S01]  /*14dc20*/  MOV R4, R19 ;  /* 0x0000001300047202 */ /* 0x002fe20000000f00 */
[----:B------:R-:W-:-:S05]  /*14dc30*/  IMAD.MOV.U32 R5, RZ, RZ, R21 ;  /* 0x000000ffff057224 */ /* 0x000fca00078e0015 */
[----:B------:R1:W-:Y:S02]  /*14dc40*/  LDGSTS.E [R3+0x1c380], desc[UR32][R4.64], P1 ;  /* 0x1c38000004037fae */ /* 0x0003e40008921860 */
[----:B-1----:R-:W-:Y:S01]  /*14dc50*/  IMAD.MOV.U32 R4, RZ, RZ, R10 ;  /* 0x000000ffff047224 */ /* 0x002fe200078e000a */
[----:B--2---:R-:W-:-:S05]  /*14dc60*/  IADD3 R18, P3, R18, R252, RZ ;  /* 0x000000fc12127210 */ /* 0x004fca0007f7e0ff */
[----:B------:R-:W-:Y:S01]  /*14dc70*/  STL [R1+0x6d5c], R18 ;  /* 0x006d5c1201007387 */ /* 0x000fe20000100800 */
[----:B---3--:R-:W-:Y:S01]  /*14dc80*/  IMAD.X R13, R13, 0x1, R0, P2 ;  /* 0x000000010d0d7824 */ /* 0x008fe200010e0600 */
[----:B------:R-:W-:-:S03]  /*14dc90*/  IADD3 R11, P2, R11, R252, RZ ;  /* 0x000000fc0b0b7210 */ /* 0x000fc60007f5e0ff */
[----:B------:R-:W-:Y:S01]  /*14dca0*/  IMAD.MOV.U32 R5, RZ, RZ, R13 ;  /* 0x000000ffff057224 */ /* 0x000fe200078e000d */
[----:B------:R1:W-:Y:S01]  /*14dcb0*/  STL [R1+0x6d50], R13 ;  /* 0x006d500d01007387 */ /* 0x0003e20000100800 */
[----:B------:R-:W-:-:S03]  /*14dcc0*/  IMAD.X R20, R20, 0x1, R0, P3 ;  /* 0x0000000114147824 */ /* 0x000fc600018e0600 */
[----:B------:R-:W-:Y:S01]  /*14dcd0*/  STL [R1+0x6d64], R11 ;  /* 0x006d640b01007387 */ /* 0x000fe20000100800 */
[----:B------:R-:W-:-:S03]  /*14dce0*/  IADD3.X R17, R17, R0, RZ, P2, !PT ;  /* 0x0000000011117210 */ /* 0x000fc600017fe4ff */
[----:B------:R2:W-:Y:S01]  /*14dcf0*/  STL [R1+0x6d58], R20 ;  /* 0x006d581401007387 */ /* 0x0005e20000100800 */
[----:B------:R-:W-:-:S03]  /*14dd00*/  IADD3 R7, P3, R7, R252, RZ ;  /* 0x000000fc07077210 */ /* 0x000fc60007f7e0ff */
[----:B-1----:R-:W3:Y:S04]  /*14dd10*/  LDL.LU R13, [R1+0x6d80] ;  /* 0x006d8000010d7983 */ /* 0x002ee80000300800 */
[----:B------:R-:W-:Y:S04]  /*14dd20*/  STL [R1+0x6d6c], R7 ;  /* 0x006d6c0701007387 */ /* 0x000fe80000100800 */
[----:B------:R1:W-:Y:S04]  /*14dd30*/  STL [R1+0x6d60], R17 ;  /* 0x006d601101007387 */ /* 0x0003e80000100800 */
[----:B------:R-:W3:Y:S04]  /*14dd40*/  LDL.LU R10, [R1+0x6d88] ;  /* 0x006d8800010a7983 */ /* 0x000ee80000300800 */
[----:B------:R2:W-:Y:S04]  /*14dd50*/  LDGSTS.E [R3+0x1c400], desc[UR32][R4.64], P1 ;  /* 0x1c40000004037fae */ /* 0x0005e80008921860 */
[----:B------:R-:W3:Y:S01]  /*14dd60*/  LDL.LU R19, [R1+0x5eb0] ;  /* 0x005eb00001137983 */ /* 0x000ee20000300800 */
[----:B--2---:R-:W-:Y:S01]  /*14dd70*/  MOV R4, R18 ;  /* 0x0000001200047202 */ /* 0x004fe20000000f00 */
[----:B------:R-:W-:-:S02]  /*14dd80*/  IMAD.MOV.U32 R5, RZ, RZ, R20 ;  /* 0x000000ffff057224 */ /* 0x000fc400078e0014 */
[----:B------:R-:W2:Y:S01]  /*14dd90*/  LDL.LU R20, [R1+0x5eac] ;  /* 0x005eac0001147983 */ /* 0x000ea20000300800 */
[----:B----4-:R-:W-:-:S03]  /*14dda0*/  IMAD.X R16, R16, 0x1, R0, P3 ;  /* 0x0000000110107824 */ /* 0x010fc600018e0600 */
[----:B------:R4:W-:Y:S02]  /*14ddb0*/  LDGSTS.E [R3+0x1c480], desc[UR32][R4.64], P1 ;  /* 0x1c48000004037fae */ /* 0x0009e40008921860 */
[----:B----4-:R-:W-:Y:S01]  /*14ddc0*/  MOV R4, R11 ;  /* 0x0000000b00047202 */ /* 0x010fe20000000f00 */
[----:B------:R-:W-:Y:S01]  /*14ddd0*/  IMAD.MOV.U32 R5, RZ, RZ, R17 ;  /* 0x000000ffff057224 */ /* 0x000fe200078e0011 */
[----:B------:R-:W4:Y:S01]  /*14dde0*/  LDL.LU R11, [R1+0x5eb8] ;  /* 0x005eb800010b7983 */ /* 0x000f220000300800 */
[----:B------:R-:W-:-:S03]  /*14ddf0*/  IADD3 R12, P2, R12, R252, RZ ;  /* 0x000000fc0c0c7210 */ /* 0x000fc60007f5e0ff */
[----:B------:R1:W-:Y:S04]  /*14de00*/  STL [R1+0x6d68], R16 ;  /* 0x006d681001007387 */ /* 0x0003e80000100800 */
[----:B------:R1:W-:Y:S04]  /*14de10*/  LDGSTS.E [R3+0x1c500], desc[UR32][R4.64], P1 ;  /* 0x1c50000004037fae */ /* 0x0003e80008921860 */
[----:B-1----:R-:W4:Y:S01]  /*14de20*/  LDL.LU R17, [R1+0x5eb4] ;  /* 0x005eb40001117983 */ /* 0x002f220000300800 */
[----:B------:R-:W-:-:S03]  /*14de30*/  IMAD.X R14, R14, 0x1, R0, P2 ;  /* 0x000000010e0e7824 */ /* 0x000fc600010e0600 */
[----:B------:R1:W-:Y:S01]  /*14de40*/  STL [R1+0x6d74], R12 ;  /* 0x006d740c01007387 */ /* 0x0003e20000100800 */
[----:B------:R-:W-:Y:S01]  /*14de50*/  IMAD.MOV.U32 R4, RZ, RZ, R7 ;  /* 0x000000ffff047224 */ /* 0x000fe200078e0007 */
[----:B------:R-:W-:Y:S02]  /*14de60*/  MOV R5, R16 ;  /* 0x0000001000057202 */ /* 0x000fe40000000f00 */
[----:B------:R-:W4:Y:S04]  /*14de70*/  LDL.LU R7, [R1+0x5ec0] ;  /* 0x005ec00001077983 */ /* 0x000f280000300800 */
[----:B------:R-:W4:Y:S04]  /*14de80*/  LDL.LU R16, [R1+0x5ec8] ;  /* 0x005ec80001107983 */ /* 0x000f280000300800 */
        /* <DEDUP_REMOVED lines=14> */
[----:B------:R-:W4:Y:S01]  /*14df70*/  LDL.LU R14, [R1+0x5ed0] ;  /* 0x005ed000010e7983 */ /* 0x000f220000300800 */
[----:B------:R-:W-:-:S03]  /*14df80*/  UISETP.GT.AND UP1, UPT, UR11, 0x3c, UPT ;  /* 0x0000003c0b00788c */ /* 0x000fc6000bf24270 */
[----:B------:R1:W-:Y:S01]  /*14df90*/  LDGSTS.E [R3+0x1c600], desc[UR32][R4.64], P1 ;  /* 0x1c60000004037fae */ /* 0x0003e20008921860 */
[----:B------:R-:W-:-:S04]  /*14dfa0*/  USEL UR10, URZ, 0x4, !UP1 ;  /* 0x000000043f0a7887 */ /* 0x000fc8000c800000 */
[----:B------:R-:W-:Y:S01]  /*14dfb0*/  USEL UR10, UR10, URZ, !UP0 ;  /* 0x0000003f0a0a7287 */ /* 0x000fe2000c000000 */
[----:B-1----:R-:W-:Y:S02]  /*14dfc0*/  IMAD.MOV.U32 R4, RZ, RZ, R9 ;  /* 0x000000ffff047224 */ /* 0x002fe400078e0009 */
[----:B------:R-:W-:-:S05]  /*14dfd0*/  IMAD.MOV.U32 R5, RZ, RZ, R15 ;  /* 0x000000ffff057224 */ /* 0x000fca00078e000f */
[----:B------:R1:W-:Y:S02]  /*14dfe0*/  LDGSTS.E [R3+0x1c680], desc[UR32][R4.64], P1 ;  /* 0x1c68000004037fae */ /* 0x0003e40008921860 */
[----:B-1----:R-:W-:Y:S01]  /*14dff0*/  MOV R4, R6 ;  /* 0x0000000600047202 */ /* 0x002fe20000000f00 */
[----:B---3--:R-:W-:-:S04]  /*14e000*/  IMAD.X R13, R13, 0x1, R0, P2 ;  /* 0x000000010d0d7824 */ /* 0x008fc800010e0600 */
[----:B------:R-:W-:Y:S01]  /*14e010*/  IMAD.MOV.U32 R5, RZ, RZ, R13 ;  /* 0x000000ffff057224 */ /* 0x000fe200078e000d */
[----:B------:R1:W-:Y:S01]  /*14e020*/  STL [R1+0x6d80], R13 ;  /* 0x006d800d01007387 */ /* 0x0003e20000100800 */
[----:B------:R-:W-:-:S03]  /*14e030*/  IADD3.X R10, R10, R0, RZ, P3, !PT ;  /* 0x000000000a0a7210 */ /* 0x000fc60001ffe4ff */
[----:B------:R3:W-:Y:S01]  /*14e040*/  LDGSTS.E [R3+0x1c700], desc[UR32][R4.64], P1 ;  /* 0x1c70000004037fae */ /* 0x0007e20008921860 */
[----:B------:R-:W-:-:S03]  /*14e050*/  IADD3 R19, P3, R19, R252, RZ ;  /* 0x000000fc13137210 */ /* 0x000fc60007f7e0ff */
[----:B------:R4:W-:Y:S01]  /*14e060*/  STL [R1+0x6d88], R10 ;  /* 0x006d880a01007387 */ /* 0x0009e20000100800 */
[----:B------:R-:W-:-:S03]  /*14e070*/  ISETP.NE.U32.AND P2, PT, RZ, UR10, PT ;  /* 0x0000000aff007c0c */ /* 0x000fc6000bf45070 */
[----:B------:R-:W4:Y:S01]  /*14e080*/  LDL.LU R9, [R1+0x5ed8] ;  /* 0x005ed80001097983 */ /* 0x000f220000300800 */
[----:B---3--:R-:W-:-:S03]  /*14e090*/  MOV R4, R8 ;  /* 0x0000000800047202 */ /* 0x008fc60000000f00 */
[----:B------:R3:W-:Y:S01]  /*14e0a0*/  STL [R1+0x5eb0], R19 ;  /* 0x005eb01301007387 */ /* 0x0007e20000100800 */
[----:B--2---:R-:W-:-:S03]  /*14e0b0*/  IMAD.X R20, R20, 0x1, R0, P3 ;  /* 0x0000000114147824 */ /* 0x004fc600018e0600 */
[----:B------:R-:W2:Y:S01]  /*14e0c0*/  LDL.LU R15, [R1+0x5ecc] ;  /* 0x005ecc00010f7983 */ /* 0x000ea20000300800 */
[----:B------:R-:W-:-:S03]  /*14e0d0*/  IMAD.MOV.U32 R5, RZ, RZ, R10 ;  /* 0x000000ffff057224 */ /* 0x000fc600078e000a */
[----:B------:R-:W2:Y:S04]  /*14e0e0*/  LDL.LU R6, [R1+0x5ee0] ;  /* 0x005ee00001067983 */ /* 0x000ea80000300800 */
[----:B-1----:R-:W2:Y:S04]  /*14e0f0*/  LDL.LU R13, [R1+0x5ed4] ;  /* 0x005ed400010d7983 */ /* 0x002ea80000300800 */
[----:B------:R-:W-:Y:S01]  /*14e100*/  STL [R1+0x5eac], R20 ;  /* 0x005eac1401007387 */ /* 0x000fe20000100800 */
[----:B----4-:R-:W-:-:S03]  /*14e110*/  IADD3 R11, P3, R11, R252, RZ ;  /* 0x000000fc0b0b7210 */ /* 0x010fc60007f7e0ff */
[----:B------:R-:W4:Y:S04]  /*14e120*/  LDL.LU R8, [R1+0x5edc] ;  /* 0x005edc0001087983 */ /* 0x000f280000300800 */
[----:B------:R1:W-:Y:S04]  /*14e130*/  STL [R1+0x5eb8], R11 ;  /* 0x005eb80b01007387 */ /* 0x0003e80000100800 */
[----:B------:R-:W4:Y:S04]  /*14e140*/  LDL.LU R18, [R1+0x5ee8] ;  /* 0x005ee80001127983 */ /* 0x000f280000300800 */
[----:B------:R3:W-:Y:S01]  /*14e150*/  LDGSTS.E [R3+0x1c780], desc[UR32][R4.64], P1 ;  /* 0x1c78000004037fae */ /* 0x0007e20008921860 */
[----:B------:R-:W-:-:S03]  /*14e160*/  IMAD.X R17, R17, 0x1, R0, P3 ;  /* 0x0000000111117824 */ /* 0x000fc600018e0600 */
[----:B------:R-:W4:Y:S04]  /*14e170*/  LDL.LU R10, [R1+0x5ef0] ;  /* 0x005ef000010a7983 */ /* 0x000f280000300800 */
[----:B------:R-:W4:Y:S01]  /*14e180*/  LDL.LU R21, [R1+0x5ee4] ;  /* 0x005ee40001157983 */ /* 0x000f220000300800 */
[----:B---3--:R-:W-:Y:S01]  /*14e190*/  MOV R4, R19 ;  /* 0x0000001300047202 */ /* 0x008fe20000000f00 */
[----:B------:R-:W-:Y:S01]  /*14e1a0*/  IMAD.MOV.U32 R5, RZ, RZ, R20 ;  /* 0x000000ffff057224 */ /* 0x000fe200078e0014 */
[-C--:B------:R-:W-:Y:S02]  /*14e1b0*/  IADD3 R7, P1, R7, R252.reuse, RZ ;  /* 0x000000fc07077210 */ /* 0x080fe40007f3e0ff */
[----:B------:R-:W-:Y:S02]  /*14e1c0*/  IADD3 R16, P3, R16, R252, RZ ;  /* 0x000000fc10107210 */ /* 0x000fe40007f7e0ff */
[----:B------:R3:W-:Y:S04]  /*14e1d0*/  LDGSTS.E [R3+0x1e000], desc[UR32][R4.64], P2 ;  /* 0x1e00000004037fae */ /* 0x0007e80009121860 */
[----:B------:R-:W-:Y:S04]  /*14e1e0*/  STL [R1+0x5ec0], R7 ;  /* 0x005ec00701007387 */ /* 0x000fe80000100800 */
[----:B------:R-:W-:Y:S01]  /*14e1f0*/  STL [R1+0x5eb4], R17 ;  /* 0x005eb41101007387 */ /* 0x000fe20000100800 */
[----:B---3--:R-:W-:Y:S01]  /*14e200*/  MOV R4, R11 ;  /* 0x0000000b00047202 */ /* 0x008fe20000000f00 */
[----:B------:R-:W-:-:S02]  /*14e210*/  IMAD.MOV.U32 R5, RZ, RZ, R17 ;  /* 0x000000ffff057224 */ /* 0x000fc400078e0011 */
[----:B------:R-:W3:Y:S04]  /*14e220*/  LDL.LU R19, [R1+0x5ef8] ;  /* 0x005ef80001137983 */ /* 0x000ee80000300800 */
[----:B------:R-:W-:Y:S04]  /*14e230*/  STL [R1+0x5ec8], R16 ;  /* 0x005ec81001007387 */ /* 0x000fe80000100800 */
[----:B------:R1:W-:Y:S01]  /*14e240*/  LDGSTS.E [R3+0x1e080], desc[UR32][R4.64], P2 ;  /* 0x1e08000004037fae */ /* 0x0003e20009121860 */
[--C-:B------:R-:W-:Y:S02]  /*14e250*/  IMAD.X R12, R12, 0x1, R0.reuse, P1 ;  /* 0x000000010c0c7824 */ /* 0x100fe400008e0600 */
[----:B------:R-:W-:-:S03]  /*14e260*/  IMAD.X R22, R22, 0x1, R0, P3 ;  /* 0x0000000116167824 */ /* 0x000fc600018e0600 */
[----:B------:R1:W-:Y:S02]  /*14e270*/  STL [R1+0x5ebc], R12 ;  /* 0x005ebc0c01007387 */ /* 0x0003e40000100800 */
[----:B-1----:R-:W-:Y:S02]  /*14e280*/  IMAD.MOV.U32 R5, RZ, RZ, R12 ;  /* 0x000000ffff057224 */ /* 0x002fe400078e000c */
[----:B------:R-:W3:Y:S01]  /*14e290*/  LDL.LU R11, [R1+0x5f00] ;  /* 0x005f0000010b7983 */ /* 0x000ee20000300800 */
[----:B------:R-:W-:-:S03]  /*14e2a0*/  IADD3 R14, P1, R14, R252, RZ ;  /* 0x000000fc0e0e7210 */ /* 0x000fc60007f3e0ff */
[----:B------:R-:W3:Y:S01]  /*14e2b0*/  LDL.LU R12, [R1+0x5eec] ;  /* 0x005eec00010c7983 */ /* 0x000ee20000300800 */
[----:B------:R-:W-:-:S03]  /*14e2c0*/  MOV R4, R7 ;  /* 0x0000000700047202 */ /* 0x000fc60000000f00 */
[----:B------:R-:W-:Y:S04]  /*14e2d0*/  STL [R1+0x5ed0], R14 ;  /* 0x005ed00e01007387 */ /* 0x000fe80000100800 */
[----:B------:R-:W-:Y:S04]  /*14e2e0*/  STL [R1+0x5ec4], R22 ;  /* 0x005ec41601007387 */ /* 0x000fe80000100800 */
[----:B------:R-:W3:Y:S04]  /*14e2f0*/  LDL.LU R20, [R1+0x5ef4] ;  /* 0x005ef40001147983 */ /* 0x000ee80000300800 */
[----:B------:R-:W3:Y:S04]  /*14e300*/  LDL.LU R17, [R1+0x5efc] ;  /* 0x005efc0001117983 */ /* 0x000ee80000300800 */
[----:B------:R-:W3:Y:S04]  /*14e310*/  LDL.LU R7, [R1+0x5f08] ;  /* 0x005f080001077983 */ /* 0x000ee80000300800 */
        /* <DEDUP_REMOVED lines=14> */
[----:B----4-:R-:W-:-:S03]  /*14e400*/  IMAD.X R8, R8, 0x1, R0, P1 ;  /* 0x0000000108087824 */ /* 0x010fc600008e0600 */
[----:B------:R1:W-:Y:S01]  /*14e410*/  LDGSTS.E [R3+0x1e200], desc[UR32][R4.64], P2 ;  /* 0x1e20000004037fae */ /* 0x0003e20009121860 */
[----:B------:R-:W-:-:S03]  /*14e420*/  IADD3 R18, P3, R18, R252, RZ ;  /* 0x000000fc12127210 */ /* 0x000fc60007f7e0ff */
[----:B------:R4:W-:Y:S01]  /*14e430*/  STL [R1+0x5ed4], R13 ;  /* 0x005ed40d01007387 */ /* 0x0009e20000100800 */
[----:B-1----:R-:W-:Y:S01]  /*14e440*/  MOV R4, R9 ;  /* 0x0000000900047202 */ /* 0x002fe20000000f00 */
[----:B------:R-:W-:Y:S01]  /*14e450*/  IMAD.MOV.U32 R5, RZ, RZ, R13 ;  /* 0x000000ffff057224 */ /* 0x000fe200078e000d */
[----:B------:R-:W-:Y:S01]  /*14e460*/  IADD3 R10, P1, R10, R252, RZ ;  /* 0x000000fc0a0a7210 */ /* 0x000fe20007f3e0ff */
[----:B----4-:R-:W4:Y:S01]  /*14e470*/  LDL.LU R13, [R1+0x5f10] ;  /* 0x005f1000010d7983 */ /* 0x010f220000300800 */
[----:B------:R-:W-:-:S03]  /*14e480*/  IMAD.X R21, R21, 0x1, R0, P3 ;  /* 0x0000000115157824 */ /* 0x000fc600018e0600 */
[----:B------:R-:W-:Y:S04]  /*14e490*/  STL [R1+0x5ee8], R18 ;  /* 0x005ee81201007387 */ /* 0x000fe80000100800 */
[----:B------:R1:W-:Y:S04]  /*14e4a0*/  STL [R1+0x5edc], R8 ;  /* 0x005edc0801007387 */ /* 0x0003e80000100800 */
[----:B------:R-:W4:Y:S04]  /*14e4b0*/  LDL.LU R14, [R1+0x5f0c] ;  /* 0x005f0c00010e7983 */ /* 0x000f280000300800 */
[----:B------:R1:W-:Y:S04]  /*14e4c0*/  LDGSTS.E [R3+0x1e280], desc[UR32][R4.64], P2 ;  /* 0x1e28000004037fae */ /* 0x0003e80009121860 */
[----:B------:R-:W-:Y:S04]  /*14e4d0*/  STL [R1+0x5ef0], R10 ;  /* 0x005ef00a01007387 */ /* 0x000fe80000100800 */
[----:B------:R-:W-:Y:S01]  /*14e4e0*/  STL [R1+0x5ee4], R21 ;  /* 0x005ee41501007387 */ /* 0x000fe20000100800 */
[----:B---3--:R-:W-:-:S02]  /*14e4f0*/  IADD3 R19, P3, R19, R252, RZ ;  /* 0x000000fc13137210 */ /* 0x008fc40007f7e0ff */
[----:B-1----:R-:W-:Y:S01]  /*14e500*/  MOV R4, R6 ;  /* 0x0000000600047202 */ /* 0x002fe20000000f00 */
[----:B------:R-:W-:Y:S01]  /*14e510*/  IMAD.MOV.U32 R5, RZ, RZ, R8 ;  /* 0x000000ffff057224 */ /* 0x000fe200078e0008 */
        /* <DEDUP_REMOVED lines=9> */
[----:B------:R-:W-:Y:S01]  /*14e5b0*/  IMAD.X R12, R12, 0x1, R0, P1 ;  /* 0x000000010c0c7824 */ /* 0x000fe200008e0600 */
[----:B------:R-:W-:-:S04]  /*14e5c0*/  IADD3 R11, P1, R11, R252, RZ ;  /* 0x000000fc0b0b7210 */ /* 0x000fc80007f3e0ff */
[----:B------:R1:W-:Y:S02]  /*14e5d0*/  STL [R1+0x5eec], R12 ;  /* 0x005eec0c01007387 */ /* 0x0003e40000100800 */
[----:B-1----:R-:W-:Y:S02]  /*14e5e0*/  IMAD.MOV.U32 R4, RZ, RZ, R10 ;  /* 0x000000ffff047224 */ /* 0x002fe400078e000a */
[----:B------:R-:W-:Y:S01]  /*14e5f0*/  IMAD.X R20, R20, 0x1, R0, P3 ;  /* 0x0000000114147824 */ /* 0x000fe200018e0600 */
[----:B------:R-:W-:Y:S01]  /*14e600*/  STL [R1+0x5f00], R11 ;  /* 0x005f000b01007387 */ /* 0x000fe20000100800 */
[----:B------:R-:W-:Y:S01]  /*14e610*/  IMAD.MOV.U32 R5, RZ, RZ, R12 ;  /* 0x000000ffff057224 */ /* 0x000fe200078e000c */
[----:B------:R-:W-:Y:S02]  /*14e620*/  IADD3.X R17, R17, R0, RZ, P1, !PT ;  /* 0x0000000011117210 */ /* 0x000fe40000ffe4ff */
[----:B------:R1:W-:Y:S01]  /*14e630*/  STL [R1+0x5ef4], R20 ;  /* 0x005ef41401007387 */ /* 0x0003e20000100800 */
[----:B------:R-:W-:-:S03]  /*14e640*/  IADD3 R7, P3, R7, R252, RZ ;  /* 0x000000fc07077210 */ /* 0x000fc60007f7e0ff */
[----:B------:R-:W3:Y:S04]  /*14e650*/  LDL.LU R12, [R1+0x5f1c] ;  /* 0x005f1c00010c7983 */ /* 0x000ee80000300800 */
[----:B------:R-:W-:Y:S04]  /*14e660*/  STL [R1+0x5f08], R7 ;  /* 0x005f080701007387 */ /* 0x000fe80000100800 */
[----:B------:R2:W-:Y:S04]  /*14e670*/  STL [R1+0x5efc], R17 ;  /* 0x005efc1101007387 */ /* 0x0005e80000100800 */
[----:B------:R-:W3:Y:S04]  /*14e680*/  LDL.LU R10, [R1+0x5f24] ;  /* 0x005f2400010a7983 */ /* 0x000ee80000300800 */
[----:B------:R1:W-:Y:S04]  /*14e690*/  LDGSTS.E [R3+0x1e400], desc[UR32][R4.64], P2 ;  /* 0x1e40000004037fae */ /* 0x0003e80009121860 */
[----:B------:R-:W3:Y:S01]  /*14e6a0*/  LDL.LU R18, [R1+0x60b0] ;  /* 0x0060b00001127983 */ /* 0x000ee20000300800 */
[----:B-1----:R-:W-:Y:S01]  /*14e6b0*/  MOV R4, R19 ;  /* 0x0000001300047202 */ /* 0x002fe20000000f00 */
[----:B------:R-:W-:-:S02]  /*14e6c0*/  IMAD.MOV.U32 R5, RZ, RZ, R20 ;  /* 0x000000ffff057224 */ /* 0x000fc400078e0014 */
[----:B------:R-:W3:Y:S04]  /*14e6d0*/  LDL.LU R20, [R1+0x60ac] ;  /* 0x0060ac0001147983 */ /* 0x000ee80000300800 */
[----:B------:R1:W-:Y:S02]  /*14e6e0*/  LDGSTS.E [R3+0x1e480], desc[UR32][R4.64], P2 ;  /* 0x1e48000004037fae */ /* 0x0003e40009121860 */
[----:B-1----:R-:W-:Y:S02]  /*14e6f0*/  MOV R4, R11 ;  /* 0x0000000b00047202 */ /* 0x002fe40000000f00 */
[----:B------:R-:W3:Y:S01]  /*14e700*/  LDL.LU R11, [R1+0x60b8] ;  /* 0x0060b800010b7983 */ /* 0x000ee20000300800 */
        /* <DEDUP_REMOVED lines=8> */
[----:B----4-:R-:W-:-:S05]  /*14e790*/  IADD3 R13, P1, R13, R252, RZ ;  /* 0x000000fc0d0d7210 */ /* 0x010fca0007f3e0ff */
[----:B------:R4:W-:Y:S01]  /*14e7a0*/  STL [R1+0x5f10], R13 ;  /* 0x005f100d01007387 */ /* 0x0009e20000100800 */
[----:B-1----:R-:W-:-:S03]  /*14e7b0*/  MOV R4, R13 ;  /* 0x0000000d00047202 */ /* 0x002fc60000000f00 */
[----:B------:R-:W2:Y:S01]  /*14e7c0*/  LDL.LU R7, [R1+0x60c0] ;  /* 0x0060c00001077983 */ /* 0x000ea20000300800 */
[----:B------:R-:W-:-:S03]  /*14e7d0*/  IMAD.X R14, R14, 0x1, R0, P1 ;  /* 0x000000010e0e7824 */ /* 0x000fc600008e0600 */
[----:B------:R-:W2:Y:S01]  /*14e7e0*/  LDL.LU R16, [R1+0x60c8] ;  /* 0x0060c80001107983 */ /* 0x000ea20000300800 */
[----:B------:R-:W-:-:S05]  /*14e7f0*/  IMAD.MOV.U32 R5, RZ, RZ, R14 ;  /* 0x000000ffff057224 */ /* 0x000fca00078e000e */
[----:B------:R1:W-:Y:S01]  /*14e800*/  LDGSTS.E [R3+0x1e600], desc[UR32][R4.64], P2 ;  /* 0x1e60000004037fae */ /* 0x0003e20009121860 */
[----:B---3--:R-:W-:-:S05]  /*14e810*/  IADD3 R9, P3, R9, R252, RZ ;  /* 0x000000fc09097210 */ /* 0x008fca0007f7e0ff */
        /* <DEDUP_REMOVED lines=8> */
[----:B----4-:R-:W4:Y:S01]  /*14e8a0*/  LDL.LU R13, [R1+0x60bc] ;  /* 0x0060bc00010d7983 */ /* 0x010f220000300800 */
[----:B------:R-:W-:-:S03]  /*14e8b0*/  IMAD.MOV.U32 R5, RZ, RZ, R15 ;  /* 0x000000ffff057224 */ /* 0x000fc600078e000f */
[----:B------:R-:W4:Y:S04]  /*14e8c0*/  LDL.LU R22, [R1+0x60c4] ;  /* 0x0060c40001167983 */ /* 0x000f280000300800 */
[----:B------:R-:W-:Y:S04]  /*14e8d0*/  STL [R1+0x5f28], R8 ;  /* 0x005f280801007387 */ /* 0x000fe80000100800 */
[----:B---3--:R-:W3:Y:S04]  /*14e8e0*/  LDL.LU R14, [R1+0x60d0] ;  /* 0x0060d000010e7983 */ /* 0x008ee80000300800 */
[----:B------:R1:W-:Y:S01]  /*14e8f0*/  LDGSTS.E [R3+0x1e680], desc[UR32][R4.64], P2 ;  /* 0x1e68000004037fae */ /* 0x0003e20009121860 */
[----:B------:R-:W-:-:S05]  /*14e900*/  IMAD.X R12, R12, 0x1, R0, P1 ;  /* 0x000000010c0c7824 */ /* 0x000fca00008e0600 */
[----:B------:R1:W-:Y:S02]  /*14e910*/  STL [R1+0x5f1c], R12 ;  /* 0x005f1c0c01007387 */ /* 0x0003e40000100800 */
[----:B-1----:R-:W-:Y:S01]  /*14e920*/  MOV R4, R6 ;  /* 0x0000000600047202 */ /* 0x002fe20000000f00 */
[----:B------:R-:W-:Y:S01]  /*14e930*/  IMAD.MOV.U32 R5, RZ, RZ, R12 ;  /* 0x000000ffff057224 */ /* 0x000fe200078e000c */
[----:B------:R-:W-:-:S04]  /*14e940*/  IADD3.X R10, R10, R0, RZ, P3, !PT ;  /* 0x000000000a0a7210 */ /* 0x000fc80001ffe4ff */
[----:B------:R1:W-:Y:S01]  /*14e950*/  LDGSTS.E [R3+0x1e700], desc[UR32][R4.64], P2 ;  /* 0x1e70000004037fae */ /* 0x0003e20009121860 */
[----:B------:R-:W-:-:S03]  /*14e960*/  IADD3 R18, P3, R18, R252, RZ ;  /* 0x000000fc12127210 */ /* 0x000fc60007f7e0ff */
[----:B------:R1:W-:Y:S04]  /*14e970*/  STL [R1+0x5f24], R10 ;  /* 0x005f240a01007387 */ /* 0x0003e80000100800 */
[----:B------:R-:W3:Y:S04]  /*14e980*/  LDL.LU R9, [R1+0x60d8] ;  /* 0x0060d80001097983 */ /* 0x000ee80000300800 */
[----:B------:R2:W-:Y:S01]  /*14e990*/  STL [R1+0x60b0], R18 ;  /* 0x0060b01201007387 */ /* 0x0005e20000100800 */
[----:B------:R-:W-:-:S03]  /*14e9a0*/  IMAD.X R20, R20, 0x1, R0, P3 ;  /* 0x0000000114147824 */ /* 0x000fc600018e0600 */
[----:B------:R-:W3:Y:S01]  /*14e9b0*/  LDL.LU R15, [R1+0x60cc] ;  /* 0x0060cc00010f7983 */ /* 0x000ee20000300800 */
[----:B-1----:R-:W-:-:S03]  /*14e9c0*/  MOV R4, R8 ;  /* 0x0000000800047202 */ /* 0x002fc60000000f00 */
[----:B------:R-:W3:Y:S04]  /*14e9d0*/  LDL.LU R6, [R1+0x60e0] ;  /* 0x0060e00001067983 */ /* 0x000ee80000300800 */
[----:B------:R-:W3:Y:S04]  /*14e9e0*/  LDL.LU R12, [R1+0x60d4] ;  /* 0x0060d400010c7983 */ /* 0x000ee80000300800 */
[----:B------:R-:W-:Y:S01]  /*14e9f0*/  STL [R1+0x60ac], R20 ;  /* 0x0060ac1401007387 */ /* 0x000fe20000100800 */
[----:B------:R-:W-:-:S03]  /*14ea00*/  IADD3 R11, P3, R11, R252, RZ ;  /* 0x000000fc0b0b7210 */ /* 0x000fc60007f7e0ff */
        /* <DEDUP_REMOVED lines=25> */
[--C-:B----4-:R-:W-:Y:S02]  /*14eba0*/  IMAD.X R13, R13, 0x1, R0.reuse, P2 ;  /* 0x000000010d0d7824 */ /* 0x110fe400010e0600 */
[----:B------:R-:W-:-:S03]  /*14ebb0*/  IMAD.X R22, R22, 0x1, R0, P3 ;  /* 0x0000000116167824 */ /* 0x000fc600018e0600 */
[----:B------:R1:W-:Y:S01]  /*14ebc0*/  STL [R1+0x60bc], R13 ;  /* 0x0060bc0d01007387 */ /* 0x0003e20000100800 */
[----:B------:R-:W-:-:S03]  /*14ebd0*/  IMAD.MOV.U32 R5, RZ, RZ, R13 ;  /* 0x000000ffff057224 */ /* 0x000fc600078e000d */
[----:B------:R-:W4:Y:S01]  /*14ebe0*/  LDL.LU R11, [R1+0x6100] ;  /* 0x00610000010b7983 */ /* 0x000f220000300800 */
[----:B---3--:R-:W-:-:S03]  /*14ebf0*/  IADD3 R14, P2, R14, R252, RZ ;  /* 0x000000fc0e0e7210 */ /* 0x008fc60007f5e0ff */
[----:B------:R3:W-:Y:S04]  /*14ec00*/  LDGSTS.E [R3+0x20100], desc[UR32][R4.64], P1 ;  /* 0x2010000004037fae */ /* 0x0007e80008921860 */
[----:B-1----:R-:W4:Y:S04]  /*14ec10*/  LDL.LU R13, [R1+0x60ec] ;  /* 0x0060ec00010d7983 */ /* 0x002f280000300800 */
[----:B------:R-:W-:Y:S04]  /*14ec20*/  STL [R1+0x60d0], R14 ;  /* 0x0060d00e01007387 */ /* 0x000fe80000100800 */
[----:B------:R-:W-:Y:S01]  /*14ec30*/  STL [R1+0x60c4], R22 ;  /* 0x0060c41601007387 */ /* 0x000fe20000100800 */
[----:B---3--:R-:W-:Y:S01]  /*14ec40*/  MOV R4, R16 ;  /* 0x0000001000047202 */ /* 0x008fe20000000f00 */
[----:B------:R-:W-:-:S02]  /*14ec50*/  IMAD.MOV.U32 R5, RZ, RZ, R22 ;  /* 0x000000ffff057224 */ /* 0x000fc400078e0016 */
[----:B------:R-:W3:Y:S04]  /*14ec60*/  LDL.LU R20, [R1+0x60f4] ;  /* 0x0060f40001147983 */ /* 0x000ee80000300800 */
[----:B------:R-:W3:Y:S04]  /*14ec70*/  LDL.LU R17, [R1+0x60fc] ;  /* 0x0060fc0001117983 */ /* 0x000ee80000300800 */
[----:B------:R-:W3:Y:S04]  /*14ec80*/  LDL.LU R7, [R1+0x6108] ;  /* 0x0061080001077983 */ /* 0x000ee80000300800 */
[----:B------:R1:W-:Y:S01]  /*14ec90*/  LDGSTS.E [R3+0x20180], desc[UR32][R4.64], P1 ;  /* 0x2018000004037fae */ /* 0x0003e20008921860 */
[----:B------:R-:W-:Y:S01]  /*14eca0*/  IADD3 R9, P3, R9, R252, RZ ;  /* 0x000000fc09097210 */ /* 0x000fe20007f7e0ff */
[----:B------:R-:W-:Y:S01]  /*14ecb0*/  IMAD.X R15, R15, 0x1, R0, P2 ;  /* 0x000000010f0f7824 */ /* 0x000fe200010e0600 */
[----:B-1----:R-:W-:-:S02]  /*14ecc0*/  MOV R4, R14 ;  /* 0x0000000e00047202 */ /* 0x002fc40000000f00 */
[----:B------:R-:W-:Y:S01]  /*14ecd0*/  IADD3 R6, P2, R6, R252, RZ ;  /* 0x000000fc06067210 */ /* 0x000fe20007f5e0ff */
[----:B------:R-:W-:Y:S01]  /*14ece0*/  IMAD.MOV.U32 R5, RZ, RZ, R15 ;  /* 0x000000ffff057224 */ /* 0x000fe200078e000f */
[----:B------:R-:W-:Y:S01]  /*14ecf0*/  STL [R1+0x60d8], R9 ;  /* 0x0060d80901007387 */ /* 0x000fe20000100800 */
[----:B------:R-:W-:-:S03]  /*14ed00*/  IMAD.X R12, R12, 0x1, R0, P3 ;  /* 0x000000010c0c7824 */ /* 0x000fc600018e0600 */
[----:B------:R-:W-:Y:S04]  /*14ed10*/  STL [R1+0x60cc], R15 ;  /* 0x0060cc0f01007387 */ /* 0x000fe80000100800 */
[----:B------:R-:W3:Y:S01]  /*14ed20*/  LDL.LU R16, [R1+0x6104] ;  /* 0x0061040001107983 */ /* 0x000ee20000300800 */
[----:B------:R-:W-:-:S03]  /*14ed30*/  IMAD.X R8, R8, 0x1, R0, P2 ;  /* 0x0000000108087824 */ /* 0x000fc600010e0600 */
[----:B------:R-:W-:Y:S04]  /*14ed40*/  STL [R1+0x60e0], R6 ;  /* 0x0060e00601007387 */ /* 0x000fe80000100800 */
[----:B------:R1:W-:Y:S01]  /*14ed50*/  LDGSTS.E [R3+0x20200], desc[UR32][R4.64], P1 ;  /* 0x2020000004037fae */ /* 0x0003e20008921860 */
[----:B------:R-:W-:-:S03]  /*14ed60*/  IADD3 R19, P3, R19, R252, RZ ;  /* 0x000000fc13137210 */ /* 0x000fc60007f7e0ff */
[----:B------:R1:W-:Y:S01]  /*14ed70*/  STL [R1+0x60d4], R12 ;  /* 0x0060d40c01007387 */ /* 0x0003e20000100800 */
[----:B------:R-:W-:Y:S01]  /*14ed80*/  IADD3 R10, P2, R10, R252, RZ ;  /* 0x000000fc0a0a7210 */ /* 0x000fe20007f5e0ff */
[----:B------:R-:W-:Y:S02]  /*14ed90*/  IMAD.X R21, R21, 0x1, R0, P3 ;  /* 0x0000000115157824 */ /* 0x000fe400018e0600 */
[----:B-1----:R-:W-:Y:S02]  /*14eda0*/  IMAD.MOV.U32 R5, RZ, RZ, R12 ;  /* 0x000000ffff057224 */ /* 0x002fe400078e000c */
[----:B------:R-:W3:Y:S01]  /*14edb0*/  LDL.LU R12, [R1+0x6110] ;  /* 0x00611000010c7983 */ /* 0x000ee20000300800 */
[----:B------:R-:W-:-:S03]  /*14edc0*/  MOV R4, R9 ;  /* 0x0000000900047202 */ /* 0x000fc60000000f00 */
        /* <DEDUP_REMOVED lines=8> */
[----:B-1----:R-:W-:-:S02]  /*14ee50*/  MOV R4, R6 ;  /* 0x0000000600047202 */ /* 0x002fc40000000f00 */
[----:B------:R-:W3:Y:S01]  /*14ee60*/  LDL.LU R6, [R1+0x6120] ;  /* 0x0061200001067983 */ /* 0x000ee20000300800 */
[----:B------:R-:W-:-:S03]  /*14ee70*/  IMAD.MOV.U32 R5, RZ, RZ, R8 ;  /* 0x000000ffff057224 */ /* 0x000fc600078e0008 */
[----:B------:R-:W3:Y:S04]  /*14ee80*/  LDL.LU R8, [R1+0x6128] ;  /* 0x0061280001087983 */ /* 0x000ee80000300800 */
[----:B------:R1:W-:Y:S02]  /*14ee90*/  LDGSTS.E [R3+0x20300], desc[UR32][R4.64], P1 ;  /* 0x2030000004037fae */ /* 0x0003e40008921860 */
[----:B-1----:R-:W-:Y:S01]  /*14eea0*/  MOV R4, R19 ;  /* 0x0000001300047202 */ /* 0x002fe20000000f00 */
[----:B------:R-:W-:-:S05]  /*14eeb0*/  IMAD.MOV.U32 R5, RZ, RZ, R21 ;  /* 0x000000ffff057224 */ /* 0x000fca00078e0015 */
[----:B------:R1:W-:Y:S02]  /*14eec0*/  LDGSTS.E [R3+0x20380], desc[UR32][R4.64], P1 ;  /* 0x2038000004037fae */ /* 0x0003e40008921860 */
[----:B-1----:R-:W-:Y:S01]  /*14eed0*/  IMAD.MOV.U32 R4, RZ, RZ, R10 ;  /* 0x000000ffff047224 */ /* 0x002fe200078e000a */
[----:B--2---:R-:W-:-:S05]  /*14eee0*/  IADD3 R18, P3, R18, R252, RZ ;  /* 0x000000fc12127210 */ /* 0x004fca0007f7e0ff */
[----:B------:R-:W-:Y:S01]  /*14eef0*/  STL [R1+0x60f8], R18 ;  /* 0x0060f81201007387 */ /* 0x000fe20000100800 */
[----:B----4-:R-:W-:Y:S01]  /*14ef00*/  IMAD.X R13, R13, 0x1, R0, P2 ;  /* 0x000000010d0d7824 */ /* 0x010fe200010e0600 */
[----:B------:R-:W-:-:S03]  /*14ef10*/  IADD3 R11, P2, R11, R252, RZ ;  /* 0x000000fc0b0b7210 */ /* 0x000fc60007f5e0ff */
[----:B------:R-:W-:Y:S01]  /*14ef20*/  IMAD.MOV.U32 R5, RZ, RZ, R13 ;  /* 0x000000ffff057224 */ /* 0x000fe200078e000d */
[----:B------:R1:W-:Y:S01]  /*14ef30*/  STL [R1+0x60ec], R13 ;  /* 0x0060ec0d01007387 */ /* 0x0003e20000100800 */
[----:B---3--:R-:W-:-:S03]  /*14ef40*/  IMAD.X R20, R20, 0x1, R0, P3 ;  /* 0x0000000114147824 */ /* 0x008fc600018e0600 */
[----:B------:R-:W-:Y:S01]  /*14ef50*/  STL [R1+0x6100], R11 ;  /* 0x0061000b01007387 */ /* 0x000fe20000100800 */
[----:B------:R-:W-:-:S03]  /*14ef60*/  IADD3.X R17, R17, R0, RZ, P2, !PT ;  /* 0x0000000011117210 */ /* 0x000fc600017fe4ff */
[----:B------:R2:W-:Y:S01]  /*14ef70*/  STL [R1+0x60f4], R20 ;  /* 0x0060f41401007387 */ /* 0x0005e20000100800 */
[----:B------:R-:W-:-:S03]  /*14ef80*/  IADD3 R7, P3, R7, R252, RZ ;  /* 0x000000fc07077210 */ /* 0x000fc60007f7e0ff */
[----:B-1----:R-:W3:Y:S04]  /*14ef90*/  LDL.LU R13, [R1+0x611c] ;  /* 0x00611c00010d7983 */ /* 0x002ee80000300800 */
[----:B------:R-:W-:Y:S04]  /*14efa0*/  STL [R1+0x6108], R7 ;  /* 0x0061080701007387 */ /* 0x000fe80000100800 */
[----:B------:R1:W-:Y:S04]  /*14efb0*/  STL [R1+0x60fc], R17 ;  /* 0x0060fc1101007387 */ /* 0x0003e80000100800 */
[----:B------:R-:W4:Y:S04]  /*14efc0*/  LDL.LU R10, [R1+0x6124] ;  /* 0x00612400010a7983 */ /* 0x000f280000300800 */
[----:B------:R2:W-:Y:S04]  /*14efd0*/  LDGSTS.E [R3+0x20400], desc[UR32][R4.64], P1 ;  /* 0x2040000004037fae */ /* 0x0005e80008921860 */
[----:B------:R-:W4:Y:S01]  /*14efe0*/  LDL.LU R19, [R1+0x62c8] ;  /* 0x0062c80001137983 */ /* 0x000f220000300800 */
[----:B--2---:R-:W-:Y:S01]  /*14eff0*/  MOV R4, R18 ;  /* 0x0000001200047202 */ /* 0x004fe20000000f00 */
[----:B------:R-:W-:-:S02]  /*14f000*/  IMAD.MOV.U32 R5, RZ, RZ, R20 ;  /* 0x000000ffff057224 */ /* 0x000fc400078e0014 */
[----:B------:R-:W2:Y:S01]  /*14f010*/  LDL.LU R20, [R1+0x62c4] ;  /* 0x0062c40001147983 */ /* 0x000ea20000300800 */
[----:B------:R-:W-:-:S03]  /*14f020*/  IMAD.X R16, R16, 0x1, R0, P3 ;  /* 0x0000000110107824 */ /* 0x000fc600018e0600 */
[----:B------:R1:W-:Y:S02]  /*14f030*/  LDGSTS.E [R3+0x20480], desc[UR32][R4.64], P1 ;  /* 0x2048000004037fae */ /* 0x0003e40008921860 */
[----:B-1----:R-:W-:Y:S01]  /*14f040*/  MOV R4, R11 ;  /* 0x0000000b00047202 */ /* 0x002fe20000000f00 */
[----:B------:R-:W-:Y:S01]  /*14f050*/  IMAD.MOV.U32 R5, RZ, RZ, R17 ;  /* 0x000000ffff057224 */ /* 0x000fe200078e0011 */
[----:B------:R-:W2:Y:S01]  /*14f060*/  LDL.LU R11, [R1+0x62d0] ;  /* 0x0062d000010b7983 */ /* 0x000ea20000300800 */
[----:B------:R-:W-:-:S03]  /*14f070*/  IADD3 R12, P2, R12, R252, RZ ;  /* 0x000000fc0c0c7210 */ /* 0x000fc60007f5e0ff */
[----:B------:R1:W-:Y:S04]  /*14f080*/  STL [R1+0x6104], R16 ;  /* 0x0061041001007387 */ /* 0x0003e80000100800 */
[----:B------:R1:W-:Y:S04]  /*14f090*/  LDGSTS.E [R3+0x20500], desc[UR32][R4.64], P1 ;  /* 0x2050000004037fae */ /* 0x0003e80008921860 */
[----:B------:R-:W2:Y:S01]  /*14f0a0*/  LDL.LU R17, [R1+0x62cc] ;  /* 0x0062cc0001117983 */ /* 0x000ea20000300800 */
[----:B------:R-:W-:-:S03]  /*14f0b0*/  IMAD.X R14, R14, 0x1, R0, P2 ;  /* 0x000000010e0e7824 */ /* 0x000fc600010e0600 */
[----:B------:R1:W-:Y:S02]  /*14f0c0*/  STL [R1+0x6110], R12 ;  /* 0x0061100c01007387 */ /* 0x0003e40000100800 */
[----:B-1----:R-:W-:Y:S01]  /*14f0d0*/  IMAD.MOV.U32 R4, RZ, RZ, R7 ;  /* 0x000000ffff047224 */ /* 0x002fe200078e0007 */
[----:B------:R-:W-:Y:S01]  /*14f0e0*/  MOV R5, R16 ;  /* 0x0000001000057202 */ /* 0x000fe20000000f00 */
[----:B------:R-:W2:Y:S04]  /*14f0f0*/  LDL.LU R7, [R1+0x62d8] ;  /* 0x0062d80001077983 */ /* 0x000ea80000300800 */
[----:B------:R-:W2:Y:S04]  /*14f100*/  LDL.LU R16, [R1+0x62e0] ;  /* 0x0062e00001107983 */ /* 0x000ea80000300800 */
        /* <DEDUP_REMOVED lines=26> */
[----:B----4-:R-:W-:-:S03]  /*14f2b0*/  IADD3.X R10, R10, R0, RZ, P3, !PT ;  /* 0x000000000a0a7210 */ /* 0x010fc60001ffe4ff */
        /* <DEDUP_REMOVED lines=13> */
[----:B------:R-:W-:-:S03]  /*14f390*/  IADD3 R11, P3, R11, R252, RZ ;  /* 0x000000fc0b0b7210 */ /* 0x000fc60007f7e0ff */
[----:B------:R-:W2:Y:S04]  /*14f3a0*/  LDL.LU R8, [R1+0x62f4] ;  /* 0x0062f40001087983 */ /* 0x000ea80000300800 */
[----:B------:R1:W-:Y:S04]  /*14f3b0*/  STL [R1+0x62d0], R11 ;  /* 0x0062d00b01007387 */ /* 0x0003e80000100800 */
[----:B------:R-:W2:Y:S04]  /*14f3c0*/  LDL.LU R18, [R1+0x6300] ;  /* 0x0063000001127983 */ /* 0x000ea80000300800 */
[----:B------:R3:W-:Y:S01]  /*14f3d0*/  LDGSTS.E [R3+0x20780], desc[UR32][R4.64], P1 ;  /* 0x2078000004037fae */ /* 0x0007e20008921860 */
[----:B------:R-:W-:-:S03]  /*14f3e0*/  IMAD.X R17, R17, 0x1, R0, P3 ;  /* 0x0000000111117824 */ /* 0x000fc600018e0600 */
[----:B----4-:R-:W4:Y:S04]  /*14f3f0*/  LDL.LU R10, [R1+0x6308] ;  /* 0x00630800010a7983 */ /* 0x010f280000300800 */
        /* <DEDUP_REMOVED lines=41> */
[----:B------:R1:W-:Y:S01]  /*14f690*/  LDGSTS.E [R3+0x22200], desc[UR32][R4.64], P2 ;  /* 0x2220000004037fae */ /* 0x0003e20009121860 */
[----:B------:R-:W-:-:S03]  /*14f6a0*/  IADD3 R18, P3, R18, R252, RZ ;  /* 0x000000fc12127210 */ /* 0x000fc60007f7e0ff */
[----:B------:R4:W-:Y:S01]  /*14f6b0*/  STL [R1+0x62ec], R13 ;  /* 0x0062ec0d01007387 */ /* 0x0009e20000100800 */
[----:B-1----:R-:W-:Y:S01]  /*14f6c0*/  MOV R4, R9 ;  /* 0x0000000900047202 */ /* 0x002fe20000000f00 */
[----:B------:R-:W-:Y:S01]  /*14f6d0*/  IMAD.MOV.U32 R5, RZ, RZ, R13 ;  /* 0x000000ffff057224 */ /* 0x000fe200078e000d */
[----:B----4-:R-:W-:Y:S01]  /*14f6e0*/  IADD3 R10, P1, R10, R252, RZ ;  /* 0x000000fc0a0a7210 */ /* 0x010fe20007f3e0ff */
[----:B------:R-:W4:Y:S01]  /*14f6f0*/  LDL.LU R13, [R1+0x6328] ;  /* 0x00632800010d7983 */ /* 0x000f220000300800 */
        /* <DEDUP_REMOVED lines=145> */
[----:B------:R-:W-:Y:S01]  /*150010*/  IMAD.X R21, R21, 0x1, R0, P3 ;  /* 0x0000000115157824 */ /* 0x000fe200018e0600 */
[----:B-1----:R-:W-:Y:S01]  /*150020*/  MOV R4, R9 ;  /* 0x0000000900047202 */ /* 0x002fe20000000f00 */
[----:B------:R-:W-:Y:S02]  /*150030*/  IMAD.MOV.U32 R5, RZ, RZ, R12 ;  /* 0x000000ffff057224 */ /* 0x000fe400078e000c */
[----:B------:R-:W3:Y:S04]  /*150040*/  LDL.LU R12, [R1+0x63d0] ;  /* 0x0063d000010c7983 */ /* 0x000ee80000300800 */
[----:B------:R-:W-:Y:S04]  /*150050*/  STL [R1+0x63a8], R19 ;  /* 0x0063a81301007387 */ /* 0x000fe80000100800 */
[----:B------:R1:W-:Y:S04]  /*150060*/  STL [R1+0x639c], R8 ;  /* 0x00639c0801007387 */ /* 0x0003e80000100800 */
[----:B------:R-:W3:Y:S04]  /*150070*/  LDL.LU R14, [R1+0x63cc] ;  /* 0x0063cc00010e7983 */ /* 0x000ee80000300800 */
[----:B------:R-:W-:Y:S04]  /*150080*/  STL [R1+0x63b0], R10 ;  /* 0x0063b00a01007387 */ /* 0x000fe80000100800 */
[----:B------:R1:W-:Y:S04]  /*150090*/  LDGSTS.E [R3+0x24280], desc[UR32][R4.64], P1 ;  /* 0x2428000004037fae */ /* 0x0003e80008921860 */
[----:B------:R-:W-:Y:S04]  /*1500a0*/  STL [R1+0x63a4], R21 ;  /* 0x0063a41501007387 */ /* 0x000fe80000100800 */
[----:B------:R-:W3:Y:S01]  /*1500b0*/  LDL.LU R15, [R1+0x63d4] ;  /* 0x0063d400010f7983 */ /* 0x000ee20000300800 */
[----:B-1----:R-:W-:-:S03]  /*1500c0*/  IMAD.MOV.U32 R5, RZ, RZ, R8 ;  /* 0x000000ffff057224 */ /* 0x002fc600078e0008 */
[----:B------:R-:W3:Y:S01]  /*1500d0*/  LDL.LU R8, [R1+0x63d8] ;  /* 0x0063d80001087983 */ /* 0x000ee20000300800 */
[----:B------:R-:W-:-:S03]  /*1500e0*/  MOV R4, R6 ;  /* 0x0000000600047202 */ /* 0x000fc60000000f00 */
[----:B------:R-:W3:Y:S04]  /*1500f0*/  LDL.LU R6, [R1+0x63e0] ;  /* 0x0063e00001067983 */ /* 0x000ee80000300800 */
        /* <DEDUP_REMOVED lines=32> */
[----:B------:R-:W-:Y:S04]  /*150300*/  STL [R1+0x63c4], R16 ;  /* 0x0063c41001007387 */ /* 0x000fe80000100800 */
        /* <DEDUP_REMOVED lines=9> */
[----:B------:R-:W-:-:S02]  /*1503a0*/  IADD3 R8, P3, R8, R252, RZ ;  /* 0x000000fc08087210 */ /* 0x000fc40007f7e0ff */
[----:B------:R-:W-:-:S03]  /*1503b0*/  IADD3 R6, P2, R6, R252, RZ ;  /* 0x000000fc06067210 */ /* 0x000fc60007f5e0ff */
[----:B------:R-:W-:Y:S01]  /*1503c0*/  IMAD.X R15, R15, 0x1, R0, P3 ;  /* 0x000000010f0f7824 */ /* 0x000fe200018e0600 */
[----:B------:R-:W-:Y:S01]  /*1503d0*/  STL [R1+0x63d8], R8 ;  /* 0x0063d80801007387 */ /* 0x000fe20000100800 */
[----:B------:R-:W-:-:S03]  /*1503e0*/  IADD3 R9, P3, R9, R252, RZ ;  /* 0x000000fc09097210 */ /* 0x000fc60007f7e0ff */
[----:B------:R1:W-:Y:S02]  /*1503f0*/  STL [R1+0x63cc], R14 ;  /* 0x0063cc0e01007387 */ /* 0x0003e40000100800 */
[----:B-1----:R-:W-:Y:S02]  /*150400*/  MOV R4, R12 ;  /* 0x0000000c00047202 */ /* 0x002fe40000000f00 */
[----:B------:R1:W-:Y:S01]  /*150410*/  STL [R1+0x63e0], R6 ;  /* 0x0063e00601007387 */ /* 0x0003e20000100800 */
[----:B------:R-:W-:-:S03]  /*150420*/  IMAD.MOV.U32 R5, RZ, RZ, R14 ;  /* 0x000000ffff057224 */ /* 0x000fc600078e000e */
[----:B------:R-:W-:Y:S04]  /*150430*/  STL [R1+0x63d4], R15 ;  /* 0x0063d40f01007387 */ /* 0x000fe80000100800 */
        /* <DEDUP_REMOVED lines=37> */
[-C--:B------:R-:W-:Y:S01]  /*150690*/  IADD3 R7, P1, R7, R252.reuse, RZ ;  /* 0x000000fc07077210 */ /* 0x080fe20007f3e0ff */
[----:B---3--:R-:W-:Y:S01]  /*1506a0*/  IMAD.MOV.U32 R5, RZ, RZ, R20 ;  /* 0x000000ffff057224 */ /* 0x008fe200078e0014 */
[----:B------:R-:W-:Y:S02]  /*1506b0*/  MOV R4, R19 ;  /* 0x0000001300047202 */ /* 0x000fe40000000f00 */
[----:B------:R-:W-:Y:S01]  /*1506c0*/  IADD3 R18, P3, R18, R252, RZ ;  /* 0x000000fc12127210 */ /* 0x000fe20007f7e0ff */
[----:B------:R-:W-:Y:S04]  /*1506d0*/  STL [R1+0x6400], R7 ;  /* 0x0064000701007387 */ /* 0x000fe80000100800 */
[----:B------:R3:W-:Y:S04]  /*1506e0*/  LDGSTS.E [R3+0x26000], desc[UR32][R4.64], P2 ;  /* 0x2600000004037fae */ /* 0x0007e80009121860 */
[----:B------:R-:W-:Y:S04]  /*1506f0*/  STL [R1+0x63f4], R17 ;  /* 0x0063f41101007387 */ /* 0x000fe80000100800 */
[----:B------:R-:W4:Y:S01]  /*150700*/  LDL.LU R19, [R1+0x6438] ;  /* 0x0064380001137983 */ /* 0x000f220000300800 */
[----:B---3--:R-:W-:Y:S01]  /*150710*/  MOV R4, R11 ;  /* 0x0000000b00047202 */ /* 0x008fe20000000f00 */
[----:B------:R-:W-:-:S02]  /*150720*/  IMAD.MOV.U32 R5, RZ, RZ, R17 ;  /* 0x000000ffff057224 */ /* 0x000fc400078e0011 */
[----:B------:R-:W-:Y:S04]  /*150730*/  STL [R1+0x6408], R18 ;  /* 0x0064081201007387 */ /* 0x000fe80000100800 */
[----:B------:R3:W-:Y:S01]  /*150740*/  LDGSTS.E [R3+0x26080], desc[UR32][R4.64], P2 ;  /* 0x2608000004037fae */ /* 0x0007e20009121860 */
[--C-:B------:R-:W-:Y:S02]  /*150750*/  IMAD.X R12, R12, 0x1, R0.reuse, P1 ;  /* 0x000000010c0c7824 */ /* 0x100fe400008e0600 */
[----:B------:R-:W-:-:S03]  /*150760*/  IMAD.X R22, R22, 0x1, R0, P3 ;  /* 0x0000000116167824 */ /* 0x000fc600018e0600 */
[----:B------:R1:W-:Y:S01]  /*150770*/  STL [R1+0x63fc], R12 ;  /* 0x0063fc0c01007387 */ /* 0x0003e20000100800 */
[----:B---3--:R-:W-:-:S03]  /*150780*/  IMAD.MOV.U32 R5, RZ, RZ, R12 ;  /* 0x000000ffff057224 */ /* 0x008fc600078e000c */
[----:B-1----:R-:W3:Y:S01]  /*150790*/  LDL.LU R11, [R1+0x6440] ;  /* 0x00644000010b7983 */ /* 0x002ee20000300800 */
[----:B------:R-:W-:-:S03]  /*1507a0*/  IADD3 R14, P1, R14, R252, RZ ;  /* 0x000000fc0e0e7210 */ /* 0x000fc60007f3e0ff */
[----:B------:R-:W3:Y:S01]  /*1507b0*/  LDL.LU R12, [R1+0x642c] ;  /* 0x00642c00010c7983 */ /* 0x000ee20000300800 */
[----:B------:R-:W-:-:S03]  /*1507c0*/  MOV R4, R7 ;  /* 0x0000000700047202 */ /* 0x000fc60000000f00 */
[----:B------:R1:W-:Y:S04]  /*1507d0*/  STL [R1+0x6410], R14 ;  /* 0x0064100e01007387 */ /* 0x0003e80000100800 */
        /* <DEDUP_REMOVED lines=11> */
[----:B------:R1:W-:Y:S01]  /*150890*/  STL [R1+0x6418], R8 ;  /* 0x0064180801007387 */ /* 0x0003e20000100800 */
        /* <DEDUP_REMOVED lines=11> */
[----:B------:R-:W-:Y:S02]  /*150950*/  IMAD.MOV.U32 R5, RZ, RZ, R13 ;  /* 0x000000ffff057224 */ /* 0x000fe400078e000d */
[----:B------:R-:W2:Y:S01]  /*150960*/  LDL.LU R8, [R1+0x6450] ;  /* 0x0064500001087983 */ /* 0x000ea20000300800 */
[----:B----4-:R-:W-:-:S03]  /*150970*/  IADD3 R10, P1, R10, R252, RZ ;  /* 0x000000fc0a0a7210 */ /* 0x010fc60007f3e0ff */
[----:B------:R-:W-:Y:S01]  /*150980*/  STL [R1+0x6428], R15 ;  /* 0x0064280f01007387 */ /* 0x000fe20000100800 */
[----:B------:R-:W-:-:S03]  /*150990*/  IMAD.X R21, R21, 0x1, R0, P3 ;  /* 0x0000000115157824 */ /* 0x000fc600018e0600 */
[----:B------:R1:W-:Y:S04]  /*1509a0*/  STL [R1+0x641c], R9 ;  /* 0x00641c0901007387 */ /* 0x0003e80000100800 */
[----:B------:R-:W4:Y:S04]  /*1509b0*/  LDL.LU R13, [R1+0x644c] ;  /* 0x00644c00010d7983 */ /* 0x000f280000300800 */
[----:B------:R3:W-:Y:S04]  /*1509c0*/  STL [R1+0x6430], R10 ;  /* 0x0064300a01007387 */ /* 0x0007e80000100800 */
[----:B------:R1:W-:Y:S04]  /*1509d0*/  LDGSTS.E [R3+0x26280], desc[UR32][R4.64], P2 ;  /* 0x2628000004037fae */ /* 0x0003e80009121860 */
[----:B------:R-:W-:Y:S01]  /*1509e0*/  STL [R1+0x6424], R21 ;  /* 0x0064241501007387 */ /* 0x000fe20000100800 */
[----:B------:R-:W-:-:S03]  /*1509f0*/  IADD3 R19, P3, R19, R252, RZ ;  /* 0x000000fc13137210 */ /* 0x000fc60007f7e0ff */
[----:B------:R-:W4:Y:S01]  /*150a00*/  LDL.LU R18, [R1+0x6454] ;  /* 0x0064540001127983 */ /* 0x000f220000300800 */
[----:B-1----:R-:W-:Y:S01]  /*150a10*/  MOV R4, R6 ;  /* 0x0000000600047202 */ /* 0x002fe20000000f00 */
[----:B------:R-:W-:Y:S02]  /*150a20*/  IMAD.MOV.U32 R5, RZ, RZ, R9 ;  /* 0x000000ffff057224 */ /* 0x000fe400078e0009 */
[----:B------:R-:W4:Y:S04]  /*150a30*/  LDL.LU R16, [R1+0x6458] ;  /* 0x0064580001107983 */ /* 0x000f280000300800 */
[----:B------:R-:W4:Y:S04]  /*150a40*/  LDL.LU R9, [R1+0x6460] ;  /* 0x0064600001097983 */ /* 0x000f280000300800 */
[----:B------:R1:W-:Y:S04]  /*150a50*/  LDGSTS.E [R3+0x26300], desc[UR32][R4.64], P2 ;  /* 0x2630000004037fae */ /* 0x0003e80009121860 */
[----:B------:R-:W4:Y:S04]  /*150a60*/  LDL.LU R6, [R1+0x6468] ;  /* 0x0064680001067983 */ /* 0x000f280000300800 */
[----:B------:R-:W-:Y:S01]  /*150a70*/  STL [R1+0x6438], R19 ;  /* 0x0064381301007387 */ /* 0x000fe20000100800 */
[----:B-1----:R-:W-:Y:S01]  /*150a80*/  MOV R4, R15 ;  /* 0x0000000f00047202 */ /* 0x002fe20000000f00 */
[----:B------:R-:W-:-:S02]  /*150a90*/  IMAD.MOV.U32 R5, RZ, RZ, R21 ;  /* 0x000000ffff057224 */ /* 0x000fc400078e0015 */
[--C-:B---3--:R-:W-:Y:S01]  /*150aa0*/  IMAD.X R12, R12, 0x1, R0.reuse, P1 ;  /* 0x000000010c0c7824 */ /* 0x108fe200008e0600 */
[----:B------:R-:W-:Y:S02]  /*150ab0*/  IADD3 R11, P1, R11, R252, RZ ;  /* 0x000000fc0b0b7210 */ /* 0x000fe40007f3e0ff */
[----:B------:R1:W-:Y:S04]  /*150ac0*/  LDGSTS.E [R3+0x26380], desc[UR32][R4.64], P2 ;  /* 0x2638000004037fae */ /* 0x0003e80009121860 */
[----:B------:R3:W-:Y:S01]  /*150ad0*/  STL [R1+0x642c], R12 ;  /* 0x00642c0c01007387 */ /* 0x0007e20000100800 */
[----:B------:R-:W-:-:S03]  /*150ae0*/  IMAD.X R20, R20, 0x1, R0, P3 ;  /* 0x0000000114147824 */ /* 0x000fc600018e0600 */
[----:B------:R-:W-:Y:S01]  /*150af0*/  STL [R1+0x6440], R11 ;  /* 0x0064400b01007387 */ /* 0x000fe20000100800 */
[----:B-1----:R-:W-:Y:S01]  /*150b00*/  IMAD.MOV.U32 R4, RZ, RZ, R10 ;  /* 0x000000ffff047224 */ /* 0x002fe200078e000a */
[----:B------:R-:W-:Y:S02]  /*150b10*/  IADD3.X R17, R17, R0, RZ, P1, !PT ;  /* 0x0000000011117210 */ /* 0x000fe40000ffe4ff */
[----:B------:R-:W-:Y:S01]  /*150b20*/  STL [R1+0x6434], R20 ;  /* 0x0064341401007387 */ /* 0x000fe20000100800 */
[----:B------:R-:W-:Y:S01]  /*150b30*/  IADD3 R7, P3, R7, R252, RZ ;  /* 0x000000fc07077210 */ /* 0x000fe20007f7e0ff */
[----:B------:R-:W-:Y:S02]  /*150b40*/  IMAD.MOV.U32 R5, RZ, RZ, R12 ;  /* 0x000000ffff057224 */ /* 0x000fe400078e000c */
[----:B------:R-:W4:Y:S04]  /*150b50*/  LDL.LU R10, [R1+0x645c] ;  /* 0x00645c00010a7983 */ /* 0x000f280000300800 */
[----:B------:R-:W-:Y:S04]  /*150b60*/  STL [R1+0x6448], R7 ;  /* 0x0064480701007387 */ /* 0x000fe80000100800 */
[----:B------:R1:W-:Y:S04]  /*150b70*/  STL [R1+0x643c], R17 ;  /* 0x00643c1101007387 */ /* 0x0003e80000100800 */
[----:B---3--:R-:W3:Y:S04]  /*150b80*/  LDL.LU R12, [R1+0x6464] ;  /* 0x00646400010c7983 */ /* 0x008ee80000300800 */
[----:B------:R1:W-:Y:S04]  /*150b90*/  LDGSTS.E [R3+0x26400], desc[UR32][R4.64], P2 ;  /* 0x2640000004037fae */ /* 0x0003e80009121860 */
[----:B------:R-:W3:Y:S01]  /*150ba0*/  LDL.LU R15, [R1+0x6470] ;  /* 0x00647000010f7983 */ /* 0x000ee20000300800 */
[----:B-1----:R-:W-:Y:S01]  /*150bb0*/  MOV R4, R19 ;  /* 0x0000001300047202 */ /* 0x002fe20000000f00 */
[----:B------:R-:W-:-:S05]  /*150bc0*/  IMAD.MOV.U32 R5, RZ, RZ, R20 ;  /* 0x000000ffff057224 */ /* 0x000fca00078e0014 */
[----:B------:R1:W-:Y:S02]  /*150bd0*/  LDGSTS.E [R3+0x26480], desc[UR32][R4.64], P2 ;  /* 0x2648000004037fae */ /* 0x0003e40009121860 */
[----:B-1----:R-:W-:Y:S01]  /*150be0*/  IMAD.MOV.U32 R5, RZ, RZ, R17 ;  /* 0x000000ffff057224 */ /* 0x002fe200078e0011 */
[----:B------:R-:W-:Y:S01]  /*150bf0*/  MOV R4, R11 ;  /* 0x0000000b00047202 */ /* 0x000fe20000000f00 */
[----:B------:R-:W3:Y:S04]  /*150c00*/  LDL.LU R17, [R1+0x646c] ;  /* 0x00646c0001117983 */ /* 0x000ee80000300800 */
[----:B------:R-:W3:Y:S04]  /*150c10*/  LDL.LU R11, [R1+0x6478] ;  /* 0x00647800010b7983 */ /* 0x000ee80000300800 */
[----:B------:R1:W-:Y:S02]  /*150c20*/  LDGSTS.E [R3+0x26500], desc[UR32][R4.64], P2 ;  /* 0x2650000004037fae */ /* 0x0003e40009121860 */
[----:B-1----:R-:W-:-:S02]  /*150c30*/  IMAD.MOV.U32 R4, RZ, RZ, R7 ;  /* 0x000000ffff047224 */ /* 0x002fc400078e0007 */
[----:B--2---:R-:W-:-:S05]  /*150c40*/  IMAD.X R14, R14, 0x1, R0, P3 ;  /* 0x000000010e0e7824 */ /* 0x004fca00018e0600 */
[----:B------:R1:W-:Y:S01]  /*150c50*/  STL [R1+0x6444], R14 ;  /* 0x0064440e01007387 */ /* 0x0003e20000100800 */
[----:B------:R-:W-:-:S05]  /*150c60*/  MOV R5, R14 ;  /* 0x0000000e00057202 */ /* 0x000fca0000000f00 */
[----:B------:R2:W-:Y:S04]  /*150c70*/  LDGSTS.E [R3+0x26580], desc[UR32][R4.64], P2 ;  /* 0x2658000004037fae */ /* 0x0005e80009121860 */
[----:B-1----:R-:W3:Y:S01]  /*150c80*/  LDL.LU R14, [R1+0x6474] ;  /* 0x00647400010e7983 */ /* 0x002ee20000300800 */
[----:B------:R-:W-:-:S05]  /*150c90*/  IADD3 R8, P1, R8, R252, RZ ;  /* 0x000000fc08087210 */ /* 0x000fca0007f3e0ff */
[----:B------:R-:W-:Y:S04]  /*150ca0*/  STL [R1+0x6450], R8 ;  /* 0x0064500801007387 */ /* 0x000fe80000100800 */
[----:B------:R-:W3:Y:S01]  /*150cb0*/  LDL.LU R7, [R1+0x6480] ;  /* 0x0064800001077983 */ /* 0x000ee20000300800 */
[----:B----4-:R-:W-:-:S03]  /*150cc0*/  IMAD.X R13, R13, 0x1, R0, P1 ;  /* 0x000000010d0d7824 */ /* 0x010fc600008e0600 */
[----:B------:R-:W4:Y:S01]  /*150cd0*/  LDL.LU R20, [R1+0x6488] ;  /* 0x0064880001147983 */ /* 0x000f220000300800 */
[----:B--2---:R-:W-:Y:S01]  /*150ce0*/  MOV R4, R8 ;  /* 0x0000000800047202 */ /* 0x004fe20000000f00 */
[----:B------:R-:W-:-:S05]  /*150cf0*/  IMAD.MOV.U32 R5, RZ, RZ, R13 ;  /* 0x000000ffff057224 */ /* 0x000fca00078e000d */
[----:B------:R1:W-:Y:S01]  /*150d00*/  LDGSTS.E [R3+0x26600], desc[UR32][R4.64], P2 ;  /* 0x2660000004037fae */ /* 0x0003e20009121860 */
[-C--:B------:R-:W-:Y:S02]  /*150d10*/  IADD3 R16, P3, R16, R252.reuse, RZ ;  /* 0x000000fc10107210 */ /* 0x080fe40007f7e0ff */
[----:B------:R-:W-:-:S03]  /*150d20*/  IADD3 R9, P1, R9, R252, RZ ;  /* 0x000000fc09097210 */ /* 0x000fc60007f3e0ff */
[----:B------:R-:W-:Y:S01]  /*150d30*/  IMAD.X R18, R18, 0x1, R0, P3 ;  /* 0x0000000112127824 */ /* 0x000fe200018e0600 */
[----:B------:R-:W-:Y:S04]  /*150d40*/  STL [R1+0x6458], R16 ;  /* 0x0064581001007387 */ /* 0x000fe80000100800 */
[----:B------:R2:W-:Y:S01]  /*150d50*/  STL [R1+0x644c], R13 ;  /* 0x00644c0d01007387 */ /* 0x0005e20000100800 */
[----:B------:R-:W-:-:S03]  /*150d60*/  IADD3 R6, P3, R6, R252, RZ ;  /* 0x000000fc06067210 */ /* 0x000fc60007f7e0ff */
[----:B------:R3:W-:Y:S04]  /*150d70*/  STL [R1+0x6460], R9 ;  /* 0x0064600901007387 */ /* 0x0007e80000100800 */
[----:B------:R-:W-:Y:S04]  /*150d80*/  STL [R1+0x6454], R18 ;  /* 0x0064541201007387 */ /* 0x000fe80000100800 */
[----:B--2---:R-:W2:Y:S01]  /*150d90*/  LDL.LU R13, [R1+0x647c] ;  /* 0x00647c00010d7983 */ /* 0x004ea20000300800 */
[----:B-1----:R-:W-:Y:S02]  /*150da0*/  IMAD.MOV.U32 R4, RZ, RZ, R16 ;  /* 0x000000ffff047224 */ /* 0x002fe400078e0010 */
[----:B------:R-:W-:Y:S01]  /*150db0*/  IMAD.MOV.U32 R5, RZ, RZ, R18 ;  /* 0x000000ffff057224 */ /* 0x000fe200078e0012 */
[----:B------:R-:W2:Y:S04]  /*150dc0*/  LDL.LU R22, [R1+0x6484] ;  /* 0x0064840001167983 */ /* 0x000ea80000300800 */
[----:B------:R-:W-:Y:S04]  /*150dd0*/  STL [R1+0x6468], R6 ;  /* 0x0064680601007387 */ /* 0x000fe80000100800 */
[----:B------:R-:W2:Y:S04]  /*150de0*/  LDL.LU R8, [R1+0x6490] ;  /* 0x0064900001087983 */ /* 0x000ea80000300800 */
[----:B------:R1:W-:Y:S01]  /*150df0*/  LDGSTS.E [R3+0x26680], desc[UR32][R4.64], P2 ;  /* 0x2668000004037fae */ /* 0x0003e20009121860 */
[----:B------:R-:W-:Y:S01]  /*150e00*/  IMAD.X R10, R10, 0x1, R0, P1 ;  /* 0x000000010a0a7824 */ /* 0x000fe200008e0600 */
[----:B-1----:R-:W-:-:S04]  /*150e10*/  MOV R4, R9 ;  /* 0x0000000900047202 */ /* 0x002fc80000000f00 */
[----:B------:R1:W-:Y:S01]  /*150e20*/  STL [R1+0x645c], R10 ;  /* 0x00645c0a01007387 */ /* 0x0003e20000100800 */
[----:B---3--:R-:W-:Y:S01]  /*150e30*/  IADD3.X R12, R12, R0, RZ, P3, !PT ;  /* 0x000000000c0c7210 */ /* 0x008fe20001ffe4ff */
[----:B------:R-:W-:-:S04]  /*150e40*/  IMAD.MOV.U32 R5, RZ, RZ, R10 ;  /* 0x000000ffff057224 */ /* 0x000fc800078e000a */
[----:B------:R3:W-:Y:S01]  /*150e50*/  STL [R1+0x6464], R12 ;  /* 0x0064640c01007387 */ /* 0x0007e20000100800 */
[----:B------:R-:W-:-:S03]  /*150e60*/  IADD3 R15, P3, R15, R252, RZ ;  /* 0x000000fc0f0f7210 */ /* 0x000fc60007f7e0ff */
[----:B------:R-:W2:Y:S04]  /*150e70*/  LDL.LU R16, [R1+0x6498] ;  /* 0x0064980001107983 */ /* 0x000ea80000300800 */
[----:B------:R4:W-:Y:S04]  /*150e80*/  STL [R1+0x6470], R15 ;  /* 0x0064700f01007387 */ /* 0x0009e80000100800 */
[----:B------:R-:W2:Y:S04]  /*150e90*/  LDL.LU R9, [R1+0x648c] ;  /* 0x00648c0001097983 */ /* 0x000ea80000300800 */
[----:B-1----:R-:W2:Y:S04]  /*150ea0*/  LDL.LU R10, [R1+0x64a0] ;  /* 0x0064a000010a7983 */ /* 0x002ea80000300800 */
[----:B------:R1:W-:Y:S04]  /*150eb0*/  LDGSTS.E [R3+0x26700], desc[UR32][R4.64], P2 ;  /* 0x2670000004037fae */ /* 0x0003e80009121860 */
[----:B------:R-:W2:Y:S01]  /*150ec0*/  LDL.LU R19, [R1+0x6494] ;  /* 0x0064940001137983 */ /* 0x000ea20000300800 */
[----:B------:R-:W-:Y:S01]  /*150ed0*/  IMAD.X R17, R17, 0x1, R0, P3 ;  /* 0x0000000111117824 */ /* 0x000fe200018e0600 */
[----:B------:R-:W-:Y:S01]  /*150ee0*/  IADD3 R11, P3, R11, R252, RZ ;  /* 0x000000fc0b0b7210 */ /* 0x000fe20007f7e0ff */
[----:B-1----:R-:W-:-:S03]  /*150ef0*/  IMAD.MOV.U32 R5, RZ, RZ, R12 ;  /* 0x000000ffff057224 */ /* 0x002fc600078e000c */
[----:B------:R-:W-:Y:S04]  /*150f00*/  STL [R1+0x646c], R17 ;  /* 0x00646c1101007387 */ /* 0x000fe80000100800 */
[----:B---3--:R-:W3:Y:S04]  /*150f10*/  LDL.LU R12, [R1+0x649c] ;  /* 0x00649c00010c7983 */ /* 0x008ee80000300800 */
[----:B------:R1:W-:Y:S01]  /*150f20*/  STL [R1+0x6478], R11 ;  /* 0x0064780b01007387 */ /* 0x0003e20000100800 */
[----:B------:R-:W-:-:S03]  /*150f30*/  MOV R4, R6 ;  /* 0x0000000600047202 */ /* 0x000fc60000000f00 */
        /* <DEDUP_REMOVED lines=12> */
[----:B------:R-:W-:-:S04]  /*151000*/  IMAD.X R14, R14, 0x1, R0, P3 ;  /* 0x000000010e0e7824 */ /* 0x000fc800018e0600 */
[----:B------:R-:W-:-:S05]  /*151010*/  IMAD.MOV.U32 R5, RZ, RZ, R14 ;  /* 0x000000ffff057224 */ /* 0x000fca00078e000e */
[----:B------:R1:W-:Y:S01]  /*151020*/  LDGSTS.E [R3+0x28080], desc[UR32][R4.64], P1 ;  /* 0x2808000004037fae */ /* 0x0003e20008921860 */
[-C--:B------:R-:W-:Y:S02]  /*151030*/  IADD3 R7, P2, R7, R252.reuse, RZ ;  /* 0x000000fc07077210 */ /* 0x080fe40007f5e0ff */
[----:B----4-:R-:W-:Y:S02]  /*151040*/  IADD3 R20, P3, R20, R252, RZ ;  /* 0x000000fc14147210 */ /* 0x010fe40007f7e0ff */
[----:B-1----:R-:W-:Y:S01]  /*151050*/  MOV R4, R7 ;  /* 0x0000000700047202 */ /* 0x002fe20000000f00 */
[----:B------:R-:W-:Y:S04]  /*151060*/  STL [R1+0x6480], R7 ;  /* 0x0064800701007387 */ /* 0x000fe80000100800 */
[----:B------:R1:W-:Y:S04]  /*151070*/  STL [R1+0x6474], R14 ;  /* 0x0064740e01007387 */ /* 0x0003e80000100800 */
[----:B------:R-:W4:Y:S04]  /*151080*/  LDL.LU R15, [R1+0x64b8] ;  /* 0x0064b800010f7983 */ /* 0x000f280000300800 */
[----:B------:R-:W-:Y:S01]  /*151090*/  STL [R1+0x6488], R20 ;  /* 0x0064881401007387 */ /* 0x000fe20000100800 */
[----:B--2---:R-:W-:-:S04]  /*1510a0*/  IMAD.X R13, R13, 0x1, R0, P2 ;  /* 0x000000010d0d7824 */ /* 0x004fc800010e0600 */
[----:B------:R-:W-:Y:S02]  /*1510b0*/  IMAD.MOV.U32 R5, RZ, RZ, R13 ;  /* 0x000000ffff057224 */ /* 0x000fe400078e000d */
[----:B------:R-:W-:Y:S01]  /*1510c0*/  IMAD.X R22, R22, 0x1, R0, P3 ;  /* 0x0000000116167824 */ /* 0x000fe200018e0600 */
[----:B------:R2:W-:Y:S04]  /*1510d0*/  STL [R1+0x647c], R13 ;  /* 0x00647c0d01007387 */ /* 0x0005e80000100800 */
[----:B------:R1:W-:Y:S01]  /*1510e0*/  LDGSTS.E [R3+0x28100], desc[UR32][R4.64], P1 ;  /* 0x2810000004037fae */ /* 0x0003e20008921860 */
[----:B------:R-:W-:-:S03]  /*1510f0*/  IADD3 R8, P2, R8, R252, RZ ;  /* 0x000000fc08087210 */ /* 0x000fc60007f5e0ff */
[----:B------:R-:W4:Y:S04]  /*151100*/  LDL.LU R11, [R1+0x64c0] ;  /* 0x0064c000010b7983 */ /* 0x000f280000300800 */
[----:B-1----:R-:W4:Y:S01]  /*151110*/  LDL.LU R14, [R1+0x64ac] ;  /* 0x0064ac00010e7983 */ /* 0x002f220000300800 */
[----:B------:R-:W-:Y:S01]  /*151120*/  MOV R4, R20 ;  /* 0x0000001400047202 */ /* 0x000fe20000000f00 */
[----:B------:R-:W-:Y:S02]  /*151130*/  IMAD.MOV.U32 R5, RZ, RZ, R22 ;  /* 0x000000ffff057224 */ /* 0x000fe400078e0016 */
[----:B------:R1:W-:Y:S04]  /*151140*/  STL [R1+0x6490], R8 ;  /* 0x0064900801007387 */ /* 0x0003e80000100800 */
[----:B------:R-:W-:Y:S04]  /*151150*/  STL [R1+0x6484], R22 ;  /* 0x0064841601007387 */ /* 0x000fe80000100800 */
[----:B------:R1:W-:Y:S04]  /*151160*/  LDGSTS.E [R3+0x28180], desc[UR32][R4.64], P1 ;  /* 0x2818000004037fae */ /* 0x0003e80008921860 */
[----:B------:R-:W4:Y:S04]  /*151170*/  LDL.LU R17, [R1+0x64b4] ;  /* 0x0064b40001117983 */ /* 0x000f280000300800 */
[----:B--2---:R-:W2:Y:S01]  /*151180*/  LDL.LU R13, [R1+0x64bc] ;  /* 0x0064bc00010d7983 */ /* 0x004ea20000300800 */
[----:B------:R-:W-:-:S03]  /*151190*/  IADD3 R16, P3, R16, R252, RZ ;  /* 0x000000fc10107210 */ /* 0x000fc60007f7e0ff */
[----:B------:R-:W2:Y:S01]  /*1511a0*/  LDL.LU R7, [R1+0x64c8] ;  /* 0x0064c80001077983 */ /* 0x000ea20000300800 */
[----:B-1----:R-:W-:Y:S01]  /*1511b0*/  MOV R4, R8 ;  /* 0x0000000800047202 */ /* 0x002fe20000000f00 */
[----:B------:R-:W-:-:S04]  /*1511c0*/  IMAD.X R9, R9, 0x1, R0, P2 ;  /* 0x0000000109097824 */ /* 0x000fc800010e0600 */
[----:B------:R-:W-:Y:S01]  /*1511d0*/  IMAD.MOV.U32 R5, RZ, RZ, R9 ;  /* 0x000000ffff057224 */ /* 0x000fe200078e0009 */
[----:B------:R-:W-:Y:S01]  /*1511e0*/  IADD3 R10, P2, R10, R252, RZ ;  /* 0x000000fc0a0a7210 */ /* 0x000fe20007f5e0ff */
[----:B------:R-:W-:Y:S04]  /*1511f0*/  STL [R1+0x6498], R16 ;  /* 0x0064981001007387 */ /* 0x000fe80000100800 */
[----:B------:R1:W-:Y:S01]  /*151200*/  LDGSTS.E [R3+0x28200], desc[UR32][R4.64], P1 ;  /* 0x2820000004037fae */ /* 0x0003e20008921860 */
[----:B------:R-:W-:-:S03]  /*151210*/  IMAD.X R19, R19, 0x1, R0, P3 ;  /* 0x0000000113137824 */ /* 0x000fc600018e0600 */
[----:B------:R3:W-:Y:S04]  /*151220*/  STL [R1+0x648c], R9 ;  /* 0x00648c0901007387 */ /* 0x0007e80000100800 */
[----:B------:R-:W2:Y:S01]  /*151230*/  LDL.LU R8, [R1+0x64c4] ;  /* 0x0064c40001087983 */ /* 0x000ea20000300800 */
[----:B-1----:R-:W-:Y:S01]  /*151240*/  MOV R4, R16 ;  /* 0x0000001000047202 */ /* 0x002fe20000000f00 */
[----:B------:R-:W-:Y:S02]  /*151250*/  IMAD.MOV.U32 R5, RZ, RZ, R19 ;  /* 0x000000ffff057224 */ /* 0x000fe400078e0013 */
[----:B------:R1:W-:Y:S01]  /*151260*/  STL [R1+0x64a0], R10 ;  /* 0x0064a00a01007387 */ /* 0x0003e20000100800 */
[----:B---3--:R-:W-:-:S03]  /*151270*/  IMAD.X R12, R12, 0x1, R0, P2 ;  /* 0x000000010c0c7824 */ /* 0x008fc600010e0600 */
[----:B------:R3:W-:Y:S04]  /*151280*/  STL [R1+0x6494], R19 ;  /* 0x0064941301007387 */ /* 0x0007e80000100800 */
[----:B------:R-:W2:Y:S01]  /*151290*/  LDL.LU R9, [R1+0x64d0] ;  /* 0x0064d00001097983 */ /* 0x000ea20000300800 */
[----:B------:R-:W-:-:S03]  /*1512a0*/  IADD3 R18, P3, R18, R252, RZ ;  /* 0x000000fc12127210 */ /* 0x000fc60007f7e0ff */
[----:B------:R1:W-:Y:S01]  /*1512b0*/  LDGSTS.E [R3+0x28280], desc[UR32][R4.64], P1 ;  /* 0x2828000004037fae */ /* 0x0003e20008921860 */
[----:B------:R-:W-:-:S03]  /*1512c0*/  IADD3 R6, P2, R6, R252, RZ ;  /* 0x000000fc06067210 */ /* 0x000fc60007f5e0ff */
[----:B------:R-:W-:Y:S01]  /*1512d0*/  STL [R1+0x64a8], R18 ;  /* 0x0064a81201007387 */ /* 0x000fe20000100800 */
[----:B------:R-:W-:-:S03]  /*1512e0*/  IMAD.X R21, R21, 0x1, R0, P3 ;  /* 0x0000000115157824 */ /* 0x000fc600018e0600 */
[----:B------:R3:W-:Y:S01]  /*1512f0*/  STL [R1+0x649c], R12 ;  /* 0x00649c0c01007387 */ /* 0x0007e20000100800 */
[----:B-1----:R-:W-:-:S03]  /*151300*/  MOV R4, R10 ;  /* 0x0000000a00047202 */ /* 0x002fc60000000f00 */
[----:B------:R-:W2:Y:S04]  /*151310*/  LDL.LU R10, [R1+0x64cc] ;  /* 0x0064cc00010a7983 */ /* 0x000ea80000300800 */
[----:B------:R-:W-:Y:S04]  /*151320*/  STL [R1+0x64b0], R6 ;  /* 0x0064b00601007387 */ /* 0x000fe80000100800 */
[----:B------:R-:W-:Y:S04]  /*151330*/  STL [R1+0x64a4], R21 ;  /* 0x0064a41501007387 */ /* 0x000fe80000100800 */
[----:B---3--:R-:W3:Y:S01]  /*151340*/  LDL.LU R19, [R1+0x64d4] ;  /* 0x0064d40001137983 */ /* 0x008ee20000300800 */
[----:B------:R-:W-:-:S03]  /*151350*/  IMAD.MOV.U32 R5, RZ, RZ, R12 ;  /* 0x000000ffff057224 */ /* 0x000fc600078e000c */
[----:B------:R-:W3:Y:S04]  /*151360*/  LDL.LU R16, [R1+0x64d8] ;  /* 0x0064d80001107983 */ /* 0x000ee80000300800 */
[----:B------:R-:W3:Y:S04]  /*151370*/  LDL.LU R12, [R1+0x64e0] ;  /* 0x0064e000010c7983 */ /* 0x000ee80000300800 */
[----:B------:R-:W3:Y:S04]  /*151380*/  LDL.LU R20, [R1+0x64e8] ;  /* 0x0064e80001147983 */ /* 0x000ee80000300800 */
[----:B------:R1:W-:Y:S02]  /*151390*/  LDGSTS.E [R3+0x28300], desc[UR32][R4.64], P1 ;  /* 0x2830000004037fae */ /* 0x0003e40008921860 */
[----:B-1----:R-:W-:Y:S01]  /*1513a0*/  MOV R4, R18 ;  /* 0x0000001200047202 */ /* 0x002fe20000000f00 */
[----:B------:R-:W-:-:S05]  /*1513b0*/  IMAD.MOV.U32 R5, RZ, RZ, R21 ;  /* 0x000000ffff057224 */ /* 0x000fca00078e0015 */
[----:B------:R1:W-:Y:S02]  /*1513c0*/  LDGSTS.E [R3+0x28380], desc[UR32][R4.64], P1 ;  /* 0x2838000004037fae */ /* 0x0003e40008921860 */
[----:B-1----:R-:W-:Y:S01]  /*1513d0*/  IMAD.MOV.U32 R4, RZ, RZ, R6 ;  /* 0x000000ffff047224 */ /* 0x002fe200078e0006 */
[----:B----4-:R-:W-:-:S05]  /*1513e0*/  IADD3 R15, P3, R15, R252, RZ ;  /* 0x000000fc0f0f7210 */ /* 0x010fca0007f7e0ff */
[----:B------:R-:W-:Y:S01]  /*1513f0*/  STL [R1+0x64b8], R15 ;  /* 0x0064b80f01007387 */ /* 0x000fe20000100800 */
[----:B------:R-:W-:Y:S01]  /*151400*/  IMAD.X R14, R14, 0x1, R0, P2 ;  /* 0x000000010e0e7824 */ /* 0x000fe200010e0600 */
[----:B------:R-:W-:-:S03]  /*151410*/  IADD3 R11, P2, R11, R252, RZ ;  /* 0x000000fc0b0b7210 */ /* 0x000fc60007f5e0ff */
[----:B------:R-:W-:Y:S01]  /*151420*/  IMAD.MOV.U32 R5, RZ, RZ, R14 ;  /* 0x000000ffff057224 */ /* 0x000fe200078e000e */
[----:B------:R1:W-:Y:S04]  /*151430*/  STL [R1+0x64ac], R14 ;  /* 0x0064ac0e01007387 */ /* 0x0003e80000100800 */
[----:B------:R4:W-:Y:S04]  /*151440*/  STL [R1+0x64c0], R11 ;  /* 0x0064c00b01007387 */ /* 0x0009e80000100800 */
[----:B------:R1:W-:Y:S01]  /*151450*/  LDGSTS.E [R3+0x28400], desc[UR32][R4.64], P1 ;  /* 0x2840000004037fae */ /* 0x0003e20008921860 */
[----:B------:R-:W-:Y:S01]  /*151460*/  IMAD.X R17, R17, 0x1, R0, P3 ;  /* 0x0000000111117824 */ /* 0x000fe200018e0600 */
[----:B--2---:R-:W-:-:S04]  /*151470*/  IADD3.X R13, R13, R0, RZ, P2, !PT ;  /* 0x000000000d0d7210 */ /* 0x004fc800017fe4ff */
[----:B------:R2:W-:Y:S01]  /*151480*/  STL [R1+0x64b4], R17 ;  /* 0x0064b41101007387 */ /* 0x0005e20000100800 */
[----:B-1----:R-:W-:Y:S02]  /*151490*/  MOV R4, R15 ;  /* 0x0000000f00047202 */ /* 0x002fe40000000f00 */
[----:B------:R-:W-:Y:S01]  /*1514a0*/  IADD3 R7, P3, R7, R252, RZ ;  /* 0x000000fc07077210 */ /* 0x000fe20007f7e0ff */
[----:B------:R-:W3:Y:S01]  /*1514b0*/  LDL.LU R14, [R1+0x64dc] ;  /* 0x0064dc00010e7983 */ /* 0x000ee20000300800 */
[----:B------:R-:W-:-:S03]  /*1514c0*/  IMAD.MOV.U32 R5, RZ, RZ, R17 ;  /* 0x000000ffff057224 */ /* 0x000fc600078e0011 */
[----:B------:R1:W-:Y:S04]  /*1514d0*/  STL [R1+0x64c8], R7 ;  /* 0x0064c80701007387 */ /* 0x0003e80000100800 */
[----:B------:R1:W-:Y:S04]  /*1514e0*/  STL [R1+0x64bc], R13 ;  /* 0x0064bc0d01007387 */ /* 0x0003e80000100800 */
[----:B------:R-:W3:Y:S04]  /*1514f0*/  LDL.LU R21, [R1+0x64e4] ;  /* 0x0064e40001157983 */ /* 0x000ee80000300800 */
[----:B------:R-:W3:Y:S04]  /*151500*/  LDL.LU R6, [R1+0x64f0] ;  /* 0x0064f00001067983 */ /* 0x000ee80000300800 */
[----:B------:R4:W-:Y:S01]  /*151510*/  LDGSTS.E [R3+0x28480], desc[UR32][R4.64], P1 ;  /* 0x2848000004037fae */ /* 0x0009e20008921860 */
[----:B------:R-:W-:-:S05]  /*151520*/  IMAD.X R8, R8, 0x1, R0, P3 ;  /* 0x0000000108087824 */ /* 0x000fca00018e0600 */
[----:B------:R1:W-:Y:S01]  /*151530*/  STL [R1+0x64c4], R8 ;  /* 0x0064c40801007387 */ /* 0x0003e20000100800 */
[----:B----4-:R-:W-:Y:S01]  /*151540*/  MOV R4, R11 ;  /* 0x0000000b00047202 */ /* 0x010fe20000000f00 */
[----:B------:R-:W-:Y:S02]  /*151550*/  IMAD.MOV.U32 R5, RZ, RZ, R13 ;  /* 0x000000ffff057224 */ /* 0x000fe400078e000d */
[----:B------:R-:W4:Y:S04]  /*151560*/  LDL.LU R11, [R1+0x64ec] ;  /* 0x0064ec00010b7983 */ /* 0x000f280000300800 */
[----:B------:R1:W-:Y:S01]  /*151570*/  LDGSTS.E [R3+0x28500], desc[UR32][R4.64], P1 ;  /* 0x2850000004037fae */ /* 0x0003e20008921860 */
[----:B------:R-:W-:-:S05]  /*151580*/  IADD3 R9, P2, R9, R252, RZ ;  /* 0x000000fc09097210 */ /* 0x000fca0007f5e0ff */
[----:B------:R3:W-:Y:S04]  /*151590*/  STL [R1+0x64d0], R9 ;  /* 0x0064d00901007387 */ /* 0x0007e80000100800 */
[----:B--2---:R-:W2:Y:S01]  /*1515a0*/  LDL.LU R17, [R1+0x64f4] ;  /* 0x0064f40001117983 */ /* 0x004ea20000300800 */
[----:B-1----:R-:W-:-:S03]  /*1515b0*/  IMAD.MOV.U32 R4, RZ, RZ, R7 ;  /* 0x000000ffff047224 */ /* 0x002fc600078e0007 */
[----:B------:R-:W2:Y:S01]  /*1515c0*/  LDL.LU R7, [R1+0x64f8] ;  /* 0x0064f80001077983 */ /* 0x000ea20000300800 */
[----:B------:R-:W-:-:S03]  /*1515d0*/  MOV R5, R8 ;  /* 0x0000000800057202 */ /* 0x000fc60000000f00 */
[----:B------:R-:W2:Y:S01]  /*1515e0*/  LDL.LU R13, [R1+0x6500] ;  /* 0x00650000010d7983 */ /* 0x000ea20000300800 */
[----:B------:R-:W-:-:S03]  /*1515f0*/  IMAD.X R10, R10, 0x1, R0, P2 ;  /* 0x000000010a0a7824 */ /* 0x000fc600010e0600 */
[----:B------:R-:W2:Y:S04]  /*151600*/  LDL.LU R8, [R1+0x6508] ;  /* 0x0065080001087983 */ /* 0x000ea80000300800 */
[----:B------:R1:W-:Y:S01]  /*151610*/  LDGSTS.E [R3+0x28580], desc[UR32][R4.64], P1 ;  /* 0x2858000004037fae */ /* 0x0003e20008921860 */
[-C--:B---3--:R-:W-:Y:S02]  /*151620*/  IADD3 R16, P3, R16, R252.reuse, RZ ;  /* 0x000000fc10107210 */ /* 0x088fe40007f7e0ff */
[----:B------:R-:W-:-:S03]  /*151630*/  IADD3 R12, P2, R12, R252, RZ ;  /* 0x000000fc0c0c7210 */ /* 0x000fc60007f5e0ff */
[----:B------:R-:W-:Y:S01]  /*151640*/  IMAD.X R19, R19, 0x1, R0, P3 ;  /* 0x0000000113137824 */ /* 0x000fe200018e0600 */
[----:B------:R-:W-:Y:S01]  /*151650*/  STL [R1+0x64d8], R16 ;  /* 0x0064d81001007387 */ /* 0x000fe20000100800 */
[----:B------:R-:W-:-:S03]  /*151660*/  IADD3 R20, P3, R20, R252, RZ ;  /* 0x000000fc14147210 */ /* 0x000fc60007f7e0ff */
[----:B------:R3:W-:Y:S04]  /*151670*/  STL [R1+0x64cc], R10 ;  /* 0x0064cc0a01007387 */ /* 0x0007e80000100800 */
[----:B------:R3:W-:Y:S01]  /*151680*/  STL [R1+0x64e0], R12 ;  /* 0x0064e00c01007387 */ /* 0x0007e20000100800 */
[----:B-1----:R-:W-:-:S03]  /*151690*/  MOV R4, R9 ;  /* 0x0000000900047202 */ /* 0x002fc60000000f00 */
[----:B------:R1:W-:Y:S04]  /*1516a0*/  STL [R1+0x64d4], R19 ;  /* 0x0064d41301007387 */ /* 0x0003e80000100800 */
[----:B------:R-:W2:Y:S04]  /*1516b0*/  LDL.LU R15, [R1+0x64fc] ;  /* 0x0064fc00010f7983 */ /* 0x000ea80000300800 */
[----:B------:R-:W2:Y:S04]  /*1516c0*/  LDL.LU R18, [R1+0x6504] ;  /* 0x0065040001127983 */ /* 0x000ea80000300800 */
[----:B------:R-:W-:Y:S04]  /*1516d0*/  STL [R1+0x64e8], R20 ;  /* 0x0064e81401007387 */ /* 0x000fe80000100800 */
[----:B------:R-:W2:Y:S01]  /*1516e0*/  LDL.LU R9, [R1+0x6510] ;  /* 0x0065100001097983 */ /* 0x000ea20000300800 */
[----:B------:R-:W-:Y:S01]  /*1516f0*/  IMAD.MOV.U32 R5, RZ, RZ, R10 ;  /* 0x000000ffff057224 */ /* 0x000fe200078e000a */
[----:B------:R-:W-:-:S02]  /*151700*/  UISETP.GT.AND UP1, UPT, UR11, 0x54, UPT ;  /* 0x000000540b00788c */ /* 0x000fc4000bf24270 */
[----:B---3--:R-:W3:Y:S02]  /*151710*/  LDL.LU R10, [R1+0x6518] ;  /* 0x00651800010a7983 */ /* 0x008ee40000300800 */
[----:B------:R-:W-:Y:S02]  /*151720*/  USEL UR10, URZ, 0x4, !UP1 ;  /* 0x000000043f0a7887 */ /* 0x000fe4000c800000 */
[----:B------:R1:W-:Y:S02]  /*151730*/  LDGSTS.E [R3+0x28600], desc[UR32][R4.64], P1 ;  /* 0x2860000004037fae */ /* 0x0003e40008921860 */
[----:B------:R-:W-:Y:S01]  /*151740*/  USEL UR10, UR10, URZ, !UP0 ;  /* 0x0000003f0a0a7287 */ /* 0x000fe2000c000000 */
[----:B-1----:R-:W-:Y:S02]  /*151750*/  IMAD.MOV.U32 R4, RZ, RZ, R16 ;  /* 0x000000ffff047224 */ /* 0x002fe400078e0010 */
[----:B------:R-:W-:-:S05]  /*151760*/  IMAD.MOV.U32 R5, RZ, RZ, R19 ;  /* 0x000000ffff057224 */ /* 0x000fca00078e0013 */
[----:B------:R1:W-:Y:S02]  /*151770*/  LDGSTS.E [R3+0x28680], desc[UR32][R4.64], P1 ;  /* 0x2868000004037fae */ /* 0x0003e40008921860 */
[----:B-1----:R-:W-:Y:S01]  /*151780*/  MOV R4, R12 ;  /* 0x0000000c00047202 */ /* 0x002fe20000000f00 */
[----:B------:R-:W-:-:S04]  /*151790*/  IMAD.X R14, R14, 0x1, R0, P2 ;  /* 0x000000010e0e7824 */ /* 0x000fc800010e0600 */
[----:B------:R-:W-:Y:S01]  /*1517a0*/  IMAD.MOV.U32 R5, RZ, RZ, R14 ;  /* 0x000000ffff057224 */ /* 0x000fe200078e000e */
[----:B------:R1:W-:Y:S04]  /*1517b0*/  STL [R1+0x64dc], R14 ;  /* 0x0064dc0e01007387 */ /* 0x0003e80000100800 */
[----:B------:R1:W-:Y:S01]  /*1517c0*/  LDGSTS.E [R3+0x28700], desc[UR32][R4.64], P1 ;  /* 0x2870000004037fae */ /* 0x0003e20008921860 */
[----:B------:R-:W-:Y:S02]  /*1517d0*/  IADD3.X R21, R21, R0, RZ, P3, !PT ;  /* 0x0000000015157210 */ /* 0x000fe40001ffe4ff */
[----:B------:R-:W-:-:S03]  /*1517e0*/  IADD3 R6, P2, R6, R252, RZ ;  /* 0x000000fc06067210 */ /* 0x000fc60007f5e0ff */
[----:B------:R-:W-:Y:S01]  /*1517f0*/  STL [R1+0x64e4], R21 ;  /* 0x0064e41501007387 */ /* 0x000fe20000100800 */
[----:B------:R-:W-:-:S03]  /*151800*/  ISETP.NE.U32.AND P3, PT, RZ, UR10, PT ;  /* 0x0000000aff007c0c */ /* 0x000fc6000bf65070 */
[----:B------:R2:W-:Y:S01]  /*151810*/  STL [R1+0x64f0], R6 ;  /* 0x0064f00601007387 */ /* 0x0005e20000100800 */
[----:B-1----:R-:W-:Y:S01]  /*151820*/  MOV R4, R20 ;  /* 0x0000001400047202 */ /* 0x002fe20000000f00 */
[----:B------:R-:W-:Y:S02]  /*151830*/  IMAD.MOV.U32 R5, RZ, RZ, R21 ;  /* 0x000000ffff057224 */ /* 0x000fe400078e0015 */
[----:B------:R-:W3:Y:S04]  /*151840*/  LDL.LU R16, [R1+0x650c] ;  /* 0x00650c0001107983 */ /* 0x000ee80000300800 */
[----:B------:R-:W3:Y:S04]  /*151850*/  LDL.LU R12, [R1+0x6514] ;  /* 0x00651400010c7983 */ /* 0x000ee80000300800 */
[----:B------:R-:W3:Y:S01]  /*151860*/  LDL.LU R19, [R1+0x6520] ;  /* 0x0065200001137983 */ /* 0x000ee20000300800 */
[----:B----4-:R-:W-:-:S03]  /*151870*/  IMAD.X R11, R11, 0x1, R0, P2 ;  /* 0x000000010b0b7824 */ /* 0x010fc600010e0600 */
[----:B------:R1:W-:Y:S04]  /*151880*/  LDGSTS.E [R3+0x28780], desc[UR32][R4.64], P1 ;  /* 0x2878000004037fae */ /* 0x0003e80008921860 */
[----:B------:R-:W4:Y:S04]  /*151890*/  LDL.LU R14, [R1+0x6528] ;  /* 0x00652800010e7983 */ /* 0x000f280000300800 */
[----:B------:R-:W4:Y:S01]  /*1518a0*/  LDL.LU R20, [R1+0x651c] ;  /* 0x00651c0001147983 */ /* 0x000f220000300800 */
[----:B-1----:R-:W-:Y:S01]  /*1518b0*/  MOV R4, R6 ;  /* 0x0000000600047202 */ /* 0x002fe20000000f00 */
[----:B------:R-:W-:Y:S01]  /*1518c0*/  IMAD.MOV.U32 R5, RZ, RZ, R11 ;  /* 0x000000ffff057224 */ /* 0x000fe200078e000b */
[-C--:B--2---:R-:W-:Y:S01]  /*1518d0*/  IADD3 R7, P2, R7, R252.reuse, RZ ;  /* 0x000000fc07077210 */ /* 0x084fe20007f5e0ff */
[----:B------:R1:W-:Y:S01]  /*1518e0*/  STL [R1+0x64ec], R11 ;  /* 0x0064ec0b01007387 */ /* 0x0003e20000100800 */
[----:B------:R-:W-:-:S03]  /*1518f0*/  IADD3 R13, P1, R13, R252, RZ ;  /* 0x000000fc0d0d7210 */ /* 0x000fc60007f3e0ff */
[----:B------:R-:W-:Y:S01]  /*151900*/  IMAD.X R17, R17, 0x1, R0, P2 ;  /* 0x0000000111117824 */ /* 0x000fe200010e0600 */
[----:B------:R-:W-:Y:S01]  /*151910*/  STL [R1+0x64f8], R7 ;  /* 0x0064f80701007387 */ /* 0x000fe20000100800 */
[----:B------:R-:W-:-:S03]  /*151920*/  IADD3 R8, P2, R8, R252, RZ ;  /* 0x000000fc08087210 */ /* 0x000fc60007f5e0ff */
[----:B------:R-:W2:Y:S04]  /*151930*/  LDL.LU R6, [R1+0x6530] ;  /* 0x0065300001067983 */ /* 0x000ea80000300800 */
[----:B------:R1:W-:Y:S04]  /*151940*/  LDGSTS.E [R3+0x2a000], desc[UR32][R4.64], P3 ;  /* 0x2a00000004037fae */ /* 0x0003e80009921860 */
[----:B------:R-:W-:Y:S04]  /*151950*/  STL [R1+0x6500], R13 ;  /* 0x0065000d01007387 */ /* 0x000fe80000100800 */
[----:B------:R1:W-:Y:S02]  /*151960*/  STL [R1+0x64f4], R17 ;  /* 0x0064f41101007387 */ /* 0x0003e40000100800 */
[----:B-1----:R-:W-:Y:S01]  /*151970*/  MOV R4, R7 ;  /* 0x0000000700047202 */ /* 0x002fe20000000f00 */
[----:B------:R-:W-:Y:S01]  /*151980*/  IMAD.MOV.U32 R5, RZ, RZ, R17 ;  /* 0x000000ffff057224 */ /* 0x000fe200078e0011 */
[----:B------:R-:W2:Y:S04]  /*151990*/  LDL.LU R11, [R1+0x6538] ;  /* 0x00653800010b7983 */ /* 0x000ea80000300800 */
[----:B------:R-:W2:Y:S04]  /*1519a0*/  LDL.LU R17, [R1+0x6524] ;  /* 0x0065240001117983 */ /* 0x000ea80000300800 */
[----:B------:R-:W-:Y:S04]  /*1519b0*/  STL [R1+0x6508], R8 ;  /* 0x0065080801007387 */ /* 0x000fe80000100800 */
[----:B------:R1:W-:Y:S01]  /*1519c0*/  LDGSTS.E [R3+0x2a080], desc[UR32][R4.64], P3 ;  /* 0x2a08000004037fae */ /* 0x0003e20009921860 */
[----:B------:R-:W-:-:S02]  /*1519d0*/  IMAD.X R15, R15, 0x1, R0, P1 ;  /* 0x000000010f0f7824 */ /* 0x000fc400008e0600 */
[----:B------:R-:W-:-:S03]  /*1519e0*/  IMAD.X R18, R18, 0x1, R0, P2 ;  /* 0x0000000112127824 */ /* 0x000fc600010e0600 */
[----:B------:R1:W-:Y:S04]  /*1519f0*/  STL [R1+0x64fc], R15 ;  /* 0x0064fc0f01007387 */ /* 0x0003e80000100800 */
[----:B------:R-:W2:Y:S01]  /*151a00*/  LDL.LU R7, [R1+0x6540] ;  /* 0x0065400001077983 */ /* 0x000ea20000300800 */
[----:B------:R-:W-:Y:S01]  /*151a10*/  IADD3 R9, P1, R9, R252, RZ ;  /* 0x000000fc09097210 */ /* 0x000fe20007f3e0ff */
[----:B-1----:R-:W-:Y:S02]  /*151a20*/  IMAD.MOV.U32 R5, RZ, RZ, R15 ;  /* 0x000000ffff057224 */ /* 0x002fe400078e000f */
[----:B------:R-:W2:Y:S01]  /*151a30*/  LDL.LU R15, [R1+0x652c] ;  /* 0x00652c00010f7983 */ /* 0x000ea20000300800 */
[----:B------:R-:W-:-:S03]  /*151a40*/  MOV R4, R13 ;  /* 0x0000000d00047202 */ /* 0x000fc60000000f00 */
[----:B------:R1:W-:Y:S04]  /*151a50*/  STL [R1+0x6510], R9 ;  /* 0x0065100901007387 */ /* 0x0003e80000100800 */
[----:B------:R-:W-:Y:S04]  /*151a60*/  STL [R1+0x6504], R18 ;  /* 0x0065041201007387 */ /* 0x000fe80000100800 */
[----:B------:R-:W2:Y:S01]  /*151a70*/  LDL.LU R13, [R1+0x6534] ;  /* 0x00653400010d7983 */ /* 0x000ea20000300800 */
[----:B---3--:R-:W-:-:S03]  /*151a80*/  IADD3 R10, P2, R10, R252, RZ ;  /* 0x000000fc0a0a7210 */ /* 0x008fc60007f5e0ff */
[----:B------:R3:W-:Y:S02]  /*151a90*/  LDGSTS.E [R3+0x2a100], desc[UR32][R4.64], P3 ;  /* 0x2a10000004037fae */ /* 0x0007e40009921860 */
[----:B---3--:R-:W-:Y:S01]  /*151aa0*/  MOV R4, R8 ;  /* 0x0000000800047202 */ /* 0x008fe20000000f00 */
[----:B------:R-:W-:Y:S01]  /*151ab0*/  IMAD.MOV.U32 R5, RZ, RZ, R18 ;  /* 0x000000ffff057224 */ /* 0x000fe200078e0012 */
[----:B------:R-:W3:Y:S04]  /*151ac0*/  LDL.LU R8, [R1+0x653c] ;  /* 0x00653c0001087983 */ /* 0x000ee80000300800 */
[----:B------:R1:W-:Y:S04]  /*151ad0*/  LDGSTS.E [R3+0x2a180], desc[UR32][R4.64], P3 ;  /* 0x2a18000004037fae */ /* 0x0003e80009921860 */
[----:B------:R-:W-:Y:S01]  /*151ae0*/  STL [R1+0x6518], R10 ;  /* 0x0065180a01007387 */ /* 0x000fe20000100800 */
[----:B-1----:R-:W-:Y:S01]  /*151af0*/  MOV R4, R9 ;  /* 0x0000000900047202 */ /* 0x002fe20000000f00 */
[----:B------:R-:W-:-:S04]  /*151b00*/  IMAD.X R16, R16, 0x1, R0, P1 ;  /* 0x0000000110107824 */ /* 0x000fc800008e0600 */
[----:B------:R-:W-:Y:S02]  /*151b10*/  IMAD.MOV.U32 R5, RZ, RZ, R16 ;  /* 0x000000ffff057224 */ /* 0x000fe400078e0010 */
[----:B------:R-:W-:Y:S01]  /*151b20*/  IMAD.X R12, R12, 0x1, R0, P2 ;  /* 0x000000010c0c7824 */ /* 0x000fe200010e0600 */
[-C--:B------:R-:W-:Y:S01]  /*151b30*/  IADD3 R19, P1, R19, R252.reuse, RZ ;  /* 0x000000fc13137210 */ /* 0x080fe20007f3e0ff */
[----:B------:R-:W-:Y:S04]  /*151b40*/  STL [R1+0x650c], R16 ;  /* 0x00650c1001007387 */ /* 0x000fe80000100800 */
[----:B------:R-:W3:Y:S01]  /*151b50*/  LDL.LU R9, [R1+0x6548] ;  /* 0x0065480001097983 */ /* 0x000ee20000300800 */
[----:B----4-:R-:W-:-:S03]  /*151b60*/  IADD3 R14, P2, R14, R252, RZ ;  /* 0x000000fc0e0e7210 */ /* 0x010fc60007f5e0ff */
[----:B------:R-:W-:Y:S01]  /*151b70*/  STL [R1+0x6520], R19 ;  /* 0x0065201301007387 */ /* 0x000fe20000100800 */
[----:B------:R-:W-:-:S03]  /*151b80*/  IMAD.X R20, R20, 0x1, R0, P1 ;  /* 0x0000000114147824 */ /* 0x000fc600008e0600 */
[----:B------:R1:W-:Y:S04]  /*151b90*/  LDGSTS.E [R3+0x2a200], desc[UR32][R4.64], P3 ;  /* 0x2a20000004037fae */ /* 0x0003e80009921860 */
[----:B------:R4:W-:Y:S01]  /*151ba0*/  STL [R1+0x6514], R12 ;  /* 0x0065140c01007387 */ /* 0x0009e20000100800 */
[----:B-1----:R-:W-:Y:S01]  /*151bb0*/  IMAD.MOV.U32 R5, RZ, RZ, R12 ;  /* 0x000000ffff057224 */ /* 0x002fe200078e000c */
[----:B------:R-:W-:Y:S02]  /*151bc0*/  MOV R4, R10 ;  /* 0x0000000a00047202 */ /* 0x000fe40000000f00 */
[----:B----4-:R-:W4:Y:S04]  /*151bd0*/  LDL.LU R12, [R1+0x6544] ;  /* 0x00654400010c7983 */ /* 0x010f280000300800 */
[----:B------:R-:W-:Y:S01]  /*151be0*/  STL [R1+0x6528], R14 ;  /* 0x0065280e01007387 */ /* 0x000fe20000100800 */
[----:B--2---:R-:W-:-:S03]  /*151bf0*/  IADD3 R6, P1, R6, R252, RZ ;  /* 0x000000fc06067210 */ /* 0x004fc60007f3e0ff */
[----:B------:R1:W-:Y:S04]  /*151c00*/  STL [R1+0x651c], R20 ;  /* 0x00651c1401007387 */ /* 0x0003e80000100800 */
[----:B------:R-:W2:Y:S04]  /*151c10*/  LDL.LU R22, [R1+0x654c] ;  /* 0x00654c0001167983 */ /* 0x000ea80000300800 */
[----:B------:R-:W2:Y:S04]  /*151c20*/  LDL.LU R21, [R1+0x6550] ;  /* 0x0065500001157983 */ /* 0x000ea80000300800 */
[----:B------:R-:W2:Y:S04]  /*151c30*/  LDL.LU R10, [R1+0x6558] ;  /* 0x00655800010a7983 */ /* 0x000ea80000300800 */
[----:B------:R1:W-:Y:S01]  /*151c40*/  LDGSTS.E [R3+0x2a280], desc[UR32][R4.64], P3 ;  /* 0x2a28000004037fae */ /* 0x0003e20009921860 */
[----:B------:R-:W-:Y:S01]  /*151c50*/  IMAD.X R17, R17, 0x1, R0, P2 ;  /* 0x0000000111117824 */ /* 0x000fe200010e0600 */
[----:B------:R-:W-:-:S02]  /*151c60*/  IADD3 R11, P2, R11, R252, RZ ;  /* 0x000000fc0b0b7210 */ /* 0x000fc40007f5e0ff */
[----:B------:R-:W2:Y:S04]  /*151c70*/  LDL.LU R18, [R1+0x6560] ;  /* 0x0065600001127983 */ /* 0x000ea80000300800 */
[----:B------:R-:W2:Y:S01]  /*151c80*/  LDL.LU R16, [R1+0x6568] ;  /* 0x0065680001107983 */ /* 0x000ea20000300800 */
[----:B-1----:R-:W-:Y:S01]  /*151c90*/  MOV R4, R19 ;  /* 0x0000001300047202 */ /* 0x002fe20000000f00 */
[----:B------:R-:W-:Y:S02]  /*151ca0*/  IMAD.MOV.U32 R5, RZ, RZ, R20 ;  /* 0x000000ffff057224 */ /* 0x000fe400078e0014 */
[----:B------:R-:W-:Y:S04]  /*151cb0*/  STL [R1+0x6530], R6 ;  /* 0x0065300601007387 */ /* 0x000fe80000100800 */
[----:B------:R1:W-:Y:S04]  /*151cc0*/  STL [R1+0x6524], R17 ;  /* 0x0065241101007387 */ /* 0x0003e80000100800 */
[----:B------:R-:W2:Y:S04]  /*151cd0*/  LDL.LU R20, [R1+0x6554] ;  /* 0x0065540001147983 */ /* 0x000ea80000300800 */
[----:B------:R1:W-:Y:S01]  /*151ce0*/  LDGSTS.E [R3+0x2a300], desc[UR32][R4.64], P3 ;  /* 0x2a30000004037fae */ /* 0x0003e20009921860 */
[----:B------:R-:W-:Y:S01]  /*151cf0*/  IMAD.X R15, R15, 0x1, R0, P1 ;  /* 0x000000010f0f7824 */ /* 0x000fe200008e0600 */
[----:B------:R-:W-:-:S02]  /*151d00*/  IADD3 R7, P1, R7, R252, RZ ;  /* 0x000000fc07077210 */ /* 0x000fc40007f3e0ff */
[----:B------:R-:W-:Y:S04]  /*151d10*/  STL [R1+0x6538], R11 ;  /* 0x0065380b01007387 */ /* 0x000fe80000100800 */
[----:B------:R3:W-:Y:S01]  /*151d20*/  STL [R1+0x652c], R15 ;  /* 0x00652c0f01007387 */ /* 0x0007e20000100800 */
[----:B------:R-:W-:Y:S01]  /*151d30*/  IADD3.X R13, R13, R0, RZ, P2, !PT ;  /* 0x000000000d0d7210 */ /* 0x000fe200017fe4ff */
[----:B-1----:R-:W-:Y:S02]  /*151d40*/  IMAD.MOV.U32 R4, RZ, RZ, R14 ;  /* 0x000000ffff047224 */ /* 0x002fe400078e000e */
[----:B------:R-:W2:Y:S01]  /*151d50*/  LDL.LU R14, [R1+0x6570] ;  /* 0x00657000010e7983 */ /* 0x000ea20000300800 */
[----:B------:R-:W-:-:S03]  /*151d60*/  IMAD.MOV.U32 R5, RZ, RZ, R17 ;  /* 0x000000ffff057224 */ /* 0x000fc600078e0011 */
[----:B------:R-:W-:Y:S04]  /*151d70*/  STL [R1+0x6540], R7 ;  /* 0x0065400701007387 */ /* 0x000fe80000100800 */
[----:B------:R-:W-:Y:S04]  /*151d80*/  STL [R1+0x6534], R13 ;  /* 0x0065340d01007387 */ /* 0x000fe80000100800 */
[----:B------:R-:W2:Y:S04]  /*151d90*/  LDL.LU R19, [R1+0x655c] ;  /* 0x00655c0001137983 */ /* 0x000ea80000300800 */
[----:B------:R-:W2:Y:S04]  /*151da0*/  LDL.LU R17, [R1+0x6564] ;  /* 0x0065640001117983 */ /* 0x000ea80000300800 */
[----:B------:R1:W-:Y:S01]  /*151db0*/  LDGSTS.E [R3+0x2a380], desc[UR32][R4.64], P3 ;  /* 0x2a38000004037fae */ /* 0x0003e20009921860 */
[----:B---3--:R-:W-:Y:S01]  /*151dc0*/  IADD3.X R8, R8, R0, RZ, P1, !PT ;  /* 0x0000000008087210 */ /* 0x008fe20000ffe4ff */
[----:B-1----:R-:W-:-:S02]  /*151dd0*/  IMAD.MOV.U32 R4, RZ, RZ, R6 ;  /* 0x000000ffff047224 */ /* 0x002fc400078e0006 */
[----:B------:R-:W-:-:S05]  /*151de0*/  IMAD.MOV.U32 R5, RZ, RZ, R15 ;  /* 0x000000ffff057224 */ /* 0x000fca00078e000f */
[----:B------:R1:W-:Y:S04]  /*151df0*/  LDGSTS.E [R3+0x2a400], desc[UR32][R4.64], P3 ;  /* 0x2a40000004037fae */ /* 0x0003e80009921860 */
[----:B------:R3:W-:Y:S04]  /*151e00*/  STL [R1+0x653c], R8 ;  /* 0x00653c0801007387 */ /* 0x0007e80000100800 */
[----:B------:R-:W2:Y:S01]  /*151e10*/  LDL.LU R6, [R1+0x6578] ;  /* 0x0065780001067983 */ /* 0x000ea20000300800 */
[----:B-1----:R-:W-:Y:S01]  /*151e20*/  MOV R4, R11 ;  /* 0x0000000b00047202 */ /* 0x002fe20000000f00 */
[----:B------:R-:W-:-:S02]  /*151e30*/  IMAD.MOV.U32 R5, RZ, RZ, R13 ;  /* 0x000000ffff057224 */ /* 0x000fc400078e000d */
[----:B------:R-:W2:Y:S04]  /*151e40*/  LDL.LU R15, [R1+0x656c] ;  /* 0x00656c00010f7983 */ /* 0x000ea80000300800 */
[----:B------:R1:W-:Y:S02]  /*151e50*/  LDGSTS.E [R3+0x2a480], desc[UR32][R4.64], P3 ;  /* 0x2a48000004037fae */ /* 0x0003e40009921860 */
[----:B-1----:R-:W-:Y:S01]  /*151e60*/  IMAD.MOV.U32 R4, RZ, RZ, R7 ;  /* 0x000000ffff047224 */ /* 0x002fe200078e0007 */
[----:B------:R-:W-:Y:S02]  /*151e70*/  MOV R5, R8 ;  /* 0x0000000800057202 */ /* 0x000fe40000000f00 */
[----:B---3--:R-:W3:Y:S04]  /*151e80*/  LDL.LU R8, [R1+0x6574] ;  /* 0x0065740001087983 */ /* 0x008ee80000300800 */
[----:B------:R-:W3:Y:S04]  /*151e90*/  LDL.LU R7, [R1+0x6580] ;  /* 0x0065800001077983 */ /* 0x000ee80000300800 */
[----:B------:R1:W-:Y:S01]  /*151ea0*/  LDGSTS.E [R3+0x2a500], desc[UR32][R4.64], P3 ;  /* 0x2a50000004037fae */ /* 0x0003e20009921860 */
[----:B------:R-:W-:-:S05]  /*151eb0*/  IADD3 R9, P1, R9, R252, RZ ;  /* 0x000000fc09097210 */ /* 0x000fca0007f3e0ff */
[----:B------:R-:W-:Y:S01]  /*151ec0*/  STL [R1+0x6548], R9 ;  /* 0x0065480901007387 */ /* 0x000fe20000100800 */
[----:B-1----:R-:W-:-:S03]  /*151ed0*/  IMAD.MOV.U32 R4, RZ, RZ, R9 ;  /* 0x000000ffff047224 */ /* 0x002fc600078e0009 */
[----:B------:R-:W3:Y:S01]  /*151ee0*/  LDL.LU R11, [R1+0x6588] ;  /* 0x00658800010b7983 */ /* 0x000ee20000300800 */
[----:B----4-:R-:W-:-:S04]  /*151ef0*/  IMAD.X R12, R12, 0x1, R0, P1 ;  /* 0x000000010c0c7824 */ /* 0x010fc800008e0600 */
[----:B------:R-:W-:-:S05]  /*151f00*/  IMAD.MOV.U32 R5, RZ, RZ, R12 ;  /* 0x000000ffff057224 */ /* 0x000fca00078e000c */
[----:B------:R1:W-:Y:S01]  /*151f10*/  LDGSTS.E [R3+0x2a580], desc[UR32][R4.64], P3 ;  /* 0x2a58000004037fae */ /* 0x0003e20009921860 */
[-C--:B--2---:R-:W-:Y:S02]  /*151f20*/  IADD3 R21, P2, R21, R252.reuse, RZ ;  /* 0x000000fc15157210 */ /* 0x084fe40007f5e0ff */
[----:B------:R-:W-:-:S03]  /*151f30*/  IADD3 R10, P1, R10, R252, RZ ;  /* 0x000000fc0a0a7210 */ /* 0x000fc60007f3e0ff */
[----:B------:R-:W-:Y:S01]  /*151f40*/  IMAD.X R22, R22, 0x1, R0, P2 ;  /* 0x0000000116167824 */ /* 0x000fe200010e0600 */
[----:B------:R-:W-:Y:S04]  /*151f50*/  STL [R1+0x6550], R21 ;  /* 0x0065501501007387 */ /* 0x000fe80000100800 */
[----:B------:R2:W-:Y:S01]  /*151f60*/  STL [R1+0x6544], R12 ;  /* 0x0065440c01007387 */ /* 0x0005e20000100800 */
[----:B------:R-:W-:-:S03]  /*151f70*/  IADD3 R18, P2, R18, R252, RZ ;  /* 0x000000fc12127210 */ /* 0x000fc60007f5e0ff */
[----:B------:R4:W-:Y:S04]  /*151f80*/  STL [R1+0x6558], R10 ;  /* 0x0065580a01007387 */ /* 0x0009e80000100800 */
[----:B------:R-:W-:Y:S01]  /*151f90*/  STL [R1+0x654c], R22 ;  /* 0x00654c1601007387 */ /* 0x000fe20000100800 */
[----:B-1----:R-:W-:-:S03]  /*151fa0*/  IMAD.MOV.U32 R4, RZ, RZ, R21 ;  /* 0x000000ffff047224 */ /* 0x002fc600078e0015 */
[----:B------:R-:W-:Y:S01]  /*151fb0*/  STL [R1+0x6560], R18 ;  /* 0x0065601201007387 */ /* 0x000fe20000100800 */
[----:B------:R-:W-:-:S05]  /*151fc0*/  MOV R5, R22 ;  /* 0x0000001600057202 */ /* 0x000fca0000000f00 */
[----:B------:R1:W-:Y:S01]  /*151fd0*/  LDGSTS.E [R3+0x2a600], desc[UR32][R4.64], P3 ;  /* 0x2a60000004037fae */ /* 0x0003e20009921860 */
[----:B------:R-:W-:Y:S02]  /*151fe0*/  IADD3.X R20, R20, R0, RZ, P1, !PT ;  /* 0x0000000014147210 */ /* 0x000fe40000ffe4ff */
[----:B------:R-:W-:-:S03]  /*151ff0*/  IADD3 R16, P1, R16, R252, RZ ;  /* 0x000000fc10107210 */ /* 0x000fc60007f3e0ff */
[----:B------:R-:W-:Y:S04]  /*152000*/  STL [R1+0x6554], R20 ;  /* 0x0065541401007387 */ /* 0x000fe80000100800 */
[----:B------:R-:W3:Y:S04]  /*152010*/  LDL.LU R13, [R1+0x657c] ;  /* 0x00657c00010d7983 */ /* 0x000ee80000300800 */
[----:B------:R-:W-:Y:S04]  /*152020*/  STL [R1+0x6568], R16 ;  /* 0x0065681001007387 */ /* 0x000fe80000100800 */
[----:B--2---:R-:W2:Y:S01]  /*152030*/  LDL.LU R12, [R1+0x6584] ;  /* 0x00658400010c7983 */ /* 0x004ea20000300800 */
[----:B------:R-:W-:-:S03]  /*152040*/  IADD3 R14, P6, R14, R252, RZ ;  /* 0x000000fc0e0e7210 */ /* 0x000fc60007fde0ff */
[----:B------:R-:W2:Y:S01]  /*152050*/  LDL.LU R9, [R1+0x6590] ;  /* 0x0065900001097983 */ /* 0x000ea20000300800 */
[----:B-1----:R-:W-:Y:S01]  /*152060*/  IMAD.MOV.U32 R4, RZ, RZ, R10 ;  /* 0x000000ffff047224 */ /* 0x002fe200078e000a */
[----:B------:R-:W-:Y:S01]  /*152070*/  IADD3.X R19, R19, R0, RZ, P2, !PT ;  /* 0x0000000013137210 */ /* 0x000fe200017fe4ff */
[----:B------:R-:W-:-:S04]  /*152080*/  IMAD.X R17, R17, 0x1, R0, P1 ;  /* 0x0000000111117824 */ /* 0x000fc800008e0600 */
[----:B------:R-:W-:Y:S04]  /*152090*/  STL [R1+0x655c], R19 ;  /* 0x00655c1301007387 */ /* 0x000fe80000100800 */
[----:B------:R-:W-:Y:S04]  /*1520a0*/  STL [R1+0x6570], R14 ;  /* 0x0065700e01007387 */ /* 0x000fe80000100800 */
[----:B------:R-:W-:Y:S04]  /*1520b0*/  STL [R1+0x6564], R17 ;  /* 0x0065641101007387 */ /* 0x000fe80000100800 */
[----:B----4-:R-:W4:Y:S01]  /*1520c0*/  LDL.LU R10, [R1+0x658c] ;  /* 0x00658c00010a7983 */ /* 0x010f220000300800 */
[----:B------:R-:W-:Y:S01]  /*1520d0*/  UISETP.GT.AND UP1, UPT, UR11, 0x58, UPT ;  /* 0x000000580b00788c */ /* 0x000fe2000bf24270 */
[----:B------:R-:W-:-:S03]  /*1520e0*/  MOV R5, R20 ;  /* 0x0000001400057202 */ /* 0x000fc60000000f00 */
[----:B------:R-:W-:Y:S02]  /*1520f0*/  USEL UR10, URZ, 0x4, !UP1 ;  /* 0x000000043f0a7887 */ /* 0x000fe4000c800000 */
[----:B------:R1:W-:Y:S02]  /*152100*/  LDGSTS.E [R3+0x2a680], desc[UR32][R4.64], P3 ;  /* 0x2a68000004037fae */ /* 0x0003e40009921860 */
[----:B------:R-:W-:-:S06]  /*152110*/  USEL UR10, UR10, URZ, !UP0 ;  /* 0x0000003f0a0a7287 */ /* 0x000fcc000c000000 */
[----:B------:R-:W-:Y:S01]  /*152120*/  ISETP.NE.U32.AND P2, PT, RZ, UR10, PT ;  /* 0x0000000aff007c0c */ /* 0x000fe2000bf45070 */
[----:B-1----:R-:W-:Y:S02]  /*152130*/  IMAD.MOV.U32 R4, RZ, RZ, R18 ;  /* 0x000000ffff047224 */ /* 0x002fe400078e0012 */
[----:B------:R-:W-:Y:S01]  /*152140*/  IMAD.MOV.U32 R5, RZ, RZ, R19 ;  /* 0x000000ffff057224 */ /* 0x000fe200078e0013 */
[----:B------:R-:W-:-:S04]  /*152150*/  IADD3 R6, P1, R6, R252, RZ ;  /* 0x000000fc06067210 */ /* 0x000fc80007f3e0ff */
[----:B------:R1:W-:Y:S01]  /*152160*/  LDGSTS.E [R3+0x2a700], desc[UR32][R4.64], P3 ;  /* 0x2a70000004037fae */ /* 0x0003e20009921860 */
[----:B------:R-:W-:Y:S02]  /*152170*/  IMAD.X R15, R15, 0x1, R0, P6 ;  /* 0x000000010f0f7824 */ /* 0x000fe400030e0600 */
[----:B-1----:R-:W-:Y:S02]  /*152180*/  IMAD.MOV.U32 R4, RZ, RZ, R16 ;  /* 0x000000ffff047224 */ /* 0x002fe400078e0010 */
[----:B------:R-:W-:Y:S01]  /*152190*/  IMAD.MOV.U32 R5, RZ, RZ, R17 ;  /* 0x000000ffff057224 */ /* 0x000fe200078e0011 */
[----:B---3--:R-:W-:-:S04]  /*1521a0*/  IADD3.X R8, R8, R0, RZ, P1, !PT ;  /* 0x0000000008087210 */ /* 0x008fc80000ffe4ff */
[----:B------:R1:W-:Y:S01]  /*1521b0*/  LDGSTS.E [R3+0x2a780], desc[UR32][R4.64], P3 ;  /* 0x2a78000004037fae */ /* 0x0003e20009921860 */
[----:B------:R-:W-:-:S03]  /*1521c0*/  IADD3 R7, P1, R7, R252, RZ ;  /* 0x000000fc07077210 */ /* 0x000fc60007f3e0ff */
[----:B------:R-:W-:Y:S01]  /*1521d0*/  STL [R1+0x656c], R15 ;  /* 0x00656c0f01007387 */ /* 0x000fe20000100800 */
[----:B-1----:R-:W-:Y:S01]  /*1521e0*/  MOV R4, R14 ;  /* 0x0000000e00047202 */ /* 0x002fe20000000f00 */
[----:B------:R-:W-:Y:S02]  /*1521f0*/  IMAD.MOV.U32 R5, RZ, RZ, R15 ;  /* 0x000000ffff057224 */ /* 0x000fe400078e000f */
[----:B------:R1:W-:Y:S04]  /*152200*/  STL [R1+0x6578], R6 ;  /* 0x0065780601007387 */ /* 0x0003e80000100800 */
[----:B------:R3:W-:Y:S04]  /*152210*/  LDGSTS.E [R3+0x2c000], desc[UR32][R4.64], P2 ;  /* 0x2c00000004037fae */ /* 0x0007e80009121860 */
[----:B------:R1:W-:Y:S01]  /*152220*/  STL [R1+0x6574], R8 ;  /* 0x0065740801007387 */ /* 0x0003e20000100800 */
[----:B---3--:R-:W-:Y:S01]  /*152230*/  IMAD.MOV.U32 R4, RZ, RZ, R6 ;  /* 0x000000ffff047224 */ /* 0x008fe200078e0006 */
[----:B------:R-:W-:-:S02]  /*152240*/  MOV R5, R8 ;  /* 0x0000000800057202 */ /* 0x000fc40000000f00 */
[----:B-1----:R-:W3:Y:S04]  /*152250*/  LDL.LU R6, [R1+0x8a74] ;  /* 0x008a740001067983 */ /* 0x002ee80000300800 */
[----:B------:R-:W3:Y:S04]  /*152260*/  LDL.LU R8, [R1+0x89f0] ;  /* 0x0089f00001087983 */ /* 0x000ee80000300800 */
[----:B------:R1:W-:Y:S04]  /*152270*/  STL [R1+0x6580], R7 ;  /* 0x0065800701007387 */ /* 0x0003e80000100800 */
[----:B------:R1:W-:Y:S02]  /*152280*/  LDGSTS.E [R3+0x2c080], desc[UR32][R4.64], P2 ;  /* 0x2c08000004037fae */ /* 0x0003e40009121860 */
[----:B-1----:R-:W-:-:S02]  /*152290*/  MOV R4, R7 ;  /* 0x0000000700047202 */ /* 0x002fc40000000f00 */
[----:B------:R-:W-:-:S05]  /*1522a0*/  IADD3 R11, P3, R11, R252, RZ ;  /* 0x000000fc0b0b7210 */ /* 0x000fca0007f7e0ff */
[----:B------:R-:W-:Y:S01]  /*1522b0*/  STL [R1+0x6588], R11 ;  /* 0x0065880b01007387 */ /* 0x000fe20000100800 */
[----:B------:R-:W-:-:S05]  /*1522c0*/  IMAD.X R13, R13, 0x1, R0, P1 ;  /* 0x000000010d0d7824 */ /* 0x000fca00008e0600 */
[----:B------:R-:W-:Y:S01]  /*1522d0*/  STL [R1+0x657c], R13 ;  /* 0x00657c0d01007387 */ /* 0x000fe20000100800 */
[----:B--2---:R-:W-:Y:S01]  /*1522e0*/  IMAD.X R12, R12, 0x1, R0, P3 ;  /* 0x000000010c0c7824 */ /* 0x004fe200018e0600 */
[----:B------:R-:W-:Y:S01]  /*1522f0*/  IADD3 R9, P1, R9, R252, RZ ;  /* 0x000000fc09097210 */ /* 0x000fe20007f3e0ff */
[----:B------:R-:W-:-:S04]  /*152300*/  IMAD.MOV.U32 R5, RZ, RZ, R13 ;  /* 0x000000ffff057224 */ /* 0x000fc800078e000d */
[----:B------:R1:W-:Y:S04]  /*152310*/  STL [R1+0x6590], R9 ;  /* 0x0065900901007387 */ /* 0x0003e80000100800 */
[----:B------:R-:W-:Y:S04]  /*152320*/  STL [R1+0x6584], R12 ;  /* 0x0065840c01007387 */ /* 0x000fe80000100800 */
[----:B------:R-:W2:Y:S04]  /*152330*/  LDL.LU R7, [R1+0x89ec] ;  /* 0x0089ec0001077983 */ /* 0x000ea80000300800 */
[----:B------:R1:W-:Y:S01]  /*152340*/  LDGSTS.E [R3+0x2c100], desc[UR32][R4.64], P2 ;  /* 0x2c10000004037fae */ /* 0x0003e20009121860 */
[----:B----4-:R-:W-:-:S05]  /*152350*/  IMAD.X R10, R10, 0x1, R0, P1 ;  /* 0x000000010a0a7824 */ /* 0x010fca00008e0600 */
[----:B------:R4:W-:Y:S04]  /*152360*/  STL [R1+0x658c], R10 ;  /* 0x00658c0a01007387 */ /* 0x0009e80000100800 */
[----:B------:R-:W2:Y:S01]  /*152370*/  LDL.LU R245, [R1+0x2e8c] ;  /* 0x002e8c0001f57983 */ /* 0x000ea20000300800 */
[----:B-1----:R-:W-:-:S03]  /*152380*/  MOV R4, R11 ;  /* 0x0000000b00047202 */ /* 0x002fc60000000f00 */
        /* <DEDUP_REMOVED lines=9> */
[----:B------:R1:W-:Y:S04]  /*152420*/  LDGSTS.E [R3+0x2c180], desc[UR32][R4.64], P2 ;  /* 0x2c18000004037fae */ /* 0x0003e80009121860 */
[----:B------:R-:W2:Y:S04]  /*152430*/  LDL.LU R54, [R1+0x2e88] ;  /* 0x002e880001367983 */ /* 0x000ea80000300800 */
[----:B------:R-:W2:Y:S01]  /*152440*/  LDL.LU R55, [R1+0x2e50] ;  /* 0x002e500001377983 */ /* 0x000ea20000300800 */
[----:B-1----:R-:W-:Y:S01]  /*152450*/  IMAD.MOV.U32 R4, RZ, RZ, R9 ;  /* 0x000000ffff047224 */ /* 0x002fe200078e0009 */
[----:B------:R-:W-:-:S02]  /*152460*/  MOV R5, R10 ;  /* 0x0000000a00057202 */ /* 0x000fc40000000f00 */
        /* <DEDUP_REMOVED lines=33> */
[----:B---3--:R-:W-:-:S02]  /*152680*/  IADD3 R6, P3, R6, R252, RZ ;  /* 0x000000fc06067210 */ /* 0x008fc40007f7e0ff */
[----:B------:R-:W-:Y:S01]  /*152690*/  IADD3 R8, P1, R8, R252, RZ ;  /* 0x000000fc08087210 */ /* 0x000fe20007f3e0ff */
[----:B------:R1:W-:Y:S04]  /*1526a0*/  LDGSTS.E [R3+0x2c200], desc[UR32][R4.64], P2 ;  /* 0x2c20000004037fae */ /* 0x0003e80009121860 */
[----:B------:R-:W-:Y:S04]  /*1526b0*/  STL [R1+0x8a74], R6 ;  /* 0x008a740601007387 */ /* 0x000fe80000100800 */
[----:B------:R-:W-:Y:S04]  /*1526c0*/  STL [R1+0x89f0], R8 ;  /* 0x0089f00801007387 */ /* 0x000fe80000100800 */
[----:B------:R-:W-:Y:S01]  /*1526d0*/  STL [R1+0xa660], R8 ;  /* 0x00a6600801007387 */ /* 0x000fe20000100800 */
[----:B--2---:R-:W-:-:S05]  /*1526e0*/  IMAD.X R7, R7, 0x1, R0, P3 ;  /* 0x0000000107077824 */ /* 0x004fca00018e0600 */
[----:B------:R-:W-:Y:S04]  /*1526f0*/  STL [R1+0x89ec], R7 ;  /* 0x0089ec0701007387 */ /* 0x000fe80000100800 */
[----:B------:R2:W-:Y:S01]  /*152700*/  STL.64 [R1+0xa668], R6 ;  /* 0x00a6680601007387 */ /* 0x0005e20000100a00 */
[----:B-1----:R-:W-:Y:S01]  /*152710*/  MOV R5, R245 ;  /* 0x000000f500057202 */ /* 0x002fe20000000f00 */
[----:B------:R-:W-:Y:S02]  /*152720*/  IMAD.MOV.U32 R4, RZ, RZ, R246 ;  /* 0x000000ffff047224 */ /* 0x000fe400078e00f6 */
[----:B------:R-:W-:-:S03]  /*152730*/  IMAD.MOV.U32 R13, RZ, RZ, R247 ;  /* 0x000000ffff0d7224 */ /* 0x000fc600078e00f7 */
[----:B------:R1:W-:Y:S01]  /*152740*/  STL.64 [R1+0x5670], R4 ;  /* 0x0056700401007387 */ /* 0x0003e20000100a00 */
[----:B------:R-:W-:Y:S02]  /*152750*/  IMAD.MOV.U32 R12, RZ, RZ, R248 ;  /* 0x000000ffff0c7224 */ /* 0x000fe400078e00f8 */
[----:B--2---:R-:W-:Y:S01]  /*152760*/  IMAD.MOV.U32 R7, RZ, RZ, R249 ;  /* 0x000000ffff077224 */ /* 0x004fe200078e00f9 */
[----:B------:R-:W-:Y:S02]  /*152770*/  MOV R6, R250 ;  /* 0x000000fa00067202 */ /* 0x000fe40000000f00 */
[----:B------:R2:W-:Y:S01]  /*152780*/  STL.64 [R1+0x5668], R12 ;  /* 0x0056680c01007387 */ /* 0x0005e20000100a00 */
[----:B-1----:R-:W-:-:S03]  /*152790*/  MOV R5, R251 ;  /* 0x000000fb00057202 */ /* 0x002fc60000000f00 */
[----:B------:R1:W-:Y:S01]  /*1527a0*/  STL.64 [R1+0x5660], R6 ;  /* 0x0056600601007387 */ /* 0x0003e20000100a00 */
[----:B------:R-:W-:Y:S02]  /*1527b0*/  IMAD.MOV.U32 R4, RZ, RZ, R52 ;  /* 0x000000ffff047224 */ /* 0x000fe400078e0034 */
[----:B--2---:R-:W-:-:S03]  /*1527c0*/  IMAD.MOV.U32 R13, RZ, RZ, R53 ;  /* 0x000000ffff0d7224 */ /* 0x004fc600078e0035 */
[----:B------:R4:W-:Y:S01]  /*1527d0*/  STL.64 [R1+0x5658], R4 ;  /* 0x0056580401007387 */ /* 0x0009e20000100a00 */
[----:B------:R-:W-:Y:S02]  /*1527e0*/  IMAD.MOV.U32 R12, RZ, RZ, R54 ;  /* 0x000000ffff0c7224 */ /* 0x000fe400078e0036 */
[----:B-1----:R-:W-:-:S03]  /*1527f0*/  IMAD.MOV.U32 R7, RZ, RZ, R55 ;  /* 0x000000ffff077224 */ /* 0x002fc600078e0037 */
[----:B------:R-:W-:Y:S01]  /*152800*/  STL.64 [R1+0x5650], R12 ;  /* 0x0056500c01007387 */ /* 0x000fe20000100a00 */
[----:B------:R-:W-:Y:S02]  /*152810*/  MOV R6, R9 ;  /* 0x0000000900067202 */ /* 0x000fe40000000f00 */
[----:B----4-:R-:W-:-:S03]  /*152820*/  MOV R5, R10 ;  /* 0x0000000a00057202 */ /* 0x010fc60000000f00 */
[----:B------:R1:W-:Y:S01]  /*152830*/  STL.64 [R1+0x5648], R6 ;  /* 0x0056480601007387 */ /* 0x0003e20000100a00 */
[----:B------:R-:W-:Y:S02]  /*152840*/  IMAD.MOV.U32 R4, RZ, RZ, R11 ;  /* 0x000000ffff047224 */ /* 0x000fe400078e000b */
[----:B------:R-:W-:-:S03]  /*152850*/  IMAD.MOV.U32 R9, RZ, RZ, R68 ;  /* 0x000000ffff097224 */ /* 0x000fc600078e0044 */
[----:B------:R2:W-:Y:S01]  /*152860*/  STL.64 [R1+0x5640], R4 ;  /* 0x0056400401007387 */ /* 0x0005e20000100a00 */
[----:B------:R-:W-:Y:S02]  /*152870*/  IMAD.MOV.U32 R8, RZ, RZ, R69 ;  /* 0x000000ffff087224 */ /* 0x000fe400078e0045 */
[----:B-1----:R-:W-:-:S03]  /*152880*/  IMAD.MOV.U32 R7, RZ, RZ, R70 ;  /* 0x000000ffff077224 */ /* 0x002fc600078e0046 */
[----:B------:R1:W-:Y:S01]  /*152890*/  STL.64 [R1+0x5638], R8 ;  /* 0x0056380801007387 */ /* 0x0003e20000100a00 */
[----:B------:R-:W-:Y:S02]  /*1528a0*/  MOV R6, R71 ;  /* 0x0000004700067202 */ /* 0x000fe40000000f00 */
[----:B--2---:R-:W-:-:S03]  /*1528b0*/  MOV R5, R64 ;  /* 0x0000004000057202 */ /* 0x004fc60000000f00 */
[----:B------:R2:W-:Y:S01]  /*1528c0*/  STL.64 [R1+0x5630], R6 ;  /* 0x0056300601007387 */ /* 0x0005e20000100a00 */
[----:B------:R-:W-:Y:S02]  /*1528d0*/  IMAD.MOV.U32 R4, RZ, RZ, R65 ;  /* 0x000000ffff047224 */ /* 0x000fe400078e0041 */
[----:B-1----:R-:W-:-:S03]  /*1528e0*/  IMAD.MOV.U32 R9, RZ, RZ, R66 ;  /* 0x000000ffff097224 */ /* 0x002fc600078e0042 */
[----:B------:R1:W-:Y:S01]  /*1528f0*/  STL.64 [R1+0x5628], R4 ;  /* 0x0056280401007387 */ /* 0x0003e20000100a00 */
[----:B------:R-:W-:Y:S02]  /*152900*/  IMAD.MOV.U32 R8, RZ, RZ, R67 ;  /* 0x000000ffff087224 */ /* 0x000fe400078e0043 */
[----:B--2---:R-:W-:-:S03]  /*152910*/  IMAD.MOV.U32 R7, RZ, RZ, R60 ;  /* 0x000000ffff077224 */ /* 0x004fc600078e003c */
[----:B------:R2:W-:Y:S01]  /*152920*/  STL.64 [R1+0x5620], R8 ;  /* 0x0056200801007387 */ /* 0x0005e20000100a00 */
[----:B------:R-:W-:Y:S02]  /*152930*/  MOV R6, R61 ;  /* 0x0000003d00067202 */ /* 0x000fe40000000f00 */
[----:B-1----:R-:W-:-:S03]  /*152940*/  MOV R5, R62 ;  /* 0x0000003e00057202 */ /* 0x002fc60000000f00 */
[----:B------:R1:W-:Y:S01]  /*152950*/  STL.64 [R1+0x5618], R6 ;  /* 0x0056180601007387 */ /* 0x0003e20000100a00 */
[----:B------:R-:W-:Y:S02]  /*152960*/  IMAD.MOV.U32 R4, RZ, RZ, R63 ;  /* 0x000000ffff047224 */ /* 0x000fe400078e003f */
[----:B--2---:R-:W-:-:S03]  /*152970*/  IMAD.MOV.U32 R9, RZ, RZ, R72 ;  /* 0x000000ffff097224 */ /* 0x004fc600078e0048 */
        /* <DEDUP_REMOVED lines=22> */
[----:B------:R-:W-:-:S03]  /*152ae0*/  MOV R6, R43 ;  /* 0x0000002b00067202 */ /* 0x000fc60000000f00 */
[----:B------:R-:W3:Y:S01]  /*152af0*/  LDL.LU R50, [R1+0x2dd8] ;  /* 0x002dd80001327983 */ /* 0x000ee20000300800 */
[----:B--2---:R-:W-:-:S03]  /*152b00*/  MOV R5, R38 ;  /* 0x0000002600057202 */ /* 0x004fc60000000f00 */
[----:B------:R-:W-:Y:S01]  /*152b10*/  STL.64 [R1+0x5760], R6 ;  /* 0x0057600601007387 */ /* 0x000fe20000100a00 */
[----:B------:R-:W-:-:S03]  /*152b20*/  IMAD.MOV.U32 R4, RZ, RZ, R39 ;  /* 0x000000ffff047224 */ /* 0x000fc600078e0027 */
[----:B------:R-:W2:Y:S04]  /*152b30*/  LDL.LU R51, [R1+0x2df8] ;  /* 0x002df80001337983 */ /* 0x000ea80000300800 */
        /* <DEDUP_REMOVED lines=37> */
[----:B---3--:R-:W-:-:S03]  /*152d90*/  IMAD.MOV.U32 R5, RZ, RZ, R50 ;  /* 0x000000ffff057224 */ /* 0x008fc600078e0032 */
[----:B------:R-:W3:Y:S01]  /*152da0*/  LDL.LU R50, [R1+0x2d34] ;  /* 0x002d340001327983 */ /* 0x000ee20000300800 */
[----:B--2---:R-:W-:-:S03]  /*152db0*/  IMAD.MOV.U32 R4, RZ, RZ, R51 ;  /* 0x000000ffff047224 */ /* 0x004fc600078e0033 */
[----:B------:R-:W2:Y:S01]  /*152dc0*/  LDL.LU R51, [R1+0x2d54] ;  /* 0x002d540001337983 */ /* 0x000ea20000300800 */
[----:B----4-:R-:W-:Y:S01]  /*152dd0*/  IMAD.MOV.U32 R13, RZ, RZ, R251 ;  /* 0x000000ffff0d7224 */ /* 0x010fe200078e00fb */
[----:B------:R-:W-:Y:S02]  /*152de0*/  MOV R12, R52 ;  /* 0x00000034000c7202 */ /* 0x000fe40000000f00 */
[----:B------:R1:W-:Y:S01]  /*152df0*/  STL.64 [R1+0x5750], R4 ;  /* 0x0057500401007387 */ /* 0x0003e20000100a00 */
[----:B------:R-:W-:-:S03]  /*152e00*/  MOV R7, R53 ;  /* 0x0000003500077202 */ /* 0x000fc60000000f00 */
[----:B------:R-:W-:Y:S01]  /*152e10*/  STL.64 [R1+0x5748], R12 ;  /* 0x0057480c01007387 */ /* 0x000fe20000100a00 */
[----:B------:R-:W-:Y:S02]  /*152e20*/  IMAD.MOV.U32 R6, RZ, RZ, R54 ;  /* 0x000000ffff067224 */ /* 0x000fe400078e0036 */
[----:B-1----:R-:W-:Y:S02]  /*152e30*/  IMAD.MOV.U32 R5, RZ, RZ, R38 ;  /* 0x000000ffff057224 */ /* 0x002fe400078e0026 */
[----:B------:R-:W4:Y:S01]  /*152e40*/  LDL.LU R38, [R1+0x2d38] ;  /* 0x002d380001267983 */ /* 0x000f220000300800 */
[----:B------:R-:W-:-:S03]  /*152e50*/  IMAD.MOV.U32 R4, RZ, RZ, R39 ;  /* 0x000000ffff047224 */ /* 0x000fc600078e0027 */
[----:B------:R1:W-:Y:S04]  /*152e60*/  STL.64 [R1+0x5740], R6 ;  /* 0x0057400601007387 */ /* 0x0003e80000100a00 */
[----:B------:R-:W3:Y:S01]  /*152e70*/  LDL.LU R39, [R1+0x2d58] ;  /* 0x002d580001277983 */ /* 0x000ee20000300800 */
[----:B------:R-:W-:Y:S01]  /*152e80*/  MOV R8, R9 ;  /* 0x0000000900087202 */ /* 0x000fe20000000f00 */
[----:B------:R-:W-:Y:S02]  /*152e90*/  IMAD.MOV.U32 R9, RZ, RZ, R55 ;  /* 0x000000ffff097224 */ /* 0x000fe400078e0037 */
[----:B------:R1:W-:Y:S02]  /*152ea0*/  STL.64 [R1+0x5738], R4 ;  /* 0x0057380401007387 */ /* 0x0003e40000100a00 */
[----:B-1----:R-:W-:Y:S01]  /*152eb0*/  MOV R7, R10 ;  /* 0x0000000a00077202 */ /* 0x002fe20000000f00 */
[----:B------:R-:W-:Y:S01]  /*152ec0*/  IMAD.MOV.U32 R6, RZ, RZ, R11 ;  /* 0x000000ffff067224 */ /* 0x000fe200078e000b */
[----:B------:R-:W-:Y:S01]  /*152ed0*/  STL.64 [R1+0x5730], R8 ;  /* 0x0057300801007387 */ /* 0x000fe20000100a00 */
[----:B------:R-:W-:-:S02]  /*152ee0*/  IMAD.MOV.U32 R5, RZ, RZ, R44 ;  /* 0x000000ffff057224 */ /* 0x000fc400078e002c */
[----:B------:R-:W-:Y:S01]  /*152ef0*/  IMAD.MOV.U32 R4, RZ, RZ, R45 ;  /* 0x000000ffff047224 */ /* 0x000fe200078e002d */
[----:B------:R-:W2:Y:S04]  /*152f00*/  LDL.LU R44, [R1+0x2d3c] ;  /* 0x002d3c00012c7983 */ /* 0x000ea80000300800 */
[----:B------:R1:W-:Y:S04]  /*152f10*/  STL.64 [R1+0x5728], R6 ;  /* 0x0057280601007387 */ /* 0x0003e80000100a00 */
[----:B------:R-:W2:Y:S04]  /*152f20*/  LDL.LU R45, [R1+0x2d40] ;  /* 0x002d4000012d7983 */ /* 0x000ea80000300800 */
[----:B------:R1:W-:Y:S02]  /*152f30*/  STL.64 [R1+0x5720], R4 ;  /* 0x0057200401007387 */ /* 0x0003e40000100a00 */
[----:B-1----:R-:W-:Y:S01]  /*152f40*/  MOV R6, R69 ;  /* 0x0000004500067202 */ /* 0x002fe20000000f00 */
[----:B------:R-:W-:-:S02]  /*152f50*/  IMAD.MOV.U32 R7, RZ, RZ, R68 ;  /* 0x000000ffff077224 */ /* 0x000fc400078e0044 */
[----:B------:R-:W-:Y:S02]  /*152f60*/  IMAD.MOV.U32 R9, RZ, RZ, R64 ;  /* 0x000000ffff097224 */ /* 0x000fe400078e0040 */
[----:B------:R-:W-:Y:S02]  /*152f70*/  IMAD.MOV.U32 R8, RZ, RZ, R65 ;  /* 0x000000ffff087224 */ /* 0x000fe400078e0041 */
[----:B------:R-:W-:Y:S01]  /*152f80*/  IMAD.MOV.U32 R4, RZ, RZ, R71 ;  /* 0x000000ffff047224 */ /* 0x000fe200078e0047 */
[----:B------:R-:W-:Y:S01]  /*152f90*/  MOV R5, R70 ;  /* 0x0000004600057202 */ /* 0x000fe20000000f00 */
[----:B------:R1:W-:Y:S04]  /*152fa0*/  STL.64 [R1+0x5718], R6 ;  /* 0x0057180601007387 */ /* 0x0003e80000100a00 */
[----:B------:R1:W-:Y:S04]  /*152fb0*/  STL.64 [R1+0x5710], R4 ;  /* 0x0057100401007387 */ /* 0x0003e80000100a00 */
[----:B------:R1:W-:Y:S02]  /*152fc0*/  STL.64 [R1+0x5708], R8 ;  /* 0x0057080801007387 */ /* 0x0003e40000100a00 */
[----:B-1----:R-:W-:Y:S01]  /*152fd0*/  MOV R6, R67 ;  /* 0x0000004300067202 */ /* 0x002fe20000000f00 */
[----:B------:R-:W-:-:S02]  /*152fe0*/  IMAD.MOV.U32 R7, RZ, RZ, R66 ;  /* 0x000000ffff077224 */ /* 0x000fc400078e0042 */
[----:B------:R-:W-:Y:S01]  /*152ff0*/  IMAD.MOV.U32 R4, RZ, RZ, R47 ;  /* 0x000000ffff047224 */ /* 0x000fe200078e002f */
[----:B------:R-:W-:Y:S02]  /*153000*/  MOV R5, R46 ;  /* 0x0000002e00057202 */ /* 0x000fe40000000f00 */
[----:B------:R-:W2:Y:S04]  /*153010*/  LDL.LU R46, [R1+0x2d20] ;  /* 0x002d2000012e7983 */ /* 0x000ea80000300800 */
[----:B------:R-:W-:Y:S04]  /*153020*/  STL.64 [R1+0x5700], R6 ;  /* 0x0057000601007387 */ /* 0x000fe80000100a00 */
[----:B------:R-:W2:Y:S04]  /*153030*/  LDL.LU R47, [R1+0x2d44] ;  /* 0x002d4400012f7983 */ /* 0x000ea80000300800 */
[----:B------:R1:W-:Y:S01]  /*153040*/  STL.64 [R1+0x56f8], R4 ;  /* 0x0056f80401007387 */ /* 0x0003e20000100a00 */
[----:B------:R-:W-:Y:S01]  /*153050*/  MOV R8, R61 ;  /* 0x0000003d00087202 */ /* 0x000fe20000000f00 */
[----:B------:R-:W-:-:S02]  /*153060*/  IMAD.MOV.U32 R9, RZ, RZ, R60 ;  /* 0x000000ffff097224 */ /* 0x000fc400078e003c */
[----:B-1----:R-:W-:Y:S02]  /*153070*/  IMAD.MOV.U32 R4, RZ, RZ, R41 ;  /* 0x000000ffff047224 */ /* 0x002fe400078e0029 */
[----:B------:R-:W-:Y:S02]  /*153080*/  IMAD.MOV.U32 R5, RZ, RZ, R40 ;  /* 0x000000ffff057224 */ /* 0x000fe400078e0028 */
[----:B------:R-:W2:Y:S04]  /*153090*/  LDL.LU R40, [R1+0x2d24] ;  /* 0x002d240001287983 */ /* 0x000ea80000300800 */
[----:B------:R-:W2:Y:S04]  /*1530a0*/  LDL.LU R41, [R1+0x2d28] ;  /* 0x002d280001297983 */ /* 0x000ea80000300800 */
[----:B------:R1:W-:Y:S01]  /*1530b0*/  STL.64 [R1+0x56f0], R4 ;  /* 0x0056f00401007387 */ /* 0x0003e20000100a00 */
[----:B------:R-:W-:-:S03]  /*1530c0*/  IMAD.MOV.U32 R7, RZ, RZ, R42 ;  /* 0x000000ffff077224 */ /* 0x000fc600078e002a */
[----:B------:R1:W-:Y:S01]  /*1530d0*/  STL.64 [R1+0x56e8], R8 ;  /* 0x0056e80801007387 */ /* 0x0003e20000100a00 */
[----:B------:R-:W-:-:S03]  /*1530e0*/  IMAD.MOV.U32 R6, RZ, RZ, R43 ;  /* 0x000000ffff067224 */ /* 0x000fc600078e002b */
[----:B------:R-:W2:Y:S01]  /*1530f0*/  LDL.LU R42, [R1+0x2d0c] ;  /* 0x002d0c00012a7983 */ /* 0x000ea20000300800 */
[----:B-1----:R-:W-:Y:S01]  /*153100*/  IMAD.MOV.U32 R4, RZ, RZ, R63 ;  /* 0x000000ffff047224 */ /* 0x002fe200078e003f */
[----:B------:R-:W-:-:S05]  /*153110*/  MOV R5, R62 ;  /* 0x0000003e00057202 */ /* 0x000fca0000000f00 */
[----:B------:R-:W-:Y:S04]  /*153120*/  STL.64 [R1+0x56e0], R4 ;  /* 0x0056e00401007387 */ /* 0x000fe80000100a00 */
[----:B------:R-:W2:Y:S01]  /*153130*/  LDL.LU R43, [R1+0x2d2c] ;  /* 0x002d2c00012b7983 */ /* 0x000ea20000300800 */
[----:B------:R-:W-:Y:S01]  /*153140*/  MOV R8, R73 ;  /* 0x0000004900087202 */ /* 0x000fe20000000f00 */
[----:B------:R-:W-:Y:S02]  /*153150*/  IMAD.MOV.U32 R9, RZ, RZ, R72 ;  /* 0x000000ffff097224 */ /* 0x000fe400078e0048 */
[----:B------:R-:W-:Y:S01]  /*153160*/  STL.64 [R1+0x56d8], R6 ;  /* 0x0056d80601007387 */ /* 0x000fe20000100a00 */
[----:B------:R-:W-:Y:S02]  /*153170*/  IMAD.MOV.U32 R249, RZ, RZ, R48 ;  /* 0x000000fffff97224 */ /* 0x000fe400078e0030 */
[----:B------:R-:W-:Y:S01]  /*153180*/  IMAD.MOV.U32 R248, RZ, RZ, R49 ;  /* 0x000000fffff87224 */ /* 0x000fe200078e0031 */
[----:B------:R-:W-:Y:S04]  /*153190*/  STL.64 [R1+0xa670], R6 ;  /* 0x00a6700601007387 */ /* 0x000fe80000100a00 */
[----:B------:R-:W2:Y:S04]  /*1531a0*/  LDL.LU R48, [R1+0x2d10] ;  /* 0x002d100001307983 */ /* 0x000ea80000300800 */
[----:B------:R-:W2:Y:S04]  /*1531b0*/  LDL.LU R49, [R1+0x2d30] ;  /* 0x002d300001317983 */ /* 0x000ea80000300800 */
[----:B------:R-:W-:Y:S04]  /*1531c0*/  STL.64 [R1+0x56d0], R8 ;  /* 0x0056d00801007387 */ /* 0x000fe80000100a00 */
[----:B------:R-:W-:Y:S01]  /*1531d0*/  STL.64 [R1+0xa678], R8 ;  /* 0x00a6780801007387 */ /* 0x000fe20000100a00 */
[----:B----4-:R-:W-:-:S03]  /*1531e0*/  MOV R245, R38 ;  /* 0x0000002600f57202 */ /* 0x010fc60000000f00 */
[----:B------:R-:W4:Y:S01]  /*1531f0*/  LDL.LU R38, [R1+0x2d00] ;  /* 0x002d000001267983 */ /* 0x000f220000300800 */
[----:B---3--:R-:W-:-:S03]  /*153200*/  IMAD.MOV.U32 R244, RZ, RZ, R39 ;  /* 0x000000fffff47224 */ /* 0x008fc600078e0027 */
[----:B------:R-:W3:Y:S01]  /*153210*/  LDL.LU R39, [R1+0x2d14] ;  /* 0x002d140001277983 */ /* 0x000ee20000300800 */
[----:B------:R-:W-:Y:S01]  /*153220*/  IMAD.MOV.U32 R250, RZ, RZ, R75 ;  /* 0x000000fffffa7224 */ /* 0x000fe200078e004b */
[----:B------:R-:W-:Y:S01]  /*153230*/  MOV R251, R74 ;  /* 0x0000004a00fb7202 */ /* 0x000fe20000000f00 */
[----:B------:R-:W-:Y:S01]  /*153240*/  IMAD.MOV.U32 R247, RZ, RZ, R50 ;  /* 0x000000fffff77224 */ /* 0x000fe200078e0032 */
[----:B--2---:R-:W-:-:S03]  /*153250*/  MOV R246, R51 ;  /* 0x0000003300f67202 */ /* 0x004fc60000000f00 */
[----:B------:R-:W-:Y:S04]  /*153260*/  STL.64 [R1+0x56c8], R250 ;  /* 0x0056c8fa01007387 */ /* 0x000fe80000100a00 */
[----:B------:R-:W-:Y:S04]  /*153270*/  STL.64 [R1+0xa680], R250 ;  /* 0x00a680fa01007387 */ /* 0x000fe80000100a00 */
[----:B------:R-:W2:Y:S01]  /*153280*/  LDL.LU R50, [R1+0x2d04] ;  /* 0x002d040001327983 */ /* 0x000ea20000300800 */
[----:B------:R-:W-:-:S03]  /*153290*/  IMAD.MOV.U32 R11, RZ, RZ, R44 ;  /* 0x000000ffff0b7224 */ /* 0x000fc600078e002c */
[----:B------:R-:W2:Y:S04]  /*1532a0*/  LDL.LU R51, [R1+0x2d18] ;  /* 0x002d180001337983 */ /* 0x000ea80000300800 */
[----:B------:R-:W2:Y:S01]  /*1532b0*/  LDL.LU R44, [R1+0x2d08] ;  /* 0x002d0800012c7983 */ /* 0x000ea20000300800 */
[----:B------:R-:W-:-:S03]  /*1532c0*/  IMAD.MOV.U32 R10, RZ, RZ, R45 ;  /* 0x000000ffff0a7224 */ /* 0x000fc600078e002d */
[----:B------:R-:W2:Y:S04]  /*1532d0*/  LDL.LU R45, [R1+0x2d1c] ;  /* 0x002d1c00012d7983 */ /* 0x000ea80000300800 */
[----:B------:R-:W-:Y:S04]  /*1532e0*/  STL.64 [R1+0x56c0], R248 ;  /* 0x0056c0f801007387 */ /* 0x000fe80000100a00 */
[----:B------:R-:W-:Y:S04]  /*1532f0*/  STL.64 [R1+0xa688], R248 ;  /* 0x00a688f801007387 */ /* 0x000fe80000100a00 */
[----:B------:R-:W-:Y:S04]  /*153300*/  STL.64 [R1+0x56b8], R246 ;  /* 0x0056b8f601007387 */ /* 0x000fe80000100a00 */
[----:B------:R-:W-:Y:S01]  /*153310*/  STL.64 [R1+0xa690], R246 ;  /* 0x00a690f601007387 */ /* 0x000fe20000100a00 */
[----:B------:R-:W-:-:S03]  /*153320*/  IMAD.MOV.U32 R235, RZ, RZ, R46 ;  /* 0x000000ffffeb7224 */ /* 0x000fc600078e002e */
[----:B------:R-:W2:Y:S01]  /*153330*/  LDL.LU R46, [R1+0x2ce0] ;  /* 0x002ce000012e7983 */ /* 0x000ea20000300800 */
[----:B------:R-:W-:-:S03]  /*153340*/  MOV R234, R47 ;  /* 0x0000002f00ea7202 */ /* 0x000fc60000000f00 */
[----:B------:R-:W2:Y:S04]  /*153350*/  LDL.LU R47, [R1+0x2cf4] ;  /* 0x002cf400012f7983 */ /* 0x000ea80000300800 */
[----:B------:R-:W-:Y:S04]  /*153360*/  STL.64 [R1+0x56b0], R244 ;  /* 0x0056b0f401007387 */ /* 0x000fe80000100a00 */
[----:B------:R-:W-:Y:S01]  /*153370*/  STL.64 [R1+0xa698], R244 ;  /* 0x00a698f401007387 */ /* 0x000fe20000100a00 */
[----:B------:R-:W-:-:S03]  /*153380*/  MOV R233, R40 ;  /* 0x0000002800e97202 */ /* 0x000fc60000000f00 */
[----:B------:R-:W2:Y:S01]  /*153390*/  LDL.LU R40, [R1+0x2ce4] ;  /* 0x002ce40001287983 */ /* 0x000ea20000300800 */
[----:B------:R-:W-:-:S03]  /*1533a0*/  IMAD.MOV.U32 R232, RZ, RZ, R41 ;  /* 0x000000ffffe87224 */ /* 0x000fc600078e0029 */
[----:B------:R-:W2:Y:S01]  /*1533b0*/  LDL.LU R41, [R1+0x2cf8] ;  /* 0x002cf80001297983 */ /* 0x000ea20000300800 */
[----:B------:R-:W-:-:S03]  /*1533c0*/  IMAD.MOV.U32 R231, RZ, RZ, R42 ;  /* 0x000000ffffe77224 */ /* 0x000fc600078e002a */
[----:B------:R-:W2:Y:S01]  /*1533d0*/  LDL.LU R42, [R1+0x2ce8] ;  /* 0x002ce800012a7983 */ /* 0x000ea20000300800 */
[----:B------:R-:W-:-:S03]  /*1533e0*/  IMAD.MOV.U32 R230, RZ, RZ, R43 ;  /* 0x000000ffffe67224 */ /* 0x000fc600078e002b */
[----:B------:R-:W2:Y:S04]  /*1533f0*/  LDL.LU R43, [R1+0x2cfc] ;  /* 0x002cfc00012b7983 */ /* 0x000ea80000300800 */
[----:B------:R-:W-:Y:S04]  /*153400*/  STL.64 [R1+0x57a8], R10 ;  /* 0x0057a80a01007387 */ /* 0x000fe80000100a00 */
[----:B------:R-:W-:Y:S04]  /*153410*/  STL.64 [R1+0xa6a0], R10 ;  /* 0x00a6a00a01007387 */ /* 0x000fe80000100a00 */
[----:B------:R-:W-:Y:S04]  /*153420*/  STL.64 [R1+0x56a8], R234 ;  /* 0x0056a8ea01007387 */ /* 0x000fe80000100a00 */
[----:B------:R1:W-:Y:S01]  /*153430*/  STL.64 [R1+0xa6a8], R234 ;  /* 0x00a6a8ea01007387 */ /* 0x0003e20000100a00 */
[----:B------:R-:W-:-:S03]  /*153440*/  IMAD.MOV.U32 R229, RZ, RZ, R48 ;  /* 0x000000ffffe57224 */ /* 0x000fc600078e0030 */
[----:B------:R-:W2:Y:S01]  /*153450*/  LDL.LU R74, [R1+0x2ccc] ;  /* 0x002ccc00014a7983 */ /* 0x000ea20000300800 */
[----:B------:R-:W-:-:S03]  /*153460*/  MOV R228, R49 ;  /* 0x0000003100e47202 */ /* 0x000fc60000000f00 */
[----:B------:R-:W2:Y:S04]  /*153470*/  LDL.LU R75, [R1+0x2cec] ;  /* 0x002cec00014b7983 */ /* 0x000ea80000300800 */
[----:B------:R-:W-:Y:S04]  /*153480*/  STL.64 [R1+0x56a0], R232 ;  /* 0x0056a0e801007387 */ /* 0x000fe80000100a00 */
[----:B------:R-:W-:Y:S04]  /*153490*/  STL.64 [R1+0xa6b0], R232 ;  /* 0x00a6b0e801007387 */ /* 0x000fe80000100a00 */
[----:B------:R-:W2:Y:S04]  /*1534a0*/  LDL.LU R48, [R1+0x2cd0] ;  /* 0x002cd00001307983 */ /* 0x000ea80000300800 */
[----:B------:R-:W2:Y:S01]  /*1534b0*/  LDL.LU R49, [R1+0x2cf0] ;  /* 0x002cf00001317983 */ /* 0x000ea20000300800 */
[----:B----4-:R-:W-:-:S03]  /*1534c0*/  MOV R227, R38 ;  /* 0x0000002600e37202 */ /* 0x010fc60000000f00 */
[----:B------:R-:W4:Y:S01]  /*1534d0*/  LDL.LU R38, [R1+0x2cd4] ;  /* 0x002cd40001267983 */ /* 0x000f220000300800 */
[----:B---3--:R-:W-:-:S03]  /*1534e0*/  IMAD.MOV.U32 R226, RZ, RZ, R39 ;  /* 0x000000ffffe27224 */ /* 0x008fc600078e0027 */
[----:B------:R-:W3:Y:S04]  /*1534f0*/  LDL.LU R39, [R1+0x2cd8] ;  /* 0x002cd80001277983 */ /* 0x000ee80000300800 */
[----:B------:R-:W-:Y:S04]  /*153500*/  STL.64 [R1+0x5698], R230 ;  /* 0x005698e601007387 */ /* 0x000fe80000100a00 */
[----:B------:R-:W-:Y:S01]  /*153510*/  STL.64 [R1+0xa6b8], R230 ;  /* 0x00a6b8e601007387 */ /* 0x000fe20000100a00 */
[----:B--2---:R-:W-:-:S03]  /*153520*/  IMAD.MOV.U32 R225, RZ, RZ, R50 ;  /* 0x000000ffffe17224 */ /* 0x004fc600078e0032 */
[----:B------:R-:W2:Y:S01]  /*153530*/  LDL.LU R50, [R1+0x2cb8] ;  /* 0x002cb80001327983 */ /* 0x000ea20000300800 */
[----:B------:R-:W-:-:S03]  /*153540*/  IMAD.MOV.U32 R224, RZ, RZ, R51 ;  /* 0x000000ffffe07224 */ /* 0x000fc600078e0033 */
[----:B------:R-:W2:Y:S01]  /*153550*/  LDL.LU R51, [R1+0x2cdc] ;  /* 0x002cdc0001337983 */ /* 0x000ea20000300800 */
        /* <DEDUP_REMOVED lines=9> */
[----:B------:R-:W2:Y:S04]  /*1535f0*/  LDL.LU R47, [R1+0x2cc4] ;  /* 0x002cc400012f7983 */ /* 0x000ea80000300800 */
[----:B------:R-:W-:Y:S04]  /*153600*/  STL.64 [R1+0x5688], R226 ;  /* 0x005688e201007387 */ /* 0x000fe80000100a00 */
[----:B------:R-:W-:Y:S01]  /*153610*/  STL.64 [R1+0xa6c8], R226 ;  /* 0x00a6c8e201007387 */ /* 0x000fe20000100a00 */
[----:B------:R-:W-:-:S03]  /*153620*/  IMAD.MOV.U32 R219, RZ, RZ, R40 ;  /* 0x000000ffffdb7224 */ /* 0x000fc600078e0028 */
[----:B------:R-:W2:Y:S01]  /*153630*/  LDL.LU R40, [R1+0x2ca8] ;  /* 0x002ca80001287983 */ /* 0x000ea20000300800 */
[----:B------:R-:W-:-:S03]  /*153640*/  IMAD.MOV.U32 R218, RZ, RZ, R41 ;  /* 0x000000ffffda7224 */ /* 0x000fc600078e0029 */
[----:B------:R-:W2:Y:S04]  /*153650*/  LDL.LU R41, [R1+0x2cc8] ;  /* 0x002cc80001297983 */ /* 0x000ea80000300800 */
[----:B------:R-:W-:Y:S04]  /*153660*/  STL.64 [R1+0x5680], R224 ;  /* 0x005680e001007387 */ /* 0x000fe80000100a00 */
[----:B------:R-:W-:Y:S01]  /*153670*/  STL.64 [R1+0xa6d0], R224 ;  /* 0x00a6d0e001007387 */ /* 0x000fe20000100a00 */
[----:B------:R-:W-:-:S03]  /*153680*/  IMAD.MOV.U32 R217, RZ, RZ, R42 ;  /* 0x000000ffffd97224 */ /* 0x000fc600078e002a */
[----:B------:R-:W2:Y:S01]  /*153690*/  LDL.LU R42, [R1+0x2c90] ;  /* 0x002c9000012a7983 */ /* 0x000ea20000300800 */
[----:B------:R-:W-:-:S03]  /*1536a0*/  MOV R216, R43 ;  /* 0x0000002b00d87202 */ /* 0x000fc60000000f00 */
[----:B------:R-:W2:Y:S04]  /*1536b0*/  LDL.LU R43, [R1+0x2cac] ;  /* 0x002cac00012b7983 */ /* 0x000ea80000300800 */
[----:B------:R-:W-:Y:S04]  /*1536c0*/  STL.64 [R1+0x5678], R222 ;  /* 0x005678de01007387 */ /* 0x000fe80000100a00 */
[----:B------:R-:W-:Y:S04]  /*1536d0*/  STL.64 [R1+0xa6d8], R222 ;  /* 0x00a6d8de01007387 */ /* 0x000fe80000100a00 */
[----:B------:R-:W-:Y:S04]  /*1536e0*/  STL.64 [R1+0x58d0], R220 ;  /* 0x0058d0dc01007387 */ /* 0x000fe80000100a00 */
[----:B------:R-:W-:Y:S04]  /*1536f0*/  STL.64 [R1+0xa6e0], R220 ;  /* 0x00a6e0dc01007387 */ /* 0x000fe80000100a00 */
[----:B------:R-:W-:Y:S04]  /*153700*/  STL.64 [R1+0x58c8], R218 ;  /* 0x0058c8da01007387 */ /* 0x000fe80000100a00 */
[----:B------:R-:W-:Y:S01]  /*153710*/  STL.64 [R1+0xa6e8], R218 ;  /* 0x00a6e8da01007387 */ /* 0x000fe20000100a00 */
[----:B----4-:R-:W-:-:S03]  /*153720*/  IMAD.MOV.U32 R211, RZ, RZ, R38 ;  /* 0x000000ffffd37224 */ /* 0x010fc600078e0026 */
[----:B------:R-:W4:Y:S01]  /*153730*/  LDL.LU R38, [R1+0x2c94] ;  /* 0x002c940001267983 */ /* 0x000f220000300800 */
[----:B---3--:R-:W-:-:S03]  /*153740*/  MOV R210, R39 ;  /* 0x0000002700d27202 */ /* 0x008fc60000000f00 */
[----:B------:R-:W3:Y:S01]  /*153750*/  LDL.LU R39, [R1+0x2cb0] ;  /* 0x002cb00001277983 */ /* 0x000ee20000300800 */
[----:B------:R-:W-:Y:S01]  /*153760*/  IMAD.MOV.U32 R214, RZ, RZ, R75 ;  /* 0x000000ffffd67224 */ /* 0x000fe200078e004b */
[----:B------:R-:W-:Y:S02]  /*153770*/  MOV R215, R74 ;  /* 0x0000004a00d77202 */ /* 0x000fe40000000f00 */
[----:B------:R-:W-:Y:S01]  /*153780*/  STL.64 [R1+0x58c0], R216 ;  /* 0x0058c0d801007387 */ /* 0x000fe20000100a00 */
[----:B------:R-:W-:Y:S02]  /*153790*/  IMAD.MOV.U32 R212, RZ, RZ, R49 ;  /* 0x000000ffffd47224 */ /* 0x000fe400078e0031 */
[----:B------:R-:W-:Y:S01]  /*1537a0*/  IMAD.MOV.U32 R213, RZ, RZ, R48 ;  /* 0x000000ffffd57224 */ /* 0x000fe200078e0030 */
[----:B------:R-:W-:Y:S04]  /*1537b0*/  STL.64 [R1+0xa6f0], R216 ;  /* 0x00a6f0d801007387 */ /* 0x000fe80000100a00 */
[----:B------:R-:W-:Y:S04]  /*1537c0*/  STL.64 [R1+0x58b8], R214 ;  /* 0x0058b8d601007387 */ /* 0x000fe80000100a00 */
[----:B------:R-:W-:Y:S01]  /*1537d0*/  STL.64 [R1+0xa6f8], R214 ;  /* 0x00a6f8d601007387 */ /* 0x000fe20000100a00 */
[----:B--2---:R-:W-:-:S03]  /*1537e0*/  IMAD.MOV.U32 R207, RZ, RZ, R44 ;  /* 0x000000ffffcf7224 */ /* 0x004fc600078e002c */
[----:B------:R-:W2:Y:S01]  /*1537f0*/  LDL.LU R44, [R1+0x2c98] ;  /* 0x002c9800012c7983 */ /* 0x000ea20000300800 */
[----:B------:R-:W-:-:S03]  /*153800*/  IMAD.MOV.U32 R206, RZ, RZ, R45 ;  /* 0x000000ffffce7224 */ /* 0x000fc600078e002d */
[----:B------:R-:W2:Y:S01]  /*153810*/  LDL.LU R45, [R1+0x2cb4] ;  /* 0x002cb400012d7983 */ /* 0x000ea20000300800 */
[----:B------:R-:W-:Y:S01]  /*153820*/  MOV R209, R50 ;  /* 0x0000003200d17202 */ /* 0x000fe20000000f00 */
[----:B------:R-:W-:Y:S02]  /*153830*/  IMAD.MOV.U32 R208, RZ, RZ, R51 ;  /* 0x000000ffffd07224 */ /* 0x000fe400078e0033 */
[----:B------:R-:W-:Y:S04]  /*153840*/  STL.64 [R1+0x58b0], R212 ;  /* 0x0058b0d401007387 */ /* 0x000fe80000100a00 */
[----:B------:R-:W-:Y:S04]  /*153850*/  STL.64 [R1+0xa700], R212 ;  /* 0x00a700d401007387 */ /* 0x000fe80000100a00 */
[----:B------:R-:W2:Y:S04]  /*153860*/  LDL.LU R50, [R1+0x2c6c] ;  /* 0x002c6c0001327983 */ /* 0x000ea80000300800 */
        /* <DEDUP_REMOVED lines=8> */
[----:B------:R-:W-:Y:S04]  /*1538f0*/  STL.64 [R1+0xa710], R208 ;  /* 0x00a710d001007387 */ /* 0x000fe80000100a00 */
[----:B------:R-:W2:Y:S04]  /*153900*/  LDL.LU R62, [R1+0x2c74] ;  /* 0x002c7400013e7983 */ /* 0x000ea80000300800 */
[----:B------:R-:W2:Y:S01]  /*153910*/  LDL.LU R63, [R1+0x2c78] ;  /* 0x002c7800013f7983 */ /* 0x000ea20000300800 */
[----:B------:R-:W-:-:S03]  /*153920*/  IMAD.MOV.U32 R201, RZ, RZ, R42 ;  /* 0x000000ffffc97224 */ /* 0x000fc600078e002a */
[----:B------:R-:W2:Y:S04]  /*153930*/  LDL.LU R72, [R1+0x2b58] ;  /* 0x002b580001487983 */ /* 0x000ea80000300800 */
[----:B------:R-:W2:Y:S01]  /*153940*/  LDL.LU R73, [R1+0x2c7c] ;  /* 0x002c7c0001497983 */ /* 0x000ea20000300800 */
[----:B------:R-:W-:-:S03]  /*153950*/  IMAD.MOV.U32 R200, RZ, RZ, R43 ;  /* 0x000000ffffc87224 */ /* 0x000fc600078e002b */
[----:B------:R-:W2:Y:S04]  /*153960*/  LDL.LU R74, [R1+0x2b5c] ;  /* 0x002b5c00014a7983 */ /* 0x000ea80000300800 */
[----:B------:R-:W2:Y:S04]  /*153970*/  LDL.LU R75, [R1+0x2c60] ;  /* 0x002c6000014b7983 */ /* 0x000ea80000300800 */
[----:B------:R-:W2:Y:S04]  /*153980*/  LDL.LU R42, [R1+0x2b44] ;  /* 0x002b4400012a7983 */ /* 0x000ea80000300800 */
[----:B------:R-:W2:Y:S04]  /*153990*/  LDL.LU R43, [R1+0x2c64] ;  /* 0x002c6400012b7983 */ /* 0x000ea80000300800 */
        /* <DEDUP_REMOVED lines=8> */
[----:B------:R-:W3:Y:S04]  /*153a20*/  LDL.LU R48, [R1+0x2b30] ;  /* 0x002b300001307983 */ /* 0x000ee80000300800 */
[----:B------:R-:W3:Y:S04]  /*153a30*/  LDL.LU R49, [R1+0x2b4c] ;  /* 0x002b4c0001317983 */ /* 0x000ee80000300800 */
[----:B------:R-:W3:Y:S04]  /*153a40*/  LDL.LU R46, [R1+0x2b34] ;  /* 0x002b3400012e7983 */ /* 0x000ee80000300800 */
[----:B------:R-:W3:Y:S04]  /*153a50*/  LDL.LU R47, [R1+0x2b50] ;  /* 0x002b5000012f7983 */ /* 0x000ee80000300800 */
[----:B------:R-:W-:Y:S01]  /*153a60*/  STL.64 [R1+0x5890], R204 ;  /* 0x005890cc01007387 */ /* 0x000fe20000100a00 */
[----:B--2---:R-:W-:-:S03]  /*153a70*/  MOV R197, R44 ;  /* 0x0000002c00c57202 */ /* 0x004fc60000000f00 */
[----:B------:R-:W-:Y:S01]  /*153a80*/  STL.64 [R1+0xa720], R204 ;  /* 0x00a720cc01007387 */ /* 0x000fe20000100a00 */
[----:B------:R-:W-:-:S03]  /*153a90*/  IMAD.MOV.U32 R196, RZ, RZ, R45 ;  /* 0x000000ffffc47224 */ /* 0x000fc600078e002d */
[----:B------:R-:W2:Y:S04]  /*153aa0*/  LDL.LU R44, [R1+0x2b38] ;  /* 0x002b3800012c7983 */ /* 0x000ea80000300800 */
[----:B------:R-:W2:Y:S04]  /*153ab0*/  LDL.LU R45, [R1+0x2b54] ;  /* 0x002b5400012d7983 */ /* 0x000ea80000300800 */
[----:B------:R-:W-:Y:S01]  /*153ac0*/  STL.64 [R1+0x5888], R202 ;  /* 0x005888ca01007387 */ /* 0x000fe20000100a00 */
[----:B------:R-:W-:-:S03]  /*153ad0*/  IMAD.MOV.U32 R195, RZ, RZ, R50 ;  /* 0x000000ffffc37224 */ /* 0x000fc600078e0032 */
[----:B------:R-:W-:Y:S01]  /*153ae0*/  STL.64 [R1+0xa728], R202 ;  /* 0x00a728ca01007387 */ /* 0x000fe20000100a00 */
[----:B------:R-:W-:-:S03]  /*153af0*/  IMAD.MOV.U32 R194, RZ, RZ, R51 ;  /* 0x000000ffffc27224 */ /* 0x000fc600078e0033 */
[----:B------:R-:W2:Y:S04]  /*153b00*/  LDL.LU R50, [R1+0x2b1c] ;  /* 0x002b1c0001327983 */ /* 0x000ea80000300800 */
[----:B------:R-:W2:Y:S04]  /*153b10*/  LDL.LU R51, [R1+0x2b3c] ;  /* 0x002b3c0001337983 */ /* 0x000ea80000300800 */
[----:B------:R-:W-:Y:S04]  /*153b20*/  STL.64 [R1+0x5880], R200 ;  /* 0x005880c801007387 */ /* 0x000fe80000100a00 */
[----:B------:R1:W-:Y:S01]  /*153b30*/  STL.64 [R1+0xa730], R200 ;  /* 0x00a730c801007387 */ /* 0x0003e20000100a00 */
[----:B------:R-:W-:-:S03]  /*153b40*/  IMAD.MOV.U32 R193, RZ, RZ, R40 ;  /* 0x000000ffffc17224 */ /* 0x000fc600078e0028 */
[----:B------:R-:W2:Y:S01]  /*153b50*/  LDL.LU R40, [R1+0x2b20] ;  /* 0x002b200001287983 */ /* 0x000ea20000300800 */
[----:B------:R-:W-:-:S03]  /*153b60*/  MOV R192, R41 ;  /* 0x0000002900c07202 */ /* 0x000fc60000000f00 */
[----:B------:R-:W2:Y:S04]  /*153b70*/  LDL.LU R41, [R1+0x2b40] ;  /* 0x002b400001297983 */ /* 0x000ea80000300800 */
[----:B------:R-:W-:Y:S04]  /*153b80*/  STL.64 [R1+0x5878], R198 ;  /* 0x005878c601007387 */ /* 0x000fe80000100a00 */
[----:B------:R-:W-:Y:S01]  /*153b90*/  STL.64 [R1+0x5870], R196 ;  /* 0x005870c401007387 */ /* 0x000fe20000100a00 */
[----:B------:R-:W-:-:S03]  /*153ba0*/  MOV R191, R62 ;  /* 0x0000003e00bf7202 */ /* 0x000fc60000000f00 */
[----:B------:R-:W-:Y:S01]  /*153bb0*/  STL.64 [R1+0x5868], R194 ;  /* 0x005868c201007387 */ /* 0x000fe20000100a00 */
[----:B------:R-:W-:-:S03]  /*153bc0*/  IMAD.MOV.U32 R190, RZ, RZ, R63 ;  /* 0x000000ffffbe7224 */ /* 0x000fc600078e003f */
[----:B------:R-:W-:Y:S01]  /*153bd0*/  STL.64 [R1+0x5860], R192 ;  /* 0x005860c001007387 */ /* 0x000fe20000100a00 */
[----:B------:R-:W-:-:S03]  /*153be0*/  MOV R185, R42 ;  /* 0x0000002a00b97202 */ /* 0x000fc60000000f00 */
[----:B------:R-:W2:Y:S01]  /*153bf0*/  LDL.LU R42, [R1+0x2b24] ;  /* 0x002b2400012a7983 */ /* 0x000ea20000300800 */
[----:B------:R-:W-:-:S03]  /*153c00*/  IMAD.MOV.U32 R184, RZ, RZ, R43 ;  /* 0x000000ffffb87224 */ /* 0x000fc600078e002b */
[----:B------:R-:W2:Y:S04]  /*153c10*/  LDL.LU R43, [R1+0x2b28] ;  /* 0x002b2800012b7983 */ /* 0x000ea80000300800 */
[----:B------:R-:W-:Y:S01]  /*153c20*/  STL.64 [R1+0x5858], R190 ;  /* 0x005858be01007387 */ /* 0x000fe20000100a00 */
[----:B----4-:R-:W-:-:S03]  /*153c30*/  IMAD.MOV.U32 R183, RZ, RZ, R38 ;  /* 0x000000ffffb77224 */ /* 0x010fc600078e0026 */
[----:B------:R-:W4:Y:S01]  /*153c40*/  LDL.LU R38, [R1+0x2b08] ;  /* 0x002b080001267983 */ /* 0x000f220000300800 */
[----:B---3--:R-:W-:-:S03]  /*153c50*/  IMAD.MOV.U32 R182, RZ, RZ, R39 ;  /* 0x000000ffffb67224 */ /* 0x008fc600078e0027 */
[----:B------:R-:W3:Y:S01]  /*153c60*/  LDL.LU R39, [R1+0x2b2c] ;  /* 0x002b2c0001277983 */ /* 0x000ee20000300800 */
[----:B------:R-:W-:Y:S01]  /*153c70*/  IMAD.MOV.U32 R188, RZ, RZ, R73 ;  /* 0x000000ffffbc7224 */ /* 0x000fe200078e0049 */
[----:B------:R-:W-:Y:S01]  /*153c80*/  MOV R186, R75 ;  /* 0x0000004b00ba7202 */ /* 0x000fe20000000f00 */
[----:B------:R-:W-:Y:S02]  /*153c90*/  IMAD.MOV.U32 R189, RZ, RZ, R72 ;  /* 0x000000ffffbd7224 */ /* 0x000fe400078e0048 */
[----:B------:R-:W-:-:S03]  /*153ca0*/  IMAD.MOV.U32 R187, RZ, RZ, R74 ;  /* 0x000000ffffbb7224 */ /* 0x000fc600078e004a */
[----:B------:R-:W-:Y:S01]  /*153cb0*/  STL.64 [R1+0x5850], R188 ;  /* 0x005850bc01007387 */ /* 0x000fe20000100a00 */
[----:B------:R-:W-:-:S03]  /*153cc0*/  MOV R179, R46 ;  /* 0x0000002e00b37202 */ /* 0x000fc60000000f00 */
[----:B------:R-:W-:Y:S01]  /*153cd0*/  STL.64 [R1+0x5848], R186 ;  /* 0x005848ba01007387 */ /* 0x000fe20000100a00 */
[----:B------:R-:W-:-:S03]  /*153ce0*/  IMAD.MOV.U32 R178, RZ, RZ, R47 ;  /* 0x000000ffffb27224 */ /* 0x000fc600078e002f */
[----:B------:R-:W3:Y:S04]  /*153cf0*/  LDL.LU R46, [R1+0x2b0c] ;  /* 0x002b0c00012e7983 */ /* 0x000ee80000300800 */
[----:B------:R-:W3:Y:S01]  /*153d00*/  LDL.LU R47, [R1+0x2b10] ;  /* 0x002b1000012f7983 */ /* 0x000ee20000300800 */
[----:B------:R-:W-:-:S03]  /*153d10*/  MOV R180, R49 ;  /* 0x0000003100b47202 */ /* 0x000fc60000000f00 */
[----:B------:R-:W-:Y:S01]  /*153d20*/  STL.64 [R1+0x5840], R184 ;  /* 0x005840b801007387 */ /* 0x000fe20000100a00 */
[----:B--2---:R-:W-:-:S03]  /*153d30*/  IMAD.MOV.U32 R177, RZ, RZ, R44 ;  /* 0x000000ffffb17224 */ /* 0x004fc600078e002c */
[----:B------:R-:W2:Y:S01]  /*153d40*/  LDL.LU R44, [R1+0x2af4] ;  /* 0x002af400012c7983 */ /* 0x000ea20000300800 */
[----:B------:R-:W-:-:S03]  /*153d50*/  IMAD.MOV.U32 R176, RZ, RZ, R45 ;  /* 0x000000ffffb07224 */ /* 0x000fc600078e002d */
[----:B------:R-:W2:Y:S01]  /*153d60*/  LDL.LU R45, [R1+0x2b14] ;  /* 0x002b1400012d7983 */ /* 0x000ea20000300800 */
[----:B------:R-:W-:-:S03]  /*153d70*/  IMAD.MOV.U32 R181, RZ, RZ, R48 ;  /* 0x000000ffffb57224 */ /* 0x000fc600078e0030 */
[----:B------:R-:W-:Y:S04]  /*153d80*/  STL.64 [R1+0x5838], R182 ;  /* 0x005838b601007387 */ /* 0x000fe80000100a00 */
[----:B------:R-:W2:Y:S01]  /*153d90*/  LDL.LU R60, [R1+0x2af8] ;  /* 0x002af800013c7983 */ /* 0x000ea20000300800 */
[----:B------:R-:W-:-:S03]  /*153da0*/  IMAD.MOV.U32 R175, RZ, RZ, R50 ;  /* 0x000000ffffaf7224 */ /* 0x000fc600078e0032 */
[----:B------:R-:W2:Y:S01]  /*153db0*/  LDL.LU R61, [R1+0x2b18] ;  /* 0x002b1800013d7983 */ /* 0x000ea20000300800 */
[----:B------:R-:W-:-:S03]  /*153dc0*/  MOV R174, R51 ;  /* 0x0000003300ae7202 */ /* 0x000fc60000000f00 */
[----:B------:R-:W2:Y:S04]  /*153dd0*/  LDL.LU R50, [R1+0x2ae0] ;  /* 0x002ae00001327983 */ /* 0x000ea80000300800 */
[----:B------:R-:W2:Y:S04]  /*153de0*/  LDL.LU R51, [R1+0x2afc] ;  /* 0x002afc0001337983 */ /* 0x000ea80000300800 */
[----:B------:R-:W-:Y:S04]  /*153df0*/  STL.64 [R1+0x5830], R180 ;  /* 0x005830b401007387 */ /* 0x000fe80000100a00 */
        /* <DEDUP_REMOVED lines=10> */
[----:B------:R-:W-:Y:S01]  /*153ea0*/  STL.64 [R1+0x5828], R178 ;  /* 0x005828b201007387 */ /* 0x000fe20000100a00 */
[----:B------:R-:W-:-:S03]  /*153eb0*/  IMAD.MOV.U32 R171, RZ, RZ, R42 ;  /* 0x000000ffffab7224 */ /* 0x000fc600078e002a */
[----:B------:R-:W2:Y:S01]  /*153ec0*/  LDL.LU R42, [R1+0x2ad4] ;  /* 0x002ad400012a7983 */ /* 0x000ea20000300800 */
[----:B------:R-:W-:-:S03]  /*153ed0*/  IMAD.MOV.U32 R170, RZ, RZ, R43 ;  /* 0x000000ffffaa7224 */ /* 0x000fc600078e002b */
[----:B------:R-:W2:Y:S04]  /*153ee0*/  LDL.LU R43, [R1+0x2ad8] ;  /* 0x002ad800012b7983 */ /* 0x000ea80000300800 */
[----:B------:R-:W-:Y:S04]  /*153ef0*/  STL.64 [R1+0x5820], R176 ;  /* 0x005820b001007387 */ /* 0x000fe80000100a00 */
[----:B------:R-:W2:Y:S04]  /*153f00*/  LDL.LU R48, [R1+0x2ac0] ;  /* 0x002ac00001307983 */ /* 0x000ea80000300800 */
[----:B------:R-:W2:Y:S01]  /*153f10*/  LDL.LU R49, [R1+0x2adc] ;  /* 0x002adc0001317983 */ /* 0x000ea20000300800 */
[----:B----4-:R-:W-:-:S03]  /*153f20*/  IMAD.MOV.U32 R169, RZ, RZ, R38 ;  /* 0x000000ffffa97224 */ /* 0x010fc600078e0026 */
[----:B------:R-:W4:Y:S01]  /*153f30*/  LDL.LU R38, [R1+0x2ab4] ;  /* 0x002ab40001267983 */ /* 0x000f220000300800 */
[----:B---3--:R-:W-:-:S03]  /*153f40*/  MOV R168, R39 ;  /* 0x0000002700a87202 */ /* 0x008fc60000000f00 */
[----:B------:R-:W3:Y:S04]  /*153f50*/  LDL.LU R39, [R1+0x2ac4] ;  /* 0x002ac40001277983 */ /* 0x000ee80000300800 */
[----:B------:R-:W-:Y:S01]  /*153f60*/  STL.64 [R1+0x5818], R174 ;  /* 0x005818ae01007387 */ /* 0x000fe20000100a00 */
[----:B------:R-:W-:-:S03]  /*153f70*/  MOV R167, R46 ;  /* 0x0000002e00a77202 */ /* 0x000fc60000000f00 */
[----:B------:R-:W3:Y:S01]  /*153f80*/  LDL.LU R46, [R1+0x2ab8] ;  /* 0x002ab800012e7983 */ /* 0x000ee20000300800 */
[----:B------:R-:W-:-:S03]  /*153f90*/  IMAD.MOV.U32 R166, RZ, RZ, R47 ;  /* 0x000000ffffa67224 */ /* 0x000fc600078e002f */
[----:B------:R-:W3:Y:S04]  /*153fa0*/  LDL.LU R47, [R1+0x2ac8] ;  /* 0x002ac800012f7983 */ /* 0x000ee80000300800 */
[----:B------:R-:W-:Y:S01]  /*153fb0*/  STL.64 [R1+0x5810], R172 ;  /* 0x005810ac01007387 */ /* 0x000fe20000100a00 */
[----:B--2---:R-:W-:-:S03]  /*153fc0*/  IMAD.MOV.U32 R165, RZ, RZ, R44 ;  /* 0x000000ffffa57224 */ /* 0x004fc600078e002c */
[----:B------:R-:W2:Y:S01]  /*153fd0*/  LDL.LU R44, [R1+0x2aa0] ;  /* 0x002aa000012c7983 */ /* 0x000ea20000300800 */
[----:B------:R-:W-:-:S03]  /*153fe0*/  IMAD.MOV.U32 R164, RZ, RZ, R45 ;  /* 0x000000ffffa47224 */ /* 0x000fc600078e002d */
[----:B------:R-:W2:Y:S04]  /*153ff0*/  LDL.LU R45, [R1+0x2abc] ;  /* 0x002abc00012d7983 */ /* 0x000ea80000300800 */
[----:B------:R-:W-:Y:S01]  /*154000*/  STL.64 [R1+0x5808], R170 ;  /* 0x005808aa01007387 */ /* 0x000fe20000100a00 */
[----:B------:R-:W-:-:S03]  /*154010*/  IMAD.MOV.U32 R163, RZ, RZ, R60 ;  /* 0x000000ffffa37224 */ /* 0x000fc600078e003c */
[----:B------:R-:W-:Y:S01]  /*154020*/  STL.64 [R1+0x5800], R168 ;  /* 0x005800a801007387 */ /* 0x000fe20000100a00 */
[----:B------:R-:W-:Y:S02]  /*154030*/  MOV R162, R61 ;  /* 0x0000003d00a27202 */ /* 0x000fe40000000f00 */
[----:B------:R-:W-:Y:S02]  /*154040*/  MOV R161, R50 ;  /* 0x0000003200a17202 */ /* 0x000fe40000000f00 */
[----:B------:R-:W2:Y:S01]  /*154050*/  LDL.LU R50, [R1+0x2aa4] ;  /* 0x002aa40001327983 */ /* 0x000ea20000300800 */
[----:B------:R-:W-:-:S03]  /*154060*/  IMAD.MOV.U32 R160, RZ, RZ, R51 ;  /* 0x000000ffffa07224 */ /* 0x000fc600078e0033 */
[----:B------:R-:W2:Y:S04]  /*154070*/  LDL.LU R51, [R1+0x2aa8] ;  /* 0x002aa80001337983 */ /* 0x000ea80000300800 */
[----:B------:R-:W-:Y:S01]  /*154080*/  STL.64 [R1+0x57f8], R166 ;  /* 0x0057f8a601007387 */ /* 0x000fe20000100a00 */
[----:B------:R-:W-:-:S03]  /*154090*/  IMAD.MOV.U32 R159, RZ, RZ, R62 ;  /* 0x000000ffff9f7224 */ /* 0x000fc600078e003e */
[----:B------:R-:W-:Y:S01]  /*1540a0*/  STL.64 [R1+0x57f0], R164 ;  /* 0x0057f0a401007387 */ /* 0x000fe20000100a00 */
[----:B------:R-:W-:-:S03]  /*1540b0*/  IMAD.MOV.U32 R158, RZ, RZ, R63 ;  /* 0x000000ffff9e7224 */ /* 0x000fc600078e003f */
[----:B------:R-:W-:Y:S04]  /*1540c0*/  STL.64 [R1+0x57e8], R162 ;  /* 0x0057e8a201007387 */ /* 0x000fe80000100a00 */
[----:B------:R-:W-:Y:S01]  /*1540d0*/  STL.64 [R1+0x57e0], R160 ;  /* 0x0057e0a001007387 */ /* 0x000fe20000100a00 */
[----:B------:R-:W-:Y:S01]  /*1540e0*/  IMAD.MOV.U32 R157, RZ, RZ, R72 ;  /* 0x000000ffff9d7224 */ /* 0x000fe200078e0048 */
[----:B------:R-:W-:Y:S02]  /*1540f0*/  MOV R156, R73 ;  /* 0x00000049009c7202 */ /* 0x000fe40000000f00 */
[----:B------:R-:W-:Y:S01]  /*154100*/  MOV R155, R74 ;  /* 0x0000004a009b7202 */ /* 0x000fe20000000f00 */
[----:B------:R-:W-:Y:S02]  /*154110*/  IMAD.MOV.U32 R154, RZ, RZ, R75 ;  /* 0x000000ffff9a7224 */ /* 0x000fe400078e004b */
[----:B------:R-:W-:-:S02]  /*154120*/  IMAD.MOV.U32 R153, RZ, RZ, R40 ;  /* 0x000000ffff997224 */ /* 0x000fc400078e0028 */
[----:B------:R-:W2:Y:S01]  /*154130*/  LDL.LU R40, [R1+0x2a8c] ;  /* 0x002a8c0001287983 */ /* 0x000ea20000300800 */
[----:B------:R-:W-:-:S03]  /*154140*/  IMAD.MOV.U32 R152, RZ, RZ, R41 ;  /* 0x000000ffff987224 */ /* 0x000fc600078e0029 */
[----:B------:R-:W2:Y:S04]  /*154150*/  LDL.LU R41, [R1+0x2aac] ;  /* 0x002aac0001297983 */ /* 0x000ea80000300800 */
[----:B------:R-:W-:Y:S01]  /*154160*/  STL.64 [R1+0x57d8], R158 ;  /* 0x0057d89e01007387 */ /* 0x000fe20000100a00 */
[----:B------:R-:W-:-:S03]  /*154170*/  IMAD.MOV.U32 R151, RZ, RZ, R42 ;  /* 0x000000ffff977224 */ /* 0x000fc600078e002a */
[----:B------:R-:W2:Y:S01]  /*154180*/  LDL.LU R42, [R1+0x2a90] ;  /* 0x002a9000012a7983 */ /* 0x000ea20000300800 */
[----:B------:R-:W-:-:S03]  /*154190*/  MOV R150, R43 ;  /* 0x0000002b00967202 */ /* 0x000fc60000000f00 */
[----:B------:R-:W2:Y:S04]  /*1541a0*/  LDL.LU R43, [R1+0x2ab0] ;  /* 0x002ab000012b7983 */ /* 0x000ea80000300800 */
[----:B------:R-:W-:Y:S04]  /*1541b0*/  STL.64 [R1+0x57d0], R156 ;  /* 0x0057d09c01007387 */ /* 0x000fe80000100a00 */
[----:B------:R-:W-:Y:S01]  /*1541c0*/  STL.64 [R1+0x57c8], R154 ;  /* 0x0057c89a01007387 */ /* 0x000fe20000100a00 */
[----:B----4-:R-:W-:-:S03]  /*1541d0*/  IMAD.MOV.U32 R147, RZ, RZ, R38 ;  /* 0x000000ffff937224 */ /* 0x010fc600078e0026 */
[----:B------:R-:W4:Y:S01]  /*1541e0*/  LDL.LU R38, [R1+0x2a78] ;  /* 0x002a780001267983 */ /* 0x000f220000300800 */
[----:B---3--:R-:W-:-:S03]  /*1541f0*/  IMAD.MOV.U32 R146, RZ, RZ, R39 ;  /* 0x000000ffff927224 */ /* 0x008fc600078e0027 */
[----:B------:R-:W3:Y:S04]  /*154200*/  LDL.LU R39, [R1+0x2a94] ;  /* 0x002a940001277983 */ /* 0x000ee80000300800 */
[----:B------:R-:W-:Y:S01]  /*154210*/  STL.64 [R1+0x57c0], R152 ;  /* 0x0057c09801007387 */ /* 0x000fe20000100a00 */
[----:B------:R-:W-:Y:S01]  /*154220*/  IMAD.MOV.U32 R148, RZ, RZ, R49 ;  /* 0x000000ffff947224 */ /* 0x000fe200078e0031 */
[----:B------:R-:W-:Y:S01]  /*154230*/  MOV R149, R48 ;  /* 0x0000003000957202 */ /* 0x000fe20000000f00 */
[----:B------:R-:W-:Y:S02]  /*154240*/  IMAD.MOV.U32 R145, RZ, RZ, R46 ;  /* 0x000000ffff917224 */ /* 0x000fe400078e002e */
[----:B------:R-:W3:Y:S01]  /*154250*/  LDL.LU R46, [R1+0x2a7c] ;  /* 0x002a7c00012e7983 */ /* 0x000ee20000300800 */
[----:B------:R-:W-:-:S03]  /*154260*/  MOV R144, R47 ;  /* 0x0000002f00907202 */ /* 0x000fc60000000f00 */
[----:B------:R-:W3:Y:S04]  /*154270*/  LDL.LU R47, [R1+0x2a98] ;  /* 0x002a9800012f7983 */ /* 0x000ee80000300800 */
[----:B------:R-:W-:Y:S01]  /*154280*/  STL.64 [R1+0x57b8], R150 ;  /* 0x0057b89601007387 */ /* 0x000fe20000100a00 */
[----:B--2---:R-:W-:-:S03]  /*154290*/  MOV R143, R44 ;  /* 0x0000002c008f7202 */ /* 0x004fc60000000f00 */
[----:B------:R-:W2:Y:S01]  /*1542a0*/  LDL.LU R60, [R1+0x2a80] ;  /* 0x002a8000013c7983 */ /* 0x000ea20000300800 */
[----:B------:R-:W-:-:S03]  /*1542b0*/  IMAD.MOV.U32 R142, RZ, RZ, R45 ;  /* 0x000000ffff8e7224 */ /* 0x000fc600078e002d */
[----:B------:R-:W2:Y:S04]  /*1542c0*/  LDL.LU R61, [R1+0x2a9c] ;  /* 0x002a9c00013d7983 */ /* 0x000ea80000300800 */
[----:B------:R-:W2:Y:S04]  /*1542d0*/  LDL.LU R44, [R1+0x2a64] ;  /* 0x002a6400012c7983 */ /* 0x000ea80000300800 */
[----:B------:R-:W2:Y:S04]  /*1542e0*/  LDL.LU R45, [R1+0x2a84] ;  /* 0x002a8400012d7983 */ /* 0x000ea80000300800 */
[----:B------:R-:W-:Y:S04]  /*1542f0*/  STL.64 [R1+0x57b0], R148 ;  /* 0x0057b09401007387 */ /* 0x000fe80000100a00 */
[----:B------:R-:W2:Y:S04]  /*154300*/  LDL.LU R62, [R1+0x2a68] ;  /* 0x002a6800013e7983 */ /* 0x000ea80000300800 */
        /* <DEDUP_REMOVED lines=9> */
[----:B------:R-:W-:Y:S01]  /*1543a0*/  STL.64 [R1+0x5a08], R146 ;  /* 0x005a089201007387 */ /* 0x000fe20000100a00 */
[----:B------:R-:W-:-:S03]  /*1543b0*/  IMAD.MOV.U32 R139, RZ, RZ, R40 ;  /* 0x000000ffff8b7224 */ /* 0x000fc600078e0028 */
[----:B------:R-:W2:Y:S01]  /*1543c0*/  LDL.LU R40, [R1+0x2a3c] ;  /* 0x002a3c0001287983 */ /* 0x000ea20000300800 */
[----:B------:R-:W-:-:S03]  /*1543d0*/  MOV R138, R41 ;  /* 0x00000029008a7202 */ /* 0x000fc60000000f00 */
[----:B------:R-:W2:Y:S04]  /*1543e0*/  LDL.LU R41, [R1+0x2a5c] ;  /* 0x002a5c0001297983 */ /* 0x000ea80000300800 */
[----:B------:R-:W-:Y:S04]  /*1543f0*/  STL.64 [R1+0x5a00], R144 ;  /* 0x005a009001007387 */ /* 0x000fe80000100a00 */
[----:B------:R-:W2:Y:S04]  /*154400*/  LDL.LU R48, [R1+0x2a40] ;  /* 0x002a400001307983 */ /* 0x000ea80000300800 */
[----:B------:R-:W2:Y:S01]  /*154410*/  LDL.LU R49, [R1+0x2a60] ;  /* 0x002a600001317983 */ /* 0x000ea20000300800 */
        /* <DEDUP_REMOVED lines=8> */
[----:B------:R-:W3:Y:S04]  /*1544a0*/  LDL.LU R39, [R1+0x2a48] ;  /* 0x002a480001277983 */ /* 0x000ee80000300800 */
[----:B------:R-:W-:Y:S01]  /*1544b0*/  STL.64 [R1+0x59f0], R140 ;  /* 0x0059f08c01007387 */ /* 0x000fe20000100a00 */
[----:B------:R-:W-:-:S03]  /*1544c0*/  IMAD.MOV.U32 R133, RZ, RZ, R46 ;  /* 0x000000ffff857224 */ /* 0x000fc600078e002e */
[----:B------:R-:W3:Y:S01]  /*1544d0*/  LDL.LU R46, [R1+0x2a30] ;  /* 0x002a3000012e7983 */ /* 0x000ee20000300800 */
[----:B------:R-:W-:-:S03]  /*1544e0*/  MOV R132, R47 ;  /* 0x0000002f00847202 */ /* 0x000fc60000000f00 */
[----:B------:R-:W3:Y:S04]  /*1544f0*/  LDL.LU R47, [R1+0x2a4c] ;  /* 0x002a4c00012f7983 */ /* 0x000ee80000300800 */
[----:B------:R-:W-:Y:S04]  /*154500*/  STL.64 [R1+0x59e8], R138 ;  /* 0x0059e88a01007387 */ /* 0x000fe80000100a00 */
[----:B------:R-:W-:Y:S01]  /*154510*/  STL.64 [R1+0x59e0], R136 ;  /* 0x0059e08801007387 */ /* 0x000fe20000100a00 */
[----:B--2---:R-:W-:Y:S01]  /*154520*/  MOV R131, R60 ;  /* 0x0000003c00837202 */ /* 0x004fe20000000f00 */
[----:B------:R-:W-:-:S02]  /*154530*/  IMAD.MOV.U32 R130, RZ, RZ, R61 ;  /* 0x000000ffff827224 */ /* 0x000fc400078e003d */
[----:B------:R-:W-:Y:S02]  /*154540*/  IMAD.MOV.U32 R129, RZ, RZ, R44 ;  /* 0x000000ffff817224 */ /* 0x000fe400078e002c */
[----:B------:R-:W2:Y:S01]  /*154550*/  LDL.LU R44, [R1+0x2a14] ;  /* 0x002a1400012c7983 */ /* 0x000ea20000300800 */
[----:B------:R-:W-:-:S03]  /*154560*/  IMAD.MOV.U32 R128, RZ, RZ, R45 ;  /* 0x000000ffff807224 */ /* 0x000fc600078e002d */
[----:B------:R-:W2:Y:S04]  /*154570*/  LDL.LU R45, [R1+0x2a34] ;  /* 0x002a3400012d7983 */ /* 0x000ea80000300800 */
[----:B------:R-:W-:Y:S01]  /*154580*/  STL.64 [R1+0x59d8], R134 ;  /* 0x0059d88601007387 */ /* 0x000fe20000100a00 */
[----:B------:R-:W-:-:S03]  /*154590*/  IMAD.MOV.U32 R127, RZ, RZ, R62 ;  /* 0x000000ffff7f7224 */ /* 0x000fc600078e003e */
[----:B------:R-:W-:Y:S01]  /*1545a0*/  STL.64 [R1+0x59d0], R132 ;  /* 0x0059d08401007387 */ /* 0x000fe20000100a00 */
[----:B------:R-:W-:-:S03]  /*1545b0*/  MOV R126, R63 ;  /* 0x0000003f007e7202 */ /* 0x000fc60000000f00 */
[----:B------:R-:W-:Y:S01]  /*1545c0*/  STL.64 [R1+0x59c8], R130 ;  /* 0x0059c88201007387 */ /* 0x000fe20000100a00 */
[----:B------:R-:W-:-:S03]  /*1545d0*/  MOV R125, R72 ;  /* 0x00000048007d7202 */ /* 0x000fc60000000f00 */
[----:B------:R-:W-:Y:S01]  /*1545e0*/  STL.64 [R1+0x59c0], R128 ;  /* 0x0059c08001007387 */ /* 0x000fe20000100a00 */
[----:B------:R-:W-:Y:S02]  /*1545f0*/  IMAD.MOV.U32 R124, RZ, RZ, R73 ;  /* 0x000000ffff7c7224 */ /* 0x000fe400078e0049 */
[----:B------:R-:W-:Y:S02]  /*154600*/  IMAD.MOV.U32 R123, RZ, RZ, R74 ;  /* 0x000000ffff7b7224 */ /* 0x000fe400078e004a */
[----:B------:R-:W-:Y:S02]  /*154610*/  IMAD.MOV.U32 R122, RZ, RZ, R75 ;  /* 0x000000ffff7a7224 */ /* 0x000fe400078e004b */
[----:B------:R-:W-:Y:S02]  /*154620*/  IMAD.MOV.U32 R121, RZ, RZ, R50 ;  /* 0x000000ffff797224 */ /* 0x000fe400078e0032 */
[----:B------:R-:W2:Y:S01]  /*154630*/  LDL.LU R50, [R1+0x2a18] ;  /* 0x002a180001327983 */ /* 0x000ea20000300800 */
[----:B------:R-:W-:-:S03]  /*154640*/  MOV R120, R51 ;  /* 0x0000003300787202 */ /* 0x000fc60000000f00 */
[----:B------:R-:W2:Y:S04]  /*154650*/  LDL.LU R51, [R1+0x2a38] ;  /* 0x002a380001337983 */ /* 0x000ea80000300800 */
        /* <DEDUP_REMOVED lines=11> */
[----:B------:R-:W-:Y:S01]  /*154710*/  STL.64 [R1+0x59a0], R120 ;  /* 0x0059a07801007387 */ /* 0x000fe20000100a00 */
[----:B----4-:R-:W-:-:S03]  /*154720*/  MOV R113, R38 ;  /* 0x0000002600717202 */ /* 0x010fc60000000f00 */
[----:B------:R-:W4:Y:S01]  /*154730*/  LDL.LU R38, [R1+0x2a04] ;  /* 0x002a040001267983 */ /* 0x000f220000300800 */
[----:B---3--:R-:W-:-:S03]  /*154740*/  IMAD.MOV.U32 R112, RZ, RZ, R39 ;  /* 0x000000ffff707224 */ /* 0x008fc600078e0027 */
[----:B------:R-:W3:Y:S01]  /*154750*/  LDL.LU R39, [R1+0x2a08] ;  /* 0x002a080001277983 */ /* 0x000ee20000300800 */
[----:B------:R-:W-:Y:S02]  /*154760*/  IMAD.MOV.U32 R116, RZ, RZ, R49 ;  /* 0x000000ffff747224 */ /* 0x000fe400078e0031 */
[----:B------:R-:W-:Y:S01]  /*154770*/  IMAD.MOV.U32 R117, RZ, RZ, R48 ;  /* 0x000000ffff757224 */ /* 0x000fe200078e0030 */
[----:B------:R-:W-:Y:S04]  /*154780*/  STL.64 [R1+0x5998], R118 ;  /* 0x0059987601007387 */ /* 0x000fe80000100a00 */
[----:B------:R-:W3:Y:S04]  /*154790*/  LDL.LU R60, [R1+0x29ec] ;  /* 0x0029ec00013c7983 */ /* 0x000ee80000300800 */
[----:B------:R-:W3:Y:S01]  /*1547a0*/  LDL.LU R61, [R1+0x2a0c] ;  /* 0x002a0c00013d7983 */ /* 0x000ee20000300800 */
[----:B------:R-:W-:-:S03]  /*1547b0*/  IMAD.MOV.U32 R111, RZ, RZ, R46 ;  /* 0x000000ffff6f7224 */ /* 0x000fc600078e002e */
[----:B------:R-:W3:Y:S01]  /*1547c0*/  LDL.LU R46, [R1+0x29f0] ;  /* 0x0029f000012e7983 */ /* 0x000ee20000300800 */
[----:B------:R-:W-:-:S03]  /*1547d0*/  IMAD.MOV.U32 R110, RZ, RZ, R47 ;  /* 0x000000ffff6e7224 */ /* 0x000fc600078e002f */
[----:B------:R-:W3:Y:S04]  /*1547e0*/  LDL.LU R47, [R1+0x2a10] ;  /* 0x002a1000012f7983 */ /* 0x000ee80000300800 */
[----:B------:R-:W-:Y:S04]  /*1547f0*/  STL.64 [R1+0x5990], R116 ;  /* 0x0059907401007387 */ /* 0x000fe80000100a00 */
[----:B------:R-:W3:Y:S04]  /*154800*/  LDL.LU R62, [R1+0x29d8] ;  /* 0x0029d800013e7983 */ /* 0x000ee80000300800 */
[----:B------:R-:W3:Y:S04]  /*154810*/  LDL.LU R63, [R1+0x29f4] ;  /* 0x0029f400013f7983 */ /* 0x000ee80000300800 */
[----:B------:R-:W3:Y:S01]  /*154820*/  LDL.LU R72, [R1+0x29dc] ;  /* 0x0029dc0001487983 */ /* 0x000ee20000300800 */
[----:B--2---:R-:W-:-:S03]  /*154830*/  IMAD.MOV.U32 R109, RZ, RZ, R44 ;  /* 0x000000ffff6d7224 */ /* 0x004fc600078e002c */
[----:B------:R-:W2:Y:S01]  /*154840*/  LDL.LU R73, [R1+0x29f8] ;  /* 0x0029f80001497983 */ /* 0x000ea20000300800 */
[----:B------:R-:W-:-:S03]  /*154850*/  MOV R108, R45 ;  /* 0x0000002d006c7202 */ /* 0x000fc60000000f00 */
[----:B------:R-:W2:Y:S04]  /*154860*/  LDL.LU R74, [R1+0x29e0] ;  /* 0x0029e000014a7983 */ /* 0x000ea80000300800 */
[----:B------:R-:W2:Y:S04]  /*154870*/  LDL.LU R75, [R1+0x29fc] ;  /* 0x0029fc00014b7983 */ /* 0x000ea80000300800 */
[----:B------:R-:W2:Y:S04]  /*154880*/  LDL.LU R44, [R1+0x29c4] ;  /* 0x0029c400012c7983 */ /* 0x000ea80000300800 */
[----:B------:R-:W2:Y:S04]  /*154890*/  LDL.LU R45, [R1+0x29e4] ;  /* 0x0029e400012d7983 */ /* 0x000ea80000300800 */
[----:B------:R-:W-:Y:S01]  /*1548a0*/  STL.64 [R1+0x5988], R114 ;  /* 0x0059887201007387 */ /* 0x000fe20000100a00 */
[----:B------:R-:W-:-:S03]  /*1548b0*/  MOV R107, R50 ;  /* 0x00000032006b7202 */ /* 0x000fc60000000f00 */
[----:B------:R-:W2:Y:S01]  /*1548c0*/  LDL.LU R50, [R1+0x29c8] ;  /* 0x0029c80001327983 */ /* 0x000ea20000300800 */
[----:B------:R-:W-:-:S03]  /*1548d0*/  IMAD.MOV.U32 R106, RZ, RZ, R51 ;  /* 0x000000ffff6a7224 */ /* 0x000fc600078e0033 */
        /* <DEDUP_REMOVED lines=17> */
[----:B------:R-:W3:Y:S04]  /*1549f0*/  LDL.LU R39, [R1+0x29bc] ;  /* 0x0029bc0001277983 */ /* 0x000ee80000300800 */
[----:B------:R-:W-:Y:S01]  /*154a00*/  STL.64 [R1+0x5968], R106 ;  /* 0x0059686a01007387 */ /* 0x000fe20000100a00 */
[----:B------:R-:W-:-:S03]  /*154a10*/  IMAD.MOV.U32 R99, RZ, RZ, R60 ;  /* 0x000000ffff637224 */ /* 0x000fc600078e003c */
[----:B------:R-:W-:Y:S01]  /*154a20*/  STL.64 [R1+0x5960], R104 ;  /* 0x0059606801007387 */ /* 0x000fe20000100a00 */
[----:B------:R-:W-:Y:S02]  /*154a30*/  IMAD.MOV.U32 R98, RZ, RZ, R61 ;  /* 0x000000ffff627224 */ /* 0x000fe400078e003d */
[----:B------:R-:W-:Y:S02]  /*154a40*/  IMAD.MOV.U32 R97, RZ, RZ, R46 ;  /* 0x000000ffff617224 */ /* 0x000fe400078e002e */
[----:B------:R-:W3:Y:S01]  /*154a50*/  LDL.LU R46, [R1+0x29a0] ;  /* 0x0029a000012e7983 */ /* 0x000ee20000300800 */
[----:B------:R-:W-:-:S03]  /*154a60*/  MOV R96, R47 ;  /* 0x0000002f00607202 */ /* 0x000fc60000000f00 */
[----:B------:R-:W3:Y:S04]  /*154a70*/  LDL.LU R47, [R1+0x29c0] ;  /* 0x0029c000012f7983 */ /* 0x000ee80000300800 */
[----:B------:R-:W-:Y:S04]  /*154a80*/  STL.64 [R1+0x5958], R102 ;  /* 0x0059586601007387 */ /* 0x000fe80000100a00 */
[----:B------:R-:W-:Y:S04]  /*154a90*/  STL.64 [R1+0x5950], R100 ;  /* 0x0059506401007387 */ /* 0x000fe80000100a00 */
[----:B------:R-:W-:Y:S04]  /*154aa0*/  STL.64 [R1+0x5948], R98 ;  /* 0x0059486201007387 */ /* 0x000fe80000100a00 */
[----:B------:R-:W-:Y:S01]  /*154ab0*/  STL.64 [R1+0x5940], R96 ;  /* 0x0059406001007387 */ /* 0x000fe20000100a00 */
[----:B------:R-:W-:Y:S01]  /*154ac0*/  IMAD.MOV.U32 R94, RZ, RZ, R63 ;  /* 0x000000ffff5e7224 */ /* 0x000fe200078e003f */
[----:B------:R-:W-:Y:S01]  /*154ad0*/  MOV R95, R62 ;  /* 0x0000003e005f7202 */ /* 0x000fe20000000f00 */
[----:B--2---:R-:W-:-:S02]  /*154ae0*/  IMAD.MOV.U32 R92, RZ, RZ, R73 ;  /* 0x000000ffff5c7224 */ /* 0x004fc400078e0049 */
[----:B------:R-:W-:Y:S01]  /*154af0*/  IMAD.MOV.U32 R93, RZ, RZ, R72 ;  /* 0x000000ffff5d7224 */ /* 0x000fe200078e0048 */
[----:B------:R-:W-:Y:S02]  /*154b00*/  MOV R89, R44 ;  /* 0x0000002c00597202 */ /* 0x000fe40000000f00 */
[----:B------:R-:W2:Y:S01]  /*154b10*/  LDL.LU R44, [R1+0x1320] ;  /* 0x00132000012c7983 */ /* 0x000ea20000300800 */
[----:B------:R-:W-:-:S03]  /*154b20*/  IMAD.MOV.U32 R88, RZ, RZ, R45 ;  /* 0x000000ffff587224 */ /* 0x000fc600078e002d */
[----:B------:R-:W2:Y:S01]  /*154b30*/  LDL.LU R45, [R1+0x29a4] ;  /* 0x0029a400012d7983 */ /* 0x000ea20000300800 */
[----:B------:R-:W-:Y:S01]  /*154b40*/  MOV R90, R75 ;  /* 0x0000004b005a7202 */ /* 0x000fe20000000f00 */
[----:B------:R-:W-:Y:S02]  /*154b50*/  IMAD.MOV.U32 R91, RZ, RZ, R74 ;  /* 0x000000ffff5b7224 */ /* 0x000fe400078e004a */
[----:B------:R-:W-:Y:S01]  /*154b60*/  STL.64 [R1+0x5938], R94 ;  /* 0x0059385e01007387 */ /* 0x000fe20000100a00 */
[----:B------:R-:W-:-:S03]  /*154b70*/  IMAD.MOV.U32 R87, RZ, RZ, R50 ;  /* 0x000000ffff577224 */ /* 0x000fc600078e0032 */
[----:B------:R-:W2:Y:S01]  /*154b80*/  LDL.LU R50, [R1+0x1324] ;  /* 0x0013240001327983 */ /* 0x000ea20000300800 */
[----:B------:R-:W-:-:S03]  /*154b90*/  IMAD.MOV.U32 R86, RZ, RZ, R51 ;  /* 0x000000ffff567224 */ /* 0x000fc600078e0033 */
[----:B------:R-:W2:Y:S04]  /*154ba0*/  LDL.LU R51, [R1+0x29a8] ;  /* 0x0029a80001337983 */ /* 0x000ea80000300800 */
[----:B------:R-:W-:Y:S04]  /*154bb0*/  STL.64 [R1+0x5930], R92 ;  /* 0x0059305c01007387 */ /* 0x000fe80000100a00 */
[----:B------:R-:W-:Y:S01]  /*154bc0*/  STL.64 [R1+0x5928], R90 ;  /* 0x0059285a01007387 */ /* 0x000fe20000100a00 */
        /* <DEDUP_REMOVED lines=15> */
[----:B------:R-:W3:Y:S01]  /*154cc0*/  LDL.LU R39, [R1+0x130c] ;  /* 0x00130c0001277983 */ /* 0x000ee20000300800 */
[----:B------:R-:W-:Y:S01]  /*154cd0*/  MOV R84, R49 ;  /* 0x0000003100547202 */ /* 0x000fe20000000f00 */
[----:B------:R-:W-:-:S05]  /*154ce0*/  IMAD.MOV.U32 R85, RZ, RZ, R48 ;  /* 0x000000ffff557224 */ /* 0x000fca00078e0030 */
[----:B------:R-:W-:Y:S04]  /*154cf0*/  STL.64 [R1+0x5910], R84 ;  /* 0x0059105401007387 */ /* 0x000fe80000100a00 */
        /* <DEDUP_REMOVED lines=10> */
[----:B------:R-:W-:Y:S01]  /*154da0*/  STL.64 [R1+0x5908], R82 ;  /* 0x0059085201007387 */ /* 0x000fe20000100a00 */
[----:B--2---:R-:W-:-:S03]  /*154db0*/  IMAD.MOV.U32 R75, RZ, RZ, R44 ;  /* 0x000000ffff4b7224 */ /* 0x004fc600078e002c */
        /* <DEDUP_REMOVED lines=21> */
[----:B------:R-:W-:Y:S01]  /*154f10*/  STL.64 [R1+0x58e0], R72 ;  /* 0x0058e04801007387 */ /* 0x000fe20000100a00 */
[----:B----4-:R-:W-:-:S03]  /*154f20*/  IMAD.MOV.U32 R65, RZ, RZ, R38 ;  /* 0x000000ffff417224 */ /* 0x010fc600078e0026 */
[----:B------:R-:W4:Y:S01]  /*154f30*/  LDL.LU R38, [R1+0xa40] ;  /* 0x000a400001267983 */ /* 0x000f220000300800 */
[----:B---3--:R-:W-:-:S03]  /*154f40*/  MOV R64, R39 ;  /* 0x0000002700407202 */ /* 0x008fc60000000f00 */
[----:B------:R-:W3:Y:S01]  /*154f50*/  LDL.LU R39, [R1+0xaa4] ;  /* 0x000aa40001277983 */ /* 0x000ee20000300800 */
[----:B------:R-:W-:-:S04]  /*154f60*/  LOP3.LUT R67, R67, R66, RZ, 0x3c, !PT ;  /* 0x0000004243437212 */ /* 0x000fc800078e3cff */
[C---:B------:R-:W-:Y:S01]  /*154f70*/  LOP3.LUT R66, R67.reuse, R66, RZ, 0x3c, !PT ;  /* 0x0000004243427212 */ /* 0x040fe200078e3cff */
[----:B------:R-:W-:Y:S03]  /*154f80*/  STL.64 [R1+0x58d8], R70 ;  /* 0x0058d84601007387 */ /* 0x000fe60000100a00 */
[----:B------:R-:W-:Y:S02]  /*154f90*/  LOP3.LUT R67, R67, R66, RZ, 0x3c, !PT ;  /* 0x0000004243437212 */ /* 0x000fe400078e3cff */
[----:B------:R-:W-:-:S04]  /*154fa0*/  LOP3.LUT R63, R63, R62, RZ, 0x3c, !PT ;  /* 0x0000003e3f3f7212 */ /* 0x000fc800078e3cff */
[C---:B------:R-:W-:Y:S01]  /*154fb0*/  LOP3.LUT R62, R63.reuse, R62, RZ, 0x3c, !PT ;  /* 0x0000003e3f3e7212 */ /* 0x040fe200078e3cff */
[----:B------:R-:W-:Y:S03]  /*154fc0*/  STL.64 [R1+0x5ae8], R68 ;  /* 0x005ae84401007387 */ /* 0x000fe60000100a00 */
[----:B------:R-:W-:Y:S01]  /*154fd0*/  LOP3.LUT R63, R63, R62, RZ, 0x3c, !PT ;  /* 0x0000003e3f3f7212 */ /* 0x000fe200078e3cff */
[----:B------:R-:W-:Y:S01]  /*154fe0*/  STL.64 [R1+0x5ae0], R66 ;  /* 0x005ae04201007387 */ /* 0x000fe20000100a00 */
[----:B------:R-:W-:-:S03]  /*154ff0*/  LOP3.LUT R61, R61, R60, RZ, 0x3c, !PT ;  /* 0x0000003c3d3d7212 */ /* 0x000fc600078e3cff */
[----:B------:R-:W-:Y:S01]  /*155000*/  STL.64 [R1+0x5ad8], R64 ;  /* 0x005ad84001007387 */ /* 0x000fe20000100a00 */
[----:B------:R-:W-:Y:S01]  /*155010*/  MOV R59, R54 ;  /* 0x00000036003b7202 */ /* 0x000fe20000000f00 */
[----:B------:R-:W-:Y:S02]  /*155020*/  IMAD.MOV.U32 R58, RZ, RZ, R55 ;  /* 0x000000ffff3a7224 */ /* 0x000fe400078e0037 */
[----:B------:R-:W-:Y:S02]  /*155030*/  IMAD.MOV.U32 R57, RZ, RZ, R46 ;  /* 0x000000ffff397224 */ /* 0x000fe400078e002e */
[----:B------:R-:W3:Y:S01]  /*155040*/  LDL.LU R46, [R1+0x9c4] ;  /* 0x0009c400012e7983 */ /* 0x000ee20000300800 */
[----:B------:R-:W-:-:S03]  /*155050*/  IMAD.MOV.U32 R56, RZ, RZ, R47 ;  /* 0x000000ffff387224 */ /* 0x000fc600078e002f */
[----:B------:R-:W3:Y:S01]  /*155060*/  LDL.LU R47, [R1+0xa44] ;  /* 0x000a4400012f7983 */ /* 0x000ee20000300800 */
[----:B------:R-:W-:-:S03]  /*155070*/  LOP3.LUT R60, R61, R60, RZ, 0x3c, !PT ;  /* 0x0000003c3d3c7212 */ /* 0x000fc600078e3cff */
[----:B------:R-:W-:Y:S01]  /*155080*/  STL.64 [R1+0x5ad0], R62 ;  /* 0x005ad03e01007387 */ /* 0x000fe20000100a00 */
[----:B------:R-:W-:Y:S01]  /*155090*/  LOP3.LUT R61, R61, R60, RZ, 0x3c, !PT ;  /* 0x0000003c3d3d7212 */ /* 0x000fe200078e3cff */
[----:B--2---:R-:W-:Y:S02]  /*1550a0*/  IMAD.MOV.U32 R55, RZ, RZ, R44 ;  /* 0x000000ffff377224 */ /* 0x004fe400078e002c */
[----:B------:R-:W2:Y:S01]  /*1550b0*/  LDL.LU R44, [R1+0x9e0] ;  /* 0x0009e000012c7983 */ /* 0x000ea20000300800 */
[----:B------:R-:W-:-:S03]  /*1550c0*/  MOV R54, R45 ;  /* 0x0000002d00367202 */ /* 0x000fc60000000f00 */
[----:B------:R-:W2:Y:S04]  /*1550d0*/  LDL.LU R45, [R1+0xa60] ;  /* 0x000a6000012d7983 */ /* 0x000ea80000300800 */
[----:B------:R-:W-:Y:S04]  /*1550e0*/  STL.64 [R1+0x5ac8], R60 ;  /* 0x005ac83c01007387 */ /* 0x000fe80000100a00 */
[----:B------:R-:W-:Y:S04]  /*1550f0*/  STL.64 [R1+0x5ac0], R58 ;  /* 0x005ac03a01007387 */ /* 0x000fe80000100a00 */
[----:B------:R-:W2:Y:S04]  /*155100*/  LDL.LU R26, [R1+0x9e4] ;  /* 0x0009e400011a7983 */ /* 0x000ea80000300800 */
[----:B------:R-:W2:Y:S04]  /*155110*/  LDL.LU R29, [R1+0xa00] ;  /* 0x000a0000011d7983 */ /* 0x000ea80000300800 */
[----:B------:R-:W-:Y:S01]  /*155120*/  STL.64 [R1+0x5ab8], R56 ;  /* 0x005ab83801007387 */ /* 0x000fe20000100a00 */
[----:B------:R-:W-:-:S03]  /*155130*/  LOP3.LUT R51, R51, R50, RZ, 0x3c, !PT ;  /* 0x0000003233337212 */ /* 0x000fc600078e3cff */
[----:B------:R-:W2:Y:S01]  /*155140*/  LDL.LU R27, [R1+0x980] ;  /* 0x00098000011b7983 */ /* 0x000ea20000300800 */
[----:B------:R-:W-:Y:S01]  /*155150*/  IMAD.MOV.U32 R52, RZ, RZ, R49 ;  /* 0x000000ffff347224 */ /* 0x000fe200078e0031 */
[----:B------:R-:W-:Y:S02]  /*155160*/  MOV R53, R48 ;  /* 0x0000003000357202 */ /* 0x000fe40000000f00 */
[----:B------:R-:W2:Y:S01]  /*155170*/  LDL.LU R28, [R1+0xa04] ;  /* 0x000a0400011c7983 */ /* 0x000ea20000300800 */
[----:B------:R-:W-:-:S03]  /*155180*/  LOP3.LUT R50, R51, R50, RZ, 0x3c, !PT ;  /* 0x0000003233327212 */ /* 0x000fc600078e3cff */
[----:B------:R-:W-:Y:S01]  /*155190*/  STL.64 [R1+0x5ab0], R54 ;  /* 0x005ab03601007387 */ /* 0x000fe20000100a00 */
[----:B------:R-:W-:Y:S02]  /*1551a0*/  IMAD.MOV.U32 R49, RZ, RZ, R40 ;  /* 0x000000ffff317224 */ /* 0x000fe400078e0028 */
[----:B------:R-:W-:Y:S01]  /*1551b0*/  IMAD.MOV.U32 R48, RZ, RZ, R41 ;  /* 0x000000ffff307224 */ /* 0x000fe200078e0029 */
[----:B------:R-:W-:Y:S01]  /*1551c0*/  LOP3.LUT R51, R51, R50, RZ, 0x3c, !PT ;  /* 0x0000003233337212 */ /* 0x000fe200078e3cff */
[----:B------:R-:W-:Y:S02]  /*1551d0*/  IMAD.MOV.U32 R23, RZ, RZ, R42 ;  /* 0x000000ffff177224 */ /* 0x000fe400078e002a */
[----:B------:R-:W2:Y:S01]  /*1551e0*/  LDL.LU R42, [R1+0x984] ;  /* 0x00098400012a7983 */ /* 0x000ea20000300800 */
[----:B------:R-:W-:-:S03]  /*1551f0*/  MOV R22, R43 ;  /* 0x0000002b00167202 */ /* 0x000fc60000000f00 */
[----:B------:R-:W2:Y:S04]  /*155200*/  LDL.LU R43, [R1+0x9a0] ;  /* 0x0009a000012b7983 */ /* 0x000ea80000300800 */
[----:B------:R-:W2:Y:S04]  /*155210*/  LDL.LU R40, [R1+0x924] ;  /* 0x0009240001287983 */ /* 0x000ea80000300800 */
[----:B------:R-:W2:Y:S04]  /*155220*/  LDL.LU R41, [R1+0x9a4] ;  /* 0x0009a40001297983 */ /* 0x000ea80000300800 */
[----:B------:R-:W-:Y:S01]  /*155230*/  STL.64 [R1+0x5aa8], R52 ;  /* 0x005aa83401007387 */ /* 0x000fe20000100a00 */
[----:B----4-:R-:W-:-:S03]  /*155240*/  MOV R17, R38 ;  /* 0x0000002600117202 */ /* 0x010fc60000000f00 */
[----:B------:R-:W4:Y:S01]  /*155250*/  LDL.LU R38, [R1+0x940] ;  /* 0x0009400001267983 */ /* 0x000f220000300800 */
[----:B---3--:R-:W-:-:S03]  /*155260*/  IMAD.MOV.U32 R16, RZ, RZ, R39 ;  /* 0x000000ffff107224 */ /* 0x008fc600078e0027 */
[----:B------:R-:W4:Y:S04]  /*155270*/  LDL.LU R39, [R1+0x9c0] ;  /* 0x0009c00001277983 */ /* 0x000f280000300800 */
[----:B------:R-:W3:Y:S04]  /*155280*/  LDL.LU R34, [R1+0x8e0] ;  /* 0x0008e00001227983 */ /* 0x000ee80000300800 */
[----:B------:R-:W3:Y:S04]  /*155290*/  LDL.LU R35, [R1+0x944] ;  /* 0x0009440001237983 */ /* 0x000ee80000300800 */
[----:B------:R-:W3:Y:S04]  /*1552a0*/  LDL.LU R32, [R1+0x8e4] ;  /* 0x0008e40001207983 */ /* 0x000ee80000300800 */
[----:B------:R-:W3:Y:S04]  /*1552b0*/  LDL.LU R33, [R1+0x960] ;  /* 0x0009600001217983 */ /* 0x000ee80000300800 */
[----:B------:R-:W-:Y:S04]  /*1552c0*/  STL.64 [R1+0x5aa0], R50 ;  /* 0x005aa03201007387 */ /* 0x000fe80000100a00 */
[----:B------:R-:W-:Y:S04]  /*1552d0*/  STL.64 [R1+0x5a98], R48 ;  /* 0x005a983001007387 */ /* 0x000fe80000100a00 */
[----:B------:R-:W-:Y:S04]  /*1552e0*/  STL.64 [R1+0x5a90], R22 ;  /* 0x005a901601007387 */ /* 0x000fe80000100a00 */
[----:B------:R1:W-:Y:S04]  /*1552f0*/  STL.64 [R1+0x5a88], R16 ;  /* 0x005a881001007387 */ /* 0x0003e80000100a00 */
[----:B------:R-:W3:Y:S04]  /*155300*/  LDL.LU R30, [R1+0x900] ;  /* 0x00090000011e7983 */ /* 0x000ee80000300800 */
[----:B------:R-:W3:Y:S01]  /*155310*/  LDL.LU R31, [R1+0x964] ;  /* 0x00096400011f7983 */ /* 0x000ee20000300800 */
[----:B------:R-:W-:-:S04]  /*155320*/  LOP3.LUT R47, R47, R46, RZ, 0x3c, !PT ;  /* 0x0000002e2f2f7212 */ /* 0x000fc800078e3cff */
[----:B------:R-:W-:Y:S02]  /*155330*/  LOP3.LUT R46, R47, R46, RZ, 0x3c, !PT ;  /* 0x0000002e2f2e7212 */ /* 0x000fe400078e3cff */
[----:B--2---:R-:W-:Y:S02]  /*155340*/  LOP3.LUT R45, R45, R44, RZ, 0x3c, !PT ;  /* 0x0000002c2d2d7212 */ /* 0x004fe400078e3cff */
[----:B------:R-:W-:Y:S02]  /*155350*/  LOP3.LUT R47, R47, R46, RZ, 0x3c, !PT ;  /* 0x0000002e2f2f7212 */ /* 0x000fe400078e3cff */
[----:B------:R-:W-:-:S04]  /*155360*/  LOP3.LUT R44, R45, R44, RZ, 0x3c, !PT ;  /* 0x0000002c2d2c7212 */ /* 0x000fc800078e3cff */
[----:B------:R-:W-:Y:S01]  /*155370*/  LOP3.LUT R45, R45, R44, RZ, 0x3c, !PT ;  /* 0x0000002c2d2d7212 */ /* 0x000fe200078e3cff */
[----:B------:R-:W-:Y:S01]  /*155380*/  STL.64 [R1+0x5a80], R46 ;  /* 0x005a802e01007387 */ /* 0x000fe20000100a00 */
[----:B------:R-:W-:-:S03]  /*155390*/  IMAD.MOV.U32 R12, RZ, RZ, R29 ;  /* 0x000000ffff0c7224 */ /* 0x000fc600078e001d */
[----:B------:R-:W2:Y:S04]  /*1553a0*/  LDL.LU R29, [R1+0x904] ;  /* 0x00090400011d7983 */ /* 0x000ea80000300800 */
[----:B------:R-:W-:Y:S01]  /*1553b0*/  STL.64 [R1+0x5a78], R44 ;  /* 0x005a782c01007387 */ /* 0x000fe20000100a00 */
[----:B------:R-:W-:-:S03]  /*1553c0*/  IMAD.MOV.U32 R15, RZ, RZ, R27 ;  /* 0x000000ffff0f7224 */ /* 0x000fc600078e001b */
[----:B------:R-:W2:Y:S01]  /*1553d0*/  LDL.LU R27, [R1+0x920] ;  /* 0x00092000011b7983 */ /* 0x000ea20000300800 */
[----:B------:R-:W-:Y:S01]  /*1553e0*/  IMAD.MOV.U32 R13, RZ, RZ, R26 ;  /* 0x000000ffff0d7224 */ /* 0x000fe200078e001a */
[----:B------:R-:W-:-:S04]  /*1553f0*/  MOV R14, R28 ;  /* 0x0000001c000e7202 */ /* 0x000fc80000000f00 */
[----:B------:R2:W-:Y:S04]  /*155400*/  STL.64 [R1+0x5a70], R12 ;  /* 0x005a700c01007387 */ /* 0x0005e80000100a00 */
[----:B------:R2:W-:Y:S01]  /*155410*/  STL.64 [R1+0x5a68], R14 ;  /* 0x005a680e01007387 */ /* 0x0005e20000100a00 */
[----:B------:R-:W-:-:S04]  /*155420*/  LOP3.LUT R43, R43, R42, RZ, 0x3c, !PT ;  /* 0x0000002a2b2b7212 */ /* 0x000fc800078e3cff */
[----:B------:R-:W-:Y:S02]  /*155430*/  LOP3.LUT R42, R43, R42, RZ, 0x3c, !PT ;  /* 0x0000002a2b2a7212 */ /* 0x000fe400078e3cff */
[----:B------:R-:W-:-:S04]  /*155440*/  LOP3.LUT R41, R41, R40, RZ, 0x3c, !PT ;  /* 0x0000002829297212 */ /* 0x000fc800078e3cff */
[----:B------:R-:W-:Y:S02]  /*155450*/  LOP3.LUT R40, R41, R40, RZ, 0x3c, !PT ;  /* 0x0000002829287212 */ /* 0x000fe400078e3cff */
[----:B------:R-:W-:Y:S02]  /*155460*/  LOP3.LUT R43, R43, R42, RZ, 0x3c, !PT ;  /* 0x0000002a2b2b7212 */ /* 0x000fe400078e3cff */
[----:B------:R-:W-:-:S03]  /*155470*/  LOP3.LUT R41, R41, R40, RZ, 0x3c, !PT ;  /* 0x0000002829297212 */ /* 0x000fc600078e3cff */
[----:B------:R-:W-:Y:S04]  /*155480*/  STL.64 [R1+0x5a60], R42 ;  /* 0x005a602a01007387 */ /* 0x000fe80000100a00 */
[----:B------:R-:W-:Y:S01]  /*155490*/  STL.64 [R1+0x5a58], R40 ;  /* 0x005a582801007387 */ /* 0x000fe20000100a00 */
[----:B----4-:R-:W-:-:S04]  /*1554a0*/  LOP3.LUT R39, R39, R38, RZ, 0x3c, !PT ;  /* 0x0000002627277212 */ /* 0x010fc800078e3cff */
[----:B------:R-:W-:Y:S02]  /*1554b0*/  LOP3.LUT R38, R39, R38, RZ, 0x3c, !PT ;  /* 0x0000002627267212 */ /* 0x000fe400078e3cff */
[----:B---3--:R-:W-:Y:S02]  /*1554c0*/  LOP3.LUT R35, R35, R34, RZ, 0x3c, !PT ;  /* 0x0000002223237212 */ /* 0x008fe400078e3cff */
[----:B------:R-:W-:Y:S02]  /*1554d0*/  LOP3.LUT R39, R39, R38, RZ, 0x3c, !PT ;  /* 0x0000002627277212 */ /* 0x000fe400078e3cff */
[----:B------:R-:W-:Y:S02]  /*1554e0*/  LOP3.LUT R34, R35, R34, RZ, 0x3c, !PT ;  /* 0x0000002223227212 */ /* 0x000fe400078e3cff */
[----:B------:R-:W-:Y:S01]  /*1554f0*/  LOP3.LUT R33, R33, R32, RZ, 0x3c, !PT ;  /* 0x0000002021217212 */ /* 0x000fe200078e3cff */
[----:B------:R-:W-:Y:S01]  /*155500*/  STL.64 [R1+0x5a50], R38 ;  /* 0x005a502601007387 */ /* 0x000fe20000100a00 */
[----:B------:R-:W-:-:S02]  /*155510*/  LOP3.LUT R35, R35, R34, RZ, 0x3c, !PT ;  /* 0x0000002223237212 */ /* 0x000fc400078e3cff */
[C---:B------:R-:W-:Y:S01]  /*155520*/  LOP3.LUT R32, R33.reuse, R32, RZ, 0x3c, !PT ;  /* 0x0000002021207212 */ /* 0x040fe200078e3cff */
[----:B-1----:R-:W3:Y:S03]  /*155530*/  LDL.64 R234, [R1+0x5670] ;  /* 0x0056700001ea7983 */ /* 0x002ee60000100a00 */
[----:B------:R-:W-:Y:S01]  /*155540*/  LOP3.LUT R33, R33, R32, RZ, 0x3c, !PT ;  /* 0x0000002021217212 */ /* 0x000fe200078e3cff */
[----:B------:R-:W4:Y:S04]  /*155550*/  LDL.64 R10, [R1+0x5668] ;  /* 0x00566800010a7983 */ /* 0x000f280000100a00 */
[----:B------:R-:W4:Y:S04]  /*155560*/  LDL.64 R244, [R1+0x5660] ;  /* 0x0056600001f47983 */ /* 0x000f280000100a00 */
[----:B------:R-:W4:Y:S04]  /*155570*/  LDL.64 R246, [R1+0x5658] ;  /* 0x0056580001f67983 */ /* 0x000f280000100a00 */
[----:B------:R-:W4:Y:S01]  /*155580*/  LDL.64 R248, [R1+0x5650] ;  /* 0x0056500001f87983 */ /* 0x000f220000100a00 */
[----:B------:R-:W-:-:S03]  /*155590*/  LOP3.LUT R31, R31, R30, RZ, 0x3c, !PT ;  /* 0x0000001e1f1f7212 */ /* 0x000fc600078e3cff */
[----:B------:R-:W4:Y:S01]  /*1555a0*/  LDL.64 R250, [R1+0x5648] ;  /* 0x0056480001fa7983 */ /* 0x000f220000100a00 */
[----:B------:R-:W-:-:S03]  /*1555b0*/  LOP3.LUT R30, R31, R30, RZ, 0x3c, !PT ;  /* 0x0000001e1f1e7212 */ /* 0x000fc600078e3cff */
[----:B------:R-:W-:Y:S01]  /*1555c0*/  STL.64 [R1+0x5a48], R34 ;  /* 0x005a482201007387 */ /* 0x000fe20000100a00 */
[----:B------:R-:W-:-:S03]  /*1555d0*/  LOP3.LUT R31, R31, R30, RZ, 0x3c, !PT ;  /* 0x0000001e1f1f7212 */ /* 0x000fc600078e3cff */
[----:B------:R-:W4:Y:S04]  /*1555e0*/  LDL.64 R8, [R1+0x5640] ;  /* 0x0056400001087983 */ /* 0x000f280000100a00 */
[----:B------:R-:W-:Y:S04]  /*1555f0*/  STL.64 [R1+0x5a40], R32 ;  /* 0x005a402001007387 */ /* 0x000fe80000100a00 */
[----:B------:R-:W-:Y:S04]  /*155600*/  STL.64 [R1+0x5a38], R30 ;  /* 0x005a381e01007387 */ /* 0x000fe80000100a00 */
[----:B------:R-:W4:Y:S01]  /*155610*/  LDL.64 R6, [R1+0x5638] ;  /* 0x0056380001067983 */ /* 0x000f220000100a00 */
[----:B------:R-:W-:Y:S01]  /*155620*/  MOV R24, R242 ;  /* 0x000000f200187202 */ /* 0x000fe20000000f00 */
[----:B------:R-:W-:Y:S01]  /*155630*/  IMAD.MOV.U32 R25, RZ, RZ, R241 ;  /* 0x000000ffff197224 */ /* 0x000fe200078e00f1 */
[----:B------:R-:W-:Y:S01]  /*155640*/  MOV R21, R236 ;  /* 0x000000ec00157202 */ /* 0x000fe20000000f00 */
[----:B------:R-:W-:-:S02]  /*155650*/  IMAD.MOV.U32 R20, RZ, RZ, R243 ;  /* 0x000000ffff147224 */ /* 0x000fc400078e00f3 */
[----:B------:R-:W-:Y:S02]  /*155660*/  IMAD.MOV.U32 R18, RZ, RZ, R238 ;  /* 0x000000ffff127224 */ /* 0x000fe400078e00ee */
[----:B--2---:R-:W-:Y:S01]  /*155670*/  IMAD.MOV.U32 R28, RZ, RZ, R29 ;  /* 0x000000ffff1c7224 */ /* 0x004fe200078e001d */
[----:B------:R-:W-:Y:S01]  /*155680*/  MOV R29, R239 ;  /* 0x000000ef001d7202 */ /* 0x000fe20000000f00 */
[----:B------:R-:W-:Y:S02]  /*155690*/  IMAD.MOV.U32 R19, RZ, RZ, R237 ;  /* 0x000000ffff137224 */ /* 0x000fe400078e00ed */
[----:B------:R-:W-:Y:S02]  /*1556a0*/  IMAD.MOV.U32 R26, RZ, RZ, R27 ;  /* 0x000000ffff1a7224 */ /* 0x000fe400078e001b */
[----:B------:R-:W-:Y:S01]  /*1556b0*/  IMAD.MOV.U32 R27, RZ, RZ, R240 ;  /* 0x000000ffff1b7224 */ /* 0x000fe200078e00f0 */
[----:B------:R-:W-:Y:S04]  /*1556c0*/  STL.64 [R1+0x5a30], R28 ;  /* 0x005a301c01007387 */ /* 0x000fe80000100a00 */
[----:B------:R-:W-:Y:S04]  /*1556d0*/  STL.64 [R1+0x5a28], R26 ;  /* 0x005a281a01007387 */ /* 0x000fe80000100a00 */
[----:B------:R-:W-:Y:S04]  /*1556e0*/  STL.64 [R1+0x5a20], R24 ;  /* 0x005a201801007387 */ /* 0x000fe80000100a00 */
[----:B------:R-:W-:Y:S04]  /*1556f0*/  STL.64 [R1+0x5a18], R20 ;  /* 0x005a181401007387 */ /* 0x000fe80000100a00 */
[----:B------:R1:W-:Y:S04]  /*155700*/  STL.64 [R1+0x5a10], R18 ;  /* 0x005a101201007387 */ /* 0x0003e80000100a00 */
        /* <DEDUP_REMOVED lines=16> */
[----:B------:R-:W2:Y:S01]  /*155810*/  LDL.64 R232, [R1+0x5740] ;  /* 0x0057400001e87983 */ /* 0x000ea20000100a00 */
[----:B------:R-:W-:-:S02]  /*155820*/  UISETP.GT.AND UP5, UPT, UR11, 0x5c, UPT ;  /* 0x0000005c0b00788c */ /* 0x000fc4000bfa4270 */
[----:B------:R-:W-:Y:S01]  /*155830*/  UISETP.GT.AND UP6, UPT, UR11, 0x60, UPT ;  /* 0x000000600b00788c */ /* 0x000fe2000bfc4270 */
[----:B------:R-:W2:Y:S04]  /*155840*/  LDL.64 R238, [R1+0x56f8] ;  /* 0x0056f80001ee7983 */ /* 0x000ea80000100a00 */
[----:B---3--:R-:W-:Y:S04]  /*155850*/  LDGSTS.E [R3+0x2c280], desc[UR32][R234.64], P2 ;  /* 0x2c280000ea037fae */ /* 0x008fe80009121860 */
[----:B----4-:R-:W-:Y:S04]  /*155860*/  LDGSTS.E [R3+0x2c300], desc[UR32][R10.64], P2 ;  /* 0x2c3000000a037fae */ /* 0x010fe80009121860 */
[----:B------:R-:W-:Y:S04]  /*155870*/  LDGSTS.E [R3+0x2c380], desc[UR32][R244.64], P2 ;  /* 0x2c380000f4037fae */ /* 0x000fe80009121860 */
[----:B------:R-:W3:Y:S04]  /*155880*/  LDL.64 R234, [R1+0x5738] ;  /* 0x0057380001ea7983 */ /* 0x000ee80000100a00 */
[----:B------:R-:W4:Y:S04]  /*155890*/  LDL.64 R10, [R1+0x5730] ;  /* 0x00573000010a7983 */ /* 0x000f280000100a00 */
[----:B------:R-:W-:Y:S04]  /*1558a0*/  LDGSTS.E [R3+0x2c400], desc[UR32][R246.64], P2 ;  /* 0x2c400000f6037fae */ /* 0x000fe80009121860 */
        /* <DEDUP_REMOVED lines=9> */
[----:B------:R-:W4:Y:S04]  /*155940*/  LDL.64 R236, [R1+0x56f0] ;  /* 0x0056f00001ec7983 */ /* 0x000f280000100a00 */
[----:B------:R-:W4:Y:S01]  /*155950*/  LDL.64 R6, [R1+0x5700] ;  /* 0x0057000001067983 */ /* 0x000f220000100a00 */
[----:B------:R-:W-:-:S03]  /*155960*/  USEL UR10, URZ, 0x4, !UP5 ;  /* 0x000000043f0a7887 */ /* 0x000fc6000e800000 */
[----:B------:R-:W4:Y:S01]  /*155970*/  LDL.64 R242, [R1+0x56e8] ;  /* 0x0056e80001f27983 */ /* 0x000f220000100a00 */
[----:B------:R-:W-:-:S03]  /*155980*/  USEL UR10, UR10, URZ, !UP0 ;  /* 0x0000003f0a0a7287 */ /* 0x000fc6000c000000 */
[----:B------:R-:W4:Y:S03]  /*155990*/  LDL.64 R240, [R1+0x56e0] ;  /* 0x0056e00001f07983 */ /* 0x000f260000100a00 */
[----:B------:R-:W-:Y:S01]  /*1559a0*/  ISETP.NE.U32.AND P3, PT, RZ, UR10, PT ;  /* 0x0000000aff007c0c */ /* 0x000fe2000bf65070 */
[----:B------:R-:W-:-:S04]  /*1559b0*/  USEL UR12, URZ, 0x4, !UP6 ;  /* 0x000000043f0c7887 */ /* 0x000fc8000f000000 */
[----:B------:R-:W-:Y:S01]  /*1559c0*/  USEL UR12, UR12, URZ, !UP0 ;  /* 0x0000003f0c0c7287 */ /* 0x000fe2000c000000 */
[----:B--2---:R-:W-:Y:S04]  /*1559d0*/  LDGSTS.E [R3+0x2c680], desc[UR32][R200.64], P2 ;  /* 0x2c680000c8037fae */ /* 0x004fe80009121860 */
[----:B------:R-:W-:Y:S04]  /*1559e0*/  LDGSTS.E [R3+0x2c700], desc[UR32][R202.64], P2 ;  /* 0x2c700000ca037fae */ /* 0x000fe80009121860 */
[----:B------:R-:W-:Y:S04]  /*1559f0*/  LDGSTS.E [R3+0x2c780], desc[UR32][R204.64], P2 ;  /* 0x2c780000cc037fae */ /* 0x000fe80009121860 */
[----:B------:R-:W2:Y:S04]  /*155a00*/  LDL.LU.64 R200, [R1+0xa730] ;  /* 0x00a7300001c87983 */ /* 0x000ea80000300a00 */
[----:B------:R-:W2:Y:S01]  /*155a10*/  LDL.LU.64 R202, [R1+0xa728] ;  /* 0x00a7280001ca7983 */ /* 0x000ea20000300a00 */
[----:B------:R-:W-:-:S03]  /*155a20*/  ISETP.NE.U32.AND P2, PT, RZ, UR12, PT ;  /* 0x0000000cff007c0c */ /* 0x000fc6000bf45070 */
[----:B------:R-:W2:Y:S04]  /*155a30*/  LDL.LU.64 R204, [R1+0xa720] ;  /* 0x00a7200001cc7983 */ /* 0x000ea80000300a00 */
[----:B------:R-:W-:Y:S04]  /*155a40*/  LDGSTS.E [R3+0x2e000], desc[UR32][R206.64], P3 ;  /* 0x2e000000ce037fae */ /* 0x000fe80009921860 */
[----:B------:R-:W-:Y:S04]  /*155a50*/  LDGSTS.E [R3+0x2e080], desc[UR32][R208.64], P3 ;  /* 0x2e080000d0037fae */ /* 0x000fe80009921860 */
[----:B------:R-:W-:Y:S04]  /*155a60*/  LDGSTS.E [R3+0x2e100], desc[UR32][R210.64], P3 ;  /* 0x2e100000d2037fae */ /* 0x000fe80009921860 */
[----:B------:R-:W2:Y:S04]  /*155a70*/  LDL.LU.64 R206, [R1+0xa718] ;  /* 0x00a7180001ce7983 */ /* 0x000ea80000300a00 */
[----:B------:R-:W2:Y:S04]  /*155a80*/  LDL.LU.64 R208, [R1+0xa710] ;  /* 0x00a7100001d07983 */ /* 0x000ea80000300a00 */
        /* <DEDUP_REMOVED lines=21> */
[----:B------:R-:W2:Y:S04]  /*155be0*/  LDL.LU.64 R230, [R1+0xa6b8] ;  /* 0x00a6b80001e67983 */ /* 0x000ea80000300a00 */
[----:B------:R-:W2:Y:S04]  /*155bf0*/  LDL.LU.64 R232, [R1+0xa6b0] ;  /* 0x00a6b00001e87983 */ /* 0x000ea80000300a00 */
[----:B---3--:R-:W-:Y:S04]  /*155c00*/  LDGSTS.E [R3+0x2e700], desc[UR32][R234.64], P3 ;  /* 0x2e700000ea037fae */ /* 0x008fe80009921860 */
[----:B----4-:R-:W-:Y:S04]  /*155c10*/  LDGSTS.E [R3+0x2e780], desc[UR32][R10.64], P3 ;  /* 0x2e7800000a037fae */ /* 0x010fe80009921860 */
[----:B------:R-:W3:Y:S04]  /*155c20*/  LDL.LU.64 R234, [R1+0xa6a8] ;  /* 0x00a6a80001ea7983 */ /* 0x000ee80000300a00 */
[----:B------:R-:W4:Y:S04]  /*155c30*/  LDL.LU.64 R10, [R1+0xa6a0] ;  /* 0x00a6a000010a7983 */ /* 0x000f280000300a00 */
[----:B------:R-:W-:Y:S04]  /*155c40*/  LDGSTS.E [R3+0x30000], desc[UR32][R244.64], P2 ;  /* 0x30000000f4037fae */ /* 0x000fe80009121860 */
[----:B------:R-:W-:Y:S04]  /*155c50*/  LDGSTS.E [R3+0x30080], desc[UR32][R246.64], P2 ;  /* 0x30080000f6037fae */ /* 0x000fe80009121860 */
[----:B------:R-:W-:Y:S04]  /*155c60*/  LDGSTS.E [R3+0x30100], desc[UR32][R248.64], P2 ;  /* 0x30100000f8037fae */ /* 0x000fe80009121860 */
[----:B------:R-:W2:Y:S04]  /*155c70*/  LDL.LU.64 R244, [R1+0xa698] ;  /* 0x00a6980001f47983 */ /* 0x000ea80000300a00 */
[----:B------:R-:W3:Y:S04]  /*155c80*/  LDL.LU.64 R246, [R1+0xa690] ;  /* 0x00a6900001f67983 */ /* 0x000ee80000300a00 */
[----:B------:R-:W4:Y:S04]  /*155c90*/  LDL.LU.64 R248, [R1+0xa688] ;  /* 0x00a6880001f87983 */ /* 0x000f280000300a00 */
[----:B------:R-:W-:Y:S04]  /*155ca0*/  LDGSTS.E [R3+0x30180], desc[UR32][R250.64], P2 ;  /* 0x30180000fa037fae */ /* 0x000fe80009121860 */
[----:B------:R-:W-:Y:S04]  /*155cb0*/  LDGSTS.E [R3+0x30200], desc[UR32][R8.64], P2 ;  /* 0x3020000008037fae */ /* 0x000fe80009121860 */
[----:B------:R-:W-:Y:S04]  /*155cc0*/  LDGSTS.E [R3+0x30280], desc[UR32][R6.64], P2 ;  /* 0x3028000006037fae */ /* 0x000fe80009121860 */
[----:B------:R-:W2:Y:S04]  /*155cd0*/  LDL.LU.64 R250, [R1+0xa680] ;  /* 0x00a6800001fa7983 */ /* 0x000ea80000300a00 */
[----:B------:R-:W3:Y:S04]  /*155ce0*/  LDL.LU.64 R8, [R1+0xa678] ;  /* 0x00a6780001087983 */ /* 0x000ee80000300a00 */
[----:B------:R-:W4:Y:S01]  /*155cf0*/  LDL.LU.64 R6, [R1+0xa670] ;  /* 0x00a6700001067983 */ /* 0x000f220000300a00 */
[----:B------:R-:W-:-:S02]  /*155d00*/  UISETP.GT.AND UP1, UPT, UR11, 0x64, UPT ;  /* 0x000000640b00788c */ /* 0x000fc4000bf24270 */
[----:B------:R-:W-:Y:S01]  /*155d10*/  UISETP.GT.AND UP2, UPT, UR11, 0x68, UPT ;  /* 0x000000680b00788c */ /* 0x000fe2000bf44270 */
[----:B------:R-:W-:Y:S01]  /*155d20*/  LDGSTS.E [R3+0x30300], desc[UR32][R238.64], P2 ;  /* 0x30300000ee037fae */ /* 0x000fe20009121860 */
[----:B------:R-:W-:-:S03]  /*155d30*/  USEL UR20, URZ, 0x4, !UP1 ;  /* 0x000000043f147887 */ /* 0x000fc6000c800000 */
[----:B------:R-:W-:Y:S01]  /*155d40*/  LDGSTS.E [R3+0x30380], desc[UR32][R236.64], P2 ;  /* 0x30380000ec037fae */ /* 0x000fe20009121860 */
[----:B------:R-:W-:Y:S02]  /*155d50*/  USEL UR20, UR20, URZ, !UP0 ;  /* 0x0000003f14147287 */ /* 0x000fe4000c000000 */
[----:B------:R-:W-:Y:S01]  /*155d60*/  USEL UR19, URZ, 0x4, !UP2 ;  /* 0x000000043f137887 */ /* 0x000fe2000d000000 */
[----:B------:R-:W-:Y:S03]  /*155d70*/  LDGSTS.E [R3+0x30400], desc[UR32][R242.64], P2 ;  /* 0x30400000f2037fae */ /* 0x000fe60009121860 */
[----:B------:R-:W-:Y:S01]  /*155d80*/  ISETP.NE.U32.AND P3, PT, RZ, UR20, PT ;  /* 0x00000014ff007c0c */ /* 0x000fe2000bf65070 */
[----:B------:R-:W-:Y:S01]  /*155d90*/  LDGSTS.E [R3+0x30480], desc[UR32][R240.64], P2 ;  /* 0x30480000f0037fae */ /* 0x000fe20009121860 */
[----:B------:R-:W-:Y:S02]  /*155da0*/  USEL UR19, UR19, URZ, !UP0 ;  /* 0x0000003f13137287 */ /* 0x000fe4000c000000 */
[----:B------:R-:W-:-:S04]  /*155db0*/  UISETP.GT.AND UP3, UPT, UR11, 0x6c, UPT ;  /* 0x0000006c0b00788c */ /* 0x000fc8000bf64270 */
[----:B------:R-:W-:-:S04]  /*155dc0*/  USEL UR18, URZ, 0x4, !UP3 ;  /* 0x000000043f127887 */ /* 0x000fc8000d800000 */
        /* <DEDUP_REMOVED lines=12> */
[----:B------:R-:W-:Y:S01]  /*155e90*/  USEL UR14, UR14, URZ, !UP0 ;  /* 0x0000003f0e0e7287 */ /* 0x000fe2000c000000 */
[----:B----4-:R-:W-:Y:S04]  /*155ea0*/  LDGSTS.E [R3+0x30500], desc[UR32][R6.64], P2 ;  /* 0x3050000006037fae */ /* 0x010fe80009121860 */
[----:B---3--:R-:W-:Y:S04]  /*155eb0*/  LDGSTS.E [R3+0x30580], desc[UR32][R8.64], P2 ;  /* 0x3058000008037fae */ /* 0x008fe80009121860 */
[----:B--2---:R-:W-:Y:S04]  /*155ec0*/  LDGSTS.E [R3+0x30600], desc[UR32][R250.64], P2 ;  /* 0x30600000fa037fae */ /* 0x004fe80009121860 */
[----:B------:R-:W-:Y:S04]  /*155ed0*/  LDGSTS.E [R3+0x30680], desc[UR32][R248.64], P2 ;  /* 0x30680000f8037fae */ /* 0x000fe80009121860 */
[----:B------:R-:W-:Y:S04]  /*155ee0*/  LDGSTS.E [R3+0x30700], desc[UR32][R246.64], P2 ;  /* 0x30700000f6037fae */ /* 0x000fe80009121860 */
[----:B------:R-:W-:Y:S01]  /*155ef0*/  LDGSTS.E [R3+0x30780], desc[UR32][R244.64], P2 ;  /* 0x30780000f4037fae */ /* 0x000fe20009121860 */
[----:B------:R-:W-:-:S03]  /*155f00*/  ISETP.NE.U32.AND P2, PT, RZ, UR19, PT ;  /* 0x00000013ff007c0c */ /* 0x000fc6000bf45070 */
[----:B------:R-:W-:Y:S04]  /*155f10*/  LDGSTS.E [R3+0x32000], desc[UR32][R234.64], P3 ;  /* 0x32000000ea037fae */ /* 0x000fe80009921860 */
        /* <DEDUP_REMOVED lines=95> */
[----:B------:R-:W2:Y:S04]  /*156510*/  LDL.LU.64 R6, [R1+0xa668] ;  /* 0x00a6680001067983 */ /* 0x000ea80000300a00 */
[----:B------:R-:W-:Y:S04]  /*156520*/  LDGSTS.E [R3+0x3c580], desc[UR32][R52.64], P2 ;  /* 0x3c58000034037fae */ /* 0x000fe80009121860 */
[----:B------:R-:W3:Y:S04]  /*156530*/  LDL.LU R8, [R1+0xa660] ;  /* 0x00a6600001087983 */ /* 0x000ee80000300800 */
[----:B------:R-:W-:Y:S04]  /*156540*/  LDGSTS.E [R3+0x3c600], desc[UR32][R50.64], P2 ;  /* 0x3c60000032037fae */ /* 0x000fe80009121860 */
[----:B------:R-:W4:Y:S04]  /*156550*/  LDL.LU.64 R250, [R1+0xa658] ;  /* 0x00a6580001fa7983 */ /* 0x000f280000300a00 */
[----:B------:R-:W-:Y:S04]  /*156560*/  LDGSTS.E [R3+0x3c680], desc[UR32][R48.64], P2 ;  /* 0x3c68000030037fae */ /* 0x000fe80009121860 */
[----:B------:R-:W4:Y:S04]  /*156570*/  LDL.LU.64 R248, [R1+0xa650] ;  /* 0x00a6500001f87983 */ /* 0x000f280000300a00 */
[----:B------:R-:W-:Y:S04]  /*156580*/  LDGSTS.E [R3+0x3c700], desc[UR32][R22.64], P2 ;  /* 0x3c70000016037fae */ /* 0x000fe80009121860 */
[----:B------:R-:W4:Y:S04]  /*156590*/  LDL.LU R5, [R1+0x89e8] ;  /* 0x0089e80001057983 */ /* 0x000f280000300800 */
[----:B------:R-:W-:Y:S04]  /*1565a0*/  LDGSTS.E [R3+0x3c780], desc[UR32][R16.64], P2 ;  /* 0x3c78000010037fae */ /* 0x000fe80009121860 */
[----:B------:R-:W-:Y:S04]  /*1565b0*/  LDGSTS.E [R3+0x3e000], desc[UR32][R46.64], P3 ;  /* 0x3e0000002e037fae */ /* 0x000fe80009921860 */
[----:B------:R-:W-:Y:S04]  /*1565c0*/  LDGSTS.E [R3+0x3e080], desc[UR32][R44.64], P3 ;  /* 0x3e0800002c037fae */ /* 0x000fe80009921860 */
[----:B------:R-:W4:Y:S04]  /*1565d0*/  LDL.LU R17, [R1+0x89e4] ;  /* 0x0089e40001117983 */ /* 0x000f280000300800 */
[----:B------:R-:W4:Y:S04]  /*1565e0*/  LDL.LU R22, [R1+0x89e0] ;  /* 0x0089e00001167983 */ /* 0x000f280000300800 */
[----:B------:R-:W-:Y:S04]  /*1565f0*/  LDGSTS.E [R3+0x3e100], desc[UR32][R12.64], P3 ;  /* 0x3e1000000c037fae */ /* 0x000fe80009921860 */
[----:B------:R-:W-:Y:S04]  /*156600*/  LDGSTS.E [R3+0x3e180], desc[UR32][R14.64], P3 ;  /* 0x3e1800000e037fae */ /* 0x000fe80009921860 */
[----:B------:R-:W-:Y:S04]  /*156610*/  LDGSTS.E [R3+0x3e200], desc[UR32][R42.64], P3 ;  /* 0x3e2000002a037fae */ /* 0x000fe80009921860 */
[----:B------:R-:W4:Y:S04]  /*156620*/  LDL.LU R12, [R1+0x89dc] ;  /* 0x0089dc00010c7983 */ /* 0x000f280000300800 */
[----:B------:R-:W4:Y:S04]  /*156630*/  LDL.LU R15, [R1+0x89d8] ;  /* 0x0089d800010f7983 */ /* 0x000f280000300800 */
[----:B------:R-:W4:Y:S04]  /*156640*/  LDL.LU R23, [R1+0x89d4] ;  /* 0x0089d40001177983 */ /* 0x000f280000300800 */
[----:B------:R-:W-:Y:S04]  /*156650*/  LDGSTS.E [R3+0x3e280], desc[UR32][R40.64], P3 ;  /* 0x3e28000028037fae */ /* 0x000fe80009921860 */
[----:B------:R-:W-:Y:S04]  /*156660*/  LDGSTS.E [R3+0x3e300], desc[UR32][R38.64], P3 ;  /* 0x3e30000026037fae */ /* 0x000fe80009921860 */
[----:B------:R-:W-:Y:S04]  /*156670*/  LDGSTS.E [R3+0x3e380], desc[UR32][R34.64], P3 ;  /* 0x3e38000022037fae */ /* 0x000fe80009921860 */
[----:B------:R-:W-:Y:S04]  /*156680*/  LDGSTS.E [R3+0x3e400], desc[UR32][R32.64], P3 ;  /* 0x3e40000020037fae */ /* 0x000fe80009921860 */
[----:B------:R-:W4:Y:S04]  /*156690*/  LDL.LU R13, [R1+0x89d0] ;  /* 0x0089d000010d7983 */ /* 0x000f280000300800 */
[----:B------:R-:W-:Y:S04]  /*1566a0*/  LDGSTS.E [R3+0x3e480], desc[UR32][R30.64], P3 ;  /* 0x3e4800001e037fae */ /* 0x000fe80009921860 */
[----:B------:R-:W4:Y:S04]  /*1566b0*/  LDL.LU R16, [R1+0x89cc] ;  /* 0x0089cc0001107983 */ /* 0x000f280000300800 */
[----:B------:R-:W-:Y:S04]  /*1566c0*/  LDGSTS.E [R3+0x3e500], desc[UR32][R28.64], P3 ;  /* 0x3e5000001c037fae */ /* 0x000fe80009921860 */
[----:B------:R-:W-:Y:S04]  /*1566d0*/  LDGSTS.E [R3+0x3e580], desc[UR32][R26.64], P3 ;  /* 0x3e5800001a037fae */ /* 0x000fe80009921860 */
[----:B------:R-:W4:Y:S04]  /*1566e0*/  LDL.LU R9, [R1+0x89c8] ;  /* 0x0089c80001097983 */ /* 0x000f280000300800 */
[----:B------:R-:W-:Y:S04]  /*1566f0*/  LDGSTS.E [R3+0x3e600], desc[UR32][R24.64], P3 ;  /* 0x3e60000018037fae */ /* 0x000fe80009921860 */
[----:B------:R-:W-:Y:S04]  /*156700*/  LDGSTS.E [R3+0x3e680], desc[UR32][R20.64], P3 ;  /* 0x3e68000014037fae */ /* 0x000fe80009921860 */
[----:B------:R-:W-:Y:S04]  /*156710*/  LDGSTS.E [R3+0x3e700], desc[UR32][R18.64], P3 ;  /* 0x3e70000012037fae */ /* 0x000fe80009921860 */
[----:B------:R-:W4:Y:S04]  /*156720*/  LDL.LU R14, [R1+0x89c4] ;  /* 0x0089c400010e7983 */ /* 0x000f280000300800 */
[----:B------:R-:W-:Y:S04]  /*156730*/  LDGSTS.E [R3+0x3e780], desc[UR32][R10.64], P3 ;  /* 0x3e7800000a037fae */ /* 0x000fe80009921860 */
[----:B-1----:R-:W4:Y:S04]  /*156740*/  LDL.LU R19, [R1+0x89c0] ;  /* 0x0089c00001137983 */ /* 0x002f280000300800 */
[----:B------:R-:W4:Y:S04]  /*156750*/  LDL.LU R10, [R1+0x89bc] ;  /* 0x0089bc00010a7983 */ /* 0x000f280000300800 */
[----:B------:R-:W4:Y:S04]  /*156760*/  LDL.LU R11, [R1+0x89b8] ;  /* 0x0089b800010b7983 */ /* 0x000f280000300800 */
[----:B------:R-:W4:Y:S01]  /*156770*/  LDL.LU R21, [R1+0x89b4] ;  /* 0x0089b40001157983 */ /* 0x000f220000300800 */
[----:B------:R-:W-:-:S04]  /*156780*/  UISETP.GT.AND UP2, UPT, UR11, 0x1, UPT ;  /* 0x000000010b00788c */ /* 0x000fc8000bf44270 */
[----:B------:R-:W-:-:S04]  /*156790*/  USEL UR21, URZ, 0x4, !UP2 ;  /* 0x000000043f157887 */ /* 0x000fc8000d000000 */
[----:B------:R-:W-:Y:S01]  /*1567a0*/  USEL UR21, UR21, URZ, !UP0 ;  /* 0x0000003f15157287 */ /* 0x000fe2000c000000 */
[----:B------:R-:W-:-:S05]  /*1567b0*/  LOP3.LUT R4, R36, 0x20, RZ, 0x3c, !PT ;  /* 0x0000002024047812 */ /* 0x000fca00078e3cff */
[----:B------:R-:W-:Y:S02]  /*1567c0*/  ISETP.NE.U32.AND P2, PT, RZ, UR21, PT ;  /* 0x00000015ff007c0c */ /* 0x000fe4000bf45070 */
[----:B------:R-:W-:-:S11]  /*1567d0*/  IADD3 R4, R4, UR13, RZ ;  /* 0x0000000d04047c10 */ /* 0x000fd6000fffe0ff */
[----:B--2---:R3:W-:Y:S02]  /*1567e0*/  LDGSTS.E [R4+0x800], desc[UR32][R6.64], P2 ;  /* 0x0080000006047fae */ /* 0x0047e40009121860 */
[----:B---3--:R-:W-:Y:S02]  /*1567f0*/  MOV R6, R8 ;  /* 0x0000000800067202 */ /* 0x008fe40000000f00 */
[----:B----4-:R-:W-:-:S05]  /*156800*/  IADD3 R5, P3, R5, R252, RZ ;  /* 0x000000fc05057210 */ /* 0x010fca0007f7e0ff */
[----:B------:R-:W-:Y:S01]  /*156810*/  STL [R1+0x89e8], R5 ;  /* 0x0089e80501007387 */ /* 0x000fe20000100800 */
[----:B------:R-:W-:Y:S01]  /*156820*/  IMAD.X R17, R17, 0x1, R0, P1 ;  /* 0x0000000111117824 */ /* 0x000fe200008e0600 */
[----:B------:R-:W-:-:S03]  /*156830*/  IADD3 R22, P1, R22, R252, RZ ;  /* 0x000000fc16167210 */ /* 0x000fc60007f3e0ff */
[----:B------:R-:W-:Y:S01]  /*156840*/  IMAD.MOV.U32 R7, RZ, RZ, R17 ;  /* 0x000000ffff077224 */ /* 0x000fe200078e0011 */
[----:B------:R-:W-:Y:S04]  /*156850*/  STL [R1+0x89e4], R17 ;  /* 0x0089e41101007387 */ /* 0x000fe80000100800 */
[----:B------:R-:W2:Y:S04]  /*156860*/  LDL.LU R18, [R1+0x89b0] ;  /* 0x0089b00001127983 */ /* 0x000ea80000300800 */
[----:B------:R-:W-:Y:S04]  /*156870*/  STL [R1+0x89e0], R22 ;  /* 0x0089e01601007387 */ /* 0x000fe80000100800 */
[----:B------:R1:W-:Y:S01]  /*156880*/  LDGSTS.E [R4+0x880], desc[UR32][R6.64], P2 ;  /* 0x0088000006047fae */ /* 0x0003e20009121860 */
[----:B------:R-:W-:Y:S01]  /*156890*/  IMAD.X R12, R12, 0x1, R0, P3 ;  /* 0x000000010c0c7824 */ /* 0x000fe200018e0600 */
[----:B------:R-:W-:-:S04]  /*1568a0*/  IADD3 R15, P3, R15, R252, RZ ;  /* 0x000000fc0f0f7210 */ /* 0x000fc80007f7e0ff */
[----:B------:R3:W-:Y:S01]  /*1568b0*/  STL [R1+0x89dc], R12 ;  /* 0x0089dc0c01007387 */ /* 0x0007e20000100800 */
[----:B------:R-:W-:-:S03]  /*1568c0*/  IMAD.X R23, R23, 0x1, R0, P1 ;  /* 0x0000000117177824 */ /* 0x000fc600008e0600 */
[----:B------:R-:W4:Y:S01]  /*1568d0*/  LDL.LU R8, [R1+0x89a8] ;  /* 0x0089a80001087983 */ /* 0x000f220000300800 */
[----:B-1----:R-:W-:Y:S01]  /*1568e0*/  IMAD.MOV.U32 R7, RZ, RZ, R12 ;  /* 0x000000ffff077224 */ /* 0x002fe200078e000c */
[----:B------:R-:W-:Y:S02]  /*1568f0*/  MOV R6, R5 ;  /* 0x0000000500067202 */ /* 0x000fe40000000f00 */
[----:B---3--:R-:W3:Y:S04]  /*156900*/  LDL.LU R12, [R1+0x89ac] ;  /* 0x0089ac00010c7983 */ /* 0x008ee80000300800 */
[----:B------:R-:W-:Y:S04]  /*156910*/  STL [R1+0x89d8], R15 ;  /* 0x0089d80f01007387 */ /* 0x000fe80000100800 */
[----:B------:R-:W-:Y:S04]  /*156920*/  STL [R1+0x89d4], R23 ;  /* 0x0089d41701007387 */ /* 0x000fe80000100800 */
[----:B------:R-:W4:Y:S04]  /*156930*/  LDL.LU R20, [R1+0x89a4] ;  /* 0x0089a40001147983 */ /* 0x000f280000300800 */
[----:B------:R-:W4:Y:S01]  /*156940*/  LDL.LU R17, [R1+0x899c] ;  /* 0x00899c0001117983 */ /* 0x000f220000300800 */
[----:B------:R-:W-:-:S03]  /*156950*/  IADD3 R13, P1, R13, R252, RZ ;  /* 0x000000fc0d0d7210 */ /* 0x000fc60007f3e0ff */
[----:B------:R-:W4:Y:S01]  /*156960*/  LDL.LU R5, [R1+0x89a0] ;  /* 0x0089a00001057983 */ /* 0x000f220000300800 */
[----:B------:R-:W-:-:S03]  /*156970*/  IMAD.X R16, R16, 0x1, R0, P3 ;  /* 0x0000000110107824 */ /* 0x000fc600018e0600 */
[----:B------:R1:W-:Y:S04]  /*156980*/  LDGSTS.E [R4+0x900], desc[UR32][R6.64], P2 ;  /* 0x0090000006047fae */ /* 0x0003e80009121860 */
[----:B------:R-:W-:Y:S01]  /*156990*/  STL [R1+0x89d0], R13 ;  /* 0x0089d00d01007387 */ /* 0x000fe20000100800 */
[----:B-1----:R-:W-:Y:S01]  /*1569a0*/  MOV R6, R22 ;  /* 0x0000001600067202 */ /* 0x002fe20000000f00 */
[----:B------:R-:W-:Y:S01]  /*1569b0*/  IMAD.MOV.U32 R7, RZ, RZ, R23 ;  /* 0x000000ffff077224 */ /* 0x000fe200078e0017 */
[----:B------:R-:W-:-:S04]  /*1569c0*/  IADD3 R9, P3, R9, R252, RZ ;  /* 0x000000fc09097210 */ /* 0x000fc80007f7e0ff */
[----:B------:R1:W-:Y:S04]  /*1569d0*/  LDGSTS.E [R4+0x980], desc[UR32][R6.64], P2 ;  /* 0x0098000006047fae */ /* 0x0003e80009121860 */
[----:B------:R1:W-:Y:S01]  /*1569e0*/  STL [R1+0x89cc], R16 ;  /* 0x0089cc1001007387 */ /* 0x0003e20000100800 */
[----:B------:R-:W-:Y:S01]  /*1569f0*/  IMAD.X R14, R14, 0x1, R0, P1 ;  /* 0x000000010e0e7824 */ /* 0x000fe200008e0600 */
[----:B-1----:R-:W-:Y:S01]  /*156a00*/  MOV R6, R15 ;  /* 0x0000000f00067202 */ /* 0x002fe20000000f00 */
[----:B------:R-:W-:Y:S01]  /*156a10*/  IMAD.MOV.U32 R7, RZ, RZ, R16 ;  /* 0x000000ffff077224 */ /* 0x000fe200078e0010 */
[----:B------:R-:W-:Y:S01]  /*156a20*/  IADD3 R19, P1, R19, R252, RZ ;  /* 0x000000fc13137210 */ /* 0x000fe20007f3e0ff */
[----:B------:R-:W4:Y:S04]  /*156a30*/  LDL.LU R16, [R1+0x8994] ;  /* 0x0089940001107983 */ /* 0x000f280000300800 */
[----:B------:R-:W-:Y:S01]  /*156a40*/  STL [R1+0x89c8], R9 ;  /* 0x0089c80901007387 */ /* 0x000fe20000100800 */
[----:B------:R-:W-:-:S03]  /*156a50*/  IMAD.X R10, R10, 0x1, R0, P3 ;  /* 0x000000010a0a7824 */ /* 0x000fc600018e0600 */
[----:B------:R1:W-:Y:S01]  /*156a60*/  LDGSTS.E [R4+0xa00], desc[UR32][R6.64], P2 ;  /* 0x00a0000006047fae */ /* 0x0003e20009121860 */
[----:B------:R-:W-:-:S03]  /*156a70*/  IADD3 R11, P3, R11, R252, RZ ;  /* 0x000000fc0b0b7210 */ /* 0x000fc60007f7e0ff */
[----:B------:R1:W-:Y:S01]  /*156a80*/  STL [R1+0x89c4], R14 ;  /* 0x0089c40e01007387 */ /* 0x0003e20000100800 */
[----:B------:R-:W-:Y:S01]  /*156a90*/  IMAD.X R21, R21, 0x1, R0, P1 ;  /* 0x0000000115157824 */ /* 0x000fe200008e0600 */
[----:B-1----:R-:W-:Y:S01]  /*156aa0*/  MOV R6, R13 ;  /* 0x0000000d00067202 */ /* 0x002fe20000000f00 */
[----:B------:R-:W-:Y:S01]  /*156ab0*/  IMAD.MOV.U32 R7, RZ, RZ, R14 ;  /* 0x000000ffff077224 */ /* 0x000fe200078e000e */
[----:B------:R-:W4:Y:S04]  /*156ac0*/  LDL.LU R13, [R1+0x8998] ;  /* 0x00899800010d7983 */ /* 0x000f280000300800 */
[----:B------:R-:W-:Y:S04]  /*156ad0*/  STL [R1+0x89c0], R19 ;  /* 0x0089c01301007387 */ /* 0x000fe80000100800 */
[----:B------:R1:W-:Y:S04]  /*156ae0*/  STL [R1+0x89bc], R10 ;  /* 0x0089bc0a01007387 */ /* 0x0003e80000100800 */
[----:B------:R-:W4:Y:S04]  /*156af0*/  LDL.LU R14, [R1+0x898c] ;  /* 0x00898c00010e7983 */ /* 0x000f280000300800 */
[----:B------:R-:W-:Y:S04]  /*156b00*/  STL [R1+0x89b8], R11 ;  /* 0x0089b80b01007387 */ /* 0x000fe80000100800 */
[----:B------:R1:W-:Y:S04]  /*156b10*/  LDGSTS.E [R4+0xa80], desc[UR32][R6.64], P2 ;  /* 0x00a8000006047fae */ /* 0x0003e80009121860 */
[----:B------:R-:W-:Y:S04]  /*156b20*/  STL [R1+0x89b4], R21 ;  /* 0x0089b41501007387 */ /* 0x000fe80000100800 */
[----:B------:R-:W4:Y:S01]  /*156b30*/  LDL.LU R15, [R1+0x8984] ;  /* 0x00898400010f7983 */ /* 0x000f220000300800 */
[----:B-1----:R-:W-:-:S03]  /*156b40*/  IMAD.MOV.U32 R7, RZ, RZ, R10 ;  /* 0x000000ffff077224 */ /* 0x002fc600078e000a */
[----:B------:R-:W4:Y:S01]  /*156b50*/  LDL.LU R10, [R1+0x8990] ;  /* 0x00899000010a7983 */ /* 0x000f220000300800 */
[----:B------:R-:W-:-:S03]  /*156b60*/  MOV R6, R9 ;  /* 0x0000000900067202 */ /* 0x000fc60000000f00 */
[----:B------:R-:W4:Y:S04]  /*156b70*/  LDL.LU R3, [R1+0x8988] ;  /* 0x0089880001037983 */ /* 0x000f280000300800 */
        /* <DEDUP_REMOVED lines=9> */
[----:B----4-:R-:W-:-:S03]  /*156c10*/  IADD3 R8, P3, R8, R252, RZ ;  /* 0x000000fc08087210 */ /* 0x010fc60007f7e0ff */
        /* <DEDUP_REMOVED lines=15> */
[----:B------:R-:W2:Y:S04]  /*156d10*/  LDL.LU R20, [R1+0x87ec] ;  /* 0x0087ec0001147983 */ /* 0x000ea80000300800 */
[----:B------:R1:W-:Y:S01]  /*156d20*/  LDGSTS.E [R4+0xc80], desc[UR32][R6.64], P2 ;  /* 0x00c8000006047fae */ /* 0x0003e20009121860 */
[----:B------:R-:W-:Y:S01]  /*156d30*/  IMAD.X R16, R16, 0x1, R0, P1 ;  /* 0x0000000110107824 */ /* 0x000fe200008e0600 */
[----:B-1----:R-:W-:Y:S02]  /*156d40*/  MOV R6, R8 ;  /* 0x0000000800067202 */ /* 0x002fe40000000f00 */
[----:B------:R-:W2:Y:S01]  /*156d50*/  LDL.LU R8, [R1+0x87f0] ;  /* 0x0087f00001087983 */ /* 0x000ea20000300800 */
[----:B------:R-:W-:-:S03]  /*156d60*/  IMAD.MOV.U32 R7, RZ, RZ, R17 ;  /* 0x000000ffff077224 */ /* 0x000fc600078e0011 */
[----:B------:R1:W-:Y:S04]  /*156d70*/  STL [R1+0x8994], R16 ;  /* 0x0089941001007387 */ /* 0x0003e80000100800 */
[----:B------:R1:W-:Y:S01]  /*156d80*/  LDGSTS.E [R4+0xd00], desc[UR32][R6.64], P2 ;  /* 0x00d0000006047fae */ /* 0x0003e20009121860 */
[----:B------:R-:W-:-:S03]  /*156d90*/  IADD3 R13, P1, R13, R252, RZ ;  /* 0x000000fc0d0d7210 */ /* 0x000fc60007f3e0ff */
[----:B------:R-:W2:Y:S04]  /*156da0*/  LDL.LU R17, [R1+0x87e4] ;  /* 0x0087e40001117983 */ /* 0x000ea80000300800 */
[----:B------:R1:W-:Y:S02]  /*156db0*/  STL [R1+0x8998], R13 ;  /* 0x0089980d01007387 */ /* 0x0003e40000100800 */
[----:B-1----:R-:W-:Y:S01]  /*156dc0*/  IMAD.MOV.U32 R6, RZ, RZ, R5 ;  /* 0x000000ffff067224 */ /* 0x002fe200078e0005 */
[----:B------:R-:W-:Y:S01]  /*156dd0*/  MOV R7, R16 ;  /* 0x0000001000077202 */ /* 0x000fe20000000f00 */
[----:B------:R-:W-:Y:S01]  /*156de0*/  IMAD.X R14, R14, 0x1, R0, P1 ;  /* 0x000000010e0e7824 */ /* 0x000fe200008e0600 */
        /* <DEDUP_REMOVED lines=31> */
[----:B------:R4:W-:Y:S04]  /*156fe0*/  STL [R1+0x8974], R11 ;  /* 0x0089740b01007387 */ /* 0x0009e80000100800 */
[----:B------:R-:W4:Y:S04]  /*156ff0*/  LDL.LU R10, [R1+0x87d0] ;  /* 0x0087d000010a7983 */ /* 0x000f280000300800 */
[----:B------:R4:W-:Y:S01]  /*157000*/  STL [R1+0x8800], R19 ;  /* 0x0088001301007387 */ /* 0x0009e20000100800 */
[----:B--2---:R-:W-:-:S03]  /*157010*/  IMAD.X R20, R20, 0x1, R0, P3 ;  /* 0x0000000114147824 */ /* 0x004fc600018e0600 */
[----:B------:R-:W2:Y:S01]  /*157020*/  LDL.LU R15, [R1+0x87cc] ;  /* 0x0087cc00010f7983 */ /* 0x000ea20000300800 */
[----:B------:R-:W-:-:S03]  /*157030*/  ISETP.NE.U32.AND P1, PT, RZ, UR10, PT ;  /* 0x0000000aff007c0c */ /* 0x000fc6000bf25070 */
[----:B------:R-:W2:Y:S01]  /*157040*/  LDL.LU R3, [R1+0x87c8] ;  /* 0x0087c80001037983 */ /* 0x000ea20000300800 */
[----:B---3--:R-:W-:-:S03]  /*157050*/  MOV R6, R9 ;  /* 0x0000000900067202 */ /* 0x008fc60000000f00 */
[----:B-1----:R-:W3:Y:S01]  /*157060*/  LDL.LU R12, [R1+0x87c4] ;  /* 0x0087c400010c7983 */ /* 0x002ee20000300800 */
[----:B------:R-:W-:-:S03]  /*157070*/  IMAD.MOV.U32 R7, RZ, RZ, R11 ;  /* 0x000000ffff077224 */ /* 0x000fc600078e000b */
[----:B------:R-:W-:Y:S01]  /*157080*/  STL [R1+0x87ec], R20 ;  /* 0x0087ec1401007387 */ /* 0x000fe20000100800 */
[----:B------:R-:W-:-:S03]  /*157090*/  IADD3 R8, P3, R8, R252, RZ ;  /* 0x000000fc08087210 */ /* 0x000fc60007f7e0ff */
[----:B------:R-:W3:Y:S04]  /*1570a0*/  LDL.LU R9, [R1+0x87bc] ;  /* 0x0087bc0001097983 */ /* 0x000ee80000300800 */
[----:B------:R1:W-:Y:S04]  /*1570b0*/  STL [R1+0x87f0], R8 ;  /* 0x0087f00801007387 */ /* 0x0003e80000100800 */
[----:B------:R-:W3:Y:S04]  /*1570c0*/  LDL.LU R18, [R1+0x87c0] ;  /* 0x0087c00001127983 */ /* 0x000ee80000300800 */
[----:B----4-:R-:W4:Y:S01]  /*1570d0*/  LDL.LU R11, [R1+0x87b8] ;  /* 0x0087b800010b7983 */ /* 0x010f220000300800 */
[----:B------:R-:W-:-:S03]  /*1570e0*/  IMAD.X R17, R17, 0x1, R0, P3 ;  /* 0x0000000111117824 */ /* 0x000fc600018e0600 */
[----:B------:R1:W-:Y:S04]  /*1570f0*/  LDGSTS.E [R4+0xf80], desc[UR32][R6.64], P2 ;  /* 0x00f8000006047fae */ /* 0x0003e80009121860 */
[----:B------:R-:W4:Y:S01]  /*157100*/  LDL.LU R21, [R1+0x87b4] ;  /* 0x0087b40001157983 */ /* 0x000f220000300800 */
[-C--:B------:R-:W-:Y:S02]  /*157110*/  IADD3 R5, P2, R5, R252.reuse, RZ ;  /* 0x000000fc05057210 */ /* 0x080fe40007f5e0ff */
[----:B-1----:R-:W-:Y:S01]  /*157120*/  MOV R6, R19 ;  /* 0x0000001300067202 */ /* 0x002fe20000000f00 */
[----:B------:R-:W-:Y:S01]  /*157130*/  IMAD.MOV.U32 R7, RZ, RZ, R20 ;  /* 0x000000ffff077224 */ /* 0x000fe200078e0014 */
[----:B------:R-:W-:Y:S01]  /*157140*/  IADD3 R16, P3, R16, R252, RZ ;  /* 0x000000fc10107210 */ /* 0x000fe20007f7e0ff */
[----:B------:R-:W-:Y:S04]  /*157150*/  STL [R1+0x87e8], R5 ;  /* 0x0087e80501007387 */ /* 0x000fe80000100800 */
[----:B------:R1:W-:Y:S04]  /*157160*/  LDGSTS.E [R4+0x2800], desc[UR32][R6.64], P1 ;  /* 0x0280000006047fae */ /* 0x0003e80008921860 */
[----:B------:R-:W-:Y:S04]  /*157170*/  STL [R1+0x87e4], R17 ;  /* 0x0087e41101007387 */ /* 0x000fe80000100800 */
[----:B------:R-:W4:Y:S01]  /*157180*/  LDL.LU R19, [R1+0x87b0] ;  /* 0x0087b00001137983 */ /* 0x000f220000300800 */
[----:B-1----:R-:W-:Y:S01]  /*157190*/  MOV R6, R8 ;  /* 0x0000000800067202 */ /* 0x002fe20000000f00 */
[----:B------:R-:W-:-:S02]  /*1571a0*/  IMAD.MOV.U32 R7, RZ, RZ, R17 ;  /* 0x000000ffff077224 */ /* 0x000fc400078e0011 */
[----:B------:R-:W-:Y:S04]  /*1571b0*/  STL [R1+0x87e0], R16 ;  /* 0x0087e01001007387 */ /* 0x000fe80000100800 */
[----:B------:R1:W-:Y:S01]  /*1571c0*/  LDGSTS.E [R4+0x2880], desc[UR32][R6.64], P1 ;  /* 0x0288000006047fae */ /* 0x0003e20008921860 */
[--C-:B------:R-:W-:Y:S02]  /*1571d0*/  IMAD.X R13, R13, 0x1, R0.reuse, P2 ;  /* 0x000000010d0d7824 */ /* 0x100fe400010e0600 */
[----:B------:R-:W-:-:S03]  /*1571e0*/  IMAD.X R22, R22, 0x1, R0, P3 ;  /* 0x0000000116167824 */ /* 0x000fc600018e0600 */
[----:B------:R1:W-:Y:S02]  /*1571f0*/  STL [R1+0x87dc], R13 ;  /* 0x0087dc0d01007387 */ /* 0x0003e40000100800 */
[----:B-1----:R-:W-:Y:S02]  /*157200*/  IMAD.MOV.U32 R7, RZ, RZ, R13 ;  /* 0x000000ffff077224 */ /* 0x002fe400078e000d */
[----:B------:R-:W4:Y:S01]  /*157210*/  LDL.LU R8, [R1+0x87a8] ;  /* 0x0087a80001087983 */ /* 0x000f220000300800 */
        /* <DEDUP_REMOVED lines=19> */
[----:B---3--:R-:W-:-:S03]  /*157350*/  IMAD.X R12, R12, 0x1, R0, P3 ;  /* 0x000000010c0c7824 */ /* 0x008fc600018e0600 */
[----:B------:R-:W2:Y:S04]  /*157360*/  LDL.LU R16, [R1+0x8794] ;  /* 0x0087940001107983 */ /* 0x000ea80000300800 */
[----:B------:R-:W-:Y:S01]  /*157370*/  STL [R1+0x87c8], R3 ;  /* 0x0087c80301007387 */ /* 0x000fe20000100800 */
[----:B------:R-:W-:-:S03]  /*157380*/  IMAD.X R9, R9, 0x1, R0, P2 ;  /* 0x0000000109097824 */ /* 0x000fc600010e0600 */
[----:B------:R1:W-:Y:S01]  /*157390*/  LDGSTS.E [R4+0x2a00], desc[UR32][R6.64], P1 ;  /* 0x02a0000006047fae */ /* 0x0003e20008921860 */
[----:B------:R-:W-:-:S03]  /*1573a0*/  IADD3 R18, P3, R18, R252, RZ ;  /* 0x000000fc12127210 */ /* 0x000fc60007f7e0ff */
[----:B------:R3:W-:Y:S01]  /*1573b0*/  STL [R1+0x87c4], R12 ;  /* 0x0087c40c01007387 */ /* 0x0007e20000100800 */
[----:B----4-:R-:W-:Y:S01]  /*1573c0*/  IADD3 R11, P2, R11, R252, RZ ;  /* 0x000000fc0b0b7210 */ /* 0x010fe20007f5e0ff */
[----:B-1----:R-:W-:Y:S01]  /*1573d0*/  IMAD.MOV.U32 R7, RZ, RZ, R12 ;  /* 0x000000ffff077224 */ /* 0x002fe200078e000c */
[----:B------:R-:W-:Y:S01]  /*1573e0*/  MOV R6, R10 ;  /* 0x0000000a00067202 */ /* 0x000fe20000000f00 */
[----:B---3--:R-:W3:Y:S01]  /*1573f0*/  LDL.LU R12, [R1+0x8798] ;  /* 0x00879800010c7983 */ /* 0x008ee20000300800 */
[----:B------:R-:W-:-:S03]  /*157400*/  IMAD.X R21, R21, 0x1, R0, P3 ;  /* 0x0000000115157824 */ /* 0x000fc600018e0600 */
[----:B------:R-:W-:Y:S04]  /*157410*/  STL [R1+0x87c0], R18 ;  /* 0x0087c01201007387 */ /* 0x000fe80000100800 */
[----:B------:R1:W-:Y:S04]  /*157420*/  STL [R1+0x87bc], R9 ;  /* 0x0087bc0901007387 */ /* 0x0003e80000100800 */
[----:B------:R-:W4:Y:S04]  /*157430*/  LDL.LU R14, [R1+0x878c] ;  /* 0x00878c00010e7983 */ /* 0x000f280000300800 */
[----:B------:R-:W-:Y:S04]  /*157440*/  STL [R1+0x87b8], R11 ;  /* 0x0087b80b01007387 */ /* 0x000fe80000100800 */
[----:B------:R-:W-:Y:S04]  /*157450*/  STL [R1+0x87b4], R21 ;  /* 0x0087b41501007387 */ /* 0x000fe80000100800 */
[----:B------:R-:W4:Y:S04]  /*157460*/  LDL.LU R15, [R1+0x8784] ;  /* 0x00878400010f7983 */ /* 0x000f280000300800 */
[----:B------:R1:W-:Y:S04]  /*157470*/  LDGSTS.E [R4+0x2a80], desc[UR32][R6.64], P1 ;  /* 0x02a8000006047fae */ /* 0x0003e80008921860 */
[----:B------:R-:W4:Y:S01]  /*157480*/  LDL.LU R10, [R1+0x8790] ;  /* 0x00879000010a7983 */ /* 0x000f220000300800 */
[----:B------:R-:W-:-:S02]  /*157490*/  IADD3 R19, P3, R19, R252, RZ ;  /* 0x000000fc13137210 */ /* 0x000fc40007f7e0ff */
[----:B-1----:R-:W-:Y:S01]  /*1574a0*/  MOV R6, R3 ;  /* 0x0000000300067202 */ /* 0x002fe20000000f00 */
[----:B------:R-:W-:Y:S01]  /*1574b0*/  IMAD.MOV.U32 R7, RZ, RZ, R9 ;  /* 0x000000ffff077224 */ /* 0x000fe200078e0009 */
[----:B------:R-:W4:Y:S04]  /*1574c0*/  LDL.LU R3, [R1+0x8788] ;  /* 0x0087880001037983 */ /* 0x000f280000300800 */
[----:B------:R1:W-:Y:S04]  /*1574d0*/  LDGSTS.E [R4+0x2b00], desc[UR32][R6.64], P1 ;  /* 0x02b0000006047fae */ /* 0x0003e80008921860 */
[----:B------:R-:W4:Y:S04]  /*1574e0*/  LDL.LU R9, [R1+0x8780] ;  /* 0x0087800001097983 */ /* 0x000f280000300800 */
[----:B------:R-:W-:Y:S01]  /*1574f0*/  STL [R1+0x87b0], R19 ;  /* 0x0087b01301007387 */ /* 0x000fe20000100800 */
[----:B-1----:R-:W-:Y:S01]  /*157500*/  MOV R6, R18 ;  /* 0x0000001200067202 */ /* 0x002fe20000000f00 */
[----:B------:R-:W-:-:S02]  /*157510*/  IMAD.MOV.U32 R7, RZ, RZ, R21 ;  /* 0x000000ffff077224 */ /* 0x000fc400078e0015 */
[--C-:B------:R-:W-:Y:S01]  /*157520*/  IMAD.X R13, R13, 0x1, R0.reuse, P2 ;  /* 0x000000010d0d7824 */ /* 0x100fe200010e0600 */
[----:B------:R-:W-:Y:S02]  /*157530*/  IADD3 R8, P2, R8, R252, RZ ;  /* 0x000000fc08087210 */ /* 0x000fe40007f5e0ff */
[----:B------:R1:W-:Y:S04]  /*157540*/  LDGSTS.E [R4+0x2b80], desc[UR32][R6.64], P1 ;  /* 0x02b8000006047fae */ /* 0x0003e80008921860 */
[----:B------:R1:W-:Y:S01]  /*157550*/  STL [R1+0x87ac], R13 ;  /* 0x0087ac0d01007387 */ /* 0x0003e20000100800 */
[----:B------:R-:W-:-:S03]  /*157560*/  IMAD.X R20, R20, 0x1, R0, P3 ;  /* 0x0000000114147824 */ /* 0x000fc600018e0600 */
[----:B------:R-:W-:Y:S01]  /*157570*/  STL [R1+0x87a8], R8 ;  /* 0x0087a80801007387 */ /* 0x000fe20000100800 */
[----:B-1----:R-:W-:Y:S01]  /*157580*/  IMAD.MOV.U32 R6, RZ, RZ, R11 ;  /* 0x000000ffff067224 */ /* 0x002fe200078e000b */
[----:B------:R-:W-:Y:S01]  /*157590*/  IADD3.X R17, R17, R0, RZ, P2, !PT ;  /* 0x0000000011117210 */ /* 0x000fe200017fe4ff */
[----:B------:R-:W-:Y:S01]  /*1575a0*/  IMAD.MOV.U32 R7, RZ, RZ, R13 ;  /* 0x000000ffff077224 */ /* 0x000fe200078e000d */
[----:B------:R-:W-:Y:S01]  /*1575b0*/  IADD3 R5, P3, R5, R252, RZ ;  /* 0x000000fc05057210 */ /* 0x000fe20007f7e0ff */
[----:B------:R1:W-:Y:S04]  /*1575c0*/  STL [R1+0x87a4], R20 ;  /* 0x0087a41401007387 */ /* 0x0003e80000100800 */
[----:B------:R-:W4:Y:S04]  /*1575d0*/  LDL.LU R13, [R1+0x877c] ;  /* 0x00877c00010d7983 */ /* 0x000f280000300800 */
        /* <DEDUP_REMOVED lines=20> */
[----:B------:R3:W-:Y:S04]  /*157720*/  STL [R1+0x8798], R12 ;  /* 0x0087980c01007387 */ /* 0x0007e80000100800 */
[----:B------:R-:W2:Y:S01]  /*157730*/  LDL.LU R5, [R1+0x85e8] ;  /* 0x0085e80001057983 */ /* 0x000ea20000300800 */
[----:B----4-:R-:W-:-:S03]  /*157740*/  IMAD.X R14, R14, 0x1, R0, P2 ;  /* 0x000000010e0e7824 */ /* 0x010fc600010e0600 */
[----:B-1----:R-:W4:Y:S01]  /*157750*/  LDL.LU R16, [R1+0x85e0] ;  /* 0x0085e00001107983 */ /* 0x002f220000300800 */
[----:B------:R-:W-:Y:S01]  /*157760*/  MOV R6, R12 ;  /* 0x0000000c00067202 */ /* 0x000fe20000000f00 */
[----:B------:R-:W-:-:S05]  /*157770*/  IMAD.MOV.U32 R7, RZ, RZ, R14 ;  /* 0x000000ffff077224 */ /* 0x000fca00078e000e */
[----:B------:R1:W-:Y:S01]  /*157780*/  LDGSTS.E [R4+0x2e00], desc[UR32][R6.64], P1 ;  /* 0x02e0000006047fae */ /* 0x0003e20008921860 */
[----:B------:R-:W-:-:S05]  /*157790*/  IADD3 R10, P3, R10, R252, RZ ;  /* 0x000000fc0a0a7210 */ /* 0x000fca0007f7e0ff */
[----:B------:R-:W-:Y:S01]  /*1577a0*/  IMAD.X R15, R15, 0x1, R0, P3 ;  /* 0x000000010f0f7824 */ /* 0x000fe200018e0600 */
[----:B------:R-:W-:Y:S01]  /*1577b0*/  STL [R1+0x8790], R10 ;  /* 0x0087900a01007387 */ /* 0x000fe20000100800 */
[----:B------:R-:W-:-:S03]  /*1577c0*/  IADD3 R3, P2, R3, R252, RZ ;  /* 0x000000fc03037210 */ /* 0x000fc60007f5e0ff */
[----:B------:R1:W-:Y:S04]  /*1577d0*/  STL [R1+0x878c], R14 ;  /* 0x00878c0e01007387 */ /* 0x0003e80000100800 */
[----:B------:R-:W-:Y:S01]  /*1577e0*/  STL [R1+0x8788], R3 ;  /* 0x0087880301007387 */ /* 0x000fe20000100800 */
[----:B------:R-:W-:-:S03]  /*1577f0*/  IADD3 R9, P3, R9, R252, RZ ;  /* 0x000000fc09097210 */ /* 0x000fc60007f7e0ff */
[----:B------:R1:W-:Y:S04]  /*157800*/  STL [R1+0x8784], R15 ;  /* 0x0087840f01007387 */ /* 0x0003e80000100800 */
[----:B---3--:R-:W3:Y:S04]  /*157810*/  LDL.LU R12, [R1+0x85dc] ;  /* 0x0085dc00010c7983 */ /* 0x008ee80000300800 */
[----:B------:R-:W3:Y:S04]  /*157820*/  LDL.LU R22, [R1+0x85d4] ;  /* 0x0085d40001167983 */ /* 0x000ee80000300800 */
[----:B------:R-:W-:Y:S01]  /*157830*/  STL [R1+0x8780], R9 ;  /* 0x0087800901007387 */ /* 0x000fe20000100800 */
[----:B-1----:R-:W-:-:S03]  /*157840*/  IMAD.MOV.U32 R6, RZ, RZ, R10 ;  /* 0x000000ffff067224 */ /* 0x002fc600078e000a */
[----:B------:R-:W3:Y:S01]  /*157850*/  LDL.LU R14, [R1+0x85d8] ;  /* 0x0085d800010e7983 */ /* 0x000ee20000300800 */
[----:B------:R-:W-:-:S05]  /*157860*/  IMAD.MOV.U32 R7, RZ, RZ, R15 ;  /* 0x000000ffff077224 */ /* 0x000fca00078e000f */
[----:B------:R1:W-:Y:S01]  /*157870*/  LDGSTS.E [R4+0x2e80], desc[UR32][R6.64], P1 ;  /* 0x02e8000006047fae */ /* 0x0003e20008921860 */
[----:B------:R-:W-:Y:S01]  /*157880*/  IMAD.X R13, R13, 0x1, R0, P2 ;  /* 0x000000010d0d7824 */ /* 0x000fe200010e0600 */
        /* <DEDUP_REMOVED lines=35> */
[----:B----4-:R-:W-:-:S03]  /*157ac0*/  IADD3 R16, P3, R16, R252, RZ ;  /* 0x000000fc10107210 */ /* 0x010fc60007f7e0ff */
[----:B------:R-:W-:Y:S04]  /*157ad0*/  STL [R1+0x85e8], R5 ;  /* 0x0085e80501007387 */ /* 0x000fe80000100800 */
[----:B------:R-:W-:Y:S04]  /*157ae0*/  STL [R1+0x85e4], R17 ;  /* 0x0085e41101007387 */ /* 0x000fe80000100800 */
[----:B------:R-:W2:Y:S01]  /*157af0*/  LDL.LU R18, [R1+0x85b0] ;  /* 0x0085b00001127983 */ /* 0x000ea20000300800 */
[----:B-1----:R-:W-:-:S03]  /*157b00*/  MOV R6, R5 ;  /* 0x0000000500067202 */ /* 0x002fc60000000f00 */
        /* <DEDUP_REMOVED lines=11> */
[----:B----4-:R-:W-:-:S03]  /*157bc0*/  MOV R6, R16 ;  /* 0x0000001000067202 */ /* 0x010fc60000000f00 */
[----:B------:R-:W4:Y:S01]  /*157bd0*/  LDL.LU R20, [R1+0x85a4] ;  /* 0x0085a40001147983 */ /* 0x000f220000300800 */
[----:B------:R-:W-:-:S03]  /*157be0*/  IMAD.MOV.U32 R7, RZ, RZ, R22 ;  /* 0x000000ffff077224 */ /* 0x000fc600078e0016 */
[----:B------:R-:W4:Y:S04]  /*157bf0*/  LDL.LU R17, [R1+0x859c] ;  /* 0x00859c0001117983 */ /* 0x000f280000300800 */
[----:B------:R-:W4:Y:S04]  /*157c00*/  LDL.LU R5, [R1+0x85a0] ;  /* 0x0085a00001057983 */ /* 0x000f280000300800 */
[----:B------:R1:W-:Y:S01]  /*157c10*/  LDGSTS.E [R4+0x4980], desc[UR32][R6.64], P2 ;  /* 0x0498000006047fae */ /* 0x0003e20009121860 */
[----:B------:R-:W-:Y:S02]  /*157c20*/  IADD3 R10, P3, R10, R252, RZ ;  /* 0x000000fc0a0a7210 */ /* 0x000fe40007f7e0ff */
[----:B-1----:R-:W-:Y:S01]  /*157c30*/  MOV R6, R14 ;  /* 0x0000000e00067202 */ /* 0x002fe20000000f00 */
[----:B------:R-:W-:-:S02]  /*157c40*/  IMAD.X R15, R15, 0x1, R0, P1 ;  /* 0x000000010f0f7824 */ /* 0x000fc400008e0600 */
[----:B------:R-:W-:Y:S01]  /*157c50*/  STL [R1+0x85d0], R10 ;  /* 0x0085d00a01007387 */ /* 0x000fe20000100800 */
[----:B------:R-:W-:Y:S01]  /*157c60*/  IADD3 R3, P1, R3, R252, RZ ;  /* 0x000000fc03037210 */ /* 0x000fe20007f3e0ff */
        /* <DEDUP_REMOVED lines=37> */
[----:B----4-:R-:W-:-:S03]  /*157ec0*/  IMAD.X R20, R20, 0x1, R0, P3 ;  /* 0x0000000114147824 */ /* 0x010fc600018e0600 */
        /* <DEDUP_REMOVED lines=19> */
[----:B------:R1:W-:Y:S04]  /*158000*/  LDGSTS.E [R4+0x4d00], desc[UR32][R6.64], P2 ;  /* 0x04d0000006047fae */ /* 0x0003e80009121860 */
[----:B------:R-:W2:Y:S01]  /*158010*/  LDL.LU R17, [R1+0x83e4] ;  /* 0x0083e40001117983 */ /* 0x000ea20000300800 */
[----:B------:R-:W-:-:S05]  /*158020*/  IADD3 R13, P1, R13, R252, RZ ;  /* 0x000000fc0d0d7210 */ /* 0x000fca0007f3e0ff */
[----:B------:R1:W-:Y:S02]  /*158030*/  STL [R1+0x8598], R13 ;  /* 0x0085980d01007387 */ /* 0x0003e40000100800 */
[----:B-1----:R-:W-:Y:S01]  /*158040*/  IMAD.MOV.U32 R6, RZ, RZ, R5 ;  /* 0x000000ffff067224 */ /* 0x002fe200078e0005 */
[----:B------:R-:W-:Y:S01]  /*158050*/  MOV R7, R16 ;  /* 0x0000001000077202 */ /* 0x000fe20000000f00 */
[----:B------:R-:W2:Y:S01]  /*158060*/  LDL.LU R5, [R1+0x83e8] ;  /* 0x0083e80001057983 */ /* 0x000ea20000300800 */
[----:B------:R-:W-:-:S03]  /*158070*/  IMAD.X R14, R14, 0x1, R0, P1 ;  /* 0x000000010e0e7824 */ /* 0x000fc600008e0600 */
[----:B------:R-:W2:Y:S04]  /*158080*/  LDL.LU R16, [R1+0x83e0] ;  /* 0x0083e00001107983 */ /* 0x000ea80000300800 */
        /* <DEDUP_REMOVED lines=14> */
[----:B-1----:R-:W2:Y:S01]  /*158170*/  LDL.LU R14, [R1+0x83d8] ;  /* 0x0083d800010e7983 */ /* 0x002ea20000300800 */
        /* <DEDUP_REMOVED lines=97> */
[----:B------:R-:W-:-:S05]  /*158790*/  IMAD.MOV.U32 R7, RZ, RZ, R21 ;  /* 0x000000ffff077224 */ /* 0x000fca00078e0015 */
[----:B------:R1:W-:Y:S01]  /*1587a0*/  LDGSTS.E [R4+0x6b80], desc[UR32][R6.64], P1 ;  /* 0x06b8000006047fae */ /* 0x0003e20008921860 */
[----:B------:R-:W-:Y:S01]  /*1587b0*/  IMAD.X R13, R13, 0x1, R0, P2 ;  /* 0x000000010d0d7824 */ /* 0x000fe200010e0600 */
[----:B------:R-:W-:-:S04]  /*1587c0*/  IADD3 R8, P2, R8, R252, RZ ;  /* 0x000000fc08087210 */ /* 0x000fc80007f5e0ff */
        /* <DEDUP_REMOVED lines=108> */
[----:B------:R1:W-:Y:S02]  /*158e90*/  LDGSTS.E [R4+0x8980], desc[UR32][R6.64], P2 ;  /* 0x0898000006047fae */ /* 0x0003e40009121860 */
[----:B-1----:R-:W-:-:S02]  /*158ea0*/  MOV R6, R14 ;  /* 0x0000000e00067202 */ /* 0x002fc40000000f00 */
[----:B------:R-:W-:Y:S01]  /*158eb0*/  IADD3 R10, P3, R10, R252, RZ ;  /* 0x000000fc0a0a7210 */ /* 0x000fe20007f7e0ff */
[----:B------:R-:W-:-:S04]  /*158ec0*/  IMAD.X R15, R15, 0x1, R0, P1 ;  /* 0x000000010f0f7824 */ /* 0x000fc800008e0600 */
        /* <DEDUP_REMOVED lines=61> */
[----:B------:R-:W-:Y:S01]  /*1592a0*/  IADD3 R13, P1, R13, R252, RZ ;  /* 0x000000fc0d0d7210 */ /* 0x000fe20007f3e0ff */
[----:B-1----:R-:W-:Y:S01]  /*1592b0*/  IMAD.MOV.U32 R6, RZ, RZ, R5 ;  /* 0x000000ffff067224 */ /* 0x002fe200078e0005 */
[----:B------:R-:W-:-:S03]  /*1592c0*/  MOV R7, R16 ;  /* 0x0000001000077202 */ /* 0x000fc60000000f00 */
[----:B------:R1:W-:Y:S04]  /*1592d0*/  STL [R1+0x8198], R13 ;  /* 0x0081980d01007387 */ /* 0x0003e80000100800 */
        /* <DEDUP_REMOVED lines=51> */
[-C--:B------:R-:W-:Y:S01]  /*159610*/  IADD3 R5, P2, R5, R252.reuse, RZ ;  /* 0x000000fc05057210 */ /* 0x080fe20007f5e0ff */
[----:B-1----:R-:W-:Y:S01]  /*159620*/  IMAD.MOV.U32 R7, RZ, RZ, R20 ;  /* 0x000000ffff077224 */ /* 0x002fe200078e0014 */
[----:B------:R-:W-:Y:S02]  /*159630*/  MOV R6, R19 ;  /* 0x0000001300067202 */ /* 0x000fe40000000f00 */
        /* <DEDUP_REMOVED lines=8> */
[----:B------:R1:W-:Y:S02]  /*1596c0*/  LDGSTS.E [R4+0xa880], desc[UR32][R6.64], P1 ;  /* 0x0a88000006047fae */ /* 0x0003e40008921860 */
[----:B-1----:R-:W-:Y:S01]  /*1596d0*/  MOV R6, R5 ;  /* 0x0000000500067202 */ /* 0x002fe20000000f00 */
[--C-:B------:R-:W-:Y:S02]  /*1596e0*/  IMAD.X R13, R13, 0x1, R0.reuse, P2 ;  /* 0x000000010d0d7824 */ /* 0x100fe400010e0600 */
[----:B------:R-:W-:-:S03]  /*1596f0*/  IMAD.X R22, R22, 0x1, R0, P3 ;  /* 0x0000000116167824 */ /* 0x000fc600018e0600 */
[----:B------:R1:W-:Y:S01]  /*159700*/  STL [R1+0x7fdc], R13 ;  /* 0x007fdc0d01007387 */ /* 0x0003e20000100800 */
[----:B------:R-:W-:-:S03]  /*159710*/  IMAD.MOV.U32 R7, RZ, RZ, R13 ;  /* 0x000000ffff077224 */ /* 0x000fc600078e000d */
[----:B------:R-:W4:Y:S01]  /*159720*/  LDL.LU R8, [R1+0x7fa8] ;  /* 0x007fa80001087983 */ /* 0x000f220000300800 */
[----:B------:R-:W-:-:S03]  /*159730*/  IADD3 R14, P2, R14, R252, RZ ;  /* 0x000000fc0e0e7210 */ /* 0x000fc60007f5e0ff */
[----:B------:R1:W-:Y:S04]  /*159740*/  LDGSTS.E [R4+0xa900], desc[UR32][R6.64], P1 ;  /* 0x0a90000006047fae */ /* 0x0003e80008921860 */
[----:B-1----:R-:W4:Y:S04]  /*159750*/  LDL.LU R13, [R1+0x7fac] ;  /* 0x007fac00010d7983 */ /* 0x002f280000300800 */
[----:B------:R-:W-:Y:S04]  /*159760*/  STL [R1+0x7fd8], R14 ;  /* 0x007fd80e01007387 */ /* 0x000fe80000100800 */
[----:B------:R-:W-:Y:S04]  /*159770*/  STL [R1+0x7fd4], R22 ;  /* 0x007fd41601007387 */ /* 0x000fe80000100800 */
[----:B------:R-:W4:Y:S04]  /*159780*/  LDL.LU R20, [R1+0x7fa4] ;  /* 0x007fa40001147983 */ /* 0x000f280000300800 */
[----:B------:R-:W4:Y:S04]  /*159790*/  LDL.LU R17, [R1+0x7f9c] ;  /* 0x007f9c0001117983 */ /* 0x000f280000300800 */
[----:B------:R-:W4:Y:S01]  /*1597a0*/  LDL.LU R5, [R1+0x7fa0] ;  /* 0x007fa00001057983 */ /* 0x000f220000300800 */
[----:B------:R-:W-:Y:S01]  /*1597b0*/  MOV R6, R16 ;  /* 0x0000001000067202 */ /* 0x000fe20000000f00 */
        /* <DEDUP_REMOVED lines=39> */
[--C-:B------:R-:W-:Y:S01]  /*159a30*/  IMAD.X R13, R13, 0x1, R0.reuse, P2 ;  /* 0x000000010d0d7824 */ /* 0x100fe200010e0600 */
[----:B------:R-:W-:Y:S01]  /*159a40*/  IADD3 R8, P2, R8, R252, RZ ;  /* 0x000000fc08087210 */ /* 0x000fe20007f5e0ff */
[----:B-1----:R-:W-:Y:S02]  /*159a50*/  IMAD.MOV.U32 R6, RZ, RZ, R11 ;  /* 0x000000ffff067224 */ /* 0x002fe400078e000b */
[----:B------:R-:W-:Y:S01]  /*159a60*/  IMAD.MOV.U32 R7, RZ, RZ, R13 ;  /* 0x000000ffff077224 */ /* 0x000fe200078e000d */
[----:B------:R1:W-:Y:S01]  /*159a70*/  STL [R1+0x7fac], R13 ;  /* 0x007fac0d01007387 */ /* 0x0003e20000100800 */
[----:B------:R-:W-:-:S03]  /*159a80*/  IMAD.X R20, R20, 0x1, R0, P3 ;  /* 0x0000000114147824 */ /* 0x000fc600018e0600 */
        /* <DEDUP_REMOVED lines=161> */
[----:B------:R1:W-:Y:S02]  /*15a4a0*/  LDGSTS.E [R4+0xcc80], desc[UR32][R6.64], P2 ;  /* 0x0cc8000006047fae */ /* 0x0003e40009121860 */
[----:B-1----:R-:W-:Y:S02]  /*15a4b0*/  MOV R6, R8 ;  /* 0x0000000800067202 */ /* 0x002fe40000000f00 */
[----:B------:R-:W2:Y:S01]  /*15a4c0*/  LDL.LU R8, [R1+0x7c04] ;  /* 0x007c040001087983 */ /* 0x000ea20000300800 */
[----:B------:R-:W-:Y:S02]  /*15a4d0*/  IMAD.X R16, R16, 0x1, R0, P3 ;  /* 0x0000000110107824 */ /* 0x000fe400018e0600 */
        /* <DEDUP_REMOVED lines=59> */
[----:B-1----:R-:W-:Y:S01]  /*15a890*/  MOV R6, R19 ;  /* 0x0000001300067202 */ /* 0x002fe20000000f00 */
[----:B------:R-:W-:Y:S01]  /*15a8a0*/  IMAD.MOV.U32 R7, RZ, RZ, R20 ;  /* 0x000000ffff077224 */ /* 0x000fe200078e0014 */
[----:B------:R-:W-:-:S04]  /*15a8b0*/  IADD3 R5, P2, R5, R252, RZ ;  /* 0x000000fc05057210 */ /* 0x000fc80007f5e0ff */
[----:B------:R1:W-:Y:S01]  /*15a8c0*/  LDGSTS.E [R4+0xe800], desc[UR32][R6.64], P1 ;  /* 0x0e80000006047fae */ /* 0x0003e20008921860 */
[----:B------:R-:W-:-:S03]  /*15a8d0*/  IADD3 R16, P3, R16, R252, RZ ;  /* 0x000000fc10107210 */ /* 0x000fc60007f7e0ff */
[----:B------:R-:W-:Y:S04]  /*15a8e0*/  STL [R1+0x7c0c], R5 ;  /* 0x007c0c0501007387 */ /* 0x000fe80000100800 */
[----:B------:R-:W-:Y:S01]  /*15a8f0*/  STL [R1+0x7c00], R17 ;  /* 0x007c001101007387 */ /* 0x000fe20000100800 */
[----:B-1----:R-:W-:Y:S01]  /*15a900*/  MOV R6, R8 ;  /* 0x0000000800067202 */ /* 0x002fe20000000f00 */
[----:B------:R-:W-:Y:S02]  /*15a910*/  IMAD.MOV.U32 R7, RZ, RZ, R17 ;  /* 0x000000ffff077224 */ /* 0x000fe400078e0011 */
[----:B------:R-:W4:Y:S04]  /*15a920*/  LDL.LU R19, [R1+0x7c44] ;  /* 0x007c440001137983 */ /* 0x000f280000300800 */
[----:B------:R-:W-:Y:S04]  /*15a930*/  STL [R1+0x7c14], R16 ;  /* 0x007c141001007387 */ /* 0x000fe80000100800 */
[----:B------:R1:W-:Y:S02]  /*15a940*/  LDGSTS.E [R4+0xe880], desc[UR32][R6.64], P1 ;  /* 0x0e88000006047fae */ /* 0x0003e40008921860 */
[----:B-1----:R-:W-:Y:S01]  /*15a950*/  MOV R6, R5 ;  /* 0x0000000500067202 */ /* 0x002fe20000000f00 */
[----:B------:R-:W-:-:S02]  /*15a960*/  IMAD.X R13, R13, 0x1, R0, P2 ;  /* 0x000000010d0d7824 */ /* 0x000fc400010e0600 */
        /* <DEDUP_REMOVED lines=283> */
[----:B------:R-:W-:-:S05]  /*15bb20*/  IMAD.MOV.U32 R7, RZ, RZ, R20 ;  /* 0x000000ffff077224 */ /* 0x000fca00078e0014 */
[----:B------:R1:W-:Y:S01]  /*15bb30*/  LDGSTS.E [R4+0x12800], desc[UR32][R6.64], P1 ;  /* 0x1280000006047fae */ /* 0x0003e20008921860 */
[-C--:B------:R-:W-:Y:S02]  /*15bb40*/  IADD3 R5, P2, R5, R252.reuse, RZ ;  /* 0x000000fc05057210 */ /* 0x080fe40007f5e0ff */
        /* <DEDUP_REMOVED lines=61> */
[----:B------:R1:W-:Y:S02]  /*15bf20*/  LDGSTS.E [R4+0x12b80], desc[UR32][R6.64], P1 ;  /* 0x12b8000006047fae */ /* 0x0003e40008921860 */
[----:B-1----:R-:W-:Y:S02]  /*15bf30*/  IMAD.MOV.U32 R6, RZ, RZ, R11 ;  /* 0x000000ffff067224 */ /* 0x002fe400078e000b */
[----:B------:R-:W-:Y:S01]  /*15bf40*/  IMAD.X R13, R13, 0x1, R0, P2 ;  /* 0x000000010d0d7824 */ /* 0x000fe200010e0600 */
        /* <DEDUP_REMOVED lines=168> */
[----:B------:R-:W-:Y:S02]  /*15c9d0*/  IMAD.MOV.U32 R7, RZ, RZ, R17 ;  /* 0x000000ffff077224 */ /* 0x000fe400078e0011 */
[----:B------:R-:W-:-:S03]  /*15c9e0*/  IMAD.X R16, R16, 0x1, R0, P3 ;  /* 0x0000000110107824 */ /* 0x000fc600018e0600 */
[----:B------:R1:W-:Y:S04]  /*15c9f0*/  LDGSTS.E [R4+0x14d00], desc[UR32][R6.64], P2 ;  /* 0x14d0000006047fae */ /* 0x0003e80009121860 */
[----:B------:R1:W-:Y:S04]  /*15ca00*/  STL [R1+0x75d0], R16 ;  /* 0x0075d01001007387 */ /* 0x0003e80000100800 */
[----:B------:R-:W2:Y:S01]  /*15ca10*/  LDL.LU R17, [R1+0x7380] ;  /* 0x0073800001117983 */ /* 0x000ea20000300800 */
[----:B-1----:R-:W-:Y:S01]  /*15ca20*/  IMAD.MOV.U32 R6, RZ, RZ, R5 ;  /* 0x000000ffff067224 */ /* 0x002fe200078e0005 */
[----:B------:R-:W-:-:S05]  /*15ca30*/  MOV R7, R16 ;  /* 0x0000001000077202 */ /* 0x000fca0000000f00 */
[----:B------:R1:W-:Y:S01]  /*15ca40*/  LDGSTS.E [R4+0x14d80], desc[UR32][R6.64], P2 ;  /* 0x14d8000006047fae */ /* 0x0003e20009121860 */
[----:B------:R-:W-:-:S05]  /*15ca50*/  IADD3 R13, P1, R13, R252, RZ ;  /* 0x000000fc0d0d7210 */ /* 0x000fca0007f3e0ff */
[----:B------:R1:W-:Y:S04]  /*15ca60*/  STL [R1+0x75dc], R13 ;  /* 0x0075dc0d01007387 */ /* 0x0003e80000100800 */
[----:B------:R-:W2:Y:S01]  /*15ca70*/  LDL.LU R5, [R1+0x738c] ;  /* 0x00738c0001057983 */ /* 0x000ea20000300800 */
[----:B------:R-:W-:-:S03]  /*15ca80*/  IMAD.X R14, R14, 0x1, R0, P1 ;  /* 0x000000010e0e7824 */ /* 0x000fc600008e0600 */
[----:B------:R-:W2:Y:S01]  /*15ca90*/  LDL.LU R16, [R1+0x7394] ;  /* 0x0073940001107983 */ /* 0x000ea20000300800 */
[----:B-1----:R-:W-:Y:S02]  /*15caa0*/  MOV R6, R13 ;  /* 0x0000000d00067202 */ /* 0x002fe40000000f00 */
[----:B------:R-:W-:-:S05]  /*15cab0*/  IADD3 R10, P3, R10, R252, RZ ;  /* 0x000000fc0a0a7210 */ /* 0x000fca0007f7e0ff */
[----:B------:R-:W-:Y:S01]  /*15cac0*/  IMAD.X R15, R15, 0x1, R0, P3 ;  /* 0x000000010f0f7824 */ /* 0x000fe200018e0600 */
[----:B------:R-:W-:Y:S04]  /*15cad0*/  STL [R1+0x75e4], R10 ;  /* 0x0075e40a01007387 */ /* 0x000fe80000100800 */
        /* <DEDUP_REMOVED lines=48> */
[----:B------:R-:W-:Y:S01]  /*15cde0*/  STL [R1+0x738c], R5 ;  /* 0x00738c0501007387 */ /* 0x000fe20000100800 */
[----:B-1----:R-:W-:Y:S01]  /*15cdf0*/  MOV R6, R8 ;  /* 0x0000000800067202 */ /* 0x002fe20000000f00 */
[----:B------:R-:W-:Y:S02]  /*15ce00*/  IMAD.MOV.U32 R7, RZ, RZ, R17 ;  /* 0x000000ffff077224 */ /* 0x000fe400078e0011 */
[----:B------:R-:W-:Y:S04]  /*15ce10*/  STL [R1+0x7380], R17 ;  /* 0x0073801101007387 */ /* 0x000fe80000100800 */
        /* <DEDUP_REMOVED lines=227> */
[----:B------:R-:W-:-:S05]  /*15dc50*/  IMAD.MOV.U32 R7, RZ, RZ, R17 ;  /* 0x000000ffff077224 */ /* 0x000fca00078e0011 */
[----:B------:R1:W-:Y:S01]  /*15dc60*/  LDGSTS.E [R4+0x18d00], desc[UR32][R6.64], P2 ;  /* 0x18d0000006047fae */ /* 0x0003e20009121860 */
[----:B------:R-:W-:-:S05]  /*15dc70*/  IMAD.X R16, R16, 0x1, R0, P3 ;  /* 0x0000000110107824 */ /* 0x000fca00018e0600 */
        /* <DEDUP_REMOVED lines=53> */
[----:B----4-:R-:W4:Y:S04]  /*15dfd0*/  LDL.LU R11, [R1+0x6fc4] ;  /* 0x006fc400010b7983 */ /* 0x010f280000300800 */
[----:B------:R1:W-:Y:S01]  /*15dfe0*/  LDGSTS.E [R4+0x18f80], desc[UR32][R6.64], P2 ;  /* 0x18f8000006047fae */ /* 0x0003e20009121860 */
[----:B------:R-:W-:-:S03]  /*15dff0*/  IMAD.X R17, R17, 0x1, R0, P3 ;  /* 0x0000000111117824 */ /* 0x000fc600018e0600 */
[----:B------:R-:W4:Y:S01]  /*15e000*/  LDL.LU R21, [R1+0x6fb8] ;  /* 0x006fb80001157983 */ /* 0x000f220000300800 */
[----:B-1----:R-:W-:Y:S01]  /*15e010*/  MOV R6, R19 ;  /* 0x0000001300067202 */ /* 0x002fe20000000f00 */
[----:B------:R-:W-:-:S05]  /*15e020*/  IMAD.MOV.U32 R7, RZ, RZ, R20 ;  /* 0x000000ffff077224 */ /* 0x000fca00078e0014 */
[----:B------:R1:W-:Y:S01]  /*15e030*/  LDGSTS.E [R4+0x1a800], desc[UR32][R6.64], P1 ;  /* 0x1a80000006047fae */ /* 0x0003e20008921860 */
[----:B------:R-:W-:Y:S02]  /*15e040*/  IADD3 R5, P2, R5, R252, RZ ;  /* 0x000000fc05057210 */ /* 0x000fe40007f5e0ff */
[----:B-1----:R-:W-:Y:S01]  /*15e050*/  MOV R6, R8 ;  /* 0x0000000800067202 */ /* 0x002fe20000000f00 */
[----:B------:R-:W-:Y:S01]  /*15e060*/  IMAD.MOV.U32 R7, RZ, RZ, R17 ;  /* 0x000000ffff077224 */ /* 0x000fe200078e0011 */
[----:B------:R-:W-:Y:S01]  /*15e070*/  IADD3 R16, P3, R16, R252, RZ ;  /* 0x000000fc10107210 */ /* 0x000fe20007f7e0ff */
[----:B------:R-:W-:Y:S04]  /*15e080*/  STL [R1+0x6f94], R5 ;  /* 0x006f940501007387 */ /* 0x000fe80000100800 */
        /* <DEDUP_REMOVED lines=48> */
[----:B-1----:R-:W-:Y:S01]  /*15e390*/  MOV R6, R3 ;  /* 0x0000000300067202 */ /* 0x002fe20000000f00 */
[----:B------:R-:W-:-:S02]  /*15e3a0*/  IMAD.MOV.U32 R7, RZ, RZ, R9 ;  /* 0x000000ffff077224 */ /* 0x000fc400078e0009 */
[----:B------:R-:W4:Y:S01]  /*15e3b0*/  LDL.LU R3, [R1+0x6ff4] ;  /* 0x006ff40001037983 */ /* 0x000f220000300800 */
[----:B------:R-:W-:-:S03]  /*15e3c0*/  IADD3 R19, P3, R19, R252, RZ ;  /* 0x000000fc13137210 */ /* 0x000fc60007f7e0ff */
        /* <DEDUP_REMOVED lines=179> */
[----:B------:R1:W-:Y:S02]  /*15ef00*/  STL [R1+0x6de8], R16 ;  /* 0x006de81001007387 */ /* 0x0003e40000100800 */
[----:B-1----:R-:W-:Y:S01]  /*15ef10*/  IMAD.MOV.U32 R6, RZ, RZ, R5 ;  /* 0x000000ffff067224 */ /* 0x002fe200078e0005 */
[----:B------:R-:W-:Y:S01]  /*15ef20*/  MOV R7, R16 ;  /* 0x0000001000077202 */ /* 0x000fe20000000f00 */
[----:B------:R-:W2:Y:S04]  /*15ef30*/  LDL.LU R17, [R1+0x5f34] ;  /* 0x005f340001117983 */ /* 0x000ea80000300800 */
        /* <DEDUP_REMOVED lines=50> */
[----:B------:R1:W-:Y:S04]  /*15f260*/  LDGSTS.E [R4+0x1cf80], desc[UR32][R6.64], P2 ;  /* 0x1cf8000006047fae */ /* 0x0003e80009121860 */
[----:B------:R-:W4:Y:S01]  /*15f270*/  LDL.LU R21, [R1+0x5f64] ;  /* 0x005f640001157983 */ /* 0x000f220000300800 */
[----:B------:R-:W-:Y:S01]  /*15f280*/  IMAD.X R17, R17, 0x1, R0, P3 ;  /* 0x0000000111117824 */ /* 0x000fe200018e0600 */
[----:B-1----:R-:W-:Y:S01]  /*15f290*/  MOV R6, R19 ;  /* 0x0000001300067202 */ /* 0x002fe20000000f00 */
[----:B------:R-:W-:-:S05]  /*15f2a0*/  IMAD.MOV.U32 R7, RZ, RZ, R20 ;  /* 0x000000ffff077224 */ /* 0x000fca00078e0014 */
[----:B------:R1:W-:Y:S01]  /*15f2b0*/  LDGSTS.E [R4+0x1e800], desc[UR32][R6.64], P1 ;  /* 0x1e80000006047fae */ /* 0x0003e20008921860 */
[----:B------:R-:W-:Y:S01]  /*15f2c0*/  IADD3 R5, P2, R5, R252, RZ ;  /* 0x000000fc05057210 */ /* 0x000fe20007f5e0ff */
[----:B-1----:R-:W-:Y:S01]  /*15f2d0*/  IMAD.MOV.U32 R7, RZ, RZ, R17 ;  /* 0x000000ffff077224 */ /* 0x002fe200078e0011 */
[----:B------:R-:W-:Y:S02]  /*15f2e0*/  MOV R6, R8 ;  /* 0x0000000800067202 */ /* 0x000fe40000000f00 */
        /* <DEDUP_REMOVED lines=232> */
[----:B------:R-:W-:Y:S02]  /*160170*/  IMAD.X R16, R16, 0x1, R0, P3 ;  /* 0x0000000110107824 */ /* 0x000fe400018e0600 */
[----:B-1----:R-:W-:-:S03]  /*160180*/  IMAD.MOV.U32 R6, RZ, RZ, R5 ;  /* 0x000000ffff067224 */ /* 0x002fc600078e0005 */
[----:B------:R1:W-:Y:S01]  /*160190*/  STL [R1+0x6184], R16 ;  /* 0x0061841001007387 */ /* 0x0003e20000100800 */
[----:B------:R-:W-:-:S03]  /*1601a0*/  MOV R7, R16 ;  /* 0x0000001000077202 */ /* 0x000fc60000000f00 */
[----:B------:R-:W2:Y:S04]  /*1601b0*/  LDL.LU R17, [R1+0x634c] ;  /* 0x00634c0001117983 */ /* 0x000ea80000300800 */
[----:B------:R1:W-:Y:S01]  /*1601c0*/  LDGSTS.E [R4+0x20d80], desc[UR32][R6.64], P2 ;  /* 0x20d8000006047fae */ /* 0x0003e20009121860 */
[----:B------:R-:W-:-:S05]  /*1601d0*/  IADD3 R13, P1, R13, R252, RZ ;  /* 0x000000fc0d0d7210 */ /* 0x000fca0007f3e0ff */
[----:B------:R1:W-:Y:S04]  /*1601e0*/  STL [R1+0x6190], R13 ;  /* 0x0061900d01007387 */ /* 0x0003e80000100800 */
[----:B------:R-:W2:Y:S01]  /*1601f0*/  LDL.LU R5, [R1+0x6358] ;  /* 0x0063580001057983 */ /* 0x000ea20000300800 */
[----:B------:R-:W-:-:S03]  /*160200*/  IMAD.X R14, R14, 0x1, R0, P1 ;  /* 0x000000010e0e7824 */ /* 0x000fc600008e0600 */
[----:B-1----:R-:W2:Y:S01]  /*160210*/  LDL.LU R16, [R1+0x6360] ;  /* 0x0063600001107983 */ /* 0x002ea20000300800 */
[----:B------:R-:W-:Y:S02]  /*160220*/  MOV R6, R13 ;  /* 0x0000000d00067202 */ /* 0x000fe40000000f00 */
        /* <DEDUP_REMOVED lines=48> */
[----:B------:R1:W-:Y:S02]  /*160530*/  LDGSTS.E [R4+0x22800], desc[UR32][R6.64], P1 ;  /* 0x2280000006047fae */ /* 0x0003e40008921860 */
[----:B-1----:R-:W-:Y:S02]  /*160540*/  MOV R6, R8 ;  /* 0x0000000800067202 */ /* 0x002fe40000000f00 */
[-C--:B------:R-:W-:Y:S01]  /*160550*/  IADD3 R5, P2, R5, R252.reuse, RZ ;  /* 0x000000fc05057210 */ /* 0x080fe20007f5e0ff */
[----:B------:R-:W-:Y:S01]  /*160560*/  IMAD.MOV.U32 R7, RZ, RZ, R17 ;  /* 0x000000ffff077224 */ /* 0x000fe200078e0011 */
[----:B------:R-:W-:-:S03]  /*160570*/  IADD3 R16, P3, R16, R252, RZ ;  /* 0x000000fc10107210 */ /* 0x000fc60007f7e0ff */
        /* <DEDUP_REMOVED lines=218> */
[----:B------:R1:W-:Y:S04]  /*161320*/  STL [R1+0x6748], R5 ;  /* 0x0067480501007387 */ /* 0x0003e80000100800 */
[----:B------:R-:W-:Y:S04]  /*161330*/  STL [R1+0x673c], R17 ;  /* 0x00673c1101007387 */ /* 0x000fe80000100800 */
        /* <DEDUP_REMOVED lines=18> */
[----:B------:R-:W-:Y:S04]  /*161460*/  STL [R1+0x6750], R13 ;  /* 0x0067500d01007387 */ /* 0x000fe80000100800 */
[----:B------:R-:W2:Y:S01]  /*161470*/  LDL.LU R5, [R1+0x6880] ;  /* 0x0068800001057983 */ /* 0x000ea20000300800 */
[----:B------:R-:W-:-:S03]  /*161480*/  IMAD.X R15, R15, 0x1, R0, P1 ;  /* 0x000000010f0f7824 */ /* 0x000fc600008e0600 */
[----:B-1----:R-:W2:Y:S01]  /*161490*/  LDL.LU R16, [R1+0x6888] ;  /* 0x0068880001107983 */ /* 0x002ea20000300800 */
[----:B------:R-:W-:Y:S01]  /*1614a0*/  IMAD.MOV.U32 R7, RZ, RZ, R15 ;  /* 0x000000ffff077224 */ /* 0x000fe200078e000f */
[----:B------:R-:W-:-:S05]  /*1614b0*/  IADD3 R10, P3, R10, R252, RZ ;  /* 0x000000fc0a0a7210 */ /* 0x000fca0007f7e0ff */
[----:B------:R-:W-:Y:S01]  /*1614c0*/  IMAD.X R14, R14, 0x1, R0, P3 ;  /* 0x000000010e0e7824 */ /* 0x000fe200018e0600 */
[----:B------:R-:W-:Y:S04]  /*1614d0*/  STL [R1+0x6758], R10 ;  /* 0x0067580a01007387 */ /* 0x000fe80000100800 */
[----:B------:R1:W-:Y:S01]  /*1614e0*/  STL [R1+0x674c], R15 ;  /* 0x00674c0f01007387 */ /* 0x0003e20000100800 */
[-C--:B------:R-:W-:Y:S02]  /*1614f0*/  IADD3 R3, P1, R3, R252.reuse, RZ ;  /* 0x000000fc03037210 */ /* 0x080fe40007f3e0ff */
[----:B------:R-:W-:-:S03]  /*161500*/  IADD3 R9, P3, R9, R252, RZ ;  /* 0x000000fc09097210 */ /* 0x000fc60007f7e0ff */
[----:B------:R-:W-:Y:S01]  /*161510*/  STL [R1+0x6760], R3 ;  /* 0x0067600301007387 */ /* 0x000fe20000100800 */
[----:B------:R-:W-:-:S03]  /*161520*/  MOV R6, R13 ;  /* 0x0000000d00067202 */ /* 0x000fc60000000f00 */
[----:B------:R2:W-:Y:S04]  /*161530*/  STL [R1+0x6754], R14 ;  /* 0x0067540e01007387 */ /* 0x0005e80000100800 */
[----:B-1----:R-:W2:Y:S04]  /*161540*/  LDL.LU R15, [R1+0x687c] ;  /* 0x00687c00010f7983 */ /* 0x002ea80000300800 */
        /* <DEDUP_REMOVED lines=35> */
[----:B-1----:R-:W-:Y:S01]  /*161780*/  MOV R6, R19 ;  /* 0x0000001300067202 */ /* 0x002fe20000000f00 */
[----:B------:R-:W-:-:S02]  /*161790*/  IMAD.MOV.U32 R7, RZ, RZ, R20 ;  /* 0x000000ffff077224 */ /* 0x000fc400078e0014 */
[----:B------:R-:W-:-:S03]  /*1617a0*/  IMAD.X R18, R18, 0x1, R0, P3 ;  /* 0x0000000112127824 */ /* 0x000fc600018e0600 */
[----:B------:R1:W-:Y:S02]  /*1617b0*/  LDGSTS.E [R4+0x26800], desc[UR32][R6.64], P1 ;  /* 0x2680000006047fae */ /* 0x0003e40008921860 */
[----:B-1----:R-:W-:Y:S01]  /*1617c0*/  MOV R6, R8 ;  /* 0x0000000800067202 */ /* 0x002fe20000000f00 */
[----:B------:R-:W-:-:S05]  /*1617d0*/  IMAD.MOV.U32 R7, RZ, RZ, R18 ;  /* 0x000000ffff077224 */ /* 0x000fca00078e0012 */
[----:B------:R1:W-:Y:S01]  /*1617e0*/  LDGSTS.E [R4+0x26880], desc[UR32][R6.64], P1 ;  /* 0x2688000006047fae */ /* 0x0003e20008921860 */
[-C--:B------:R-:W-:Y:S02]  /*1617f0*/  IADD3 R5, P2, R5, R252.reuse, RZ ;  /* 0x000000fc05057210 */ /* 0x080fe40007f5e0ff */
[----:B------:R-:W-:-:S03]  /*161800*/  IADD3 R16, P3, R16, R252, RZ ;  /* 0x000000fc10107210 */ /* 0x000fc60007f7e0ff */
[----:B------:R-:W-:Y:S04]  /*161810*/  STL [R1+0x6880], R5 ;  /* 0x0068800501007387 */ /* 0x000fe80000100800 */
[----:B------:R-:W-:Y:S04]  /*161820*/  STL [R1+0x6874], R18 ;  /* 0x0068741201007387 */ /* 0x000fe80000100800 */
[----:B------:R-:W4:Y:S04]  /*161830*/  LDL.LU R19, [R1+0x68b8] ;  /* 0x0068b80001137983 */ /* 0x000f280000300800 */
[----:B------:R-:W-:Y:S01]  /*161840*/  STL [R1+0x6888], R16 ;  /* 0x0068881001007387 */ /* 0x000fe20000100800 */
        /* <DEDUP_REMOVED lines=9> */
[----:B------:R1:W-:Y:S04]  /*1618e0*/  STL [R1+0x6890], R13 ;  /* 0x0068900d01007387 */ /* 0x0003e80000100800 */
        /* <DEDUP_REMOVED lines=30> */
[----:B------:R1:W-:Y:S04]  /*161ad0*/  LDGSTS.E [R4+0x26a80], desc[UR32][R6.64], P1 ;  /* 0x26a8000006047fae */ /* 0x0003e80008921860 */
[----:B------:R-:W-:Y:S04]  /*161ae0*/  STL [R1+0x68a4], R21 ;  /* 0x0068a41501007387 */ /* 0x000fe80000100800 */
[----:B------:R-:W4:Y:S01]  /*161af0*/  LDL.LU R16, [R1+0x68d4] ;  /* 0x0068d40001107983 */ /* 0x000f220000300800 */
[----:B-1----:R-:W-:Y:S01]  /*161b00*/  MOV R6, R3 ;  /* 0x0000000300067202 */ /* 0x002fe20000000f00 */
[----:B------:R-:W-:-:S02]  /*161b10*/  IMAD.MOV.U32 R7, RZ, RZ, R9 ;  /* 0x000000ffff077224 */ /* 0x000fc400078e0009 */
[----:B------:R-:W4:Y:S04]  /*161b20*/  LDL.LU R10, [R1+0x68d8] ;  /* 0x0068d800010a7983 */ /* 0x000f280000300800 */
[----:B------:R-:W4:Y:S04]  /*161b30*/  LDL.LU R3, [R1+0x68e0] ;  /* 0x0068e00001037983 */ /* 0x000f280000300800 */
[----:B------:R1:W-:Y:S04]  /*161b40*/  LDGSTS.E [R4+0x26b00], desc[UR32][R6.64], P1 ;  /* 0x26b0000006047fae */ /* 0x0003e80008921860 */
[----:B------:R-:W4:Y:S01]  /*161b50*/  LDL.LU R9, [R1+0x68e8] ;  /* 0x0068e80001097983 */ /* 0x000f220000300800 */
[----:B------:R-:W-:-:S02]  /*161b60*/  IADD3 R19, P3, R19, R252, RZ ;  /* 0x000000fc13137210 */ /* 0x000fc40007f7e0ff */
[----:B-1----:R-:W-:Y:S01]  /*161b70*/  MOV R6, R17 ;  /* 0x0000001100067202 */ /* 0x002fe20000000f00 */
[----:B------:R-:W-:Y:S02]  /*161b80*/  IMAD.MOV.U32 R7, RZ, RZ, R21 ;  /* 0x000000ffff077224 */ /* 0x000fe400078e0015 */
[----:B------:R-:W-:Y:S04]  /*161b90*/  STL [R1+0x68b8], R19 ;  /* 0x0068b81301007387 */ /* 0x000fe80000100800 */
        /* <DEDUP_REMOVED lines=9> */
[----:B------:R-:W-:Y:S01]  /*161c30*/  STL [R1+0x68b4], R20 ;  /* 0x0068b41401007387 */ /* 0x000fe20000100800 */
[----:B------:R-:W-:-:S03]  /*161c40*/  IADD3 R5, P3, R5, R252, RZ ;  /* 0x000000fc05057210 */ /* 0x000fc60007f7e0ff */
[----:B-1----:R-:W4:Y:S04]  /*161c50*/  LDL.LU R15, [R1+0x68dc] ;  /* 0x0068dc00010f7983 */ /* 0x002f280000300800 */
[----:B------:R-:W-:Y:S04]  /*161c60*/  STL [R1+0x68c8], R5 ;  /* 0x0068c80501007387 */ /* 0x000fe80000100800 */
[----:B------:R1:W-:Y:S04]  /*161c70*/  LDGSTS.E [R4+0x26c00], desc[UR32][R6.64], P1 ;  /* 0x26c0000006047fae */ /* 0x0003e80008921860 */
[----:B------:R1:W-:Y:S04]  /*161c80*/  STL [R1+0x68bc], R18 ;  /* 0x0068bc1201007387 */ /* 0x0003e80000100800 */
[----:B------:R-:W4:Y:S01]  /*161c90*/  LDL.LU R11, [R1+0x68e4] ;  /* 0x0068e400010b7983 */ /* 0x000f220000300800 */
[----:B-1----:R-:W-:Y:S01]  /*161ca0*/  MOV R6, R19 ;  /* 0x0000001300067202 */ /* 0x002fe20000000f00 */
[----:B------:R-:W-:-:S02]  /*161cb0*/  IMAD.MOV.U32 R7, RZ, RZ, R20 ;  /* 0x000000ffff077224 */ /* 0x000fc400078e0014 */
[----:B------:R-:W4:Y:S04]  /*161cc0*/  LDL.LU R17, [R1+0x69f0] ;  /* 0x0069f00001117983 */ /* 0x000f280000300800 */
[----:B------:R1:W-:Y:S02]  /*161cd0*/  LDGSTS.E [R4+0x26c80], desc[UR32][R6.64], P1 ;  /* 0x26c8000006047fae */ /* 0x0003e40008921860 */
[----:B-1----:R-:W-:Y:S01]  /*161ce0*/  IMAD.MOV.U32 R7, RZ, RZ, R18 ;  /* 0x000000ffff077224 */ /* 0x002fe200078e0012 */
[----:B------:R-:W-:Y:S01]  /*161cf0*/  MOV R6, R8 ;  /* 0x0000000800067202 */ /* 0x000fe20000000f00 */
[----:B------:R-:W4:Y:S04]  /*161d00*/  LDL.LU R18, [R1+0x69ec] ;  /* 0x0069ec0001127983 */ /* 0x000f280000300800 */
[----:B------:R-:W4:Y:S04]  /*161d10*/  LDL.LU R8, [R1+0x69f8] ;  /* 0x0069f80001087983 */ /* 0x000f280000300800 */
[----:B------:R1:W-:Y:S02]  /*161d20*/  LDGSTS.E [R4+0x26d00], desc[UR32][R6.64], P1 ;  /* 0x26d0000006047fae */ /* 0x0003e40008921860 */
[----:B-1----:R-:W-:-:S02]  /*161d30*/  IMAD.MOV.U32 R6, RZ, RZ, R5 ;  /* 0x000000ffff067224 */ /* 0x002fc400078e0005 */
[----:B--2---:R-:W-:-:S05]  /*161d40*/  IMAD.X R13, R13, 0x1, R0, P3 ;  /* 0x000000010d0d7824 */ /* 0x004fca00018e0600 */
[----:B------:R1:W-:Y:S01]  /*161d50*/  STL [R1+0x68c4], R13 ;  /* 0x0068c40d01007387 */ /* 0x0003e20000100800 */
[----:B------:R-:W-:-:S05]  /*161d60*/  MOV R7, R13 ;  /* 0x0000000d00077202 */ /* 0x000fca0000000f00 */
[----:B------:R2:W-:Y:S04]  /*161d70*/  LDGSTS.E [R4+0x26d80], desc[UR32][R6.64], P1 ;  /* 0x26d8000006047fae */ /* 0x0005e80008921860 */
[----:B-1----:R-:W2:Y:S01]  /*161d80*/  LDL.LU R13, [R1+0x69f4] ;  /* 0x0069f400010d7983 */ /* 0x002ea20000300800 */
[----:B---3--:R-:W-:-:S05]  /*161d90*/  IADD3 R12, P2, R12, R252, RZ ;  /* 0x000000fc0c0c7210 */ /* 0x008fca0007f5e0ff */
[----:B------:R1:W-:Y:S04]  /*161da0*/  STL [R1+0x68d0], R12 ;  /* 0x0068d00c01007387 */ /* 0x0003e80000100800 */
        /* <DEDUP_REMOVED lines=12> */
[----:B------:R-:W-:Y:S04]  /*161e70*/  STL [R1+0x68e0], R3 ;  /* 0x0068e00301007387 */ /* 0x000fe80000100800 */
[----:B------:R2:W-:Y:S04]  /*161e80*/  STL [R1+0x68d4], R16 ;  /* 0x0068d41001007387 */ /* 0x0005e80000100800 */
[----:B-1----:R-:W4:Y:S04]  /*161e90*/  LDL.LU R12, [R1+0x69fc] ;  /* 0x0069fc00010c7983 */ /* 0x002f280000300800 */
[----:B------:R-:W4:Y:S04]  /*161ea0*/  LDL.LU R22, [R1+0x6a04] ;  /* 0x006a040001167983 */ /* 0x000f280000300800 */
[----:B------:R-:W-:Y:S01]  /*161eb0*/  STL [R1+0x68e8], R9 ;  /* 0x0068e80901007387 */ /* 0x000fe20000100800 */
[----:B--2---:R-:W-:-:S03]  /*161ec0*/  IMAD.MOV.U32 R6, RZ, RZ, R10 ;  /* 0x000000ffff067224 */ /* 0x004fc600078e000a */
[----:B------:R-:W2:Y:S01]  /*161ed0*/  LDL.LU R14, [R1+0x6a10] ;  /* 0x006a1000010e7983 */ /* 0x000ea20000300800 */
        /* <DEDUP_REMOVED lines=10> */
[----:B------:R-:W2:Y:S04]  /*161f80*/  LDL.LU R10, [R1+0x6a18] ;  /* 0x006a1800010a7983 */ /* 0x000ea80000300800 */
[----:B------:R4:W-:Y:S01]  /*161f90*/  STL [R1+0x69f0], R17 ;  /* 0x0069f01101007387 */ /* 0x0009e20000100800 */
[----:B-1----:R-:W-:-:S03]  /*161fa0*/  MOV R6, R9 ;  /* 0x0000000900067202 */ /* 0x002fc60000000f00 */
[----:B------:R-:W2:Y:S04]  /*161fb0*/  LDL.LU R16, [R1+0x6a0c] ;  /* 0x006a0c0001107983 */ /* 0x000ea80000300800 */
[----:B------:R-:W2:Y:S01]  /*161fc0*/  LDL.LU R3, [R1+0x6a20] ;  /* 0x006a200001037983 */ /* 0x000ea20000300800 */
[----:B------:R-:W-:-:S03]  /*161fd0*/  IMAD.X R18, R18, 0x1, R0, P3 ;  /* 0x0000000112127824 */ /* 0x000fc600018e0600 */
[----:B------:R-:W2:Y:S01]  /*161fe0*/  LDL.LU R15, [R1+0x6a14] ;  /* 0x006a1400010f7983 */ /* 0x000ea20000300800 */
[----:B------:R-:W-:-:S03]  /*161ff0*/  IADD3 R8, P3, R8, R252, RZ ;  /* 0x000000fc08087210 */ /* 0x000fc60007f7e0ff */
[----:B------:R-:W-:Y:S04]  /*162000*/  STL [R1+0x69ec], R18 ;  /* 0x0069ec1201007387 */ /* 0x000fe80000100800 */
        /* <DEDUP_REMOVED lines=18> */
[-C--:B---3--:R-:W-:Y:S02]  /*162130*/  IADD3 R5, P1, R5, R252.reuse, RZ ;  /* 0x000000fc05057210 */ /* 0x088fe40007f3e0ff */
[----:B----4-:R-:W-:-:S03]  /*162140*/  IADD3 R20, P3, R20, R252, RZ ;  /* 0x000000fc14147210 */ /* 0x010fc60007f7e0ff */
[----:B------:R-:W-:Y:S04]  /*162150*/  STL [R1+0x6a00], R5 ;  /* 0x006a000501007387 */ /* 0x000fe80000100800 */
[----:B------:R3:W-:Y:S04]  /*162160*/  STL [R1+0x69f4], R13 ;  /* 0x0069f40d01007387 */ /* 0x0007e80000100800 */
[----:B------:R-:W4:Y:S01]  /*162170*/  LDL.LU R17, [R1+0x6a38] ;  /* 0x006a380001117983 */ /* 0x000f220000300800 */
[----:B-1----:R-:W-:-:S03]  /*162180*/  MOV R6, R5 ;  /* 0x0000000500067202 */ /* 0x002fc60000000f00 */
[----:B------:R-:W-:Y:S01]  /*162190*/  STL [R1+0x6a08], R20 ;  /* 0x006a081401007387 */ /* 0x000fe20000100800 */
[--C-:B------:R-:W-:Y:S02]  /*1621a0*/  IMAD.X R12, R12, 0x1, R0.reuse, P1 ;  /* 0x000000010c0c7824 */ /* 0x100fe400008e0600 */
[----:B------:R-:W-:-:S03]  /*1621b0*/  IMAD.X R22, R22, 0x1, R0, P3 ;  /* 0x0000000116167824 */ /* 0x000fc600018e0600 */
[----:B------:R1:W-:Y:S01]  /*1621c0*/  STL [R1+0x69fc], R12 ;  /* 0x0069fc0c01007387 */ /* 0x0003e20000100800 */
[----:B------:R-:W-:-:S03]  /*1621d0*/  IMAD.MOV.U32 R7, RZ, RZ, R12 ;  /* 0x000000ffff077224 */ /* 0x000fc600078e000c */
[----:B------:R-:W4:Y:S01]  /*1621e0*/  LDL.LU R8, [R1+0x6a40] ;  /* 0x006a400001087983 */ /* 0x000f220000300800 */
[----:B--2---:R-:W-:-:S03]  /*1621f0*/  IADD3 R14, P1, R14, R252, RZ ;  /* 0x000000fc0e0e7210 */ /* 0x004fc60007f3e0ff */
[----:B---3--:R-:W2:Y:S04]  /*162200*/  LDL.LU R13, [R1+0x6a2c] ;  /* 0x006a2c00010d7983 */ /* 0x008ea80000300800 */
[----:B------:R3:W-:Y:S04]  /*162210*/  STL [R1+0x6a10], R14 ;  /* 0x006a100e01007387 */ /* 0x0007e80000100800 */
[----:B------:R-:W-:Y:S04]  /*162220*/  STL [R1+0x6a04], R22 ;  /* 0x006a041601007387 */ /* 0x000fe80000100800 */
[----:B------:R-:W2:Y:S04]  /*162230*/  LDL.LU R18, [R1+0x6a34] ;  /* 0x006a340001127983 */ /* 0x000ea80000300800 */
[----:B-1----:R-:W2:Y:S04]  /*162240*/  LDL.LU R12, [R1+0x6a3c] ;  /* 0x006a3c00010c7983 */ /* 0x002ea80000300800 */
[----:B------:R-:W2:Y:S04]  /*162250*/  LDL.LU R5, [R1+0x6a48] ;  /* 0x006a480001057983 */ /* 0x000ea80000300800 */
[----:B------:R1:W-:Y:S02]  /*162260*/  LDGSTS.E [R4+0x28900], desc[UR32][R6.64], P2 ;  /* 0x2890000006047fae */ /* 0x0003e40009121860 */
[----:B-1----:R-:W-:Y:S01]  /*162270*/  MOV R6, R20 ;  /* 0x0000001400067202 */ /* 0x002fe20000000f00 */
[----:B------:R-:W-:-:S05]  /*162280*/  IMAD.MOV.U32 R7, RZ, RZ, R22 ;  /* 0x000000ffff077224 */ /* 0x000fca00078e0016 */
[----:B------:R1:W-:Y:S02]  /*162290*/  LDGSTS.E [R4+0x28980], desc[UR32][R6.64], P2 ;  /* 0x2898000006047fae */ /* 0x0003e40009121860 */
[----:B-1----:R-:W-:Y:S02]  /*1622a0*/  MOV R6, R14 ;  /* 0x0000000e00067202 */ /* 0x002fe40000000f00 */
[----:B------:R-:W-:Y:S01]  /*1622b0*/  IADD3 R10, P3, R10, R252, RZ ;  /* 0x000000fc0a0a7210 */ /* 0x000fe20007f7e0ff */
[----:B------:R-:W-:-:S04]  /*1622c0*/  IMAD.X R16, R16, 0x1, R0, P1 ;  /* 0x0000000110107824 */ /* 0x000fc800008e0600 */
[----:B------:R-:W-:Y:S01]  /*1622d0*/  STL [R1+0x6a18], R10 ;  /* 0x006a180a01007387 */ /* 0x000fe20000100800 */
[----:B------:R-:W-:Y:S01]  /*1622e0*/  IADD3 R3, P1, R3, R252, RZ ;  /* 0x000000fc03037210 */ /* 0x000fe20007f3e0ff */
[----:B------:R-:W-:Y:S02]  /*1622f0*/  IMAD.MOV.U32 R7, RZ, RZ, R16 ;  /* 0x000000ffff077224 */ /* 0x000fe400078e0010 */
[----:B------:R-:W-:Y:S01]  /*162300*/  STL [R1+0x6a0c], R16 ;  /* 0x006a0c1001007387 */ /* 0x000fe20000100800 */
[----:B------:R-:W-:-:S03]  /*162310*/  IMAD.X R15, R15, 0x1, R0, P3 ;  /* 0x000000010f0f7824 */ /* 0x000fc600018e0600 */
[----:B---3--:R-:W3:Y:S04]  /*162320*/  LDL.LU R14, [R1+0x6a44] ;  /* 0x006a4400010e7983 */ /* 0x008ee80000300800 */
[----:B------:R-:W-:Y:S01]  /*162330*/  STL [R1+0x6a20], R3 ;  /* 0x006a200301007387 */ /* 0x000fe20000100800 */
[----:B------:R-:W-:-:S03]  /*162340*/  IMAD.X R9, R9, 0x1, R0, P1 ;  /* 0x0000000109097824 */ /* 0x000fc600008e0600 */
[----:B------:R1:W-:Y:S01]  /*162350*/  LDGSTS.E [R4+0x28a00], desc[UR32][R6.64], P2 ;  /* 0x28a0000006047fae */ /* 0x0003e20009121860 */
[----:B------:R-:W-:-:S03]  /*162360*/  IADD3 R19, P3, R19, R252, RZ ;  /* 0x000000fc13137210 */ /* 0x000fc60007f7e0ff */
[----:B------:R1:W-:Y:S01]  /*162370*/  STL [R1+0x6a14], R15 ;  /* 0x006a140f01007387 */ /* 0x0003e20000100800 */
[----:B------:R-:W-:Y:S01]  /*162380*/  IADD3 R11, P1, R11, R252, RZ ;  /* 0x000000fc0b0b7210 */ /* 0x000fe20007f3e0ff */
[----:B-1----:R-:W-:Y:S01]  /*162390*/  IMAD.MOV.U32 R7, RZ, RZ, R15 ;  /* 0x000000ffff077224 */ /* 0x002fe200078e000f */
[----:B------:R-:W-:Y:S01]  /*1623a0*/  MOV R6, R10 ;  /* 0x0000000a00067202 */ /* 0x000fe20000000f00 */
[----:B------:R-:W-:Y:S01]  /*1623b0*/  IMAD.X R21, R21, 0x1, R0, P3 ;  /* 0x0000000115157824 */ /* 0x000fe200018e0600 */
        /* <DEDUP_REMOVED lines=9> */
[----:B------:R-:W3:Y:S04]  /*162450*/  LDL.LU R9, [R1+0x6a58] ;  /* 0x006a580001097983 */ /* 0x000ee80000300800 */
[----:B------:R-:W3:Y:S01]  /*162460*/  LDL.LU R10, [R1+0x6a60] ;  /* 0x006a6000010a7983 */ /* 0x000ee20000300800 */
[----:B------:R-:W-:-:S03]  /*162470*/  MOV R6, R3 ;  /* 0x0000000300067202 */ /* 0x000fc60000000f00 */
        /* <DEDUP_REMOVED lines=8> */
[----:B--2---:R-:W-:Y:S01]  /*162500*/  IMAD.X R13, R13, 0x1, R0, P1 ;  /* 0x000000010d0d7824 */ /* 0x004fe200008e0600 */
[----:B------:R-:W-:-:S04]  /*162510*/  IADD3 R8, P1, R8, R252, RZ ;  /* 0x000000fc08087210 */ /* 0x000fc80007f3e0ff */
[----:B------:R1:W-:Y:S01]  /*162520*/  STL [R1+0x6a2c], R13 ;  /* 0x006a2c0d01007387 */ /* 0x0003e20000100800 */
[----:B------:R-:W-:-:S03]  /*162530*/  IMAD.X R18, R18, 0x1, R0, P3 ;  /* 0x0000000112127824 */ /* 0x000fc600018e0600 */
[----:B------:R-:W-:Y:S01]  /*162540*/  STL [R1+0x6a40], R8 ;  /* 0x006a400801007387 */ /* 0x000fe20000100800 */
[----:B------:R-:W-:-:S03]  /*162550*/  IADD3.X R12, R12, R0, RZ, P1, !PT ;  /* 0x000000000c0c7210 */ /* 0x000fc60000ffe4ff */
[----:B------:R-:W-:Y:S01]  /*162560*/  STL [R1+0x6a34], R18 ;  /* 0x006a341201007387 */ /* 0x000fe20000100800 */
[----:B------:R-:W-:-:S03]  /*162570*/  IADD3 R5, P3, R5, R252, RZ ;  /* 0x000000fc05057210 */ /* 0x000fc60007f7e0ff */
[----:B------:R-:W2:Y:S01]  /*162580*/  LDL.LU R19, [R1+0x6a5c] ;  /* 0x006a5c0001137983 */ /* 0x000ea20000300800 */
[----:B------:R-:W-:-:S03]  /*162590*/  IMAD.MOV.U32 R7, RZ, RZ, R13 ;  /* 0x000000ffff077224 */ /* 0x000fc600078e000d */
[----:B------:R-:W-:Y:S04]  /*1625a0*/  STL [R1+0x6a48], R5 ;  /* 0x006a480501007387 */ /* 0x000fe80000100800 */
[----:B------:R4:W-:Y:S04]  /*1625b0*/  STL [R1+0x6a3c], R12 ;  /* 0x006a3c0c01007387 */ /* 0x0009e80000100800 */
[----:B-1----:R-:W2:Y:S04]  /*1625c0*/  LDL.LU R13, [R1+0x6a64] ;  /* 0x006a6400010d7983 */ /* 0x002ea80000300800 */
[----:B------:R-:W2:Y:S04]  /*1625d0*/  LDL.LU R11, [R1+0x6b70] ;  /* 0x006b7000010b7983 */ /* 0x000ea80000300800 */
[----:B------:R1:W-:Y:S02]  /*1625e0*/  LDGSTS.E [R4+0x28c00], desc[UR32][R6.64], P2 ;  /* 0x28c0000006047fae */ /* 0x0003e40009121860 */
[----:B-1----:R-:W-:Y:S01]  /*1625f0*/  MOV R6, R17 ;  /* 0x0000001100067202 */ /* 0x002fe20000000f00 */
[----:B------:R-:W-:-:S05]  /*162600*/  IMAD.MOV.U32 R7, RZ, RZ, R18 ;  /* 0x000000ffff077224 */ /* 0x000fca00078e0012 */
[----:B------:R1:W-:Y:S02]  /*162610*/  LDGSTS.E [R4+0x28c80], desc[UR32][R6.64], P2 ;  /* 0x28c8000006047fae */ /* 0x0003e40009121860 */
[----:B-1----:R-:W-:Y:S01]  /*162620*/  IMAD.MOV.U32 R7, RZ, RZ, R12 ;  /* 0x000000ffff077224 */ /* 0x002fe200078e000c */
[----:B------:R-:W-:Y:S01]  /*162630*/  MOV R6, R8 ;  /* 0x0000000800067202 */ /* 0x000fe20000000f00 */
[----:B----4-:R-:W4:Y:S04]  /*162640*/  LDL.LU R12, [R1+0x6b6c] ;  /* 0x006b6c00010c7983 */ /* 0x010f280000300800 */
[----:B------:R-:W4:Y:S04]  /*162650*/  LDL.LU R8, [R1+0x6b78] ;  /* 0x006b780001087983 */ /* 0x000f280000300800 */
[----:B------:R1:W-:Y:S02]  /*162660*/  LDGSTS.E [R4+0x28d00], desc[UR32][R6.64], P2 ;  /* 0x28d0000006047fae */ /* 0x0003e40009121860 */
[----:B-1----:R-:W-:-:S02]  /*162670*/  IMAD.MOV.U32 R6, RZ, RZ, R5 ;  /* 0x000000ffff067224 */ /* 0x002fc400078e0005 */
[----:B---3--:R-:W-:-:S05]  /*162680*/  IMAD.X R14, R14, 0x1, R0, P3 ;  /* 0x000000010e0e7824 */ /* 0x008fca00018e0600 */
[----:B------:R1:W-:Y:S01]  /*162690*/  STL [R1+0x6a44], R14 ;  /* 0x006a440e01007387 */ /* 0x0003e20000100800 */
[----:B------:R-:W-:-:S03]  /*1626a0*/  MOV R7, R14 ;  /* 0x0000000e00077202 */ /* 0x000fc60000000f00 */
[----:B------:R-:W3:Y:S04]  /*1626b0*/  LDL.LU R18, [R1+0x6b74] ;  /* 0x006b740001127983 */ /* 0x000ee80000300800 */
[----:B------:R1:W-:Y:S01]  /*1626c0*/  LDGSTS.E [R4+0x28d80], desc[UR32][R6.64], P2 ;  /* 0x28d8000006047fae */ /* 0x0003e20009121860 */
[----:B------:R-:W-:-:S05]  /*1626d0*/  IADD3 R15, P1, R15, R252, RZ ;  /* 0x000000fc0f0f7210 */ /* 0x000fca0007f3e0ff */
[----:B------:R-:W-:Y:S04]  /*1626e0*/  STL [R1+0x6a50], R15 ;  /* 0x006a500f01007387 */ /* 0x000fe80000100800 */
[----:B-1----:R-:W3:Y:S01]  /*1626f0*/  LDL.LU R14, [R1+0x6b80] ;  /* 0x006b8000010e7983 */ /* 0x002ee20000300800 */
[----:B------:R-:W-:-:S03]  /*162700*/  IMAD.X R16, R16, 0x1, R0, P1 ;  /* 0x0000000110107824 */ /* 0x000fc600008e0600 */
[----:B------:R-:W3:Y:S01]  /*162710*/  LDL.LU R5, [R1+0x6b88] ;  /* 0x006b880001057983 */ /* 0x000ee20000300800 */
[----:B------:R-:W-:Y:S01]  /*162720*/  IMAD.MOV.U32 R7, RZ, RZ, R16 ;  /* 0x000000ffff077224 */ /* 0x000fe200078e0010 */
[----:B------:R-:W-:Y:S01]  /*162730*/  MOV R6, R15 ;  /* 0x0000000f00067202 */ /* 0x000fe20000000f00 */
[----:B------:R-:W-:-:S04]  /*162740*/  UISETP.GT.AND UP1, UPT, UR11, 0x55, UPT ;  /* 0x000000550b00788c */ /* 0x000fc8000bf24270 */
[----:B------:R1:W-:Y:S01]  /*162750*/  LDGSTS.E [R4+0x28e00], desc[UR32][R6.64], P2 ;  /* 0x28e0000006047fae */ /* 0x0003e20009121860 */
[-C--:B------:R-:W-:Y:S02]  /*162760*/  IADD3 R9, P3, R9, R252.reuse, RZ ;  /* 0x000000fc09097210 */ /* 0x080fe40007f7e0ff */
[----:B------:R-:W-:-:S03]  /*162770*/  IADD3 R10, P1, R10, R252, RZ ;  /* 0x000000fc0a0a7210 */ /* 0x000fc60007f3e0ff */
[----:B------:R-:W-:Y:S01]  /*162780*/  IMAD.X R20, R20, 0x1, R0, P3 ;  /* 0x0000000114147824 */ /* 0x000fe200018e0600 */
[----:B------:R-:W-:Y:S01]  /*162790*/  STL [R1+0x6a58], R9 ;  /* 0x006a580901007387 */ /* 0x000fe20000100800 */
[----:B------:R-:W-:-:S03]  /*1627a0*/  IADD3 R3, P3, R3, R252, RZ ;  /* 0x000000fc03037210 */ /* 0x000fc60007f7e0ff */
[----:B------:R1:W-:Y:S04]  /*1627b0*/  STL [R1+0x6a4c], R16 ;  /* 0x006a4c1001007387 */ /* 0x0003e80000100800 */
[----:B------:R2:W-:Y:S04]  /*1627c0*/  STL [R1+0x6a60], R10 ;  /* 0x006a600a01007387 */ /* 0x0005e80000100800 */
[----:B------:R2:W-:Y:S04]  /*1627d0*/  STL [R1+0x6a54], R20 ;  /* 0x006a541401007387 */ /* 0x0005e80000100800 */
[----:B-1----:R-:W3:Y:S04]  /*1627e0*/  LDL.LU R16, [R1+0x6b7c] ;  /* 0x006b7c0001107983 */ /* 0x002ee80000300800 */
[----:B------:R-:W3:Y:S04]  /*1627f0*/  LDL.LU R17, [R1+0x6b84] ;  /* 0x006b840001117983 */ /* 0x000ee80000300800 */
[----:B------:R1:W-:Y:S04]  /*162800*/  STL [R1+0x6a68], R3 ;  /* 0x006a680301007387 */ /* 0x0003e80000100800 */
[----:B------:R-:W3:Y:S01]  /*162810*/  LDL.LU R15, [R1+0x6b90] ;  /* 0x006b9000010f7983 */ /* 0x000ee20000300800 */
[----:B------:R-:W-:-:S02]  /*162820*/  IMAD.MOV.U32 R6, RZ, RZ, R9 ;  /* 0x000000ffff067224 */ /* 0x000fc400078e0009 */
[----:B------:R-:W-:Y:S01]  /*162830*/  IMAD.MOV.U32 R7, RZ, RZ, R20 ;  /* 0x000000ffff077224 */ /* 0x000fe200078e0014 */
[----:B------:R-:W-:-:S04]  /*162840*/  USEL UR10, URZ, 0x4, !UP1 ;  /* 0x000000043f0a7887 */ /* 0x000fc8000c800000 */
[----:B------:R1:W-:Y:S01]  /*162850*/  LDGSTS.E [R4+0x28e80], desc[UR32][R6.64], P2 ;  /* 0x28e8000006047fae */ /* 0x0003e20009121860 */
[----:B------:R-:W-:Y:S01]  /*162860*/  USEL UR10, UR10, URZ, !UP0 ;  /* 0x0000003f0a0a7287 */ /* 0x000fe2000c000000 */
[----:B-1----:R-:W-:Y:S01]  /*162870*/  MOV R6, R10 ;  /* 0x0000000a00067202 */ /* 0x002fe20000000f00 */
[----:B--2---:R-:W-:-:S05]  /*162880*/  IMAD.X R19, R19, 0x1, R0, P1 ;  /* 0x0000000113137824 */ /* 0x004fca00008e0600 */
[----:B------:R-:W-:Y:S01]  /*162890*/  STL [R1+0x6a5c], R19 ;  /* 0x006a5c1301007387 */ /* 0x000fe20000100800 */
[----:B------:R-:W-:Y:S02]  /*1628a0*/  IADD3.X R13, R13, R0, RZ, P3, !PT ;  /* 0x000000000d0d7210 */ /* 0x000fe40001ffe4ff */
[----:B------:R-:W-:-:S03]  /*1628b0*/  IADD3 R11, P3, R11, R252, RZ ;  /* 0x000000fc0b0b7210 */ /* 0x000fc60007f7e0ff */
[----:B------:R-:W-:Y:S01]  /*1628c0*/  STL [R1+0x6a64], R13 ;  /* 0x006a640d01007387 */ /* 0x000fe20000100800 */
[----:B------:R-:W-:-:S03]  /*1628d0*/  IMAD.MOV.U32 R7, RZ, RZ, R19 ;  /* 0x000000ffff077224 */ /* 0x000fc600078e0013 */
[----:B------:R-:W2:Y:S04]  /*1628e0*/  LDL.LU R9, [R1+0x6b98] ;  /* 0x006b980001097983 */ /* 0x000ea80000300800 */
[----:B------:R-:W-:Y:S04]  /*1628f0*/  STL [R1+0x6b70], R11 ;  /* 0x006b700b01007387 */ /* 0x000fe80000100800 */
[----:B------:R-:W2:Y:S01]  /*162900*/  LDL.LU R21, [R1+0x6b8c] ;  /* 0x006b8c0001157983 */ /* 0x000ea20000300800 */
[----:B------:R-:W-:-:S03]  /*162910*/  ISETP.NE.U32.AND P1, PT, RZ, UR10, PT ;  /* 0x0000000aff007c0c */ /* 0x000fc6000bf25070 */
[----:B------:R1:W-:Y:S04]  /*162920*/  LDGSTS.E [R4+0x28f00], desc[UR32][R6.64], P2 ;  /* 0x28f0000006047fae */ /* 0x0003e80009121860 */
[----:B------:R-:W2:Y:S04]  /*162930*/  LDL.LU R10, [R1+0x6ba0] ;  /* 0x006ba000010a7983 */ /* 0x000ea80000300800 */
[----:B------:R-:W2:Y:S01]  /*162940*/  LDL.LU R20, [R1+0x6b94] ;  /* 0x006b940001147983 */ /* 0x000ea20000300800 */
[----:B-1----:R-:W-:Y:S01]  /*162950*/  MOV R6, R3 ;  /* 0x0000000300067202 */ /* 0x002fe20000000f00 */
[----:B------:R-:W-:-:S05]  /*162960*/  IMAD.MOV.U32 R7, RZ, RZ, R13 ;  /* 0x000000ffff077224 */ /* 0x000fca00078e000d */
[----:B------:R1:W-:Y:S01]  /*162970*/  LDGSTS.E [R4+0x28f80], desc[UR32][R6.64], P2 ;  /* 0x28f8000006047fae */ /* 0x0003e20009121860 */
[----:B----4-:R-:W-:Y:S01]  /*162980*/  IMAD.X R12, R12, 0x1, R0, P3 ;  /* 0x000000010c0c7824 */ /* 0x010fe200018e0600 */
[----:B------:R-:W-:-:S04]  /*162990*/  IADD3 R8, P3, R8, R252, RZ ;  /* 0x000000fc08087210 */ /* 0x000fc80007f7e0ff */
[----:B------:R4:W-:Y:S04]  /*1629a0*/  STL [R1+0x6b6c], R12 ;  /* 0x006b6c0c01007387 */ /* 0x0009e80000100800 */
[----:B------:R-:W2:Y:S01]  /*1629b0*/  LDL.LU R3, [R1+0x6ba8] ;  /* 0x006ba80001037983 */ /* 0x000ea20000300800 */
[----:B-1----:R-:W-:-:S03]  /*1629c0*/  IMAD.MOV.U32 R7, RZ, RZ, R12 ;  /* 0x000000ffff077224 */ /* 0x002fc600078e000c */
[----:B------:R1:W-:Y:S01]  /*1629d0*/  STL [R1+0x6b78], R8 ;  /* 0x006b780801007387 */ /* 0x0003e20000100800 */
[----:B------:R-:W-:-:S03]  /*1629e0*/  MOV R6, R11 ;  /* 0x0000000b00067202 */ /* 0x000fc60000000f00 */
[----:B----4-:R-:W4:Y:S04]  /*1629f0*/  LDL.LU R12, [R1+0x6b9c] ;  /* 0x006b9c00010c7983 */ /* 0x010f280000300800 */
[----:B------:R1:W-:Y:S01]  /*162a00*/  LDGSTS.E [R4+0x2a800], desc[UR32][R6.64], P1 ;  /* 0x2a80000006047fae */ /* 0x0003e20008921860 */
[----:B---3--:R-:W-:Y:S01]  /*162a10*/  IMAD.X R18, R18, 0x1, R0, P3 ;  /* 0x0000000112127824 */ /* 0x008fe200018e0600 */
[----:B-1----:R-:W-:-:S03]  /*162a20*/  MOV R6, R8 ;  /* 0x0000000800067202 */ /* 0x002fc60000000f00 */
[----:B------:R-:W-:-:S05]  /*162a30*/  IMAD.MOV.U32 R7, RZ, RZ, R18 ;  /* 0x000000ffff077224 */ /* 0x000fca00078e0012 */
[----:B------:R1:W-:Y:S01]  /*162a40*/  LDGSTS.E [R4+0x2a880], desc[UR32][R6.64], P1 ;  /* 0x2a88000006047fae */ /* 0x0003e20008921860 */
[-C--:B------:R-:W-:Y:S02]  /*162a50*/  IADD3 R14, P2, R14, R252.reuse, RZ ;  /* 0x000000fc0e0e7210 */ /* 0x080fe40007f5e0ff */
[----:B------:R-:W-:-:S03]  /*162a60*/  IADD3 R5, P3, R5, R252, RZ ;  /* 0x000000fc05057210 */ /* 0x000fc60007f7e0ff */
[----:B------:R-:W-:Y:S04]  /*162a70*/  STL [R1+0x6b80], R14 ;  /* 0x006b800e01007387 */ /* 0x000fe80000100800 */
[----:B------:R3:W-:Y:S04]  /*162a80*/  STL [R1+0x6b74], R18 ;  /* 0x006b741201007387 */ /* 0x0007e80000100800 */
[----:B------:R-:W4:Y:S04]  /*162a90*/  LDL.LU R13, [R1+0x6ba4] ;  /* 0x006ba400010d7983 */ /* 0x000f280000300800 */
[----:B------:R-:W4:Y:S04]  /*162aa0*/  LDL.LU R11, [R1+0x6bb0] ;  /* 0x006bb000010b7983 */ /* 0x000f280000300800 */
[----:B------:R-:W4:Y:S04]  /*162ab0*/  LDL.LU R19, [R1+0x6bac] ;  /* 0x006bac0001137983 */ /* 0x000f280000300800 */
[----:B------:R-:W-:Y:S01]  /*162ac0*/  STL [R1+0x6b88], R5 ;  /* 0x006b880501007387 */ /* 0x000fe20000100800 */
[----:B------:R-:W-:-:S02]  /*162ad0*/  IMAD.X R16, R16, 0x1, R0, P2 ;  /* 0x0000000110107824 */ /* 0x000fc400010e0600 */
[----:B------:R-:W-:-:S03]  /*162ae0*/  IMAD.X R17, R17, 0x1, R0, P3 ;  /* 0x0000000111117824 */ /* 0x000fc600018e0600 */
[----:B------:R1:W-:Y:S04]  /*162af0*/  STL [R1+0x6b7c], R16 ;  /* 0x006b7c1001007387 */ /* 0x0003e80000100800 */
[----:B------:R-:W4:Y:S01]  /*162b00*/  LDL.LU R8, [R1+0x6bb8] ;  /* 0x006bb80001087983 */ /* 0x000f220000300800 */
[----:B------:R-:W-:-:S03]  /*162b10*/  IADD3 R15, P2, R15, R252, RZ ;  /* 0x000000fc0f0f7210 */ /* 0x000fc60007f5e0ff */
[----:B---3--:R-:W3:Y:S01]  /*162b20*/  LDL.LU R18, [R1+0x6bb4] ;  /* 0x006bb40001127983 */ /* 0x008ee20000300800 */
[----:B-1----:R-:W-:-:S03]  /*162b30*/  IMAD.MOV.U32 R7, RZ, RZ, R16 ;  /* 0x000000ffff077224 */ /* 0x002fc600078e0010 */
[----:B------:R-:W-:Y:S04]  /*162b40*/  STL [R1+0x6b90], R15 ;  /* 0x006b900f01007387 */ /* 0x000fe80000100800 */
[----:B------:R1:W-:Y:S04]  /*162b50*/  STL [R1+0x6b84], R17 ;  /* 0x006b841101007387 */ /* 0x0003e80000100800 */
[----:B------:R-:W3:Y:S01]  /*162b60*/  LDL.LU R16, [R1+0x6bc0] ;  /* 0x006bc00001107983 */ /* 0x000ee20000300800 */
[----:B------:R-:W-:-:S03]  /*162b70*/  MOV R6, R14 ;  /* 0x0000000e00067202 */ /* 0x000fc60000000f00 */
[----:B------:R-:W3:Y:S04]  /*162b80*/  LDL.LU R14, [R1+0x6bc8] ;  /* 0x006bc800010e7983 */ /* 0x000ee80000300800 */
[----:B------:R1:W-:Y:S02]  /*162b90*/  LDGSTS.E [R4+0x2a900], desc[UR32][R6.64], P1 ;  /* 0x2a90000006047fae */ /* 0x0003e40008921860 */
[----:B-1----:R-:W-:Y:S01]  /*162ba0*/  MOV R6, R5 ;  /* 0x0000000500067202 */ /* 0x002fe20000000f00 */
[----:B------:R-:W-:Y:S02]  /*162bb0*/  IMAD.MOV.U32 R7, RZ, RZ, R17 ;  /* 0x000000ffff077224 */ /* 0x000fe400078e0011 */
[----:B------:R-:W3:Y:S04]  /*162bc0*/  LDL.LU R17, [R1+0x6bbc] ;  /* 0x006bbc0001117983 */ /* 0x000ee80000300800 */
[----:B------:R1:W-:Y:S02]  /*162bd0*/  LDGSTS.E [R4+0x2a980], desc[UR32][R6.64], P1 ;  /* 0x2a98000006047fae */ /* 0x0003e40008921860 */
[----:B-1----:R-:W-:-:S02]  /*162be0*/  MOV R6, R15 ;  /* 0x0000000f00067202 */ /* 0x002fc40000000f00 */
[----:B--2---:R-:W-:Y:S01]  /*162bf0*/  IADD3 R9, P3, R9, R252, RZ ;  /* 0x000000fc09097210 */ /* 0x004fe20007f7e0ff */
[----:B------:R-:W-:-:S04]  /*162c00*/  IMAD.X R21, R21, 0x1, R0, P2 ;  /* 0x0000000115157824 */ /* 0x000fc800010e0600 */
[----:B------:R-:W-:Y:S01]  /*162c10*/  IMAD.MOV.U32 R7, RZ, RZ, R21 ;  /* 0x000000ffff077224 */ /* 0x000fe200078e0015 */
[----:B------:R-:W-:-:S04]  /*162c20*/  IADD3 R10, P2, R10, R252, RZ ;  /* 0x000000fc0a0a7210 */ /* 0x000fc80007f5e0ff */
[----:B------:R1:W-:Y:S01]  /*162c30*/  LDGSTS.E [R4+0x2aa00], desc[UR32][R6.64], P1 ;  /* 0x2aa0000006047fae */ /* 0x0003e20008921860 */
[----:B------:R-:W-:-:S03]  /*162c40*/  IMAD.X R20, R20, 0x1, R0, P3 ;  /* 0x0000000114147824 */ /* 0x000fc600018e0600 */
[----:B------:R2:W-:Y:S01]  /*162c50*/  STL [R1+0x6b98], R9 ;  /* 0x006b980901007387 */ /* 0x0005e20000100800 */
[----:B-1----:R-:W-:Y:S01]  /*162c60*/  MOV R6, R9 ;  /* 0x0000000900067202 */ /* 0x002fe20000000f00 */
[----:B------:R-:W-:Y:S02]  /*162c70*/  IMAD.MOV.U32 R7, RZ, RZ, R20 ;  /* 0x000000ffff077224 */ /* 0x000fe400078e0014 */
[----:B------:R-:W-:Y:S04]  /*162c80*/  STL [R1+0x6b8c], R21 ;  /* 0x006b8c1501007387 */ /* 0x000fe80000100800 */
[----:B------:R1:W-:Y:S04]  /*162c90*/  LDGSTS.E [R4+0x2aa80], desc[UR32][R6.64], P1 ;  /* 0x2aa8000006047fae */ /* 0x0003e80008921860 */
[----:B------:R-:W3:Y:S01]  /*162ca0*/  LDL.LU R5, [R1+0x6bd0] ;  /* 0x006bd00001057983 */ /* 0x000ee20000300800 */
[----:B------:R-:W-:-:S03]  /*162cb0*/  IADD3 R3, P3, R3, R252, RZ ;  /* 0x000000fc03037210 */ /* 0x000fc60007f7e0ff */
[----:B------:R-:W3:Y:S01]  /*162cc0*/  LDL.LU R15, [R1+0x6bc4] ;  /* 0x006bc400010f7983 */ /* 0x000ee20000300800 */
[----:B----4-:R-:W-:Y:S01]  /*162cd0*/  IMAD.X R12, R12, 0x1, R0, P2 ;  /* 0x000000010c0c7824 */ /* 0x010fe200010e0600 */
[----:B-1----:R-:W-:Y:S02]  /*162ce0*/  MOV R6, R10 ;  /* 0x0000000a00067202 */ /* 0x002fe40000000f00 */
[----:B------:R-:W-:Y:S01]  /*162cf0*/  STL [R1+0x6ba0], R10 ;  /* 0x006ba00a01007387 */ /* 0x000fe20000100800 */
[----:B------:R-:W-:-:S03]  /*162d00*/  IMAD.MOV.U32 R7, RZ, RZ, R12 ;  /* 0x000000ffff077224 */ /* 0x000fc600078e000c */
[----:B------:R-:W-:Y:S04]  /*162d10*/  STL [R1+0x6b94], R20 ;  /* 0x006b941401007387 */ /* 0x000fe80000100800 */
[----:B--2---:R-:W2:Y:S04]  /*162d20*/  LDL.LU R9, [R1+0x6bcc] ;  /* 0x006bcc0001097983 */ /* 0x004ea80000300800 */
[----:B------:R-:W-:Y:S04]  /*162d30*/  STL [R1+0x6ba8], R3 ;  /* 0x006ba80301007387 */ /* 0x000fe80000100800 */
[----:B------:R1:W-:Y:S04]  /*162d40*/  LDGSTS.E [R4+0x2ab00], desc[UR32][R6.64], P1 ;  /* 0x2ab0000006047fae */ /* 0x0003e80008921860 */
[----:B------:R4:W-:Y:S01]  /*162d50*/  STL [R1+0x6b9c], R12 ;  /* 0x006b9c0c01007387 */ /* 0x0009e20000100800 */
[----:B-1----:R-:W-:-:S03]  /*162d60*/  MOV R6, R3 ;  /* 0x0000000300067202 */ /* 0x002fc60000000f00 */
[----:B----4-:R-:W4:Y:S01]  /*162d70*/  LDL.LU R12, [R1+0x6bd8] ;  /* 0x006bd800010c7983 */ /* 0x010f220000300800 */
[----:B------:R-:W-:Y:S01]  /*162d80*/  IMAD.X R13, R13, 0x1, R0, P3 ;  /* 0x000000010d0d7824 */ /* 0x000fe200018e0600 */
[----:B------:R-:W-:-:S03]  /*162d90*/  IADD3 R11, P2, R11, R252, RZ ;  /* 0x000000fc0b0b7210 */ /* 0x000fc60007f5e0ff */
[----:B------:R-:W-:Y:S02]  /*162da0*/  IMAD.MOV.U32 R7, RZ, RZ, R13 ;  /* 0x000000ffff077224 */ /* 0x000fe400078e000d */
[----:B------:R-:W-:Y:S01]  /*162db0*/  STL [R1+0x6bb0], R11 ;  /* 0x006bb00b01007387 */ /* 0x000fe20000100800 */
[----:B------:R-:W-:-:S03]  /*162dc0*/  IMAD.X R19, R19, 0x1, R0, P2 ;  /* 0x0000000113137824 */ /* 0x000fc600010e0600 */
[----:B------:R1:W-:Y:S04]  /*162dd0*/  STL [R1+0x6ba4], R13 ;  /* 0x006ba40d01007387 */ /* 0x0003e80000100800 */
[----:B------:R-:W4:Y:S04]  /*162de0*/  LDL.LU R10, [R1+0x6be0] ;  /* 0x006be000010a7983 */ /* 0x000f280000300800 */
[----:B------:R1:W-:Y:S04]  /*162df0*/  LDGSTS.E [R4+0x2ab80], desc[UR32][R6.64], P1 ;  /* 0x2ab8000006047fae */ /* 0x0003e80008921860 */
[----:B-1----:R-:W4:Y:S01]  /*162e00*/  LDL.LU R13, [R1+0x6bd4] ;  /* 0x006bd400010d7983 */ /* 0x002f220000300800 */
[----:B------:R-:W-:Y:S01]  /*162e10*/  MOV R6, R11 ;  /* 0x0000000b00067202 */ /* 0x000fe20000000f00 */
[----:B------:R-:W-:-:S05]  /*162e20*/  IMAD.MOV.U32 R7, RZ, RZ, R19 ;  /* 0x000000ffff077224 */ /* 0x000fca00078e0013 */
[----:B------:R1:W-:Y:S01]  /*162e30*/  LDGSTS.E [R4+0x2ac00], desc[UR32][R6.64], P1 ;  /* 0x2ac0000006047fae */ /* 0x0003e20008921860 */
[----:B------:R-:W-:-:S05]  /*162e40*/  IADD3 R8, P3, R8, R252, RZ ;  /* 0x000000fc08087210 */ /* 0x000fca0007f7e0ff */
[----:B------:R1:W-:Y:S01]  /*162e50*/  STL [R1+0x6bb8], R8 ;  /* 0x006bb80801007387 */ /* 0x0003e20000100800 */
[----:B---3--:R-:W-:-:S03]  /*162e60*/  IMAD.X R18, R18, 0x1, R0, P3 ;  /* 0x0000000112127824 */ /* 0x008fc600018e0600 */
[----:B------:R-:W-:Y:S04]  /*162e70*/  STL [R1+0x6bac], R19 ;  /* 0x006bac1301007387 */ /* 0x000fe80000100800 */
[----:B------:R-:W3:Y:S01]  /*162e80*/  LDL.LU R3, [R1+0x6be8] ;  /* 0x006be80001037983 */ /* 0x000ee20000300800 */
[----:B------:R-:W-:-:S03]  /*162e90*/  IADD3 R16, P2, R16, R252, RZ ;  /* 0x000000fc10107210 */ /* 0x000fc60007f5e0ff */
[----:B------:R-:W3:Y:S01]  /*162ea0*/  LDL.LU R11, [R1+0x6bdc] ;  /* 0x006bdc00010b7983 */ /* 0x000ee20000300800 */
[----:B-1----:R-:W-:-:S03]  /*162eb0*/  MOV R6, R8 ;  /* 0x0000000800067202 */ /* 0x002fc60000000f00 */
[----:B------:R-:W-:Y:S04]  /*162ec0*/  STL [R1+0x6bc0], R16 ;  /* 0x006bc01001007387 */ /* 0x000fe80000100800 */
[----:B------:R-:W-:Y:S04]  /*162ed0*/  STL [R1+0x6bb4], R18 ;  /* 0x006bb41201007387 */ /* 0x000fe80000100800 */
[----:B------:R-:W3:Y:S01]  /*162ee0*/  LDL.LU R8, [R1+0x6be4] ;  /* 0x006be40001087983 */ /* 0x000ee20000300800 */
[----:B------:R-:W-:Y:S01]  /*162ef0*/  IMAD.MOV.U32 R7, RZ, RZ, R18 ;  /* 0x000000ffff077224 */ /* 0x000fe200078e0012 */
[----:B------:R-:W-:-:S04]  /*162f00*/  IADD3 R14, P3, R14, R252, RZ ;  /* 0x000000fc0e0e7210 */ /* 0x000fc80007f7e0ff */
[----:B------:R1:W-:Y:S01]  /*162f10*/  LDGSTS.E [R4+0x2ac80], desc[UR32][R6.64], P1 ;  /* 0x2ac8000006047fae */ /* 0x0003e20008921860 */
[----:B------:R-:W-:Y:S01]  /*162f20*/  IMAD.X R17, R17, 0x1, R0, P2 ;  /* 0x0000000111117824 */ /* 0x000fe200010e0600 */
[----:B-1----:R-:W-:-:S03]  /*162f30*/  MOV R6, R16 ;  /* 0x0000001000067202 */ /* 0x002fc60000000f00 */
[----:B------:R-:W-:Y:S01]  /*162f40*/  IMAD.MOV.U32 R7, RZ, RZ, R17 ;  /* 0x000000ffff077224 */ /* 0x000fe200078e0011 */
[----:B------:R-:W-:Y:S04]  /*162f50*/  STL [R1+0x6bc8], R14 ;  /* 0x006bc80e01007387 */ /* 0x000fe80000100800 */
[----:B------:R1:W-:Y:S04]  /*162f60*/  LDGSTS.E [R4+0x2ad00], desc[UR32][R6.64], P1 ;  /* 0x2ad0000006047fae */ /* 0x0003e80008921860 */
[----:B------:R-:W-:Y:S01]  /*162f70*/  STL [R1+0x6bbc], R17 ;  /* 0x006bbc1101007387 */ /* 0x000fe20000100800 */
[----:B-1----:R-:W-:-:S02]  /*162f80*/  MOV R6, R14 ;  /* 0x0000000e00067202 */ /* 0x002fc40000000f00 */
[----:B------:R-:W-:Y:S01]  /*162f90*/  IADD3 R5, P2, R5, R252, RZ ;  /* 0x000000fc05057210 */ /* 0x000fe20007f5e0ff */
[----:B------:R-:W-:-:S04]  /*162fa0*/  IMAD.X R15, R15, 0x1, R0, P3 ;  /* 0x000000010f0f7824 */ /* 0x000fc800018e0600 */
[----:B------:R-:W-:Y:S01]  /*162fb0*/  IMAD.MOV.U32 R7, RZ, RZ, R15 ;  /* 0x000000ffff077224 */ /* 0x000fe200078e000f */
[----:B------:R1:W-:Y:S01]  /*162fc0*/  STL [R1+0x6bd0], R5 ;  /* 0x006bd00501007387 */ /* 0x0003e20000100800 */
[----:B--2---:R-:W-:-:S03]  /*162fd0*/  IMAD.X R9, R9, 0x1, R0, P2 ;  /* 0x0000000109097824 */ /* 0x004fc600010e0600 */
[----:B------:R-:W-:Y:S04]  /*162fe0*/  STL [R1+0x6bc4], R15 ;  /* 0x006bc40f01007387 */ /* 0x000fe80000100800 */
[----:B------:R2:W-:Y:S04]  /*162ff0*/  LDGSTS.E [R4+0x2ad80], desc[UR32][R6.64], P1 ;  /* 0x2ad8000006047fae */ /* 0x0005e80008921860 */
[----:B------:R1:W-:Y:S01]  /*163000*/  STL [R1+0x6bcc], R9 ;  /* 0x006bcc0901007387 */ /* 0x0003e20000100800 */
[-C--:B----4-:R-:W-:Y:S01]  /*163010*/  IADD3 R12, P2, R12, R252.reuse, RZ ;  /* 0x000000fc0c0c7210 */ /* 0x090fe20007f5e0ff */
[----:B--2---:R-:W-:Y:S01]  /*163020*/  IMAD.MOV.U32 R6, RZ, RZ, R5 ;  /* 0x000000ffff067224 */ /* 0x004fe200078e0005 */
[----:B------:R-:W-:Y:S01]  /*163030*/  MOV R7, R9 ;  /* 0x0000000900077202 */ /* 0x000fe20000000f00 */
[----:B-1----:R-:W2:Y:S04]  /*163040*/  LDL.LU R5, [R1+0x8978] ;  /* 0x0089780001057983 */ /* 0x002ea80000300800 */
[----:B------:R-:W4:Y:S04]  /*163050*/  LDL.LU R9, [R1+0x8970] ;  /* 0x0089700001097983 */ /* 0x000f280000300800 */
[----:B------:R-:W-:Y:S04]  /*163060*/  STL [R1+0x6bd8], R12 ;  /* 0x006bd80c01007387 */ /* 0x000fe80000100800 */
[----:B------:R1:W-:Y:S01]  /*163070*/  LDGSTS.E [R4+0x2ae00], desc[UR32][R6.64], P1 ;  /* 0x2ae0000006047fae */ /* 0x0003e20008921860 */
[----:B------:R-:W-:Y:S01]  /*163080*/  IADD3 R10, P3, R10, R252, RZ ;  /* 0x000000fc0a0a7210 */ /* 0x000fe20007f7e0ff */
[----:B------:R-:W-:-:S04]  /*163090*/  IMAD.X R13, R13, 0x1, R0, P2 ;  /* 0x000000010d0d7824 */ /* 0x000fc800010e0600 */
[----:B------:R-:W-:Y:S04]  /*1630a0*/  STL [R1+0x6be0], R10 ;  /* 0x006be00a01007387 */ /* 0x000fe80000100800 */
[----:B------:R-:W-:Y:S01]  /*1630b0*/  STL [R1+0x6bd4], R13 ;  /* 0x006bd40d01007387 */ /* 0x000fe20000100800 */
[----:B-1----:R-:W-:Y:S01]  /*1630c0*/  MOV R6, R12 ;  /* 0x0000000c00067202 */ /* 0x002fe20000000f00 */
[----:B------:R-:W-:-:S05]  /*1630d0*/  IMAD.MOV.U32 R7, RZ, RZ, R13 ;  /* 0x000000ffff077224 */ /* 0x000fca00078e000d */
[----:B------:R1:W-:Y:S01]  /*1630e0*/  LDGSTS.E [R4+0x2ae80], desc[UR32][R6.64], P1 ;  /* 0x2ae8000006047fae */ /* 0x0003e20008921860 */
[----:B---3--:R-:W-:Y:S01]  /*1630f0*/  IADD3 R3, P2, R3, R252, RZ ;  /* 0x000000fc03037210 */ /* 0x008fe20007f5e0ff */
[----:B------:R-:W-:-:S04]  /*163100*/  IMAD.X R11, R11, 0x1, R0, P3 ;  /* 0x000000010b0b7824 */ /* 0x000fc800018e0600 */
[----:B------:R-:W-:Y:S04]  /*163110*/  STL [R1+0x6be8], R3 ;  /* 0x006be80301007387 */ /* 0x000fe80000100800 */
[----:B------:R-:W-:Y:S04]  /*163120*/  STL [R1+0x6bdc], R11 ;  /* 0x006bdc0b01007387 */ /* 0x000fe80000100800 */
[----:B------:R-:W3:Y:S01]  /*163130*/  LDL.LU R18, [R1+0x896c] ;  /* 0x00896c0001127983 */ /* 0x000ee20000300800 */
[----:B------:R-:W-:-:S05]  /*163140*/  IMAD.X R8, R8, 0x1, R0, P2 ;  /* 0x0000000108087824 */ /* 0x000fca00010e0600 */
        /* <DEDUP_REMOVED lines=8> */
[----:B-1----:R-:W-:-:S03]  /*1631d0*/  MOV R6, R10 ;  /* 0x0000000a00067202 */ /* 0x002fc60000000f00 */
        /* <DEDUP_REMOVED lines=9> */
[----:B------:R1:W-:Y:S04]  /*163270*/  LDGSTS.E [R4+0x2af00], desc[UR32][R6.64], P1 ;  /* 0x2af0000006047fae */ /* 0x0003e80008921860 */
[----:B------:R-:W3:Y:S04]  /*163280*/  LDL.LU R54, [R1+0x2fc0] ;  /* 0x002fc00001367983 */ /* 0x000ee80000300800 */
[----:B------:R-:W3:Y:S01]  /*163290*/  LDL.LU R55, [R1+0x2fa8] ;  /* 0x002fa80001377983 */ /* 0x000ee20000300800 */
[----:B-1----:R-:W-:-:S03]  /*1632a0*/  MOV R7, R8 ;  /* 0x0000000800077202 */ /* 0x002fc60000000f00 */
        /* <DEDUP_REMOVED lines=34> */
[----:B--2---:R-:W-:-:S04]  /*1634d0*/  IADD3 R5, P2, R5, R252, RZ ;  /* 0x000000fc05057210 */ /* 0x004fc80007f5e0ff */
[----:B------:R1:W-:Y:S01]  /*1634e0*/  LDGSTS.E [R4+0x2af80], desc[UR32][R6.64], P1 ;  /* 0x2af8000006047fae */ /* 0x0003e20008921860 */
[----:B----4-:R-:W-:-:S03]  /*1634f0*/  IADD3 R9, P1, R9, R252, RZ ;  /* 0x000000fc09097210 */ /* 0x010fc60007f3e0ff */
[----:B------:R-:W-:Y:S04]  /*163500*/  STL [R1+0x8978], R5 ;  /* 0x0089780501007387 */ /* 0x000fe80000100800 */
[----:B------:R-:W-:Y:S04]  /*163510*/  STL [R1+0x8970], R9 ;  /* 0x0089700901007387 */ /* 0x000fe80000100800 */
[----:B------:R-:W-:Y:S01]  /*163520*/  STL [R1+0xa570], R9 ;  /* 0x00a5700901007387 */ /* 0x000fe20000100800 */
[----:B---3--:R-:W-:-:S05]  /*163530*/  IMAD.X R18, R18, 0x1, R0, P2 ;  /* 0x0000000112127824 */ /* 0x008fca00010e0600 */
[----:B------:R-:W-:Y:S01]  /*163540*/  STL [R1+0x896c], R18 ;  /* 0x00896c1201007387 */ /* 0x000fe20000100800 */
[----:B-1----:R-:W-:Y:S01]  /*163550*/  MOV R7, R227 ;  /* 0x000000e300077202 */ /* 0x002fe20000000f00 */
[----:B------:R-:W-:Y:S02]  /*163560*/  IMAD.MOV.U32 R6, RZ, RZ, R228 ;  /* 0x000000ffff067224 */ /* 0x000fe400078e00e4 */
[----:B------:R-:W-:Y:S01]  /*163570*/  STL [R1+0xa574], R18 ;  /* 0x00a5741201007387 */ /* 0x000fe20000100800 */
[----:B------:R-:W-:-:S03]  /*163580*/  IMAD.MOV.U32 R13, RZ, RZ, R229 ;  /* 0x000000ffff0d7224 */ /* 0x000fc600078e00e5 */
[----:B------:R1:W-:Y:S01]  /*163590*/  STL.64 [R1+0x5158], R6 ;  /* 0x0051580601007387 */ /* 0x0003e20000100a00 */
[----:B------:R-:W-:Y:S02]  /*1635a0*/  IMAD.MOV.U32 R12, RZ, RZ, R230 ;  /* 0x000000ffff0c7224 */ /* 0x000fe400078e00e6 */
[----:B------:R-:W-:-:S03]  /*1635b0*/  IMAD.MOV.U32 R15, RZ, RZ, R231 ;  /* 0x000000ffff0f7224 */ /* 0x000fc600078e00e7 */
[----:B------:R2:W-:Y:S01]  /*1635c0*/  STL.64 [R1+0x5150], R12 ;  /* 0x0051500c01007387 */ /* 0x0005e20000100a00 */
[----:B------:R-:W-:Y:S02]  /*1635d0*/  MOV R14, R232 ;  /* 0x000000e8000e7202 */ /* 0x000fe40000000f00 */
[----:B-1----:R-:W-:Y:S01]  /*1635e0*/  MOV R7, R233 ;  /* 0x000000e900077202 */ /* 0x002fe20000000f00 */
[----:B------:R-:W-:Y:S02]  /*1635f0*/  IMAD.MOV.U32 R6, RZ, RZ, R234 ;  /* 0x000000ffff067224 */ /* 0x000fe400078e00ea */
[----:B------:R1:W-:Y:S01]  /*163600*/  STL.64 [R1+0x5148], R14 ;  /* 0x0051480e01007387 */ /* 0x0003e20000100a00 */
[----:B--2---:R-:W-:-:S03]  /*163610*/  IMAD.MOV.U32 R13, RZ, RZ, R235 ;  /* 0x000000ffff0d7224 */ /* 0x004fc600078e00eb */
[----:B------:R2:W-:Y:S01]  /*163620*/  STL.64 [R1+0x5140], R6 ;  /* 0x0051400601007387 */ /* 0x0005e20000100a00 */
[----:B------:R-:W-:Y:S02]  /*163630*/  IMAD.MOV.U32 R12, RZ, RZ, R244 ;  /* 0x000000ffff0c7224 */ /* 0x000fe400078e00f4 */
[----:B-1----:R-:W-:Y:S01]  /*163640*/  IMAD.MOV.U32 R15, RZ, RZ, R245 ;  /* 0x000000ffff0f7224 */ /* 0x002fe200078e00f5 */
[----:B------:R-:W-:Y:S02]  /*163650*/  MOV R14, R246 ;  /* 0x000000f6000e7202 */ /* 0x000fe40000000f00 */
[----:B------:R1:W-:Y:S01]  /*163660*/  STL.64 [R1+0x5138], R12 ;  /* 0x0051380c01007387 */ /* 0x0003e20000100a00 */
[----:B--2---:R-:W-:Y:S01]  /*163670*/  MOV R7, R247 ;  /* 0x000000f700077202 */ /* 0x004fe20000000f00 */
[----:B------:R-:W-:Y:S02]  /*163680*/  IMAD.MOV.U32 R6, RZ, RZ, R52 ;  /* 0x000000ffff067224 */ /* 0x000fe400078e0034 */
[----:B------:R-:W-:Y:S01]  /*163690*/  STL.64 [R1+0x5130], R14 ;  /* 0x0051300e01007387 */ /* 0x000fe20000100a00 */
[----:B-1----:R-:W-:-:S03]  /*1636a0*/  IMAD.MOV.U32 R13, RZ, RZ, R53 ;  /* 0x000000ffff0d7224 */ /* 0x002fc600078e0035 */
[----:B------:R1:W-:Y:S01]  /*1636b0*/  STL.64 [R1+0x5128], R6 ;  /* 0x0051280601007387 */ /* 0x0003e20000100a00 */
[----:B------:R-:W-:Y:S01]  /*1636c0*/  IMAD.MOV.U32 R12, RZ, RZ, R54 ;  /* 0x000000ffff0c7224 */ /* 0x000fe200078e0036 */
[----:B------:R-:W-:-:S04]  /*1636d0*/  MOV R9, R55 ;  /* 0x0000003700097202 */ /* 0x000fc80000000f00 */
[----:B------:R-:W-:Y:S04]  /*1636e0*/  STL.64 [R1+0x5120], R12 ;  /* 0x0051200c01007387 */ /* 0x000fe80000100a00 */
[----:B------:R2:W-:Y:S01]  /*1636f0*/  STL.64 [R1+0x5118], R8 ;  /* 0x0051180801007387 */ /* 0x0005e20000100a00 */
[----:B-1----:R-:W-:Y:S02]  /*163700*/  IMAD.MOV.U32 R7, RZ, RZ, R10 ;  /* 0x000000ffff077224 */ /* 0x002fe400078e000a */
[----:B------:R-:W-:Y:S02]  /*163710*/  IMAD.MOV.U32 R6, RZ, RZ, R11 ;  /* 0x000000ffff067224 */ /* 0x000fe400078e000b */
[----:B------:R-:W-:-:S03]  /*163720*/  IMAD.MOV.U32 R11, RZ, RZ, R68 ;  /* 0x000000ffff0b7224 */ /* 0x000fc600078e0044 */
        /* <DEDUP_REMOVED lines=39> */
[----:B------:R-:W-:Y:S01]  /*1639a0*/  STL.64 [R1+0x51e0], R10 ;  /* 0x0051e00a01007387 */ /* 0x000fe20000100a00 */
[----:B------:R-:W-:-:S03]  /*1639b0*/  IMAD.MOV.U32 R8, RZ, RZ, R43 ;  /* 0x000000ffff087224 */ /* 0x000fc600078e002b */
[----:B------:R-:W2:Y:S01]  /*1639c0*/  LDL.LU R247, [R1+0x2f20] ;  /* 0x002f200001f77983 */ /* 0x000ea20000300800 */
[----:B-1----:R-:W-:-:S03]  /*1639d0*/  IMAD.MOV.U32 R7, RZ, RZ, R38 ;  /* 0x000000ffff077224 */ /* 0x002fc600078e0026 */
[----:B------:R1:W-:Y:S01]  /*1639e0*/  STL.64 [R1+0x51d8], R8 ;  /* 0x0051d80801007387 */ /* 0x0003e20000100a00 */
[----:B------:R-:W-:-:S03]  /*1639f0*/  IMAD.MOV.U32 R6, RZ, RZ, R39 ;  /* 0x000000ffff067224 */ /* 0x000fc600078e0027 */
[----:B------:R-:W3:Y:S04]  /*163a00*/  LDL.LU R52, [R1+0x2f40] ;  /* 0x002f400001347983 */ /* 0x000ee80000300800 */
[----:B------:R4:W-:Y:S04]  /*163a10*/  STL.64 [R1+0x51d0], R6 ;  /* 0x0051d00601007387 */ /* 0x0009e80000100a00 */
        /* <DEDUP_REMOVED lines=36> */
[----:B--2---:R-:W-:Y:S01]  /*163c60*/  IMAD.MOV.U32 R15, RZ, RZ, R247 ;  /* 0x000000ffff0f7224 */ /* 0x004fe200078e00f7 */
[----:B---3--:R-:W-:-:S02]  /*163c70*/  MOV R14, R52 ;  /* 0x00000034000e7202 */ /* 0x008fc40000000f00 */
[----:B----4-:R-:W-:Y:S01]  /*163c80*/  MOV R7, R53 ;  /* 0x0000003500077202 */ /* 0x010fe20000000f00 */
[----:B------:R-:W-:Y:S02]  /*163c90*/  IMAD.MOV.U32 R6, RZ, RZ, R54 ;  /* 0x000000ffff067224 */ /* 0x000fe400078e0036 */
[----:B------:R-:W-:Y:S01]  /*163ca0*/  STL.64 [R1+0x51c8], R14 ;  /* 0x0051c80e01007387 */ /* 0x000fe20000100a00 */
[----:B------:R-:W-:-:S03]  /*163cb0*/  IMAD.MOV.U32 R13, RZ, RZ, R55 ;  /* 0x000000ffff0d7224 */ /* 0x000fc600078e0037 */
[----:B------:R1:W-:Y:S01]  /*163cc0*/  STL.64 [R1+0x51c0], R6 ;  /* 0x0051c00601007387 */ /* 0x0003e20000100a00 */
[----:B------:R-:W-:Y:S02]  /*163cd0*/  IMAD.MOV.U32 R12, RZ, RZ, R8 ;  /* 0x000000ffff0c7224 */ /* 0x000fe400078e0008 */
[----:B------:R-:W-:-:S03]  /*163ce0*/  IMAD.MOV.U32 R9, RZ, RZ, R10 ;  /* 0x000000ffff097224 */ /* 0x000fc600078e000a */
[----:B------:R-:W-:Y:S01]  /*163cf0*/  STL.64 [R1+0x51b8], R12 ;  /* 0x0051b80c01007387 */ /* 0x000fe20000100a00 */
[----:B------:R-:W-:Y:S02]  /*163d00*/  MOV R8, R11 ;  /* 0x0000000b00087202 */ /* 0x000fe40000000f00 */
[----:B-1----:R-:W-:Y:S02]  /*163d10*/  MOV R7, R44 ;  /* 0x0000002c00077202 */ /* 0x002fe40000000f00 */
[----:B------:R-:W2:Y:S01]  /*163d20*/  LDL.LU R44, [R1+0xdf4] ;  /* 0x000df400012c7983 */ /* 0x000ea20000300800 */
[----:B------:R-:W-:-:S03]  /*163d30*/  IMAD.MOV.U32 R6, RZ, RZ, R45 ;  /* 0x000000ffff067224 */ /* 0x000fc600078e002d */
[----:B------:R1:W-:Y:S01]  /*163d40*/  STL.64 [R1+0x51b0], R8 ;  /* 0x0051b00801007387 */ /* 0x0003e20000100a00 */
[----:B------:R-:W-:-:S03]  /*163d50*/  IMAD.MOV.U32 R11, RZ, RZ, R68 ;  /* 0x000000ffff0b7224 */ /* 0x000fc600078e0044 */
[----:B------:R-:W3:Y:S01]  /*163d60*/  LDL.LU R45, [R1+0xdf8] ;  /* 0x000df800012d7983 */ /* 0x000ee20000300800 */
[----:B------:R-:W-:-:S03]  /*163d70*/  IMAD.MOV.U32 R10, RZ, RZ, R69 ;  /* 0x000000ffff0a7224 */ /* 0x000fc600078e0045 */
[----:B------:R4:W-:Y:S01]  /*163d80*/  STL.64 [R1+0x51a8], R6 ;  /* 0x0051a80601007387 */ /* 0x0009e20000100a00 */
[----:B-1----:R-:W-:Y:S01]  /*163d90*/  IMAD.MOV.U32 R9, RZ, RZ, R70 ;  /* 0x000000ffff097224 */ /* 0x002fe200078e0046 */
[----:B------:R-:W-:Y:S02]  /*163da0*/  MOV R8, R71 ;  /* 0x0000004700087202 */ /* 0x000fe40000000f00 */
[----:B------:R1:W-:Y:S01]  /*163db0*/  STL.64 [R1+0x51a0], R10 ;  /* 0x0051a00a01007387 */ /* 0x0003e20000100a00 */
[----:B----4-:R-:W-:Y:S01]  /*163dc0*/  MOV R7, R74 ;  /* 0x0000004a00077202 */ /* 0x010fe20000000f00 */
[----:B------:R-:W-:Y:S02]  /*163dd0*/  IMAD.MOV.U32 R6, RZ, RZ, R75 ;  /* 0x000000ffff067224 */ /* 0x000fe400078e004b */
[----:B------:R-:W4:Y:S04]  /*163de0*/  LDL.LU R74, [R1+0xde4] ;  /* 0x000de400014a7983 */ /* 0x000f280000300800 */
[----:B------:R1:W-:Y:S04]  /*163df0*/  STL.64 [R1+0x5198], R8 ;  /* 0x0051980801007387 */ /* 0x0003e80000100a00 */
[----:B------:R-:W4:Y:S04]  /*163e00*/  LDL.LU R75, [R1+0xdfc] ;  /* 0x000dfc00014b7983 */ /* 0x000f280000300800 */
[----:B------:R1:W-:Y:S02]  /*163e10*/  STL.64 [R1+0x5290], R6 ;  /* 0x0052900601007387 */ /* 0x0003e40000100a00 */
[----:B-1----:R-:W-:Y:S01]  /*163e20*/  IMAD.MOV.U32 R11, RZ, RZ, R64 ;  /* 0x000000ffff0b7224 */ /* 0x002fe200078e0040 */
[----:B------:R-:W-:-:S02]  /*163e30*/  MOV R10, R65 ;  /* 0x00000041000a7202 */ /* 0x000fc40000000f00 */
[----:B------:R-:W-:Y:S01]  /*163e40*/  MOV R9, R66 ;  /* 0x0000004200097202 */ /* 0x000fe20000000f00 */
[----:B------:R-:W-:Y:S02]  /*163e50*/  IMAD.MOV.U32 R7, RZ, RZ, R40 ;  /* 0x000000ffff077224 */ /* 0x000fe400078e0028 */
[----:B------:R-:W-:Y:S01]  /*163e60*/  IMAD.MOV.U32 R6, RZ, RZ, R41 ;  /* 0x000000ffff067224 */ /* 0x000fe200078e0029 */
[----:B------:R-:W4:Y:S01]  /*163e70*/  LDL.LU R40, [R1+0xde8] ;  /* 0x000de80001287983 */ /* 0x000f220000300800 */
[----:B------:R-:W-:-:S03]  /*163e80*/  IMAD.MOV.U32 R8, RZ, RZ, R67 ;  /* 0x000000ffff087224 */ /* 0x000fc600078e0043 */
[----:B------:R-:W4:Y:S04]  /*163e90*/  LDL.LU R41, [R1+0x2e98] ;  /* 0x002e980001297983 */ /* 0x000f280000300800 */
[----:B------:R1:W-:Y:S04]  /*163ea0*/  STL.64 [R1+0x5288], R6 ;  /* 0x0052880601007387 */ /* 0x0003e80000100a00 */
[----:B------:R1:W-:Y:S02]  /*163eb0*/  STL.64 [R1+0x5280], R10 ;  /* 0x0052800a01007387 */ /* 0x0003e40000100a00 */
[----:B-1----:R-:W-:-:S02]  /*163ec0*/  IMAD.MOV.U32 R7, RZ, RZ, R42 ;  /* 0x000000ffff077224 */ /* 0x002fc400078e002a */
[----:B------:R-:W4:Y:S01]  /*163ed0*/  LDL.LU R42, [R1+0xde0] ;  /* 0x000de000012a7983 */ /* 0x000f220000300800 */
[----:B------:R-:W-:-:S03]  /*163ee0*/  IMAD.MOV.U32 R6, RZ, RZ, R43 ;  /* 0x000000ffff067224 */ /* 0x000fc600078e002b */
[----:B------:R1:W-:Y:S01]  /*163ef0*/  STL.64 [R1+0x5278], R8 ;  /* 0x0052780801007387 */ /* 0x0003e20000100a00 */
[----:B------:R-:W-:Y:S01]  /*163f00*/  MOV R10, R61 ;  /* 0x0000003d000a7202 */ /* 0x000fe20000000f00 */
[----:B------:R-:W-:Y:S02]  /*163f10*/  IMAD.MOV.U32 R11, RZ, RZ, R60 ;  /* 0x000000ffff0b7224 */ /* 0x000fe400078e003c */
[----:B------:R-:W4:Y:S04]  /*163f20*/  LDL.LU R43, [R1+0xdec] ;  /* 0x000dec00012b7983 */ /* 0x000f280000300800 */
[----:B------:R1:W-:Y:S02]  /*163f30*/  STL.64 [R1+0x5270], R6 ;  /* 0x0052700601007387 */ /* 0x0003e40000100a00 */
[----:B-1----:R-:W-:Y:S01]  /*163f40*/  IMAD.MOV.U32 R8, RZ, RZ, R63 ;  /* 0x000000ffff087224 */ /* 0x002fe200078e003f */
[----:B------:R-:W-:Y:S01]  /*163f50*/  MOV R9, R62 ;  /* 0x0000003e00097202 */ /* 0x000fe20000000f00 */
[----:B------:R-:W-:Y:S01]  /*163f60*/  STL.64 [R1+0x5268], R10 ;  /* 0x0052680a01007387 */ /* 0x000fe20000100a00 */
[----:B------:R-:W-:-:S02]  /*163f70*/  IMAD.MOV.U32 R19, RZ, RZ, R38 ;  /* 0x000000ffff137224 */ /* 0x000fc400078e0026 */
[----:B------:R-:W-:Y:S02]  /*163f80*/  IMAD.MOV.U32 R6, RZ, RZ, R49 ;  /* 0x000000ffff067224 */ /* 0x000fe400078e0031 */
[----:B------:R-:W-:Y:S02]  /*163f90*/  IMAD.MOV.U32 R7, RZ, RZ, R48 ;  /* 0x000000ffff077224 */ /* 0x000fe400078e0030 */
[----:B------:R-:W4:Y:S01]  /*163fa0*/  LDL.LU R48, [R1+0xdb0] ;  /* 0x000db00001307983 */ /* 0x000f220000300800 */
[----:B------:R-:W-:-:S03]  /*163fb0*/  MOV R18, R39 ;  /* 0x0000002700127202 */ /* 0x000fc60000000f00 */
[----:B------:R1:W-:Y:S04]  /*163fc0*/  STL.64 [R1+0x5260], R8 ;  /* 0x0052600801007387 */ /* 0x0003e80000100a00 */
[----:B------:R-:W4:Y:S04]  /*163fd0*/  LDL.LU R49, [R1+0xdc4] ;  /* 0x000dc40001317983 */ /* 0x000f280000300800 */
[----:B------:R4:W-:Y:S04]  /*163fe0*/  STL.64 [R1+0x5258], R6 ;  /* 0x0052580601007387 */ /* 0x0009e80000100a00 */
[----:B------:R-:W4:Y:S04]  /*163ff0*/  LDL.LU R38, [R1+0xdb4] ;  /* 0x000db40001267983 */ /* 0x000f280000300800 */
[----:B------:R-:W4:Y:S01]  /*164000*/  LDL.LU R39, [R1+0xdc8] ;  /* 0x000dc80001277983 */ /* 0x000f220000300800 */
[----:B------:R-:W-:-:S02]  /*164010*/  IMAD.MOV.U32 R247, RZ, RZ, R50 ;  /* 0x000000fffff77224 */ /* 0x000fc400078e0032 */
[----:B------:R-:W-:Y:S01]  /*164020*/  IMAD.MOV.U32 R246, RZ, RZ, R51 ;  /* 0x000000fffff67224 */ /* 0x000fe200078e0033 */
[----:B------:R-:W4:Y:S01]  /*164030*/  LDL.LU R50, [R1+0xdb8] ;  /* 0x000db80001327983 */ /* 0x000f220000300800 */
[----:B------:R-:W-:Y:S01]  /*164040*/  IMAD.MOV.U32 R245, RZ, RZ, R46 ;  /* 0x000000fffff57224 */ /* 0x000fe200078e002e */
[----:B------:R-:W-:Y:S02]  /*164050*/  MOV R244, R47 ;  /* 0x0000002f00f47202 */ /* 0x000fe40000000f00 */
[----:B------:R-:W4:Y:S01]  /*164060*/  LDL.LU R51, [R1+0xdcc] ;  /* 0x000dcc0001337983 */ /* 0x000f220000300800 */
[----:B-1----:R-:W-:-:S03]  /*164070*/  IMAD.MOV.U32 R8, RZ, RZ, R73 ;  /* 0x000000ffff087224 */ /* 0x002fc600078e0049 */
[----:B------:R-:W4:Y:S01]  /*164080*/  LDL.LU R46, [R1+0xd7c] ;  /* 0x000d7c00012e7983 */ /* 0x000f220000300800 */
[----:B------:R-:W-:-:S03]  /*164090*/  MOV R9, R72 ;  /* 0x0000004800097202 */ /* 0x000fc60000000f00 */
[----:B------:R-:W4:Y:S04]  /*1640a0*/  LDL.LU R47, [R1+0xdbc] ;  /* 0x000dbc00012f7983 */ /* 0x000f280000300800 */
[----:B------:R-:W-:Y:S04]  /*1640b0*/  STL.64 [R1+0x5250], R18 ;  /* 0x0052501201007387 */ /* 0x000fe80000100a00 */
[----:B------:R1:W-:Y:S01]  /*1640c0*/  STL.64 [R1+0xa578], R18 ;  /* 0x00a5781201007387 */ /* 0x0003e20000100a00 */
[----:B--2---:R-:W-:-:S03]  /*1640d0*/  MOV R243, R44 ;  /* 0x0000002c00f37202 */ /* 0x004fc60000000f00 */
[----:B------:R-:W2:Y:S01]  /*1640e0*/  LDL.LU R44, [R1+0xd90] ;  /* 0x000d9000012c7983 */ /* 0x000ea20000300800 */
[----:B---3--:R-:W-:-:S03]  /*1640f0*/  IMAD.MOV.U32 R242, RZ, RZ, R45 ;  /* 0x000000fffff27224 */ /* 0x008fc600078e002d */
[----:B------:R-:W3:Y:S04]  /*164100*/  LDL.LU R45, [R1+0xdc0] ;  /* 0x000dc000012d7983 */ /* 0x000ee80000300800 */
[----:B------:R-:W-:Y:S04]  /*164110*/  STL.64 [R1+0x5248], R8 ;  /* 0x0052480801007387 */ /* 0x000fe80000100a00 */
[----:B------:R-:W-:Y:S04]  /*164120*/  STL.64 [R1+0xa580], R8 ;  /* 0x00a5800801007387 */ /* 0x000fe80000100a00 */
[----:B------:R-:W-:Y:S04]  /*164130*/  STL.64 [R1+0x5240], R246 ;  /* 0x005240f601007387 */ /* 0x000fe80000100a00 */
[----:B------:R-:W-:Y:S01]  /*164140*/  STL.64 [R1+0xa588], R246 ;  /* 0x00a588f601007387 */ /* 0x000fe20000100a00 */
[----:B----4-:R-:W-:-:S02]  /*164150*/  IMAD.MOV.U32 R241, RZ, RZ, R74 ;  /* 0x000000fffff17224 */ /* 0x010fc400078e004a */
[----:B------:R-:W-:Y:S02]  /*164160*/  IMAD.MOV.U32 R240, RZ, RZ, R75 ;  /* 0x000000fffff07224 */ /* 0x000fe400078e004b */
[----:B------:R-:W-:Y:S02]  /*164170*/  IMAD.MOV.U32 R239, RZ, RZ, R40 ;  /* 0x000000ffffef7224 */ /* 0x000fe400078e0028 */
[----:B------:R-:W4:Y:S01]  /*164180*/  LDL.LU R40, [R1+0xd94] ;  /* 0x000d940001287983 */ /* 0x000f220000300800 */
[----:B------:R-:W-:-:S03]  /*164190*/  MOV R238, R41 ;  /* 0x0000002900ee7202 */ /* 0x000fc60000000f00 */
[----:B------:R-:W4:Y:S04]  /*1641a0*/  LDL.LU R41, [R1+0xd98] ;  /* 0x000d980001297983 */ /* 0x000f280000300800 */
[----:B------:R-:W-:Y:S04]  /*1641b0*/  STL.64 [R1+0x5238], R244 ;  /* 0x005238f401007387 */ /* 0x000fe80000100a00 */
[----:B------:R-:W-:Y:S01]  /*1641c0*/  STL.64 [R1+0xa590], R244 ;  /* 0x00a590f401007387 */ /* 0x000fe20000100a00 */
[----:B------:R-:W-:-:S03]  /*1641d0*/  MOV R237, R42 ;  /* 0x0000002a00ed7202 */ /* 0x000fc60000000f00 */
[----:B------:R-:W4:Y:S01]  /*1641e0*/  LDL.LU R42, [R1+0xd68] ;  /* 0x000d6800012a7983 */ /* 0x000f220000300800 */
[----:B------:R-:W-:-:S03]  /*1641f0*/  IMAD.MOV.U32 R236, RZ, RZ, R43 ;  /* 0x000000ffffec7224 */ /* 0x000fc600078e002b */
[----:B------:R-:W4:Y:S04]  /*164200*/  LDL.LU R43, [R1+0xd9c] ;  /* 0x000d9c00012b7983 */ /* 0x000f280000300800 */
[----:B------:R-:W-:Y:S04]  /*164210*/  STL.64 [R1+0x5230], R242 ;  /* 0x005230f201007387 */ /* 0x000fe80000100a00 */
[----:B------:R-:W-:Y:S04]  /*164220*/  STL.64 [R1+0xa598], R242 ;  /* 0x00a598f201007387 */ /* 0x000fe80000100a00 */
[----:B------:R-:W-:Y:S04]  /*164230*/  STL.64 [R1+0x5228], R240 ;  /* 0x005228f001007387 */ /* 0x000fe80000100a00 */
[----:B------:R-:W-:Y:S01]  /*164240*/  STL.64 [R1+0xa5a0], R240 ;  /* 0x00a5a0f001007387 */ /* 0x000fe20000100a00 */
[----:B------:R-:W-:-:S03]  /*164250*/  IMAD.MOV.U32 R233, RZ, RZ, R38 ;  /* 0x000000ffffe97224 */ /* 0x000fc600078e0026 */
[----:B------:R-:W4:Y:S01]  /*164260*/  LDL.LU R38, [R1+0xd6c] ;  /* 0x000d6c0001267983 */ /* 0x000f220000300800 */
[----:B------:R-:W-:-:S03]  /*164270*/  MOV R232, R39 ;  /* 0x0000002700e87202 */ /* 0x000fc60000000f00 */
[----:B------:R-:W4:Y:S01]  /*164280*/  LDL.LU R39, [R1+0xd70] ;  /* 0x000d700001277983 */ /* 0x000f220000300800 */
[----:B------:R-:W-:Y:S02]  /*164290*/  IMAD.MOV.U32 R234, RZ, RZ, R49 ;  /* 0x000000ffffea7224 */ /* 0x000fe400078e0031 */
[----:B------:R-:W-:Y:S01]  /*1642a0*/  IMAD.MOV.U32 R235, RZ, RZ, R48 ;  /* 0x000000ffffeb7224 */ /* 0x000fe200078e0030 */
[----:B------:R-:W-:Y:S04]  /*1642b0*/  STL.64 [R1+0x5220], R238 ;  /* 0x005220ee01007387 */ /* 0x000fe80000100a00 */
[----:B------:R-:W-:Y:S01]  /*1642c0*/  STL.64 [R1+0xa5a8], R238 ;  /* 0x00a5a8ee01007387 */ /* 0x000fe20000100a00 */
[----:B------:R-:W-:-:S03]  /*1642d0*/  IMAD.MOV.U32 R229, RZ, RZ, R46 ;  /* 0x000000ffffe57224 */ /* 0x000fc600078e002e */
[----:B------:R-:W-:Y:S01]  /*1642e0*/  STL.64 [R1+0x5218], R236 ;  /* 0x005218ec01007387 */ /* 0x000fe20000100a00 */
[----:B------:R-:W-:-:S03]  /*1642f0*/  IMAD.MOV.U32 R228, RZ, RZ, R47 ;  /* 0x000000ffffe47224 */ /* 0x000fc600078e002f */
[----:B------:R-:W-:Y:S04]  /*164300*/  STL.64 [R1+0xa5b0], R236 ;  /* 0x00a5b0ec01007387 */ /* 0x000fe80000100a00 */
        /* <DEDUP_REMOVED lines=8> */
[----:B------:R-:W-:-:S03]  /*164390*/  IMAD.MOV.U32 R230, RZ, RZ, R51 ;  /* 0x000000ffffe67224 */ /* 0x000fc600078e0033 */
[----:B------:R-:W4:Y:S01]  /*1643a0*/  LDL.LU R48, [R1+0xc64] ;  /* 0x000c640001307983 */ /* 0x000f220000300800 */
[----:B------:R-:W-:-:S03]  /*1643b0*/  MOV R231, R50 ;  /* 0x0000003200e77202 */ /* 0x000fc60000000f00 */
[----:B------:R-:W4:Y:S04]  /*1643c0*/  LDL.LU R49, [R1+0xd60] ;  /* 0x000d600001317983 */ /* 0x000f280000300800 */
[----:B------:R-:W-:Y:S04]  /*1643d0*/  STL.64 [R1+0x5308], R232 ;  /* 0x005308e801007387 */ /* 0x000fe80000100a00 */
[----:B------:R1:W-:Y:S01]  /*1643e0*/  STL.64 [R1+0xa5c0], R232 ;  /* 0x00a5c0e801007387 */ /* 0x0003e20000100a00 */
[----:B--2---:R-:W-:Y:S01]  /*1643f0*/  IMAD.MOV.U32 R227, RZ, RZ, R44 ;  /* 0x000000ffffe37224 */ /* 0x004fe200078e002c */
[----:B---3--:R-:W-:-:S02]  /*164400*/  MOV R226, R45 ;  /* 0x0000002d00e27202 */ /* 0x008fc40000000f00 */
[----:B----4-:R-:W-:Y:S02]  /*164410*/  MOV R225, R40 ;  /* 0x0000002800e17202 */ /* 0x010fe40000000f00 */
[----:B------:R-:W2:Y:S01]  /*164420*/  LDL.LU R40, [R1+0xc68] ;  /* 0x000c680001287983 */ /* 0x000ea20000300800 */
[----:B------:R-:W-:-:S03]  /*164430*/  IMAD.MOV.U32 R224, RZ, RZ, R41 ;  /* 0x000000ffffe07224 */ /* 0x000fc600078e0029 */
[----:B------:R-:W3:Y:S04]  /*164440*/  LDL.LU R41, [R1+0xd64] ;  /* 0x000d640001297983 */ /* 0x000ee80000300800 */
[----:B------:R-:W-:Y:S04]  /*164450*/  STL.64 [R1+0x5300], R230 ;  /* 0x005300e601007387 */ /* 0x000fe80000100a00 */
[----:B------:R-:W-:Y:S04]  /*164460*/  STL.64 [R1+0xa5c8], R230 ;  /* 0x00a5c8e601007387 */ /* 0x000fe80000100a00 */
[----:B------:R-:W4:Y:S01]  /*164470*/  LDL.LU R50, [R1+0xc50] ;  /* 0x000c500001327983 */ /* 0x000f220000300800 */
[----:B------:R-:W-:-:S03]  /*164480*/  IMAD.MOV.U32 R223, RZ, RZ, R42 ;  /* 0x000000ffffdf7224 */ /* 0x000fc600078e002a */
[----:B------:R-:W4:Y:S04]  /*164490*/  LDL.LU R51, [R1+0xc6c] ;  /* 0x000c6c0001337983 */ /* 0x000f280000300800 */
[----:B------:R-:W4:Y:S01]  /*1644a0*/  LDL.LU R42, [R1+0xc54] ;  /* 0x000c5400012a7983 */ /* 0x000f220000300800 */
[----:B------:R-:W-:-:S03]  /*1644b0*/  IMAD.MOV.U32 R222, RZ, RZ, R43 ;  /* 0x000000ffffde7224 */ /* 0x000fc600078e002b */
[----:B------:R-:W4:Y:S04]  /*1644c0*/  LDL.LU R43, [R1+0xd50] ;  /* 0x000d5000012b7983 */ /* 0x000f280000300800 */
[----:B------:R-:W-:Y:S04]  /*1644d0*/  STL.64 [R1+0x52f8], R228 ;  /* 0x0052f8e401007387 */ /* 0x000fe80000100a00 */
[----:B------:R-:W-:Y:S04]  /*1644e0*/  STL.64 [R1+0xa5d0], R228 ;  /* 0x00a5d0e401007387 */ /* 0x000fe80000100a00 */
[----:B------:R-:W4:Y:S04]  /*1644f0*/  LDL.LU R44, [R1+0xc58] ;  /* 0x000c5800012c7983 */ /* 0x000f280000300800 */
[----:B------:R-:W4:Y:S01]  /*164500*/  LDL.LU R45, [R1+0xc5c] ;  /* 0x000c5c00012d7983 */ /* 0x000f220000300800 */
[----:B------:R-:W-:-:S03]  /*164510*/  IMAD.MOV.U32 R221, RZ, RZ, R38 ;  /* 0x000000ffffdd7224 */ /* 0x000fc600078e0026 */
        /* <DEDUP_REMOVED lines=14> */
[----:B------:R-:W-:Y:S01]  /*164600*/  STL.64 [R1+0x52d8], R220 ;  /* 0x0052d8dc01007387 */ /* 0x000fe20000100a00 */
[----:B------:R-:W-:-:S03]  /*164610*/  IMAD.MOV.U32 R217, RZ, RZ, R72 ;  /* 0x000000ffffd97224 */ /* 0x000fc600078e0048 */
[----:B------:R-:W-:Y:S01]  /*164620*/  STL.64 [R1+0xa5f0], R220 ;  /* 0x00a5f0dc01007387 */ /* 0x000fe20000100a00 */
[----:B------:R-:W-:-:S03]  /*164630*/  MOV R214, R75 ;  /* 0x0000004b00d67202 */ /* 0x000fc60000000f00 */
[----:B------:R-:W-:Y:S01]  /*164640*/  STL.64 [R1+0x52d0], R218 ;  /* 0x0052d0da01007387 */ /* 0x000fe20000100a00 */
[----:B------:R-:W-:-:S03]  /*164650*/  IMAD.MOV.U32 R215, RZ, RZ, R74 ;  /* 0x000000ffffd77224 */ /* 0x000fc600078e004a */
[----:B------:R-:W-:Y:S01]  /*164660*/  STL.64 [R1+0xa5f8], R218 ;  /* 0x00a5f8da01007387 */ /* 0x000fe20000100a00 */
[----:B------:R-:W-:Y:S01]  /*164670*/  IMAD.MOV.U32 R212, RZ, RZ, R49 ;  /* 0x000000ffffd47224 */ /* 0x000fe200078e0031 */
[----:B------:R-:W-:Y:S01]  /*164680*/  MOV R213, R48 ;  /* 0x0000003000d57202 */ /* 0x000fe20000000f00 */
[----:B--2---:R-:W-:Y:S02]  /*164690*/  IMAD.MOV.U32 R211, RZ, RZ, R40 ;  /* 0x000000ffffd37224 */ /* 0x004fe400078e0028 */
[----:B------:R-:W2:Y:S01]  /*1646a0*/  LDL.LU R40, [R1+0xc34] ;  /* 0x000c340001287983 */ /* 0x000ea20000300800 */
[----:B---3--:R-:W-:-:S03]  /*1646b0*/  IMAD.MOV.U32 R210, RZ, RZ, R41 ;  /* 0x000000ffffd27224 */ /* 0x008fc600078e0029 */
[----:B------:R-:W3:Y:S04]  /*1646c0*/  LDL.LU R41, [R1+0xc38] ;  /* 0x000c380001297983 */ /* 0x000ee80000300800 */
[----:B------:R-:W-:Y:S04]  /*1646d0*/  STL.64 [R1+0x52c8], R216 ;  /* 0x0052c8d801007387 */ /* 0x000fe80000100a00 */
[----:B------:R-:W-:Y:S04]  /*1646e0*/  STL.64 [R1+0xa600], R216 ;  /* 0x00a600d801007387 */ /* 0x000fe80000100a00 */
[----:B------:R-:W-:Y:S04]  /*1646f0*/  STL.64 [R1+0x52c0], R214 ;  /* 0x0052c0d601007387 */ /* 0x000fe80000100a00 */
[----:B------:R-:W-:Y:S01]  /*164700*/  STL.64 [R1+0xa608], R214 ;  /* 0x00a608d601007387 */ /* 0x000fe20000100a00 */
[----:B----4-:R-:W-:-:S03]  /*164710*/  MOV R207, R42 ;  /* 0x0000002a00cf7202 */ /* 0x010fc60000000f00 */
        /* <DEDUP_REMOVED lines=11> */
[----:B------:R-:W-:Y:S01]  /*1647d0*/  MOV R208, R51 ;  /* 0x0000003300d07202 */ /* 0x000fe20000000f00 */
[----:B------:R-:W-:-:S05]  /*1647e0*/  IMAD.MOV.U32 R209, RZ, RZ, R50 ;  /* 0x000000ffffd17224 */ /* 0x000fca00078e0032 */
        /* <DEDUP_REMOVED lines=14> */
[----:B------:R-:W-:-:S03]  /*1648d0*/  MOV R201, R46 ;  /* 0x0000002e00c97202 */ /* 0x000fc60000000f00 */
[----:B------:R-:W-:Y:S01]  /*1648e0*/  STL.64 [R1+0x52a0], R206 ;  /* 0x0052a0ce01007387 */ /* 0x000fe20000100a00 */
[----:B------:R-:W-:-:S03]  /*1648f0*/  IMAD.MOV.U32 R200, RZ, RZ, R47 ;  /* 0x000000ffffc87224 */ /* 0x000fc600078e002f */
        /* <DEDUP_REMOVED lines=8> */
[----:B------:R-:W4:Y:S01]  /*164980*/  LDL.LU R51, [R1+0xc00] ;  /* 0x000c000001337983 */ /* 0x000f220000300800 */
[----:B--2---:R-:W-:-:S03]  /*164990*/  IMAD.MOV.U32 R199, RZ, RZ, R40 ;  /* 0x000000ffffc77224 */ /* 0x004fc600078e0028 */
[----:B------:R-:W2:Y:S01]  /*1649a0*/  LDL.LU R40, [R1+0xbe4] ;  /* 0x000be40001287983 */ /* 0x000ea20000300800 */
[----:B---3--:R-:W-:-:S03]  /*1649b0*/  IMAD.MOV.U32 R198, RZ, RZ, R41 ;  /* 0x000000ffffc67224 */ /* 0x008fc600078e0029 */
[----:B------:R-:W3:Y:S01]  /*1649c0*/  LDL.LU R41, [R1+0xbe8] ;  /* 0x000be80001297983 */ /* 0x000ee20000300800 */
[----:B----4-:R-:W-:-:S03]  /*1649d0*/  IMAD.MOV.U32 R197, RZ, RZ, R42 ;  /* 0x000000ffffc57224 */ /* 0x010fc600078e002a */
        /* <DEDUP_REMOVED lines=11> */
[----:B------:R-:W-:Y:S01]  /*164a90*/  STL.64 [R1+0x5340], R198 ;  /* 0x005340c601007387 */ /* 0x000fe20000100a00 */
[----:B------:R-:W-:-:S02]  /*164aa0*/  IMAD.MOV.U32 R193, RZ, RZ, R60 ;  /* 0x000000ffffc17224 */ /* 0x000fc400078e003c */
[----:B------:R-:W-:Y:S01]  /*164ab0*/  IMAD.MOV.U32 R192, RZ, RZ, R61 ;  /* 0x000000ffffc07224 */ /* 0x000fe200078e003d */
[----:B------:R1:W-:Y:S04]  /*164ac0*/  STL.64 [R1+0xa648], R198 ;  /* 0x00a648c601007387 */ /* 0x0003e80000100a00 */
[----:B------:R-:W-:Y:S01]  /*164ad0*/  STL.64 [R1+0x5338], R196 ;  /* 0x005338c401007387 */ /* 0x000fe20000100a00 */
[----:B------:R-:W-:Y:S01]  /*164ae0*/  IMAD.MOV.U32 R191, RZ, RZ, R62 ;  /* 0x000000ffffbf7224 */ /* 0x000fe200078e003e */
[----:B------:R-:W-:Y:S02]  /*164af0*/  MOV R190, R63 ;  /* 0x0000003f00be7202 */ /* 0x000fe40000000f00 */
[----:B------:R-:W-:Y:S01]  /*164b00*/  STL.64 [R1+0x5330], R194 ;  /* 0x005330c201007387 */ /* 0x000fe20000100a00 */
[----:B------:R-:W-:-:S03]  /*164b10*/  MOV R189, R72 ;  /* 0x0000004800bd7202 */ /* 0x000fc60000000f00 */
[----:B------:R-:W-:Y:S01]  /*164b20*/  STL.64 [R1+0x5328], R192 ;  /* 0x005328c001007387 */ /* 0x000fe20000100a00 */
[----:B------:R-:W-:Y:S02]  /*164b30*/  IMAD.MOV.U32 R188, RZ, RZ, R73 ;  /* 0x000000ffffbc7224 */ /* 0x000fe400078e0049 */
[----:B------:R-:W-:Y:S02]  /*164b40*/  IMAD.MOV.U32 R187, RZ, RZ, R74 ;  /* 0x000000ffffbb7224 */ /* 0x000fe400078e004a */
[----:B------:R-:W-:Y:S02]  /*164b50*/  IMAD.MOV.U32 R186, RZ, RZ, R75 ;  /* 0x000000ffffba7224 */ /* 0x000fe400078e004b */
[----:B------:R-:W-:Y:S02]  /*164b60*/  IMAD.MOV.U32 R185, RZ, RZ, R44 ;  /* 0x000000ffffb97224 */ /* 0x000fe400078e002c */
[----:B------:R-:W4:Y:S01]  /*164b70*/  LDL.LU R44, [R1+0x8b0] ;  /* 0x0008b000012c7983 */ /* 0x000f220000300800 */
[----:B------:R-:W-:-:S03]  /*164b80*/  MOV R184, R45 ;  /* 0x0000002d00b87202 */ /* 0x000fc60000000f00 */
[----:B------:R-:W4:Y:S04]  /*164b90*/  LDL.LU R45, [R1+0x8b4] ;  /* 0x0008b400012d7983 */ /* 0x000f280000300800 */
[----:B------:R-:W-:Y:S04]  /*164ba0*/  STL.64 [R1+0x5320], R190 ;  /* 0x005320be01007387 */ /* 0x000fe80000100a00 */
[----:B------:R-:W-:Y:S01]  /*164bb0*/  STL.64 [R1+0x5318], R188 ;  /* 0x005318bc01007387 */ /* 0x000fe20000100a00 */
[----:B------:R-:W-:Y:S01]  /*164bc0*/  MOV R183, R48 ;  /* 0x0000003000b77202 */ /* 0x000fe20000000f00 */
[----:B------:R-:W-:-:S02]  /*164bd0*/  IMAD.MOV.U32 R181, RZ, RZ, R46 ;  /* 0x000000ffffb57224 */ /* 0x000fc400078e002e */
[----:B------:R-:W4:Y:S01]  /*164be0*/  LDL.LU R46, [R1+0x36c] ;  /* 0x00036c00012e7983 */ /* 0x000f220000300800 */
[----:B------:R-:W-:-:S03]  /*164bf0*/  IMAD.MOV.U32 R180, RZ, RZ, R47 ;  /* 0x000000ffffb47224 */ /* 0x000fc600078e002f */
[----:B------:R-:W4:Y:S04]  /*164c00*/  LDL.LU R47, [R1+0x8b8] ;  /* 0x0008b800012f7983 */ /* 0x000f280000300800 */
[----:B------:R-:W-:Y:S01]  /*164c10*/  STL.64 [R1+0x5390], R186 ;  /* 0x005390ba01007387 */ /* 0x000fe20000100a00 */
[----:B------:R-:W-:-:S03]  /*164c20*/  IMAD.MOV.U32 R182, RZ, RZ, R49 ;  /* 0x000000ffffb67224 */ /* 0x000fc600078e0031 */
[----:B------:R-:W-:Y:S01]  /*164c30*/  STL.64 [R1+0x5388], R184 ;  /* 0x005388b801007387 */ /* 0x000fe20000100a00 */
[----:B--2---:R-:W-:-:S03]  /*164c40*/  MOV R177, R40 ;  /* 0x0000002800b17202 */ /* 0x004fc60000000f00 */
[----:B------:R-:W2:Y:S01]  /*164c50*/  LDL.LU R40, [R1+0x8a0] ;  /* 0x0008a00001287983 */ /* 0x000ea20000300800 */
[----:B---3--:R-:W-:-:S03]  /*164c60*/  IMAD.MOV.U32 R176, RZ, RZ, R41 ;  /* 0x000000ffffb07224 */ /* 0x008fc600078e0029 */
[----:B------:R-:W3:Y:S04]  /*164c70*/  LDL.LU R41, [R1+0x8bc] ;  /* 0x0008bc0001297983 */ /* 0x000ee80000300800 */
[----:B------:R-:W-:Y:S01]  /*164c80*/  STL.64 [R1+0x5380], R182 ;  /* 0x005380b601007387 */ /* 0x000fe20000100a00 */
[----:B----4-:R-:W-:-:S03]  /*164c90*/  IMAD.MOV.U32 R175, RZ, RZ, R42 ;  /* 0x000000ffffaf7224 */ /* 0x010fc600078e002a */
[----:B------:R-:W4:Y:S01]  /*164ca0*/  LDL.LU R42, [R1+0x358] ;  /* 0x00035800012a7983 */ /* 0x000f220000300800 */
[----:B------:R-:W-:-:S03]  /*164cb0*/  IMAD.MOV.U32 R174, RZ, RZ, R43 ;  /* 0x000000ffffae7224 */ /* 0x000fc600078e002b */
[----:B------:R-:W4:Y:S04]  /*164cc0*/  LDL.LU R43, [R1+0x8a4] ;  /* 0x0008a400012b7983 */ /* 0x000f280000300800 */
[----:B------:R-:W-:Y:S04]  /*164cd0*/  STL.64 [R1+0x5378], R180 ;  /* 0x005378b401007387 */ /* 0x000fe80000100a00 */
        /* <DEDUP_REMOVED lines=11> */
[----:B------:R-:W4:Y:S04]  /*164d90*/  LDL.LU R75, [R1+0x350] ;  /* 0x00035000014b7983 */ /* 0x000f280000300800 */
[----:B------:R-:W4:Y:S04]  /*164da0*/  LDL.LU R38, [R1+0x330] ;  /* 0x0003300001267983 */ /* 0x000f280000300800 */
[----:B------:R-:W4:Y:S01]  /*164db0*/  LDL.LU R39, [R1+0x354] ;  /* 0x0003540001277983 */ /* 0x000f220000300800 */
[----:B------:R-:W-:Y:S01]  /*164dc0*/  MOV R178, R51 ;  /* 0x0000003300b27202 */ /* 0x000fe20000000f00 */
[----:B------:R-:W-:-:S05]  /*164dd0*/  IMAD.MOV.U32 R179, RZ, RZ, R50 ;  /* 0x000000ffffb37224 */ /* 0x000fca00078e0032 */
[----:B------:R-:W-:Y:S04]  /*164de0*/  STL.64 [R1+0x5370], R178 ;  /* 0x005370b201007387 */ /* 0x000fe80000100a00 */
[----:B------:R-:W4:Y:S04]  /*164df0*/  LDL.LU R48, [R1+0x334] ;  /* 0x0003340001307983 */ /* 0x000f280000300800 */
[----:B------:R-:W4:Y:S01]  /*164e00*/  LDL.LU R49, [R1+0x338] ;  /* 0x0003380001317983 */ /* 0x000f220000300800 */
[----:B------:R-:W-:-:S03]  /*164e10*/  MOV R171, R44 ;  /* 0x0000002c00ab7202 */ /* 0x000fc60000000f00 */
[----:B------:R-:W4:Y:S01]  /*164e20*/  LDL.LU R44, [R1+0x31c] ;  /* 0x00031c00012c7983 */ /* 0x000f220000300800 */
[----:B------:R-:W-:-:S03]  /*164e30*/  IMAD.MOV.U32 R170, RZ, RZ, R45 ;  /* 0x000000ffffaa7224 */ /* 0x000fc600078e002d */
[----:B------:R-:W4:Y:S04]  /*164e40*/  LDL.LU R45, [R1+0x33c] ;  /* 0x00033c00012d7983 */ /* 0x000f280000300800 */
[----:B------:R-:W-:Y:S04]  /*164e50*/  STL.64 [R1+0x5368], R176 ;  /* 0x005368b001007387 */ /* 0x000fe80000100a00 */
[----:B------:R-:W4:Y:S04]  /*164e60*/  LDL.LU R50, [R1+0x320] ;  /* 0x0003200001327983 */ /* 0x000f280000300800 */
[----:B------:R-:W4:Y:S01]  /*164e70*/  LDL.LU R51, [R1+0x340] ;  /* 0x0003400001337983 */ /* 0x000f220000300800 */
[----:B------:R-:W-:-:S03]  /*164e80*/  IMAD.MOV.U32 R169, RZ, RZ, R46 ;  /* 0x000000ffffa97224 */ /* 0x000fc600078e002e */
[----:B------:R-:W4:Y:S01]  /*164e90*/  LDL.LU R46, [R1+0x310] ;  /* 0x00031000012e7983 */ /* 0x000f220000300800 */
[----:B------:R-:W-:-:S03]  /*164ea0*/  IMAD.MOV.U32 R168, RZ, RZ, R47 ;  /* 0x000000ffffa87224 */ /* 0x000fc600078e002f */
[----:B------:R-:W4:Y:S04]  /*164eb0*/  LDL.LU R47, [R1+0x324] ;  /* 0x00032400012f7983 */ /* 0x000f280000300800 */
[----:B------:R-:W-:Y:S01]  /*164ec0*/  STL.64 [R1+0x5360], R174 ;  /* 0x005360ae01007387 */ /* 0x000fe20000100a00 */
[----:B--2---:R-:W-:-:S03]  /*164ed0*/  IMAD.MOV.U32 R167, RZ, RZ, R40 ;  /* 0x000000ffffa77224 */ /* 0x004fc600078e0028 */
[----:B------:R-:W2:Y:S01]  /*164ee0*/  LDL.LU R40, [R1+0x314] ;  /* 0x0003140001287983 */ /* 0x000ea20000300800 */
[----:B---3--:R-:W-:-:S03]  /*164ef0*/  MOV R166, R41 ;  /* 0x0000002900a67202 */ /* 0x008fc60000000f00 */
[----:B------:R-:W3:Y:S04]  /*164f00*/  LDL.LU R41, [R1+0x328] ;  /* 0x0003280001297983 */ /* 0x000ee80000300800 */
[----:B------:R-:W-:Y:S01]  /*164f10*/  STL.64 [R1+0x5358], R172 ;  /* 0x005358ac01007387 */ /* 0x000fe20000100a00 */
[----:B----4-:R-:W-:-:S03]  /*164f20*/  MOV R165, R42 ;  /* 0x0000002a00a57202 */ /* 0x010fc60000000f00 */
[----:B------:R-:W4:Y:S01]  /*164f30*/  LDL.LU R42, [R1+0x318] ;  /* 0x00031800012a7983 */ /* 0x000f220000300800 */
[----:B------:R-:W-:-:S03]  /*164f40*/  IMAD.MOV.U32 R164, RZ, RZ, R43 ;  /* 0x000000ffffa47224 */ /* 0x000fc600078e002b */
[----:B------:R-:W4:Y:S04]  /*164f50*/  LDL.LU R43, [R1+0x32c] ;  /* 0x00032c00012b7983 */ /* 0x000f280000300800 */
[----:B------:R-:W-:Y:S01]  /*164f60*/  STL.64 [R1+0x5410], R170 ;  /* 0x005410aa01007387 */ /* 0x000fe20000100a00 */
[----:B------:R-:W-:-:S03]  /*164f70*/  IMAD.MOV.U32 R163, RZ, RZ, R66 ;  /* 0x000000ffffa37224 */ /* 0x000fc600078e0042 */
[----:B------:R-:W-:Y:S01]  /*164f80*/  STL.64 [R1+0x5408], R168 ;  /* 0x005408a801007387 */ /* 0x000fe20000100a00 */
[----:B------:R-:W-:-:S03]  /*164f90*/  IMAD.MOV.U32 R162, RZ, RZ, R67 ;  /* 0x000000ffffa27224 */ /* 0x000fc600078e0043 */
[----:B------:R-:W-:Y:S01]  /*164fa0*/  STL.64 [R1+0x5400], R166 ;  /* 0x005400a601007387 */ /* 0x000fe20000100a00 */
[----:B------:R-:W-:Y:S01]  /*164fb0*/  IMAD.MOV.U32 R161, RZ, RZ, R60 ;  /* 0x000000ffffa17224 */ /* 0x000fe200078e003c */
[----:B------:R-:W-:Y:S02]  /*164fc0*/  MOV R160, R61 ;  /* 0x0000003d00a07202 */ /* 0x000fe40000000f00 */
[----:B------:R-:W-:Y:S04]  /*164fd0*/  STL.64 [R1+0x53f8], R164 ;  /* 0x0053f8a401007387 */ /* 0x000fe80000100a00 */
[----:B------:R-:W-:Y:S04]  /*164fe0*/  STL.64 [R1+0x53f0], R162 ;  /* 0x0053f0a201007387 */ /* 0x000fe80000100a00 */
[----:B------:R-:W-:Y:S01]  /*164ff0*/  STL.64 [R1+0x53e8], R160 ;  /* 0x0053e8a001007387 */ /* 0x000fe20000100a00 */
[----:B------:R-:W-:-:S03]  /*165000*/  MOV R153, R38 ;  /* 0x0000002600997202 */ /* 0x000fc60000000f00 */
[----:B------:R-:W4:Y:S01]  /*165010*/  LDL.LU R38, [R1+0x300] ;  /* 0x0003000001267983 */ /* 0x000f220000300800 */
[----:B------:R-:W-:-:S03]  /*165020*/  IMAD.MOV.U32 R152, RZ, RZ, R39 ;  /* 0x000000ffff987224 */ /* 0x000fc600078e0027 */
[----:B------:R-:W4:Y:S01]  /*165030*/  LDL.LU R39, [R1+0x30c] ;  /* 0x00030c0001277983 */ /* 0x000f220000300800 */
[----:B------:R-:W-:Y:S01]  /*165040*/  IMAD.MOV.U32 R158, RZ, RZ, R63 ;  /* 0x000000ffff9e7224 */ /* 0x000fe200078e003f */
[----:B------:R-:W-:Y:S01]  /*165050*/  MOV R159, R62 ;  /* 0x0000003e009f7202 */ /* 0x000fe20000000f00 */
[----:B------:R-:W-:Y:S02]  /*165060*/  IMAD.MOV.U32 R156, RZ, RZ, R73 ;  /* 0x000000ffff9c7224 */ /* 0x000fe400078e0049 */
[----:B------:R-:W-:Y:S02]  /*165070*/  IMAD.MOV.U32 R157, RZ, RZ, R72 ;  /* 0x000000ffff9d7224 */ /* 0x000fe400078e0048 */
[----:B------:R-:W-:Y:S01]  /*165080*/  STL.64 [R1+0x53e0], R158 ;  /* 0x0053e09e01007387 */ /* 0x000fe20000100a00 */
[----:B------:R-:W-:Y:S01]  /*165090*/  MOV R154, R75 ;  /* 0x0000004b009a7202 */ /* 0x000fe20000000f00 */
[----:B------:R-:W-:Y:S02]  /*1650a0*/  IMAD.MOV.U32 R155, RZ, RZ, R74 ;  /* 0x000000ffff9b7224 */ /* 0x000fe400078e004a */
[----:B------:R-:W-:Y:S01]  /*1650b0*/  STL.64 [R1+0x53d8], R156 ;  /* 0x0053d89c01007387 */ /* 0x000fe20000100a00 */
[----:B------:R-:W-:-:S02]  /*1650c0*/  IMAD.MOV.U32 R151, RZ, RZ, R48 ;  /* 0x000000ffff977224 */ /* 0x000fc400078e0030 */
[----:B------:R-:W-:Y:S02]  /*1650d0*/  IMAD.MOV.U32 R150, RZ, RZ, R49 ;  /* 0x000000ffff967224 */ /* 0x000fe400078e0031 */
[----:B------:R-:W-:Y:S02]  /*1650e0*/  IMAD.MOV.U32 R149, RZ, RZ, R44 ;  /* 0x000000ffff957224 */ /* 0x000fe400078e002c */
[----:B------:R-:W4:Y:S01]  /*1650f0*/  LDL.LU R44, [R1+0x2ec] ;  /* 0x0002ec00012c7983 */ /* 0x000f220000300800 */
[----:B------:R-:W-:-:S03]  /*165100*/  MOV R148, R45 ;  /* 0x0000002d00947202 */ /* 0x000fc60000000f00 */
[----:B------:R-:W4:Y:S04]  /*165110*/  LDL.LU R45, [R1+0x304] ;  /* 0x00030400012d7983 */ /* 0x000f280000300800 */
[----:B------:R-:W-:Y:S04]  /*165120*/  STL.64 [R1+0x53d0], R154 ;  /* 0x0053d09a01007387 */ /* 0x000fe80000100a00 */
[----:B------:R-:W-:Y:S01]  /*165130*/  STL.64 [R1+0x53c8], R152 ;  /* 0x0053c89801007387 */ /* 0x000fe20000100a00 */
[----:B------:R-:W-:-:S03]  /*165140*/  IMAD.MOV.U32 R145, RZ, RZ, R46 ;  /* 0x000000ffff917224 */ /* 0x000fc600078e002e */
[----:B------:R-:W4:Y:S01]  /*165150*/  LDL.LU R46, [R1+0x2f0] ;  /* 0x0002f000012e7983 */ /* 0x000f220000300800 */
[----:B------:R-:W-:-:S03]  /*165160*/  IMAD.MOV.U32 R144, RZ, RZ, R47 ;  /* 0x000000ffff907224 */ /* 0x000fc600078e002f */
[----:B------:R-:W4:Y:S04]  /*165170*/  LDL.LU R47, [R1+0x308] ;  /* 0x00030800012f7983 */ /* 0x000f280000300800 */
[----:B------:R-:W-:Y:S01]  /*165180*/  STL.64 [R1+0x53c0], R150 ;  /* 0x0053c09601007387 */ /* 0x000fe20000100a00 */
[----:B------:R-:W-:Y:S01]  /*165190*/  IMAD.MOV.U32 R146, RZ, RZ, R51 ;  /* 0x000000ffff927224 */ /* 0x000fe200078e0033 */
[----:B------:R-:W-:Y:S01]  /*1651a0*/  MOV R147, R50 ;  /* 0x0000003200937202 */ /* 0x000fe20000000f00 */
[----:B--2---:R-:W-:Y:S02]  /*1651b0*/  IMAD.MOV.U32 R143, RZ, RZ, R40 ;  /* 0x000000ffff8f7224 */ /* 0x004fe400078e0028 */
[----:B------:R-:W2:Y:S01]  /*1651c0*/  LDL.LU R40, [R1+0x2f4] ;  /* 0x0002f40001287983 */ /* 0x000ea20000300800 */
[----:B---3--:R-:W-:-:S03]  /*1651d0*/  MOV R142, R41 ;  /* 0x00000029008e7202 */ /* 0x008fc60000000f00 */
[----:B------:R-:W3:Y:S04]  /*1651e0*/  LDL.LU R41, [R1+0x2f8] ;  /* 0x0002f80001297983 */ /* 0x000ee80000300800 */
[----:B------:R-:W-:Y:S04]  /*1651f0*/  STL.64 [R1+0x53b8], R148 ;  /* 0x0053b89401007387 */ /* 0x000fe80000100a00 */
[----:B------:R-:W3:Y:S04]  /*165200*/  LDL.LU R66, [R1+0x2d8] ;  /* 0x0002d80001427983 */ /* 0x000ee80000300800 */
[----:B------:R-:W3:Y:S04]  /*165210*/  LDL.LU R67, [R1+0x2fc] ;  /* 0x0002fc0001437983 */ /* 0x000ee80000300800 */
[----:B------:R-:W3:Y:S04]  /*165220*/  LDL.LU R60, [R1+0x2dc] ;  /* 0x0002dc00013c7983 */ /* 0x000ee80000300800 */
[----:B------:R-:W3:Y:S04]  /*165230*/  LDL.LU R61, [R1+0x2e0] ;  /* 0x0002e000013d7983 */ /* 0x000ee80000300800 */
[----:B------:R-:W3:Y:S04]  /*165240*/  LDL.LU R62, [R1+0x2c4] ;  /* 0x0002c400013e7983 */ /* 0x000ee80000300800 */
[----:B------:R-:W3:Y:S01]  /*165250*/  LDL.LU R63, [R1+0x2e4] ;  /* 0x0002e400013f7983 */ /* 0x000ee20000300800 */
[----:B----4-:R-:W-:-:S03]  /*165260*/  MOV R141, R42 ;  /* 0x0000002a008d7202 */ /* 0x010fc60000000f00 */
[----:B------:R-:W4:Y:S01]  /*165270*/  LDL.LU R72, [R1+0x2c8] ;  /* 0x0002c80001487983 */ /* 0x000f220000300800 */
[----:B------:R-:W-:-:S03]  /*165280*/  IMAD.MOV.U32 R140, RZ, RZ, R43 ;  /* 0x000000ffff8c7224 */ /* 0x000fc600078e002b */
[----:B------:R-:W4:Y:S04]  /*165290*/  LDL.LU R73, [R1+0x2e8] ;  /* 0x0002e80001497983 */ /* 0x000f280000300800 */
[----:B------:R-:W4:Y:S04]  /*1652a0*/  LDL.LU R74, [R1+0x2b0] ;  /* 0x0002b000014a7983 */ /* 0x000f280000300800 */
[----:B------:R-:W4:Y:S04]  /*1652b0*/  LDL.LU R75, [R1+0x2cc] ;  /* 0x0002cc00014b7983 */ /* 0x000f280000300800 */
[----:B------:R-:W4:Y:S04]  /*1652c0*/  LDL.LU R42, [R1+0x2b4] ;  /* 0x0002b400012a7983 */ /* 0x000f280000300800 */
        /* <DEDUP_REMOVED lines=13> */
[----:B------:R-:W-:-:S03]  /*1653a0*/  MOV R136, R45 ;  /* 0x0000002d00887202 */ /* 0x000fc60000000f00 */
[----:B------:R-:W4:Y:S04]  /*1653b0*/  LDL.LU R45, [R1+0x2a8] ;  /* 0x0002a800012d7983 */ /* 0x000f280000300800 */
[----:B------:R-:W-:Y:S01]  /*1653c0*/  STL.64 [R1+0x53a0], R142 ;  /* 0x0053a08e01007387 */ /* 0x000fe20000100a00 */
[----:B------:R-:W-:-:S03]  /*1653d0*/  MOV R135, R46 ;  /* 0x0000002e00877202 */ /* 0x000fc60000000f00 */
[----:B------:R-:W4:Y:S01]  /*1653e0*/  LDL.LU R46, [R1+0x288] ;  /* 0x00028800012e7983 */ /* 0x000f220000300800 */
[----:B------:R-:W-:-:S03]  /*1653f0*/  IMAD.MOV.U32 R134, RZ, RZ, R47 ;  /* 0x000000ffff867224 */ /* 0x000fc600078e002f */
[----:B------:R-:W4:Y:S04]  /*165400*/  LDL.LU R47, [R1+0x2ac] ;  /* 0x0002ac00012f7983 */ /* 0x000f280000300800 */
[----:B------:R-:W-:Y:S01]  /*165410*/  STL.64 [R1+0x5398], R140 ;  /* 0x0053988c01007387 */ /* 0x000fe20000100a00 */
[----:B--2---:R-:W-:-:S03]  /*165420*/  IMAD.MOV.U32 R133, RZ, RZ, R40 ;  /* 0x000000ffff857224 */ /* 0x004fc600078e0028 */
[----:B------:R-:W2:Y:S01]  /*165430*/  LDL.LU R40, [R1+0x28c] ;  /* 0x00028c0001287983 */ /* 0x000ea20000300800 */
[----:B---3--:R-:W-:-:S03]  /*165440*/  IMAD.MOV.U32 R132, RZ, RZ, R41 ;  /* 0x000000ffff847224 */ /* 0x008fc600078e0029 */
[----:B------:R-:W3:Y:S04]  /*165450*/  LDL.LU R41, [R1+0x290] ;  /* 0x0002900001297983 */ /* 0x000ee80000300800 */
[----:B------:R-:W-:Y:S01]  /*165460*/  STL.64 [R1+0x54d0], R138 ;  /* 0x0054d08a01007387 */ /* 0x000fe20000100a00 */
[----:B------:R-:W-:-:S03]  /*165470*/  IMAD.MOV.U32 R131, RZ, RZ, R66 ;  /* 0x000000ffff837224 */ /* 0x000fc600078e0042 */
[----:B------:R-:W-:Y:S01]  /*165480*/  STL.64 [R1+0x54c8], R136 ;  /* 0x0054c88801007387 */ /* 0x000fe20000100a00 */
[----:B------:R-:W-:-:S03]  /*165490*/  MOV R130, R67 ;  /* 0x0000004300827202 */ /* 0x000fc60000000f00 */
[----:B------:R-:W-:Y:S01]  /*1654a0*/  STL.64 [R1+0x54c0], R134 ;  /* 0x0054c08601007387 */ /* 0x000fe20000100a00 */
[----:B------:R-:W-:Y:S01]  /*1654b0*/  MOV R129, R60 ;  /* 0x0000003c00817202 */ /* 0x000fe20000000f00 */
[----:B------:R-:W-:Y:S02]  /*1654c0*/  IMAD.MOV.U32 R128, RZ, RZ, R61 ;  /* 0x000000ffff807224 */ /* 0x000fe400078e003d */
[----:B------:R-:W-:Y:S04]  /*1654d0*/  STL.64 [R1+0x54b8], R132 ;  /* 0x0054b88401007387 */ /* 0x000fe80000100a00 */
[----:B------:R-:W-:Y:S01]  /*1654e0*/  STL.64 [R1+0x54b0], R130 ;  /* 0x0054b08201007387 */ /* 0x000fe20000100a00 */
[----:B------:R-:W-:-:S03]  /*1654f0*/  IMAD.MOV.U32 R127, RZ, RZ, R62 ;  /* 0x000000ffff7f7224 */ /* 0x000fc600078e003e */
[----:B------:R-:W-:Y:S01]  /*165500*/  STL.64 [R1+0x54a8], R128 ;  /* 0x0054a88001007387 */ /* 0x000fe20000100a00 */
[----:B------:R-:W-:Y:S02]  /*165510*/  IMAD.MOV.U32 R126, RZ, RZ, R63 ;  /* 0x000000ffff7e7224 */ /* 0x000fe400078e003f */
[----:B----4-:R-:W-:Y:S01]  /*165520*/  IMAD.MOV.U32 R125, RZ, RZ, R72 ;  /* 0x000000ffff7d7224 */ /* 0x010fe200078e0048 */
[----:B------:R-:W-:Y:S01]  /*165530*/  MOV R124, R73 ;  /* 0x00000049007c7202 */ /* 0x000fe20000000f00 */
[----:B------:R-:W-:Y:S02]  /*165540*/  IMAD.MOV.U32 R121, RZ, RZ, R42 ;  /* 0x000000ffff797224 */ /* 0x000fe400078e002a */
[----:B------:R-:W4:Y:S01]  /*165550*/  LDL.LU R42, [R1+0x194] ;  /* 0x00019400012a7983 */ /* 0x000f220000300800 */
[----:B------:R-:W-:-:S03]  /*165560*/  IMAD.MOV.U32 R120, RZ, RZ, R43 ;  /* 0x000000ffff787224 */ /* 0x000fc600078e002b */
[----:B------:R-:W4:Y:S04]  /*165570*/  LDL.LU R43, [R1+0x294] ;  /* 0x00029400012b7983 */ /* 0x000f280000300800 */
        /* <DEDUP_REMOVED lines=8> */
[----:B------:R-:W-:Y:S01]  /*165600*/  IMAD.MOV.U32 R119, RZ, RZ, R48 ;  /* 0x000000ffff777224 */ /* 0x000fe200078e0030 */
[----:B------:R-:W-:-:S03]  /*165610*/  MOV R118, R49 ;  /* 0x0000003100767202 */ /* 0x000fc60000000f00 */
[----:B------:R-:W-:Y:S04]  /*165620*/  STL.64 [R1+0x5490], R122 ;  /* 0x0054907a01007387 */ /* 0x000fe80000100a00 */
[----:B------:R-:W-:Y:S01]  /*165630*/  STL.64 [R1+0x5488], R120 ;  /* 0x0054887801007387 */ /* 0x000fe20000100a00 */
[----:B------:R-:W-:Y:S02]  /*165640*/  IMAD.MOV.U32 R115, RZ, RZ, R50 ;  /* 0x000000ffff737224 */ /* 0x000fe400078e0032 */
[----:B------:R-:W-:Y:S02]  /*165650*/  IMAD.MOV.U32 R114, RZ, RZ, R51 ;  /* 0x000000ffff727224 */ /* 0x000fe400078e0033 */
[----:B------:R-:W-:Y:S02]  /*165660*/  IMAD.MOV.U32 R113, RZ, RZ, R44 ;  /* 0x000000ffff717224 */ /* 0x000fe400078e002c */
[----:B------:R-:W4:Y:S01]  /*165670*/  LDL.LU R44, [R1+0x180] ;  /* 0x00018000012c7983 */ /* 0x000f220000300800 */
[----:B------:R-:W-:-:S03]  /*165680*/  MOV R112, R45 ;  /* 0x0000002d00707202 */ /* 0x000fc60000000f00 */
[----:B------:R-:W4:Y:S04]  /*165690*/  LDL.LU R45, [R1+0x19c] ;  /* 0x00019c00012d7983 */ /* 0x000f280000300800 */
[----:B------:R-:W-:Y:S04]  /*1656a0*/  STL.64 [R1+0x5480], R118 ;  /* 0x0054807601007387 */ /* 0x000fe80000100a00 */
[----:B------:R-:W4:Y:S04]  /*1656b0*/  LDL.LU R72, [R1+0x184] ;  /* 0x0001840001487983 */ /* 0x000f280000300800 */
[----:B------:R-:W4:Y:S04]  /*1656c0*/  LDL.LU R73, [R1+0x280] ;  /* 0x0002800001497983 */ /* 0x000f280000300800 */
[----:B------:R-:W-:Y:S04]  /*1656d0*/  STL.64 [R1+0x5478], R116 ;  /* 0x0054787401007387 */ /* 0x000fe80000100a00 */
[----:B------:R-:W4:Y:S04]  /*1656e0*/  LDL.LU R74, [R1+0x188] ;  /* 0x00018800014a7983 */ /* 0x000f280000300800 */
[----:B------:R-:W4:Y:S01]  /*1656f0*/  LDL.LU R75, [R1+0x284] ;  /* 0x00028400014b7983 */ /* 0x000f220000300800 */
[----:B------:R-:W-:-:S03]  /*165700*/  MOV R111, R46 ;  /* 0x0000002e006f7202 */ /* 0x000fc60000000f00 */
[----:B------:R-:W4:Y:S01]  /*165710*/  LDL.LU R48, [R1+0x170] ;  /* 0x0001700001307983 */ /* 0x000f220000300800 */
[----:B------:R-:W-:-:S03]  /*165720*/  IMAD.MOV.U32 R110, RZ, RZ, R47 ;  /* 0x000000ffff6e7224 */ /* 0x000fc600078e002f */
[----:B------:R-:W4:Y:S04]  /*165730*/  LDL.LU R49, [R1+0x190] ;  /* 0x0001900001317983 */ /* 0x000f280000300800 */
[----:B------:R-:W4:Y:S04]  /*165740*/  LDL.LU R50, [R1+0x174] ;  /* 0x0001740001327983 */ /* 0x000f280000300800 */
[----:B------:R-:W4:Y:S04]  /*165750*/  LDL.LU R51, [R1+0x178] ;  /* 0x0001780001337983 */ /* 0x000f280000300800 */
[----:B------:R-:W4:Y:S04]  /*165760*/  LDL.LU R46, [R1+0x160] ;  /* 0x00016000012e7983 */ /* 0x000f280000300800 */
[----:B------:R-:W4:Y:S01]  /*165770*/  LDL.LU R47, [R1+0x17c] ;  /* 0x00017c00012f7983 */ /* 0x000f220000300800 */
[----:B--2---:R-:W-:-:S03]  /*165780*/  IMAD.MOV.U32 R109, RZ, RZ, R40 ;  /* 0x000000ffff6d7224 */ /* 0x004fc600078e0028 */
[----:B------:R-:W2:Y:S01]  /*165790*/  LDL.LU R40, [R1+0x154] ;  /* 0x0001540001287983 */ /* 0x000ea20000300800 */
[----:B---3--:R-:W-:-:S03]  /*1657a0*/  IMAD.MOV.U32 R108, RZ, RZ, R41 ;  /* 0x000000ffff6c7224 */ /* 0x008fc600078e0029 */
[----:B------:R-:W3:Y:S04]  /*1657b0*/  LDL.LU R41, [R1+0x164] ;  /* 0x0001640001297983 */ /* 0x000ee80000300800 */
[----:B------:R-:W-:Y:S04]  /*1657c0*/  STL.64 [R1+0x5470], R114 ;  /* 0x0054707201007387 */ /* 0x000fe80000100a00 */
[----:B------:R-:W-:Y:S01]  /*1657d0*/  STL.64 [R1+0x5468], R112 ;  /* 0x0054687001007387 */ /* 0x000fe20000100a00 */
        /* <DEDUP_REMOVED lines=10> */
[----:B------:R-:W-:Y:S01]  /*165880*/  STL.64 [R1+0x5450], R106 ;  /* 0x0054506a01007387 */ /* 0x000fe20000100a00 */
[----:B------:R-:W-:-:S03]  /*165890*/  IMAD.MOV.U32 R103, RZ, RZ, R44 ;  /* 0x000000ffff677224 */ /* 0x000fc600078e002c */
[----:B------:R-:W4:Y:S01]  /*1658a0*/  LDL.LU R44, [R1+0x144] ;  /* 0x00014400012c7983 */ /* 0x000f220000300800 */
[----:B------:R-:W-:-:S03]  /*1658b0*/  IMAD.MOV.U32 R102, RZ, RZ, R45 ;  /* 0x000000ffff667224 */ /* 0x000fc600078e002d */
[----:B------:R-:W4:Y:S01]  /*1658c0*/  LDL.LU R45, [R1+0x148] ;  /* 0x00014800012d7983 */ /* 0x000f220000300800 */
        /* <DEDUP_REMOVED lines=8> */
[----:B------:R-:W-:Y:S02]  /*165950*/  IMAD.MOV.U32 R95, RZ, RZ, R48 ;  /* 0x000000ffff5f7224 */ /* 0x000fe400078e0030 */
[----:B------:R-:W-:Y:S01]  /*165960*/  IMAD.MOV.U32 R94, RZ, RZ, R49 ;  /* 0x000000ffff5e7224 */ /* 0x000fe200078e0031 */
[----:B------:R-:W-:-:S02]  /*165970*/  MOV R91, R46 ;  /* 0x0000002e005b7202 */ /* 0x000fc40000000f00 */
[----:B------:R-:W4:Y:S01]  /*165980*/  LDL.LU R46, [R1+0x12c] ;  /* 0x00012c00012e7983 */ /* 0x000f220000300800 */
[----:B------:R-:W-:-:S03]  /*165990*/  IMAD.MOV.U32 R90, RZ, RZ, R47 ;  /* 0x000000ffff5a7224 */ /* 0x000fc600078e002f */
[----:B------:R-:W4:Y:S04]  /*1659a0*/  LDL.LU R47, [R1+0x14c] ;  /* 0x00014c00012f7983 */ /* 0x000f280000300800 */
[----:B------:R-:W4:Y:S04]  /*1659b0*/  LDL.LU R72, [R1+0x130] ;  /* 0x0001300001487983 */ /* 0x000f280000300800 */
[----:B------:R-:W4:Y:S04]  /*1659c0*/  LDL.LU R73, [R1+0x150] ;  /* 0x0001500001497983 */ /* 0x000f280000300800 */
[----:B------:R-:W4:Y:S04]  /*1659d0*/  LDL.LU R74, [R1+0x118] ;  /* 0x00011800014a7983 */ /* 0x000f280000300800 */
[----:B------:R-:W4:Y:S01]  /*1659e0*/  LDL.LU R75, [R1+0x134] ;  /* 0x00013400014b7983 */ /* 0x000f220000300800 */
[----:B------:R-:W-:Y:S01]  /*1659f0*/  MOV R92, R51 ;  /* 0x00000033005c7202 */ /* 0x000fe20000000f00 */
[----:B------:R-:W-:-:S02]  /*165a00*/  IMAD.MOV.U32 R93, RZ, RZ, R50 ;  /* 0x000000ffff5d7224 */ /* 0x000fc400078e0032 */
[----:B--2---:R-:W-:Y:S02]  /*165a10*/  IMAD.MOV.U32 R89, RZ, RZ, R40 ;  /* 0x000000ffff597224 */ /* 0x004fe400078e0028 */
[----:B------:R-:W2:Y:S01]  /*165a20*/  LDL.LU R40, [R1+0x11c] ;  /* 0x00011c0001287983 */ /* 0x000ea20000300800 */
[----:B---3--:R-:W-:-:S03]  /*165a30*/  IMAD.MOV.U32 R88, RZ, RZ, R41 ;  /* 0x000000ffff587224 */ /* 0x008fc600078e0029 */
[----:B------:R-:W3:Y:S04]  /*165a40*/  LDL.LU R41, [R1+0x138] ;  /* 0x0001380001297983 */ /* 0x000ee80000300800 */
[----:B------:R-:W-:Y:S01]  /*165a50*/  STL.64 [R1+0x5428], R94 ;  /* 0x0054285e01007387 */ /* 0x000fe20000100a00 */
[----:B----4-:R-:W-:-:S03]  /*165a60*/  IMAD.MOV.U32 R87, RZ, RZ, R42 ;  /* 0x000000ffff577224 */ /* 0x010fc600078e002a */
        /* <DEDUP_REMOVED lines=23> */
[----:B------:R-:W-:Y:S01]  /*165be0*/  STL.64 [R1+0x5600], R88 ;  /* 0x0056005801007387 */ /* 0x000fe20000100a00 */
[----:B------:R-:W-:-:S03]  /*165bf0*/  IMAD.MOV.U32 R81, RZ, RZ, R46 ;  /* 0x000000ffff517224 */ /* 0x000fc600078e002e */
[----:B------:R-:W4:Y:S01]  /*165c00*/  LDL.LU R46, [R1+0xc8] ;  /* 0x0000c800012e7983 */ /* 0x000f220000300800 */
[----:B------:R-:W-:-:S03]  /*165c10*/  MOV R80, R47 ;  /* 0x0000002f00507202 */ /* 0x000fc60000000f00 */
[----:B------:R-:W4:Y:S04]  /*165c20*/  LDL.LU R47, [R1+0xe4] ;  /* 0x0000e400012f7983 */ /* 0x000f280000300800 */
[----:B------:R-:W-:Y:S04]  /*165c30*/  STL.64 [R1+0x55f8], R86 ;  /* 0x0055f85601007387 */ /* 0x000fe80000100a00 */
[----:B------:R-:W-:Y:S01]  /*165c40*/  STL.64 [R1+0x55f0], R84 ;  /* 0x0055f05401007387 */ /* 0x000fe20000100a00 */
[----:B------:R-:W-:-:S03]  /*165c50*/  IMAD.MOV.U32 R77, RZ, RZ, R74 ;  /* 0x000000ffff4d7224 */ /* 0x000fc600078e004a */
[----:B------:R-:W-:Y:S01]  /*165c60*/  STL.64 [R1+0x55e8], R82 ;  /* 0x0055e85201007387 */ /* 0x000fe20000100a00 */
[----:B------:R-:W-:Y:S01]  /*165c70*/  IMAD.MOV.U32 R76, RZ, RZ, R75 ;  /* 0x000000ffff4c7224 */ /* 0x000fe200078e004b */
[----:B------:R-:W-:Y:S01]  /*165c80*/  MOV R79, R72 ;  /* 0x00000048004f7202 */ /* 0x000fe20000000f00 */
[----:B------:R-:W-:Y:S02]  /*165c90*/  IMAD.MOV.U32 R78, RZ, RZ, R73 ;  /* 0x000000ffff4e7224 */ /* 0x000fe400078e0049 */
[----:B--2---:R-:W-:Y:S02]  /*165ca0*/  IMAD.MOV.U32 R75, RZ, RZ, R40 ;  /* 0x000000ffff4b7224 */ /* 0x004fe400078e0028 */
        /* <DEDUP_REMOVED lines=10> */
[----:B------:R-:W4:Y:S01]  /*165d50*/  LDL.LU R38, [R1+0xb4] ;  /* 0x0000b40001267983 */ /* 0x000f220000300800 */
[----:B------:R-:W-:-:S03]  /*165d60*/  IMAD.MOV.U32 R70, RZ, RZ, R39 ;  /* 0x000000ffff467224 */ /* 0x000fc600078e0027 */
[----:B------:R-:W4:Y:S04]  /*165d70*/  LDL.LU R39, [R1+0xd4] ;  /* 0x0000d40001277983 */ /* 0x000f280000300800 */
        /* <DEDUP_REMOVED lines=8> */
[----:B------:R-:W-:Y:S04]  /*165e00*/  STL.64 [R1+0x55b0], R68 ;  /* 0x0055b04401007387 */ /* 0x000fe80000100a00 */
[----:B------:R-:W-:Y:S04]  /*165e10*/  STL.64 [R1+0x55a8], R66 ;  /* 0x0055a84201007387 */ /* 0x000fe80000100a00 */
[----:B------:R-:W4:Y:S04]  /*165e20*/  LDL.LU R10, [R1+0xb8] ;  /* 0x0000b800010a7983 */ /* 0x000f280000300800 */
[----:B------:R-:W4:Y:S01]  /*165e30*/  LDL.LU R11, [R1+0xd8] ;  /* 0x0000d800010b7983 */ /* 0x000f220000300800 */
[----:B------:R-:W-:-:S02]  /*165e40*/  IMAD.MOV.U32 R64, RZ, RZ, R63 ;  /* 0x000000ffff407224 */ /* 0x000fc400078e003f */
[----:B------:R-:W-:Y:S01]  /*165e50*/  IMAD.MOV.U32 R65, RZ, RZ, R62 ;  /* 0x000000ffff417224 */ /* 0x000fe200078e003e */
[----:B------:R-:W-:Y:S01]  /*165e60*/  MOV R62, R49 ;  /* 0x00000031003e7202 */ /* 0x000fe20000000f00 */
[----:B------:R-:W-:-:S03]  /*165e70*/  IMAD.MOV.U32 R63, RZ, RZ, R48 ;  /* 0x000000ffff3f7224 */ /* 0x000fc600078e0030 */
[----:B------:R-:W-:Y:S04]  /*165e80*/  STL.64 [R1+0x55a0], R64 ;  /* 0x0055a04001007387 */ /* 0x000fe80000100a00 */
[----:B------:R-:W4:Y:S01]  /*165e90*/  LDL.LU R48, [R1+0xbc] ;  /* 0x0000bc0001307983 */ /* 0x000f220000300800 */
[----:B------:R-:W-:-:S03]  /*165ea0*/  IMAD.MOV.U32 R60, RZ, RZ, R51 ;  /* 0x000000ffff3c7224 */ /* 0x000fc600078e0033 */
[----:B------:R-:W4:Y:S01]  /*165eb0*/  LDL.LU R49, [R1+0xc0] ;  /* 0x0000c00001317983 */ /* 0x000f220000300800 */
[----:B------:R-:W-:-:S03]  /*165ec0*/  MOV R61, R50 ;  /* 0x00000032003d7202 */ /* 0x000fc60000000f00 */
[----:B------:R-:W4:Y:S01]  /*165ed0*/  LDL.LU R32, [R1+0xa0] ;  /* 0x0000a00001207983 */ /* 0x000f220000300800 */
[----:B------:R-:W-:-:S03]  /*165ee0*/  IMAD.MOV.U32 R59, RZ, RZ, R44 ;  /* 0x000000ffff3b7224 */ /* 0x000fc600078e002c */
[----:B------:R-:W4:Y:S01]  /*165ef0*/  LDL.LU R33, [R1+0xc4] ;  /* 0x0000c40001217983 */ /* 0x000f220000300800 */
        /* <DEDUP_REMOVED lines=10> */
[----:B------:R-:W4:Y:S04]  /*165fa0*/  LDL.LU R29, [R1+0xb0] ;  /* 0x0000b000011d7983 */ /* 0x000f280000300800 */
[----:B------:R-:W-:Y:S04]  /*165fb0*/  STL.64 [R1+0x5588], R58 ;  /* 0x0055883a01007387 */ /* 0x000fe80000100a00 */
[----:B------:R-:W4:Y:S04]  /*165fc0*/  LDL.LU R27, [R1+0x78] ;  /* 0x00007800011b7983 */ /* 0x000f280000300800 */
[----:B------:R-:W4:Y:S01]  /*165fd0*/  LDL.LU R30, [R1+0x94] ;  /* 0x00009400011e7983 */ /* 0x000f220000300800 */
[----:B--2---:R-:W-:Y:S01]  /*165fe0*/  MOV R55, R40 ;  /* 0x0000002800377202 */ /* 0x004fe20000000f00 */
[----:B---3--:R-:W-:-:S02]  /*165ff0*/  IMAD.MOV.U32 R54, RZ, RZ, R41 ;  /* 0x000000ffff367224 */ /* 0x008fc400078e0029 */
[----:B----4-:R-:W-:Y:S02]  /*166000*/  IMAD.MOV.U32 R53, RZ, RZ, R42 ;  /* 0x000000ffff357224 */ /* 0x010fe400078e002a */
[----:B------:R-:W2:Y:S01]  /*166010*/  LDL.LU R42, [R1+0x7c] ;  /* 0x00007c00012a7983 */ /* 0x000ea20000300800 */
[----:B------:R-:W-:-:S03]  /*166020*/  IMAD.MOV.U32 R52, RZ, RZ, R43 ;  /* 0x000000ffff347224 */ /* 0x000fc600078e002b */
[----:B------:R-:W2:Y:S04]  /*166030*/  LDL.LU R43, [R1+0x98] ;  /* 0x00009800012b7983 */ /* 0x000ea80000300800 */
[----:B------:R-:W3:Y:S04]  /*166040*/  LDL.LU R40, [R1+0x80] ;  /* 0x0000800001287983 */ /* 0x000ee80000300800 */
[----:B------:R-:W3:Y:S04]  /*166050*/  LDL.LU R41, [R1+0x9c] ;  /* 0x00009c0001297983 */ /* 0x000ee80000300800 */
        /* <DEDUP_REMOVED lines=8> */
[----:B------:R-:W-:Y:S01]  /*1660e0*/  STL.64 [R1+0x5580], R56 ;  /* 0x0055803801007387 */ /* 0x000fe20000100a00 */
[----:B------:R-:W-:-:S03]  /*1660f0*/  MOV R7, R10 ;  /* 0x0000000a00077202 */ /* 0x000fc60000000f00 */
[----:B------:R-:W4:Y:S01]  /*166100*/  LDL.LU R10, [R1+0x50] ;  /* 0x00005000010a7983 */ /* 0x000f220000300800 */
[----:B------:R-:W-:-:S03]  /*166110*/  IMAD.MOV.U32 R6, RZ, RZ, R11 ;  /* 0x000000ffff067224 */ /* 0x000fc600078e000b */
[----:B------:R-:W4:Y:S04]  /*166120*/  LDL.LU R11, [R1+0x74] ;  /* 0x00007400010b7983 */ /* 0x000f280000300800 */
[----:B------:R-:W-:Y:S01]  /*166130*/  STL.64 [R1+0x5578], R54 ;  /* 0x0055783601007387 */ /* 0x000fe20000100a00 */
[----:B------:R-:W-:-:S03]  /*166140*/  LOP3.LUT R49, R49, R48, RZ, 0x3c, !PT ;  /* 0x0000003031317212 */ /* 0x000fc600078e3cff */
[----:B------:R-:W-:Y:S01]  /*166150*/  STL.64 [R1+0x5570], R52 ;  /* 0x0055703401007387 */ /* 0x000fe20000100a00 */
[C---:B------:R-:W-:Y:S01]  /*166160*/  LOP3.LUT R48, R49.reuse, R48, RZ, 0x3c, !PT ;  /* 0x0000003031307212 */ /* 0x040fe200078e3cff */
[----:B------:R-:W-:Y:S02]  /*166170*/  IMAD.MOV.U32 R17, RZ, RZ, R32 ;  /* 0x000000ffff117224 */ /* 0x000fe400078e0020 */
[----:B------:R-:W-:Y:S01]  /*166180*/  STL.64 [R1+0x5568], R50 ;  /* 0x0055683201007387 */ /* 0x000fe20000100a00 */
[----:B------:R-:W-:Y:S01]  /*166190*/  LOP3.LUT R49, R49, R48, RZ, 0x3c, !PT ;  /* 0x0000003031317212 */ /* 0x000fe200078e3cff */
[----:B------:R-:W-:Y:S02]  /*1661a0*/  IMAD.MOV.U32 R16, RZ, RZ, R33 ;  /* 0x000000ffff107224 */ /* 0x000fe400078e0021 */
[----:B------:R-:W4:Y:S04]  /*1661b0*/  LDL.LU R32, [R1+0x54] ;  /* 0x0000540001207983 */ /* 0x000f280000300800 */
[----:B------:R-:W4:Y:S04]  /*1661c0*/  LDL.LU R33, [R1+0x58] ;  /* 0x0000580001217983 */ /* 0x000f280000300800 */
[----:B------:R1:W-:Y:S04]  /*1661d0*/  STL.64 [R1+0x5560], R6 ;  /* 0x0055600601007387 */ /* 0x0003e80000100a00 */
[----:B------:R-:W4:Y:S04]  /*1661e0*/  LDL.LU R31, [R1+0x5c] ;  /* 0x00005c00011f7983 */ /* 0x000f280000300800 */
[----:B------:R-:W-:Y:S01]  /*1661f0*/  STL.64 [R1+0x5558], R48 ;  /* 0x0055583001007387 */ /* 0x000fe20000100a00 */
[----:B------:R-:W-:-:S04]  /*166200*/  LOP3.LUT R47, R47, R46, RZ, 0x3c, !PT ;  /* 0x0000002e2f2f7212 */ /* 0x000fc800078e3cff */
[----:B------:R-:W-:Y:S02]  /*166210*/  LOP3.LUT R46, R47, R46, RZ, 0x3c, !PT ;  /* 0x0000002e2f2e7212 */ /* 0x000fe400078e3cff */
[----:B------:R-:W-:-:S04]  /*166220*/  LOP3.LUT R45, R45, R44, RZ, 0x3c, !PT ;  /* 0x0000002c2d2d7212 */ /* 0x000fc800078e3cff */
[----:B------:R-:W-:Y:S02]  /*166230*/  LOP3.LUT R44, R45, R44, RZ, 0x3c, !PT ;  /* 0x0000002c2d2c7212 */ /* 0x000fe400078e3cff */
[----:B------:R-:W-:Y:S02]  /*166240*/  LOP3.LUT R47, R47, R46, RZ, 0x3c, !PT ;  /* 0x0000002e2f2f7212 */ /* 0x000fe400078e3cff */
[----:B------:R-:W-:Y:S01]  /*166250*/  LOP3.LUT R45, R45, R44, RZ, 0x3c, !PT ;  /* 0x0000002c2d2d7212 */ /* 0x000fe200078e3cff */
[----:B------:R-:W-:Y:S02]  /*166260*/  IMAD.MOV.U32 R13, RZ, RZ, R28 ;  /* 0x000000ffff0d7224 */ /* 0x000fe400078e001c */
[----:B------:R-:W4:Y:S01]  /*166270*/  LDL.LU R28, [R1] ;  /* 0x00000000011c7983 */ /* 0x000f220000300800 */
[----:B------:R-:W-:-:S03]  /*166280*/  MOV R12, R29 ;  /* 0x0000001d000c7202 */ /* 0x000fc60000000f00 */
[----:B------:R-:W4:Y:S04]  /*166290*/  LDL.LU R29, [R1+0x60] ;  /* 0x00006000011d7983 */ /* 0x000f280000300800 */
[----:B------:R1:W-:Y:S01]  /*1662a0*/  STL.64 [R1+0x5550], R16 ;  /* 0x0055501001007387 */ /* 0x0003e20000100a00 */
[----:B------:R-:W-:Y:S01]  /*1662b0*/  MOV R15, R27 ;  /* 0x0000001b000f7202 */ /* 0x000fe20000000f00 */
[----:B------:R-:W-:Y:S02]  /*1662c0*/  IMAD.MOV.U32 R14, RZ, RZ, R30 ;  /* 0x000000ffff0e7224 */ /* 0x000fe400078e001e */
[----:B------:R-:W-:Y:S04]  /*1662d0*/  STL.64 [R1+0x5548], R46 ;  /* 0x0055482e01007387 */ /* 0x000fe80000100a00 */
[----:B------:R-:W-:Y:S04]  /*1662e0*/  STL.64 [R1+0x5540], R44 ;  /* 0x0055402c01007387 */ /* 0x000fe80000100a00 */
[----:B------:R1:W-:Y:S04]  /*1662f0*/  STL.64 [R1+0x5538], R12 ;  /* 0x0055380c01007387 */ /* 0x0003e80000100a00 */
[----:B------:R1:W-:Y:S01]  /*166300*/  STL.64 [R1+0x5530], R14 ;  /* 0x0055300e01007387 */ /* 0x0003e20000100a00 */
[----:B--2---:R-:W-:-:S04]  /*166310*/  LOP3.LUT R43, R43, R42, RZ, 0x3c, !PT ;  /* 0x0000002a2b2b7212 */ /* 0x004fc800078e3cff */
[----:B------:R-:W-:Y:S02]  /*166320*/  LOP3.LUT R42, R43, R42, RZ, 0x3c, !PT ;  /* 0x0000002a2b2a7212 */ /* 0x000fe400078e3cff */
[----:B---3--:R-:W-:Y:S02]  /*166330*/  LOP3.LUT R41, R41, R40, RZ, 0x3c, !PT ;  /* 0x0000002829297212 */ /* 0x008fe400078e3cff */
[----:B------:R-:W-:Y:S02]  /*166340*/  LOP3.LUT R43, R43, R42, RZ, 0x3c, !PT ;  /* 0x0000002a2b2b7212 */ /* 0x000fe400078e3cff */
[----:B------:R-:W-:Y:S01]  /*166350*/  LOP3.LUT R40, R41, R40, RZ, 0x3c, !PT ;  /* 0x0000002829287212 */ /* 0x000fe200078e3cff */
[----:B----4-:R-:W-:-:S03]  /*166360*/  IMAD.MOV.U32 R23, RZ, RZ, R34 ;  /* 0x000000ffff177224 */ /* 0x010fc600078e0022 */
[----:B------:R-:W-:Y:S01]  /*166370*/  LOP3.LUT R41, R41, R40, RZ, 0x3c, !PT ;  /* 0x0000002829297212 */ /* 0x000fe200078e3cff */
[----:B------:R-:W-:Y:S01]  /*166380*/  IMAD.MOV.U32 R22, RZ, RZ, R35 ;  /* 0x000000ffff167224 */ /* 0x000fe200078e0023 */
[----:B------:R-:W-:Y:S04]  /*166390*/  STL.64 [R1+0x5528], R42 ;  /* 0x0055282a01007387 */ /* 0x000fe80000100a00 */
[----:B------:R-:W2:Y:S04]  /*1663a0*/  LDL.LU R27, [R1+0x4] ;  /* 0x00000400011b7983 */ /* 0x000ea80000300800 */
[----:B------:R-:W-:Y:S01]  /*1663b0*/  STL.64 [R1+0x5520], R40 ;  /* 0x0055202801007387 */ /* 0x000fe20000100a00 */
[----:B------:R-:W-:-:S03]  /*1663c0*/  LOP3.LUT R39, R39, R38, RZ, 0x3c, !PT ;  /* 0x0000002627277212 */ /* 0x000fc600078e3cff */
[----:B------:R3:W-:Y:S01]  /*1663d0*/  STL.64 [R1+0x5518], R22 ;  /* 0x0055181601007387 */ /* 0x0007e20000100a00 */
[----:B------:R-:W-:-:S03]  /*1663e0*/  IMAD.MOV.U32 R35, RZ, RZ, R96 ;  /* 0x000000ffff237224 */ /* 0x000fc600078e0060 */
[----:B------:R-:W4:Y:S01]  /*1663f0*/  LDL.LU R25, [R1+0x8] ;  /* 0x0000080001197983 */ /* 0x000f220000300800 */
[----:B------:R-:W-:-:S03]  /*166400*/  MOV R34, R97 ;  /* 0x0000006100227202 */ /* 0x000fc60000000f00 */
[----:B------:R-:W3:Y:S01]  /*166410*/  LDL.LU R21, [R1+0xc] ;  /* 0x00000c0001157983 */ /* 0x000ee20000300800 */
[----:B------:R-:W-:-:S03]  /*166420*/  LOP3.LUT R38, R39, R38, RZ, 0x3c, !PT ;  /* 0x0000002627267212 */ /* 0x000fc600078e3cff */
[----:B------:R-:W3:Y:S04]  /*166430*/  LDL.LU R96, [R1+0x16c] ;  /* 0x00016c0001607983 */ /* 0x000ee80000300800 */
[----:B------:R-:W3:Y:S01]  /*166440*/  LDL.LU R97, [R1+0x18c] ;  /* 0x00018c0001617983 */ /* 0x000ee20000300800 */
[----:B------:R-:W-:Y:S02]  /*166450*/  LOP3.LUT R39, R39, R38, RZ, 0x3c, !PT ;  /* 0x0000002627277212 */ /* 0x000fe400078e3cff */
[----:B------:R-:W-:-:S04]  /*166460*/  LOP3.LUT R11, R11, R10, RZ, 0x3c, !PT ;  /* 0x0000000a0b0b7212 */ /* 0x000fc800078e3cff */
[C---:B------:R-:W-:Y:S01]  /*166470*/  LOP3.LUT R10, R11.reuse, R10, RZ, 0x3c, !PT ;  /* 0x0000000a0b0a7212 */ /* 0x040fe200078e3cff */
[----:B------:R-:W-:Y:S03]  /*166480*/  STL.64 [R1+0x5510], R38 ;  /* 0x0055102601007387 */ /* 0x000fe60000100a00 */
[----:B------:R-:W-:Y:S01]  /*166490*/  LOP3.LUT R11, R11, R10, RZ, 0x3c, !PT ;  /* 0x0000000a0b0b7212 */ /* 0x000fe200078e3cff */
[----:B------:R-:W-:Y:S04]  /*1664a0*/  STL.64 [R1+0x5508], R34 ;  /* 0x0055082201007387 */ /* 0x000fe80000100a00 */
[----:B------:R3:W-:Y:S04]  /*1664b0*/  STL.64 [R1+0x5500], R10 ;  /* 0x0055000a01007387 */ /* 0x0007e80000100a00 */
[----:B-1----:R-:W3:Y:S01]  /*1664c0*/  LDL.64 R18, [R1+0x5158] ;  /* 0x0051580001127983 */ /* 0x002ee20000100a00 */
[----:B------:R-:W-:-:S04]  /*1664d0*/  UISETP.GT.AND UP4, UPT, UR11, 0x59, UPT ;  /* 0x000000590b00788c */ /* 0x000fc8000bf84270 */
[----:B------:R-:W-:Y:S01]  /*1664e0*/  USEL UR10, URZ, 0x4, !UP4 ;  /* 0x000000043f0a7887 */ /* 0x000fe2000e000000 */
[----:B------:R-:W-:-:S03]  /*1664f0*/  LOP3.LUT R33, R33, R32, RZ, 0x3c, !PT ;  /* 0x0000002021217212 */ /* 0x000fc600078e3cff */
[----:B------:R-:W-:Y:S01]  /*166500*/  USEL UR10, UR10, URZ, !UP0 ;  /* 0x0000003f0a0a7287 */ /* 0x000fe2000c000000 */
[----:B------:R-:W-:-:S05]  /*166510*/  LOP3.LUT R32, R33, R32, RZ, 0x3c, !PT ;  /* 0x0000002021207212 */ /* 0x000fca00078e3cff */
[----:B------:R-:W-:Y:S02]  /*166520*/  ISETP.NE.U32.AND P2, PT, RZ, UR10, PT ;  /* 0x0000000aff007c0c */ /* 0x000fe4000bf45070 */
[----:B------:R-:W-:Y:S01]  /*166530*/  LOP3.LUT R33, R33, R32, RZ, 0x3c, !PT ;  /* 0x0000002021217212 */ /* 0x000fe200078e3cff */
[----:B------:R-:W-:Y:S01]  /*166540*/  IMAD.MOV.U32 R30, RZ, RZ, R31 ;  /* 0x000000ffff1e7224 */ /* 0x000fe200078e001f */
[----:B------:R-:W-:-:S03]  /*166550*/  MOV R31, R251 ;  /* 0x000000fb001f7202 */ /* 0x000fc60000000f00 */
[----:B------:R-:W-:Y:S04]  /*166560*/  STL.64 [R1+0x54f8], R32 ;  /* 0x0054f82001007387 */ /* 0x000fe80000100a00 */
[----:B------:R-:W3:Y:S04]  /*166570*/  LDL.64 R232, [R1+0x5150] ;  /* 0x0051500001e87983 */ /* 0x000ee80000100a00 */
[----:B------:R-:W3:Y:S04]  /*166580*/  LDL.64 R234, [R1+0x5148] ;  /* 0x0051480001ea7983 */ /* 0x000ee80000100a00 */
[----:B------:R-:W3:Y:S04]  /*166590*/  LDL.64 R236, [R1+0x5140] ;  /* 0x0051400001ec7983 */ /* 0x000ee80000100a00 */
[----:B------:R-:W3:Y:S04]  /*1665a0*/  LDL.64 R238, [R1+0x5138] ;  /* 0x0051380001ee7983 */ /* 0x000ee80000100a00 */
[----:B------:R-:W3:Y:S04]  /*1665b0*/  LDL.64 R240, [R1+0x5130] ;  /* 0x0051300001f07983 */ /* 0x000ee80000100a00 */
[----:B------:R-:W3:Y:S04]  /*1665c0*/  LDL.64 R242, [R1+0x5128] ;  /* 0x0051280001f27983 */ /* 0x000ee80000100a00 */
[----:B------:R-:W3:Y:S04]  /*1665d0*/  LDL.64 R244, [R1+0x5120] ;  /* 0x0051200001f47983 */ /* 0x000ee80000100a00 */
[----:B------:R-:W3:Y:S01]  /*1665e0*/  LDL.64 R246, [R1+0x5118] ;  /* 0x0051180001f67983 */ /* 0x000ee20000100a00 */
[----:B------:R-:W-:-:S03]  /*1665f0*/  LOP3.LUT R29, R29, R28, RZ, 0x3c, !PT ;  /* 0x0000001c1d1d7212 */ /* 0x000fc600078e3cff */
[----:B------:R-:W3:Y:S01]  /*166600*/  LDL.64 R8, [R1+0x5190] ;  /* 0x0051900001087983 */ /* 0x000ee20000100a00 */
[----:B------:R-:W-:-:S04]  /*166610*/  LOP3.LUT R28, R29, R28, RZ, 0x3c, !PT ;  /* 0x0000001c1d1c7212 */ /* 0x000fc800078e3cff */
[----:B------:R-:W-:Y:S01]  /*166620*/  LOP3.LUT R29, R29, R28, RZ, 0x3c, !PT ;  /* 0x0000001c1d1d7212 */ /* 0x000fe200078e3cff */
[----:B------:R-:W-:Y:S04]  /*166630*/  STL.64 [R1+0x54f0], R30 ;  /* 0x0054f01e01007387 */ /* 0x000fe80000100a00 */
[----:B------:R-:W-:Y:S01]  /*166640*/  STL.64 [R1+0x54e8], R28 ;  /* 0x0054e81c01007387 */ /* 0x000fe20000100a00 */
[----:B--2---:R-:W-:Y:S02]  /*166650*/  IMAD.MOV.U32 R26, RZ, RZ, R27 ;  /* 0x000000ffff1a7224 */ /* 0x004fe400078e001b */
[----:B------:R-:W-:-:S05]  /*166660*/  IMAD.MOV.U32 R27, RZ, RZ, R248 ;  /* 0x000000ffff1b7224 */ /* 0x000fca00078e00f8 */
[----:B------:R-:W-:Y:S01]  /*166670*/  STL.64 [R1+0x54e0], R26 ;  /* 0x0054e01a01007387 */ /* 0x000fe20000100a00 */
[----:B----4-:R-:W-:Y:S01]  /*166680*/  MOV R24, R25 ;  /* 0x0000001900187202 */ /* 0x010fe20000000f00 */
[----:B------:R-:W-:Y:S02]  /*166690*/  IMAD.MOV.U32 R25, RZ, RZ, R249 ;  /* 0x000000ffff197224 */ /* 0x000fe400078e00f9 */
[----:B---3--:R-:W-:Y:S01]  /*1666a0*/  IMAD.MOV.U32 R20, RZ, RZ, R21 ;  /* 0x000000ffff147224 */ /* 0x008fe200078e0015 */
[----:B------:R-:W-:Y:S02]  /*1666b0*/  MOV R21, R250 ;  /* 0x000000fa00157202 */ /* 0x000fe40000000f00 */
[----:B------:R-:W-:-:S04]  /*1666c0*/  LOP3.LUT R97, R97, R96, RZ, 0x3c, !PT ;  /* 0x0000006061617212 */ /* 0x000fc800078e3cff */
[C---:B------:R-:W-:Y:S01]  /*1666d0*/  LOP3.LUT R96, R97.reuse, R96, RZ, 0x3c, !PT ;  /* 0x0000006061607212 */ /* 0x040fe200078e3cff */
[----:B------:R-:W-:Y:S03]  /*1666e0*/  STL.64 [R1+0x54d8], R24 ;  /* 0x0054d81801007387 */ /* 0x000fe60000100a00 */
[----:B------:R-:W-:Y:S01]  /*1666f0*/  LOP3.LUT R97, R97, R96, RZ, 0x3c, !PT ;  /* 0x0000006061617212 */ /* 0x000fe200078e3cff */
[----:B------:R1:W-:Y:S04]  /*166700*/  STL.64 [R1+0x5608], R20 ;  /* 0x0056081401007387 */ /* 0x0003e80000100a00 */
[----:B------:R-:W-:Y:S04]  /*166710*/  STL.64 [R1+0x5110], R96 ;  /* 0x0051106001007387 */ /* 0x000fe80000100a00 */
[----:B------:R-:W2:Y:S04]  /*166720*/  LDL.64 R198, [R1+0x5180] ;  /* 0x0051800001c67983 */ /* 0x000ea80000100a00 */
[----:B------:R-:W3:Y:S04]  /*166730*/  LDL.64 R200, [R1+0x5178] ;  /* 0x0051780001c87983 */ /* 0x000ee80000100a00 */
[----:B------:R-:W4:Y:S04]  /*166740*/  LDL.64 R202, [R1+0x5170] ;  /* 0x0051700001ca7983 */ /* 0x000f280000100a00 */
[----:B------:R-:W4:Y:S04]  /*166750*/  LDL.64 R204, [R1+0x5168] ;  /* 0x0051680001cc7983 */ /* 0x000f280000100a00 */
[----:B------:R-:W-:Y:S04]  /*166760*/  LDGSTS.E [R4+0x2c800], desc[UR32][R18.64], P2 ;  /* 0x2c80000012047fae */ /* 0x000fe80009121860 */
[----:B------:R-:W4:Y:S04]  /*166770*/  LDL.64 R206, [R1+0x5160] ;  /* 0x0051600001ce7983 */ /* 0x000f280000100a00 */
[----:B------:R-:W4:Y:S04]  /*166780*/  LDL.64 R208, [R1+0x5210] ;  /* 0x0052100001d07983 */ /* 0x000f280000100a00 */
[----:B------:R-:W2:Y:S04]  /*166790*/  LDL.64 R18, [R1+0x5188] ;  /* 0x0051880001127983 */ /* 0x000ea80000100a00 */
        /* <DEDUP_REMOVED lines=27> */
[----:B------:R-:W4:Y:S01]  /*166950*/  LDL.64 R246, [R1+0x5278] ;  /* 0x0052780001f67983 */ /* 0x000f220000100a00 */
[----:B------:R-:W-:-:S02]  /*166960*/  UISETP.GT.AND UP3, UPT, UR11, 0x5d, UPT ;  /* 0x0000005d0b00788c */ /* 0x000fc4000bf64270 */
[----:B------:R-:W-:Y:S01]  /*166970*/  UISETP.GT.AND UP6, UPT, UR11, 0x61, UPT ;  /* 0x000000610b00788c */ /* 0x000fe2000bfc4270 */
[----:B------:R-:W4:Y:S04]  /*166980*/  LDL.64 R250, [R1+0x5260] ;  /* 0x0052600001fa7983 */ /* 0x000f280000100a00 */
[----:B------:R-:W4:Y:S04]  /*166990*/  LDL.64 R8, [R1+0x5270] ;  /* 0x0052700001087983 */ /* 0x000f280000100a00 */
[----:B------:R-:W4:Y:S04]  /*1669a0*/  LDL.64 R248, [R1+0x5258] ;  /* 0x0052580001f87983 */ /* 0x000f280000100a00 */
[----:B--2---:R-:W-:Y:S01]  /*1669b0*/  LDGSTS.E [R4+0x2cd00], desc[UR32][R18.64], P2 ;  /* 0x2cd0000012047fae */ /* 0x004fe20009121860 */
[----:B------:R-:W-:-:S02]  /*1669c0*/  USEL UR12, URZ, 0x4, !UP3 ;  /* 0x000000043f0c7887 */ /* 0x000fc4000d800000 */
[----:B------:R-:W-:Y:S01]  /*1669d0*/  USEL UR14, URZ, 0x4, !UP6 ;  /* 0x000000043f0e7887 */ /* 0x000fe2000f000000 */
[----:B------:R-:W-:Y:S04]  /*1669e0*/  LDGSTS.E [R4+0x2cd80], desc[UR32][R198.64], P2 ;  /* 0x2cd80000c6047fae */ /* 0x000fe80009121860 */
[----:B------:R-:W2:Y:S01]  /*1669f0*/  LDL.64 R18, [R1+0x5268] ;  /* 0x0052680001127983 */ /* 0x000ea20000100a00 */
[----:B------:R-:W-:Y:S02]  /*166a00*/  USEL UR12, UR12, URZ, !UP0 ;  /* 0x0000003f0c0c7287 */ /* 0x000fe4000c000000 */
[----:B------:R-:W-:Y:S01]  /*166a10*/  USEL UR14, UR14, URZ, !UP0 ;  /* 0x0000003f0e0e7287 */ /* 0x000fe2000c000000 */
[----:B------:R-:W2:Y:S03]  /*166a20*/  LDL.LU.64 R198, [R1+0xa648] ;  /* 0x00a6480001c67983 */ /* 0x000ea60000300a00 */
[----:B------:R-:W-:Y:S01]  /*166a30*/  ISETP.NE.U32.AND P3, PT, RZ, UR12, PT ;  /* 0x0000000cff007c0c */ /* 0x000fe2000bf65070 */
[----:B---3--:R-:W-:Y:S04]  /*166a40*/  LDGSTS.E [R4+0x2ce00], desc[UR32][R200.64], P2 ;  /* 0x2ce00000c8047fae */ /* 0x008fe80009121860 */
[----:B----4-:R-:W-:Y:S04]  /*166a50*/  LDGSTS.E [R4+0x2ce80], desc[UR32][R202.64], P2 ;  /* 0x2ce80000ca047fae */ /* 0x010fe80009121860 */
[----:B------:R-:W-:Y:S04]  /*166a60*/  LDGSTS.E [R4+0x2cf00], desc[UR32][R204.64], P2 ;  /* 0x2cf00000cc047fae */ /* 0x000fe80009121860 */
[----:B------:R-:W3:Y:S04]  /*166a70*/  LDL.LU.64 R200, [R1+0xa640] ;  /* 0x00a6400001c87983 */ /* 0x000ee80000300a00 */
[----:B------:R-:W4:Y:S04]  /*166a80*/  LDL.LU.64 R202, [R1+0xa638] ;  /* 0x00a6380001ca7983 */ /* 0x000f280000300a00 */
[----:B------:R-:W3:Y:S04]  /*166a90*/  LDL.LU.64 R204, [R1+0xa630] ;  /* 0x00a6300001cc7983 */ /* 0x000ee80000300a00 */
[----:B------:R-:W-:Y:S01]  /*166aa0*/  LDGSTS.E [R4+0x2cf80], desc[UR32][R206.64], P2 ;  /* 0x2cf80000ce047fae */ /* 0x000fe20009121860 */
[----:B------:R-:W-:-:S03]  /*166ab0*/  ISETP.NE.U32.AND P2, PT, RZ, UR14, PT ;  /* 0x0000000eff007c0c */ /* 0x000fc6000bf45070 */
[----:B------:R-:W-:Y:S04]  /*166ac0*/  LDGSTS.E [R4+0x2e800], desc[UR32][R208.64], P3 ;  /* 0x2e800000d0047fae */ /* 0x000fe80009921860 */
[----:B------:R-:W-:Y:S04]  /*166ad0*/  LDGSTS.E [R4+0x2e880], desc[UR32][R210.64], P3 ;  /* 0x2e880000d2047fae */ /* 0x000fe80009921860 */
[----:B------:R-:W4:Y:S04]  /*166ae0*/  LDL.LU.64 R206, [R1+0xa628] ;  /* 0x00a6280001ce7983 */ /* 0x000f280000300a00 */
[----:B------:R-:W3:Y:S04]  /*166af0*/  LDL.LU.64 R208, [R1+0xa620] ;  /* 0x00a6200001d07983 */ /* 0x000ee80000300a00 */
[----:B------:R-:W4:Y:S04]  /*166b00*/  LDL.LU.64 R210, [R1+0xa618] ;  /* 0x00a6180001d27983 */ /* 0x000f280000300a00 */
[----:B------:R-:W-:Y:S04]  /*166b10*/  LDGSTS.E [R4+0x2e900], desc[UR32][R212.64], P3 ;  /* 0x2e900000d4047fae */ /* 0x000fe80009921860 */
[----:B------:R-:W-:Y:S04]  /*166b20*/  LDGSTS.E [R4+0x2e980], desc[UR32][R214.64], P3 ;  /* 0x2e980000d6047fae */ /* 0x000fe80009921860 */
[----:B------:R-:W-:Y:S04]  /*166b30*/  LDGSTS.E [R4+0x2ea00], desc[UR32][R216.64], P3 ;  /* 0x2ea00000d8047fae */ /* 0x000fe80009921860 */
[----:B------:R-:W3:Y:S04]  /*166b40*/  LDL.LU.64 R212, [R1+0xa610] ;  /* 0x00a6100001d47983 */ /* 0x000ee80000300a00 */
[----:B------:R-:W4:Y:S04]  /*166b50*/  LDL.LU.64 R214, [R1+0xa608] ;  /* 0x00a6080001d67983 */ /* 0x000f280000300a00 */
[----:B------:R-:W3:Y:S04]  /*166b60*/  LDL.LU.64 R216, [R1+0xa600] ;  /* 0x00a6000001d87983 */ /* 0x000ee80000300a00 */
[----:B------:R-:W-:Y:S04]  /*166b70*/  LDGSTS.E [R4+0x2ea80], desc[UR32][R218.64], P3 ;  /* 0x2ea80000da047fae */ /* 0x000fe80009921860 */
        /* <DEDUP_REMOVED lines=30> */
[----:B------:R-:W3:Y:S04]  /*166d60*/  LDL.LU.64 R8, [R1+0xa580] ;  /* 0x00a5800001087983 */ /* 0x000ee80000300a00 */
[----:B--2---:R-:W-:Y:S01]  /*166d70*/  LDGSTS.E [R4+0x30a80], desc[UR32][R18.64], P2 ;  /* 0x30a8000012047fae */ /* 0x004fe20009121860 */
[----:B------:R-:W-:-:S02]  /*166d80*/  UISETP.GT.AND UP5, UPT, UR11, 0x65, UPT ;  /* 0x000000650b00788c */ /* 0x000fc4000bfa4270 */
[----:B------:R-:W-:Y:S01]  /*166d90*/  UISETP.GT.AND UP2, UPT, UR11, 0x69, UPT ;  /* 0x000000690b00788c */ /* 0x000fe2000bf44270 */
[----:B------:R-:W-:Y:S04]  /*166da0*/  LDGSTS.E [R4+0x30b00], desc[UR32][R250.64], P2 ;  /* 0x30b00000fa047fae */ /* 0x000fe80009121860 */
[----:B------:R-:W2:Y:S01]  /*166db0*/  LDL.LU.64 R18, [R1+0xa578] ;  /* 0x00a5780001127983 */ /* 0x000ea20000300a00 */
[----:B------:R-:W-:-:S03]  /*166dc0*/  USEL UR15, URZ, 0x4, !UP5 ;  /* 0x000000043f0f7887 */ /* 0x000fc6000e800000 */
[----:B------:R-:W-:Y:S01]  /*166dd0*/  LDGSTS.E [R4+0x30b80], desc[UR32][R248.64], P2 ;  /* 0x30b80000f8047fae */ /* 0x000fe20009121860 */
[----:B------:R-:W-:-:S06]  /*166de0*/  USEL UR15, UR15, URZ, !UP0 ;  /* 0x0000003f0f0f7287 */ /* 0x000fcc000c000000 */
[----:B------:R-:W-:Y:S01]  /*166df0*/  ISETP.NE.U32.AND P3, PT, RZ, UR15, PT ;  /* 0x0000000fff007c0c */ /* 0x000fe2000bf65070 */
        /* <DEDUP_REMOVED lines=17> */
[----:B--2---:R-:W-:Y:S04]  /*166f10*/  LDGSTS.E [R4+0x30c00], desc[UR32][R18.64], P2 ;  /* 0x30c0000012047fae */ /* 0x004fe80009121860 */
[----:B---3--:R-:W-:Y:S04]  /*166f20*/  LDGSTS.E [R4+0x30c80], desc[UR32][R8.64], P2 ;  /* 0x30c8000008047fae */ /* 0x008fe80009121860 */
[----:B----4-:R-:W-:Y:S04]  /*166f30*/  LDGSTS.E [R4+0x30d00], desc[UR32][R246.64], P2 ;  /* 0x30d00000f6047fae */ /* 0x010fe80009121860 */
        /* <DEDUP_REMOVED lines=104> */
[----:B------:R-:W2:Y:S04]  /*1675c0*/  LDL.LU R18, [R1+0xa574] ;  /* 0x00a5740001127983 */ /* 0x000ea80000300800 */
[----:B------:R-:W-:Y:S04]  /*1675d0*/  LDGSTS.E [R4+0x3ce80], desc[UR32][R6.64], P2 ;  /* 0x3ce8000006047fae */ /* 0x000fe80009121860 */
[----:B------:R-:W3:Y:S04]  /*1675e0*/  LDL.LU R9, [R1+0xa570] ;  /* 0x00a5700001097983 */ /* 0x000ee80000300800 */
[----:B------:R-:W-:Y:S04]  /*1675f0*/  LDGSTS.E [R4+0x3cf00], desc[UR32][R48.64], P2 ;  /* 0x3cf0000030047fae */ /* 0x000fe80009121860 */
[----:B------:R-:W4:Y:S04]  /*167600*/  LDL.LU R6, [R1+0x8968] ;  /* 0x0089680001067983 */ /* 0x000f280000300800 */
[----:B------:R-:W-:Y:S04]  /*167610*/  LDGSTS.E [R4+0x3cf80], desc[UR32][R16.64], P2 ;  /* 0x3cf8000010047fae */ /* 0x000fe80009121860 */
[----:B------:R-:W-:Y:S04]  /*167620*/  LDGSTS.E [R4+0x3e800], desc[UR32][R46.64], P3 ;  /* 0x3e8000002e047fae */ /* 0x000fe80009921860 */
[----:B------:R-:W-:Y:S04]  /*167630*/  LDGSTS.E [R4+0x3e880], desc[UR32][R44.64], P3 ;  /* 0x3e8800002c047fae */ /* 0x000fe80009921860 */
[----:B------:R-:W3:Y:S04]  /*167640*/  LDL.LU R17, [R1+0x8964] ;  /* 0x0089640001117983 */ /* 0x000ee80000300800 */
[----:B------:R-:W3:Y:S04]  /*167650*/  LDL.LU R16, [R1+0x8960] ;  /* 0x0089600001107983 */ /* 0x000ee80000300800 */
[----:B------:R-:W-:Y:S04]  /*167660*/  LDGSTS.E [R4+0x3e900], desc[UR32][R12.64], P3 ;  /* 0x3e9000000c047fae */ /* 0x000fe80009921860 */
[----:B------:R-:W-:Y:S04]  /*167670*/  LDGSTS.E [R4+0x3e980], desc[UR32][R14.64], P3 ;  /* 0x3e9800000e047fae */ /* 0x000fe80009921860 */
[----:B------:R-:W-:Y:S04]  /*167680*/  LDGSTS.E [R4+0x3ea00], desc[UR32][R42.64], P3 ;  /* 0x3ea000002a047fae */ /* 0x000fe80009921860 */
[----:B------:R-:W3:Y:S04]  /*167690*/  LDL.LU R13, [R1+0x895c] ;  /* 0x00895c00010d7983 */ /* 0x000ee80000300800 */
[----:B------:R-:W-:Y:S04]  /*1676a0*/  LDGSTS.E [R4+0x3ea80], desc[UR32][R40.64], P3 ;  /* 0x3ea8000028047fae */ /* 0x000fe80009921860 */
[----:B------:R-:W3:Y:S04]  /*1676b0*/  LDL.LU R14, [R1+0x8958] ;  /* 0x00895800010e7983 */ /* 0x000ee80000300800 */
[----:B------:R-:W-:Y:S04]  /*1676c0*/  LDGSTS.E [R4+0x3eb00], desc[UR32][R22.64], P3 ;  /* 0x3eb0000016047fae */ /* 0x000fe80009921860 */
[----:B------:R-:W-:Y:S04]  /*1676d0*/  LDGSTS.E [R4+0x3eb80], desc[UR32][R38.64], P3 ;  /* 0x3eb8000026047fae */ /* 0x000fe80009921860 */
[----:B------:R-:W-:Y:S04]  /*1676e0*/  LDGSTS.E [R4+0x3ec00], desc[UR32][R34.64], P3 ;  /* 0x3ec0000022047fae */ /* 0x000fe80009921860 */
[----:B------:R-:W3:Y:S04]  /*1676f0*/  LDL.LU R22, [R1+0x8954] ;  /* 0x0089540001167983 */ /* 0x000ee80000300800 */
[----:B------:R-:W-:Y:S04]  /*167700*/  LDGSTS.E [R4+0x3ec80], desc[UR32][R10.64], P3 ;  /* 0x3ec800000a047fae */ /* 0x000fe80009921860 */
[----:B------:R-:W-:Y:S04]  /*167710*/  LDGSTS.E [R4+0x3ed00], desc[UR32][R32.64], P3 ;  /* 0x3ed0000020047fae */ /* 0x000fe80009921860 */
[----:B------:R-:W-:Y:S04]  /*167720*/  LDGSTS.E [R4+0x3ed80], desc[UR32][R30.64], P3 ;  /* 0x3ed800001e047fae */ /* 0x000fe80009921860 */
[----:B------:R-:W3:Y:S04]  /*167730*/  LDL.LU R11, [R1+0x8950] ;  /* 0x00895000010b7983 */ /* 0x000ee80000300800 */
[----:B------:R-:W3:Y:S04]  /*167740*/  LDL.LU R15, [R1+0x894c] ;  /* 0x00894c00010f7983 */ /* 0x000ee80000300800 */
[----:B------:R-:W3:Y:S04]  /*167750*/  LDL.LU R7, [R1+0x8948] ;  /* 0x0089480001077983 */ /* 0x000ee80000300800 */
[----:B------:R-:W3:Y:S04]  /*167760*/  LDL.LU R12, [R1+0x8944] ;  /* 0x00894400010c7983 */ /* 0x000ee80000300800 */
[----:B------:R-:W3:Y:S04]  /*167770*/  LDL.LU R19, [R1+0x8940] ;  /* 0x0089400001137983 */ /* 0x000ee80000300800 */
[----:B------:R-:W-:Y:S04]  /*167780*/  LDGSTS.E [R4+0x3ee00], desc[UR32][R28.64], P3 ;  /* 0x3ee000001c047fae */ /* 0x000fe80009921860 */
[----:B------:R-:W-:Y:S04]  /*167790*/  LDGSTS.E [R4+0x3ee80], desc[UR32][R26.64], P3 ;  /* 0x3ee800001a047fae */ /* 0x000fe80009921860 */
[----:B------:R-:W3:Y:S04]  /*1677a0*/  LDL.LU R8, [R1+0x893c] ;  /* 0x00893c0001087983 */ /* 0x000ee80000300800 */
[----:B------:R-:W-:Y:S04]  /*1677b0*/  LDGSTS.E [R4+0x3ef00], desc[UR32][R24.64], P3 ;  /* 0x3ef0000018047fae */ /* 0x000fe80009921860 */
[----:B------:R1:W-:Y:S04]  /*1677c0*/  LDGSTS.E [R4+0x3ef80], desc[UR32][R20.64], P3 ;  /* 0x3ef8000014047fae */ /* 0x0003e80009921860 */
[----:B------:R-:W3:Y:S04]  /*1677d0*/  LDL.LU R10, [R1+0x8938] ;  /* 0x00893800010a7983 */ /* 0x000ee80000300800 */
[----:B-1----:R-:W3:Y:S01]  /*1677e0*/  LDL.LU R21, [R1+0x8934] ;  /* 0x0089340001157983 */ /* 0x002ee20000300800 */
[----:B------:R-:W-:-:S04]  /*1677f0*/  UISETP.GT.AND UP3, UPT, UR11, 0x2, UPT ;  /* 0x000000020b00788c */ /* 0x000fc8000bf64270 */
[----:B------:R-:W-:-:S04]  /*167800*/  USEL UR18, URZ, 0x4, !UP3 ;  /* 0x000000043f127887 */ /* 0x000fc8000d800000 */
[----:B------:R-:W-:Y:S01]  /*167810*/  USEL UR18, UR18, URZ, !UP0 ;  /* 0x0000003f12127287 */ /* 0x000fe2000c000000 */
[----:B------:R-:W-:-:S05]  /*167820*/  LOP3.LUT R3, R36, 0x40, RZ, 0x3c, !PT ;  /* 0x0000004024037812 */ /* 0x000fca00078e3cff */
[----:B------:R-:W-:Y:S01]  /*167830*/  ISETP.NE.U32.AND P2, PT, RZ, UR18, PT ;  /* 0x00000012ff007c0c */ /* 0x000fe2000bf45070 */
[----:B------:R-:W-:Y:S01]  /*167840*/  VIADD R3, R3, UR13 ;  /* 0x0000000d03037c36 */ /* 0x000fe20008000000 */
[----:B------:R-:W-:Y:S01]  /*167850*/  MOV R4, R5 ;  /* 0x0000000500047202 */ /* 0x000fe20000000f00 */
[----:B--2---:R-:W-:-:S10]  /*167860*/  IMAD.MOV.U32 R5, RZ, RZ, R18 ;  /* 0x000000ffff057224 */ /* 0x004fd400078e0012 */
[----:B------:R3:W-:Y:S01]  /*167870*/  LDGSTS.E [R3+0x1000], desc[UR32][R4.64], P2 ;  /* 0x0100000004037fae */ /* 0x0007e20009121860 */
[----:B----4-:R-:W-:Y:S02]  /*167880*/  IADD3 R6, P3, R6, R252, RZ ;  /* 0x000000fc06067210 */ /* 0x010fe40007f7e0ff */
[----:B---3--:R-:W-:-:S03]  /*167890*/  MOV R4, R9 ;  /* 0x0000000900047202 */ /* 0x008fc60000000f00 */
        /* <DEDUP_REMOVED lines=8> */
[----:B------:R-:W-:-:S05]  /*167920*/  IMAD.X R13, R13, 0x1, R0, P3 ;  /* 0x000000010d0d7824 */ /* 0x000fca00018e0600 */
[----:B------:R3:W-:Y:S01]  /*167930*/  STL [R1+0x895c], R13 ;  /* 0x00895c0d01007387 */ /* 0x0007e20000100800 */
[----:B------:R-:W-:-:S03]  /*167940*/  IADD3 R14, P3, R14, R252, RZ ;  /* 0x000000fc0e0e7210 */ /* 0x000fc60007f7e0ff */
[----:B------:R-:W4:Y:S01]  /*167950*/  LDL.LU R9, [R1+0x8928] ;  /* 0x0089280001097983 */ /* 0x000f220000300800 */
[----:B-1----:R-:W-:Y:S01]  /*167960*/  IMAD.MOV.U32 R5, RZ, RZ, R13 ;  /* 0x000000ffff057224 */ /* 0x002fe200078e000d */
[----:B------:R-:W-:Y:S02]  /*167970*/  MOV R4, R6 ;  /* 0x0000000600047202 */ /* 0x000fe40000000f00 */
[----:B---3--:R-:W3:Y:S04]  /*167980*/  LDL.LU R13, [R1+0x892c] ;  /* 0x00892c00010d7983 */ /* 0x008ee80000300800 */
[----:B------:R-:W-:Y:S04]  /*167990*/  STL [R1+0x8958], R14 ;  /* 0x0089580e01007387 */ /* 0x000fe80000100800 */
[----:B------:R1:W-:Y:S01]  /*1679a0*/  LDGSTS.E [R3+0x1100], desc[UR32][R4.64], P2 ;  /* 0x0110000004037fae */ /* 0x0003e20009121860 */
[----:B------:R-:W-:-:S05]  /*1679b0*/  IMAD.X R22, R22, 0x1, R0, P1 ;  /* 0x0000000116167824 */ /* 0x000fca00008e0600 */
[----:B------:R-:W-:Y:S04]  /*1679c0*/  STL [R1+0x8954], R22 ;  /* 0x0089541601007387 */ /* 0x000fe80000100800 */
[----:B------:R-:W4:Y:S01]  /*1679d0*/  LDL.LU R20, [R1+0x8924] ;  /* 0x0089240001147983 */ /* 0x000f220000300800 */
[----:B-1----:R-:W-:-:S03]  /*1679e0*/  MOV R4, R16 ;  /* 0x0000001000047202 */ /* 0x002fc60000000f00 */
[----:B------:R-:W4:Y:S01]  /*1679f0*/  LDL.LU R17, [R1+0x891c] ;  /* 0x00891c0001117983 */ /* 0x000f220000300800 */
[----:B------:R-:W-:-:S03]  /*167a00*/  IMAD.MOV.U32 R5, RZ, RZ, R22 ;  /* 0x000000ffff057224 */ /* 0x000fc600078e0016 */
[----:B------:R-:W4:Y:S01]  /*167a10*/  LDL.LU R6, [R1+0x8920] ;  /* 0x0089200001067983 */ /* 0x000f220000300800 */
[-C--:B------:R-:W-:Y:S01]  /*167a20*/  IADD3 R11, P1, R11, R252.reuse, RZ ;  /* 0x000000fc0b0b7210 */ /* 0x080fe20007f3e0ff */
[----:B------:R-:W-:Y:S02]  /*167a30*/  IMAD.X R15, R15, 0x1, R0, P3 ;  /* 0x000000010f0f7824 */ /* 0x000fe400018e0600 */
[----:B------:R1:W-:Y:S01]  /*167a40*/  LDGSTS.E [R3+0x1180], desc[UR32][R4.64], P2 ;  /* 0x0118000004037fae */ /* 0x0003e20009121860 */
[----:B------:R-:W-:-:S03]  /*167a50*/  IADD3 R7, P3, R7, R252, RZ ;  /* 0x000000fc07077210 */ /* 0x000fc60007f7e0ff */
[----:B------:R-:W-:Y:S01]  /*167a60*/  STL [R1+0x8950], R11 ;  /* 0x0089500b01007387 */ /* 0x000fe20000100800 */
[----:B------:R-:W-:-:S03]  /*167a70*/  IMAD.X R12, R12, 0x1, R0, P1 ;  /* 0x000000010c0c7824 */ /* 0x000fc600008e0600 */
[----:B------:R-:W-:Y:S01]  /*167a80*/  STL [R1+0x894c], R15 ;  /* 0x00894c0f01007387 */ /* 0x000fe20000100800 */
[----:B-1----:R-:W-:Y:S01]  /*167a90*/  MOV R4, R14 ;  /* 0x0000000e00047202 */ /* 0x002fe20000000f00 */
[----:B------:R-:W-:Y:S01]  /*167aa0*/  IMAD.MOV.U32 R5, RZ, RZ, R15 ;  /* 0x000000ffff057224 */ /* 0x000fe200078e000f */
[----:B------:R-:W-:Y:S01]  /*167ab0*/  IADD3 R19, P1, R19, R252, RZ ;  /* 0x000000fc13137210 */ /* 0x000fe20007f3e0ff */
[----:B------:R-:W4:Y:S04]  /*167ac0*/  LDL.LU R16, [R1+0x8914] ;  /* 0x0089140001107983 */ /* 0x000f280000300800 */
[----:B------:R-:W-:Y:S01]  /*167ad0*/  STL [R1+0x8948], R7 ;  /* 0x0089480701007387 */ /* 0x000fe20000100800 */
[----:B------:R-:W-:-:S03]  /*167ae0*/  IMAD.X R8, R8, 0x1, R0, P3 ;  /* 0x0000000108087824 */ /* 0x000fc600018e0600 */
[----:B------:R1:W-:Y:S04]  /*167af0*/  LDGSTS.E [R3+0x1200], desc[UR32][R4.64], P2 ;  /* 0x0120000004037fae */ /* 0x0003e80009121860 */
[----:B------:R1:W-:Y:S01]  /*167b00*/  STL [R1+0x8944], R12 ;  /* 0x0089440c01007387 */ /* 0x0003e20000100800 */
[----:B------:R-:W-:Y:S01]  /*167b10*/  IADD3 R10, P3, R10, R252, RZ ;  /* 0x000000fc0a0a7210 */ /* 0x000fe20007f7e0ff */
[----:B-1----:R-:W-:Y:S02]  /*167b20*/  IMAD.MOV.U32 R5, RZ, RZ, R12 ;  /* 0x000000ffff057224 */ /* 0x002fe400078e000c */
[----:B------:R-:W4:Y:S01]  /*167b30*/  LDL.LU R12, [R1+0x8918] ;  /* 0x00891800010c7983 */ /* 0x000f220000300800 */
[----:B------:R-:W-:-:S03]  /*167b40*/  MOV R4, R11 ;  /* 0x0000000b00047202 */ /* 0x000fc60000000f00 */
[----:B------:R-:W-:Y:S01]  /*167b50*/  STL [R1+0x8940], R19 ;  /* 0x0089401301007387 */ /* 0x000fe20000100800 */
[----:B------:R-:W-:-:S03]  /*167b60*/  IMAD.X R21, R21, 0x1, R0, P1 ;  /* 0x0000000115157824 */ /* 0x000fc600008e0600 */
        /* <DEDUP_REMOVED lines=21> */
[----:B------:R1:W-:Y:S04]  /*167cc0*/  STL [R1+0x892c], R13 ;  /* 0x00892c0d01007387 */ /* 0x0003e80000100800 */
[----:B------:R-:W-:Y:S04]  /*167cd0*/  STL [R1+0x8928], R9 ;  /* 0x0089280901007387 */ /* 0x000fe80000100800 */
[----:B------:R2:W-:Y:S01]  /*167ce0*/  LDGSTS.E [R3+0x1400], desc[UR32][R4.64], P2 ;  /* 0x0140000004037fae */ /* 0x0005e20009121860 */
[----:B------:R-:W-:Y:S01]  /*167cf0*/  IMAD.X R20, R20, 0x1, R0, P1 ;  /* 0x0000000114147824 */ /* 0x000fe200008e0600 */
[----:B------:R-:W-:-:S04]  /*167d00*/  IADD3.X R17, R17, R0, RZ, P3, !PT ;  /* 0x0000000011117210 */ /* 0x000fc80001ffe4ff */
[----:B------:R3:W-:Y:S01]  /*167d10*/  STL [R1+0x8924], R20 ;  /* 0x0089241401007387 */ /* 0x0007e20000100800 */
[----:B------:R-:W-:-:S03]  /*167d20*/  IADD3 R6, P1, R6, R252, RZ ;  /* 0x000000fc06067210 */ /* 0x000fc60007f3e0ff */
[----:B-1----:R-:W4:Y:S01]  /*167d30*/  LDL.LU R13, [R1+0x88fc] ;  /* 0x0088fc00010d7983 */ /* 0x002f220000300800 */
[----:B--2---:R-:W-:-:S03]  /*167d40*/  MOV R4, R18 ;  /* 0x0000001200047202 */ /* 0x004fc60000000f00 */
[----:B------:R-:W-:Y:S01]  /*167d50*/  STL [R1+0x8920], R6 ;  /* 0x0089200601007387 */ /* 0x000fe20000100800 */
[----:B------:R-:W-:-:S03]  /*167d60*/  IMAD.MOV.U32 R5, RZ, RZ, R20 ;  /* 0x000000ffff057224 */ /* 0x000fc600078e0014 */
[----:B------:R1:W-:Y:S04]  /*167d70*/  STL [R1+0x891c], R17 ;  /* 0x00891c1101007387 */ /* 0x0003e80000100800 */
[----:B------:R-:W2:Y:S04]  /*167d80*/  LDL.LU R10, [R1+0x88f4] ;  /* 0x0088f400010a7983 */ /* 0x000ea80000300800 */
[----:B------:R-:W2:Y:S04]  /*167d90*/  LDL.LU R19, [R1+0x8778] ;  /* 0x0087780001137983 */ /* 0x000ea80000300800 */
[----:B------:R1:W-:Y:S04]  /*167da0*/  LDGSTS.E [R3+0x1480], desc[UR32][R4.64], P2 ;  /* 0x0148000004037fae */ /* 0x0003e80009121860 */
[----:B---3--:R-:W3:Y:S01]  /*167db0*/  LDL.LU R20, [R1+0x876c] ;  /* 0x00876c0001147983 */ /* 0x008ee20000300800 */
[----:B------:R-:W-:Y:S01]  /*167dc0*/  IMAD.X R16, R16, 0x1, R0, P1 ;  /* 0x0000000110107824 */ /* 0x000fe200008e0600 */
[----:B-1----:R-:W-:-:S02]  /*167dd0*/  MOV R4, R9 ;  /* 0x0000000900047202 */ /* 0x002fc40000000f00 */
[----:B------:R-:W3:Y:S01]  /*167de0*/  LDL.LU R9, [R1+0x8770] ;  /* 0x0087700001097983 */ /* 0x000ee20000300800 */
[----:B------:R-:W-:Y:S01]  /*167df0*/  IMAD.MOV.U32 R5, RZ, RZ, R17 ;  /* 0x000000ffff057224 */ /* 0x000fe200078e0011 */
[----:B------:R-:W-:Y:S02]  /*167e00*/  IADD3 R12, P1, R12, R252, RZ ;  /* 0x000000fc0c0c7210 */ /* 0x000fe40007f3e0ff */
[----:B------:R1:W-:Y:S04]  /*167e10*/  STL [R1+0x8914], R16 ;  /* 0x0089141001007387 */ /* 0x0003e80000100800 */
[----:B------:R1:W-:Y:S04]  /*167e20*/  LDGSTS.E [R3+0x1500], desc[UR32][R4.64], P2 ;  /* 0x0150000004037fae */ /* 0x0003e80009121860 */
[----:B------:R-:W3:Y:S01]  /*167e30*/  LDL.LU R17, [R1+0x8764] ;  /* 0x0087640001117983 */ /* 0x000ee20000300800 */
[----:B------:R-:W-:-:S03]  /*167e40*/  IMAD.X R14, R14, 0x1, R0, P1 ;  /* 0x000000010e0e7824 */ /* 0x000fc600008e0600 */
[----:B------:R1:W-:Y:S02]  /*167e50*/  STL [R1+0x8918], R12 ;  /* 0x0089180c01007387 */ /* 0x0003e40000100800 */
[----:B-1----:R-:W-:Y:S01]  /*167e60*/  IMAD.MOV.U32 R4, RZ, RZ, R6 ;  /* 0x000000ffff047224 */ /* 0x002fe200078e0006 */
[----:B------:R-:W-:Y:S01]  /*167e70*/  MOV R5, R16 ;  /* 0x0000001000057202 */ /* 0x000fe20000000f00 */
        /* <DEDUP_REMOVED lines=25> */
[----:B----4-:R-:W-:-:S04]  /*168010*/  IMAD.X R13, R13, 0x1, R0, P1 ;  /* 0x000000010d0d7824 */ /* 0x010fc800008e0600 */
[----:B------:R-:W-:Y:S01]  /*168020*/  IMAD.MOV.U32 R5, RZ, RZ, R13 ;  /* 0x000000ffff057224 */ /* 0x000fe200078e000d */
[----:B------:R1:W-:Y:S01]  /*168030*/  STL [R1+0x88fc], R13 ;  /* 0x0088fc0d01007387 */ /* 0x0003e20000100800 */
[----:B--2---:R-:W-:-:S03]  /*168040*/  IADD3.X R10, R10, R0, RZ, P3, !PT ;  /* 0x000000000a0a7210 */ /* 0x004fc60001ffe4ff */
[----:B------:R2:W-:Y:S01]  /*168050*/  LDGSTS.E [R3+0x1700], desc[UR32][R4.64], P2 ;  /* 0x0170000004037fae */ /* 0x0005e20009121860 */
[----:B------:R-:W-:-:S03]  /*168060*/  IADD3 R19, P3, R19, R252, RZ ;  /* 0x000000fc13137210 */ /* 0x000fc60007f7e0ff */
[----:B------:R4:W-:Y:S04]  /*168070*/  STL [R1+0x88f4], R10 ;  /* 0x0088f40a01007387 */ /* 0x0009e80000100800 */
[----:B------:R-:W4:Y:S01]  /*168080*/  LDL.LU R11, [R1+0x8750] ;  /* 0x00875000010b7983 */ /* 0x000f220000300800 */
[----:B---3--:R-:W-:-:S03]  /*168090*/  IMAD.X R20, R20, 0x1, R0, P3 ;  /* 0x0000000114147824 */ /* 0x008fc600018e0600 */
[----:B------:R3:W-:Y:S01]  /*1680a0*/  STL [R1+0x8778], R19 ;  /* 0x0087781301007387 */ /* 0x0007e20000100800 */
[----:B------:R-:W-:-:S03]  /*1680b0*/  ISETP.NE.U32.AND P1, PT, RZ, UR10, PT ;  /* 0x0000000aff007c0c */ /* 0x000fc6000bf25070 */
[----:B------:R-:W3:Y:S01]  /*1680c0*/  LDL.LU R15, [R1+0x874c] ;  /* 0x00874c00010f7983 */ /* 0x000ee20000300800 */
[----:B--2---:R-:W-:-:S03]  /*1680d0*/  MOV R4, R8 ;  /* 0x0000000800047202 */ /* 0x004fc60000000f00 */
[----:B------:R-:W2:Y:S01]  /*1680e0*/  LDL.LU R7, [R1+0x8748] ;  /* 0x0087480001077983 */ /* 0x000ea20000300800 */
[----:B------:R-:W-:-:S03]  /*1680f0*/  IADD3 R9, P3, R9, R252, RZ ;  /* 0x000000fc09097210 */ /* 0x000fc60007f7e0ff */
[----:B-1----:R-:W2:Y:S01]  /*168100*/  LDL.LU R13, [R1+0x8744] ;  /* 0x00874400010d7983 */ /* 0x002ea20000300800 */
[----:B------:R-:W-:-:S03]  /*168110*/  IMAD.MOV.U32 R5, RZ, RZ, R10 ;  /* 0x000000ffff057224 */ /* 0x000fc600078e000a */
[----:B------:R-:W-:Y:S04]  /*168120*/  STL [R1+0x876c], R20 ;  /* 0x00876c1401007387 */ /* 0x000fe80000100800 */
[----:B------:R-:W2:Y:S04]  /*168130*/  LDL.LU R8, [R1+0x873c] ;  /* 0x00873c0001087983 */ /* 0x000ea80000300800 */
[----:B------:R1:W-:Y:S04]  /*168140*/  STL [R1+0x8770], R9 ;  /* 0x0087700901007387 */ /* 0x0003e80000100800 */
[----:B------:R-:W2:Y:S01]  /*168150*/  LDL.LU R18, [R1+0x8740] ;  /* 0x0087400001127983 */ /* 0x000ea20000300800 */
[----:B------:R-:W-:-:S03]  /*168160*/  IMAD.X R17, R17, 0x1, R0, P3 ;  /* 0x0000000111117824 */ /* 0x000fc600018e0600 */
[----:B----4-:R-:W4:Y:S04]  /*168170*/  LDL.LU R10, [R1+0x8738] ;  /* 0x00873800010a7983 */ /* 0x010f280000300800 */
[----:B------:R1:W-:Y:S01]  /*168180*/  LDGSTS.E [R3+0x1780], desc[UR32][R4.64], P2 ;  /* 0x0178000004037fae */ /* 0x0003e20009121860 */
[----:B------:R-:W-:-:S03]  /*168190*/  IADD3 R6, P2, R6, R252, RZ ;  /* 0x000000fc06067210 */ /* 0x000fc60007f5e0ff */
[----:B------:R-:W4:Y:S01]  /*1681a0*/  LDL.LU R21, [R1+0x8734] ;  /* 0x0087340001157983 */ /* 0x000f220000300800 */
[----:B------:R-:W-:Y:S02]  /*1681b0*/  IADD3 R16, P3, R16, R252, RZ ;  /* 0x000000fc10107210 */ /* 0x000fe40007f7e0ff */
[----:B-1----:R-:W-:Y:S01]  /*1681c0*/  MOV R4, R19 ;  /* 0x0000001300047202 */ /* 0x002fe20000000f00 */
[----:B------:R-:W-:Y:S01]  /*1681d0*/  IMAD.MOV.U32 R5, RZ, RZ, R20 ;  /* 0x000000ffff057224 */ /* 0x000fe200078e0014 */
[----:B------:R-:W-:Y:S04]  /*1681e0*/  STL [R1+0x8768], R6 ;  /* 0x0087680601007387 */ /* 0x000fe80000100800 */
[----:B------:R1:W-:Y:S04]  /*1681f0*/  LDGSTS.E [R3+0x3000], desc[UR32][R4.64], P1 ;  /* 0x0300000004037fae */ /* 0x0003e80008921860 */
[----:B------:R-:W-:Y:S04]  /*168200*/  STL [R1+0x8764], R17 ;  /* 0x0087641101007387 */ /* 0x000fe80000100800 */
[----:B---3--:R-:W3:Y:S01]  /*168210*/  LDL.LU R19, [R1+0x8730] ;  /* 0x0087300001137983 */ /* 0x008ee20000300800 */
[----:B-1----:R-:W-:Y:S01]  /*168220*/  MOV R4, R9 ;  /* 0x0000000900047202 */ /* 0x002fe20000000f00 */
[----:B------:R-:W-:-:S02]  /*168230*/  IMAD.MOV.U32 R5, RZ, RZ, R17 ;  /* 0x000000ffff057224 */ /* 0x000fc400078e0011 */
[----:B------:R-:W-:Y:S04]  /*168240*/  STL [R1+0x8760], R16 ;  /* 0x0087601001007387 */ /* 0x000fe80000100800 */
[----:B------:R1:W-:Y:S01]  /*168250*/  LDGSTS.E [R3+0x3080], desc[UR32][R4.64], P1 ;  /* 0x0308000004037fae */ /* 0x0003e20008921860 */
[--C-:B------:R-:W-:Y:S02]  /*168260*/  IMAD.X R12, R12, 0x1, R0.reuse, P2 ;  /* 0x000000010c0c7824 */ /* 0x100fe400010e0600 */
[----:B------:R-:W-:-:S03]  /*168270*/  IMAD.X R22, R22, 0x1, R0, P3 ;  /* 0x0000000116167824 */ /* 0x000fc600018e0600 */
[----:B------:R1:W-:Y:S04]  /*168280*/  STL [R1+0x875c], R12 ;  /* 0x00875c0c01007387 */ /* 0x0003e80000100800 */
[----:B------:R-:W3:Y:S01]  /*168290*/  LDL.LU R9, [R1+0x8728] ;  /* 0x0087280001097983 */ /* 0x000ee20000300800 */
[----:B------:R-:W-:Y:S01]  /*1682a0*/  IADD3 R14, P2, R14, R252, RZ ;  /* 0x000000fc0e0e7210 */ /* 0x000fe20007f5e0ff */
[----:B-1----:R-:W-:Y:S02]  /*1682b0*/  IMAD.MOV.U32 R5, RZ, RZ, R12 ;  /* 0x000000ffff057224 */ /* 0x002fe400078e000c */
        /* <DEDUP_REMOVED lines=15> */
[----:B--2---:R-:W-:Y:S01]  /*1683b0*/  IADD3 R7, P2, R7, R252, RZ ;  /* 0x000000fc07077210 */ /* 0x004fe20007f5e0ff */
        /* <DEDUP_REMOVED lines=12> */
[----:B------:R-:W4:Y:S01]  /*168480*/  LDL.LU R13, [R1+0x8718] ;  /* 0x00871800010d7983 */ /* 0x000f220000300800 */
        /* <DEDUP_REMOVED lines=9> */
[----:B---3--:R-:W-:-:S02]  /*168520*/  IADD3 R19, P3, R19, R252, RZ ;  /* 0x000000fc13137210 */ /* 0x008fc40007f7e0ff */
[----:B-1----:R-:W-:Y:S01]  /*168530*/  MOV R4, R7 ;  /* 0x0000000700047202 */ /* 0x002fe20000000f00 */
[----:B------:R-:W-:Y:S01]  /*168540*/  IMAD.MOV.U32 R5, RZ, RZ, R8 ;  /* 0x000000ffff057224 */ /* 0x000fe200078e0008 */
[----:B------:R-:W3:Y:S04]  /*168550*/  LDL.LU R7, [R1+0x8708] ;  /* 0x0087080001077983 */ /* 0x000ee80000300800 */
[----:B------:R1:W-:Y:S04]  /*168560*/  LDGSTS.E [R3+0x3300], desc[UR32][R4.64], P1 ;  /* 0x0330000004037fae */ /* 0x0003e80008921860 */
[----:B------:R-:W3:Y:S01]  /*168570*/  LDL.LU R8, [R1+0x8700] ;  /* 0x0087000001087983 */ /* 0x000ee20000300800 */
[----:B------:R-:W-:Y:S01]  /*168580*/  IMAD.X R12, R12, 0x1, R0, P2 ;  /* 0x000000010c0c7824 */ /* 0x000fe200010e0600 */
[----:B------:R-:W-:-:S02]  /*168590*/  IADD3 R9, P2, R9, R252, RZ ;  /* 0x000000fc09097210 */ /* 0x000fc40007f5e0ff */
[----:B------:R-:W-:Y:S01]  /*1685a0*/  STL [R1+0x8730], R19 ;  /* 0x0087301301007387 */ /* 0x000fe20000100800 */
[----:B-1----:R-:W-:Y:S01]  /*1685b0*/  MOV R4, R18 ;  /* 0x0000001200047202 */ /* 0x002fe20000000f00 */
[----:B------:R-:W-:Y:S02]  /*1685c0*/  IMAD.MOV.U32 R5, RZ, RZ, R21 ;  /* 0x000000ffff057224 */ /* 0x000fe400078e0015 */
[----:B------:R1:W-:Y:S01]  /*1685d0*/  STL [R1+0x872c], R12 ;  /* 0x00872c0c01007387 */ /* 0x0003e20000100800 */
[----:B------:R-:W-:-:S03]  /*1685e0*/  IMAD.X R20, R20, 0x1, R0, P3 ;  /* 0x0000000114147824 */ /* 0x000fc600018e0600 */
[----:B------:R1:W-:Y:S01]  /*1685f0*/  LDGSTS.E [R3+0x3380], desc[UR32][R4.64], P1 ;  /* 0x0338000004037fae */ /* 0x0003e20008921860 */
[----:B------:R-:W-:-:S03]  /*168600*/  IADD3.X R17, R17, R0, RZ, P2, !PT ;  /* 0x0000000011117210 */ /* 0x000fc600017fe4ff */
[----:B------:R-:W-:Y:S01]  /*168610*/  STL [R1+0x8728], R9 ;  /* 0x0087280901007387 */ /* 0x000fe20000100800 */
[----:B------:R-:W-:-:S03]  /*168620*/  IADD3 R6, P3, R6, R252, RZ ;  /* 0x000000fc06067210 */ /* 0x000fc60007f7e0ff */
[----:B------:R1:W-:Y:S02]  /*168630*/  STL [R1+0x8724], R20 ;  /* 0x0087241401007387 */ /* 0x0003e40000100800 */
[----:B-1----:R-:W-:Y:S02]  /*168640*/  IMAD.MOV.U32 R4, RZ, RZ, R10 ;  /* 0x000000ffff047224 */ /* 0x002fe400078e000a */
[----:B------:R-:W-:Y:S02]  /*168650*/  IMAD.MOV.U32 R5, RZ, RZ, R12 ;  /* 0x000000ffff057224 */ /* 0x000fe400078e000c */
        /* <DEDUP_REMOVED lines=21> */
[----:B------:R4:W-:Y:S04]  /*1687b0*/  STL [R1+0x8718], R13 ;  /* 0x0087180d01007387 */ /* 0x0009e80000100800 */
[----:B------:R-:W2:Y:S01]  /*1687c0*/  LDL.LU R6, [R1+0x8568] ;  /* 0x0085680001067983 */ /* 0x000ea20000300800 */
[----:B------:R-:W-:-:S03]  /*1687d0*/  IMAD.X R14, R14, 0x1, R0, P2 ;  /* 0x000000010e0e7824 */ /* 0x000fc600010e0600 */
[----:B-1----:R-:W2:Y:S01]  /*1687e0*/  LDL.LU R16, [R1+0x8560] ;  /* 0x0085600001107983 */ /* 0x002ea20000300800 */
[----:B------:R-:W-:Y:S01]  /*1687f0*/  MOV R4, R13 ;  /* 0x0000000d00047202 */ /* 0x000fe20000000f00 */
[----:B------:R-:W-:-:S05]  /*168800*/  IMAD.MOV.U32 R5, RZ, RZ, R14 ;  /* 0x000000ffff057224 */ /* 0x000fca00078e000e */
[----:B------:R1:W-:Y:S01]  /*168810*/  LDGSTS.E [R3+0x3600], desc[UR32][R4.64], P1 ;  /* 0x0360000004037fae */ /* 0x0003e20008921860 */
[----:B------:R-:W-:-:S05]  /*168820*/  IADD3 R11, P3, R11, R252, RZ ;  /* 0x000000fc0b0b7210 */ /* 0x000fca0007f7e0ff */
[----:B------:R-:W-:Y:S01]  /*168830*/  IMAD.X R15, R15, 0x1, R0, P3 ;  /* 0x000000010f0f7824 */ /* 0x000fe200018e0600 */
[----:B------:R-:W-:Y:S01]  /*168840*/  STL [R1+0x8710], R11 ;  /* 0x0087100b01007387 */ /* 0x000fe20000100800 */
[----:B---3--:R-:W-:-:S03]  /*168850*/  IADD3 R7, P2, R7, R252, RZ ;  /* 0x000000fc07077210 */ /* 0x008fc60007f5e0ff */
[----:B------:R3:W-:Y:S04]  /*168860*/  STL [R1+0x870c], R14 ;  /* 0x00870c0e01007387 */ /* 0x0007e80000100800 */
[----:B------:R-:W-:Y:S01]  /*168870*/  STL [R1+0x8708], R7 ;  /* 0x0087080701007387 */ /* 0x000fe20000100800 */
[----:B------:R-:W-:-:S03]  /*168880*/  IADD3 R8, P3, R8, R252, RZ ;  /* 0x000000fc08087210 */ /* 0x000fc60007f7e0ff */
[----:B------:R3:W-:Y:S04]  /*168890*/  STL [R1+0x8704], R15 ;  /* 0x0087040f01007387 */ /* 0x0007e80000100800 */
[----:B----4-:R-:W4:Y:S04]  /*1688a0*/  LDL.LU R13, [R1+0x855c] ;  /* 0x00855c00010d7983 */ /* 0x010f280000300800 */
[----:B------:R-:W4:Y:S04]  /*1688b0*/  LDL.LU R22, [R1+0x8554] ;  /* 0x0085540001167983 */ /* 0x000f280000300800 */
[----:B------:R-:W-:Y:S01]  /*1688c0*/  STL [R1+0x8700], R8 ;  /* 0x0087000801007387 */ /* 0x000fe20000100800 */
[----:B-1----:R-:W-:-:S03]  /*1688d0*/  IMAD.MOV.U32 R4, RZ, RZ, R11 ;  /* 0x000000ffff047224 */ /* 0x002fc600078e000b */
[----:B---3--:R-:W3:Y:S01]  /*1688e0*/  LDL.LU R14, [R1+0x8558] ;  /* 0x00855800010e7983 */ /* 0x008ee20000300800 */
[----:B------:R-:W-:-:S05]  /*1688f0*/  IMAD.MOV.U32 R5, RZ, RZ, R15 ;  /* 0x000000ffff057224 */ /* 0x000fca00078e000f */
        /* <DEDUP_REMOVED lines=38> */
[----:B------:R-:W-:Y:S04]  /*168b60*/  STL [R1+0x8568], R6 ;  /* 0x0085680601007387 */ /* 0x000fe80000100800 */
[----:B------:R-:W-:Y:S04]  /*168b70*/  STL [R1+0x8564], R17 ;  /* 0x0085641101007387 */ /* 0x000fe80000100800 */
[----:B------:R-:W2:Y:S01]  /*168b80*/  LDL.LU R18, [R1+0x8530] ;  /* 0x0085300001127983 */ /* 0x000ea20000300800 */
[----:B-1----:R-:W-:-:S03]  /*168b90*/  MOV R4, R6 ;  /* 0x0000000600047202 */ /* 0x002fc60000000f00 */
        /* <DEDUP_REMOVED lines=11> */
[----:B---3--:R-:W-:-:S03]  /*168c50*/  MOV R4, R16 ;  /* 0x0000001000047202 */ /* 0x008fc60000000f00 */
[----:B------:R-:W3:Y:S01]  /*168c60*/  LDL.LU R20, [R1+0x8524] ;  /* 0x0085240001147983 */ /* 0x000ee20000300800 */
[----:B------:R-:W-:-:S03]  /*168c70*/  IMAD.MOV.U32 R5, RZ, RZ, R22 ;  /* 0x000000ffff057224 */ /* 0x000fc600078e0016 */
[----:B------:R-:W3:Y:S04]  /*168c80*/  LDL.LU R17, [R1+0x851c] ;  /* 0x00851c0001117983 */ /* 0x000ee80000300800 */
[----:B------:R-:W3:Y:S04]  /*168c90*/  LDL.LU R6, [R1+0x8520] ;  /* 0x0085200001067983 */ /* 0x000ee80000300800 */
        /* <DEDUP_REMOVED lines=61> */
[----:B------:R-:W-:Y:S01]  /*169070*/  IMAD.MOV.U32 R5, RZ, RZ, R17 ;  /* 0x000000ffff057224 */ /* 0x000fe200078e0011 */
[----:B------:R-:W-:-:S02]  /*169080*/  IADD3 R12, P1, R12, R252, RZ ;  /* 0x000000fc0c0c7210 */ /* 0x000fc40007f3e0ff */
        /* <DEDUP_REMOVED lines=1836> */
[-C--:B------:R-:W-:Y:S02]  /*170350*/  IADD3 R6, P2, R6, R252.reuse, RZ ;  /* 0x000000fc06067210 */ /* 0x080fe40007f5e0ff */
        /* <DEDUP_REMOVED lines=295> */
[-C--:B------:R-:W-:Y:S01]  /*1715d0*/  IADD3 R6, P2, R6, R252.reuse, RZ ;  /* 0x000000fc06067210 */ /* 0x080fe20007f5e0ff */
        /* <DEDUP_REMOVED lines=327> */
[----:B------:R2:W-:Y:S01]  /*172a50*/  STL [R1+0x690c], R14 ;  /* 0x00690c0e01007387 */ /* 0x0005e20000100800 */
[----:B---3--:R-:W-:-:S03]  /*172a60*/  IMAD.X R13, R13, 0x1, R0, P3 ;  /* 0x000000010d0d7824 */ /* 0x008fc600018e0600 */
[----:B------:R-:W3:Y:S04]  /*172a70*/  LDL.LU R12, [R1+0x6944] ;  /* 0x00694400010c7983 */ /* 0x000ee80000300800 */
[----:B------:R-:W-:Y:S01]  /*172a80*/  STL [R1+0x6920], R7 ;  /* 0x0069200701007387 */ /* 0x000fe20000100800 */
[----:B------:R-:W-:-:S03]  /*172a90*/  IMAD.X R8, R8, 0x1, R0, P2 ;  /* 0x0000000108087824 */ /* 0x000fc600010e0600 */
[----:B------:R1:W-:Y:S01]  /*172aa0*/  LDGSTS.E [R3+0x27200], desc[UR32][R4.64], P1 ;  /* 0x2720000004037fae */ /* 0x0003e20008921860 */
[----:B------:R-:W-:-:S03]  /*172ab0*/  IADD3 R17, P3, R17, R252, RZ ;  /* 0x000000fc11117210 */ /* 0x000fc60007f7e0ff */
[----:B------:R2:W-:Y:S01]  /*172ac0*/  STL [R1+0x6914], R13 ;  /* 0x0069140d01007387 */ /* 0x0005e20000100800 */
[----:B----4-:R-:W-:Y:S01]  /*172ad0*/  IADD3 R10, P2, R10, R252, RZ ;  /* 0x000000fc0a0a7210 */ /* 0x010fe20007f5e0ff */
[----:B-1----:R-:W-:Y:S01]  /*172ae0*/  IMAD.MOV.U32 R5, RZ, RZ, R13 ;  /* 0x000000ffff057224 */ /* 0x002fe200078e000d */
[----:B------:R-:W-:Y:S02]  /*172af0*/  MOV R4, R11 ;  /* 0x0000000b00047202 */ /* 0x000fe40000000f00 */
[----:B------:R-:W4:Y:S01]  /*172b00*/  LDL.LU R11, [R1+0x6950] ;  /* 0x00695000010b7983 */ /* 0x000f220000300800 */
[----:B------:R-:W-:-:S03]  /*172b10*/  IMAD.X R21, R21, 0x1, R0, P3 ;  /* 0x0000000115157824 */ /* 0x000fc600018e0600 */
[----:B------:R-:W-:Y:S04]  /*172b20*/  STL [R1+0x6928], R17 ;  /* 0x0069281101007387 */ /* 0x000fe80000100800 */
[----:B------:R1:W-:Y:S04]  /*172b30*/  STL [R1+0x691c], R8 ;  /* 0x00691c0801007387 */ /* 0x0003e80000100800 */
[----:B--2---:R-:W2:Y:S04]  /*172b40*/  LDL.LU R14, [R1+0x694c] ;  /* 0x00694c00010e7983 */ /* 0x004ea80000300800 */
[----:B------:R-:W-:Y:S04]  /*172b50*/  STL [R1+0x6930], R10 ;  /* 0x0069300a01007387 */ /* 0x000fe80000100800 */
[----:B------:R1:W-:Y:S04]  /*172b60*/  LDGSTS.E [R3+0x27280], desc[UR32][R4.64], P1 ;  /* 0x2728000004037fae */ /* 0x0003e80008921860 */
[----:B------:R-:W-:Y:S04]  /*172b70*/  STL [R1+0x6924], R21 ;  /* 0x0069241501007387 */ /* 0x000fe80000100800 */
[----:B------:R-:W2:Y:S01]  /*172b80*/  LDL.LU R16, [R1+0x6954] ;  /* 0x0069540001107983 */ /* 0x000ea20000300800 */
[----:B-1----:R-:W-:Y:S01]  /*172b90*/  MOV R4, R7 ;  /* 0x0000000700047202 */ /* 0x002fe20000000f00 */
[----:B------:R-:W-:-:S02]  /*172ba0*/  IMAD.MOV.U32 R5, RZ, RZ, R8 ;  /* 0x000000ffff057224 */ /* 0x000fc400078e0008 */
[----:B------:R-:W2:Y:S04]  /*172bb0*/  LDL.LU R13, [R1+0x6958] ;  /* 0x00695800010d7983 */ /* 0x000ea80000300800 */
[----:B------:R-:W2:Y:S04]  /*172bc0*/  LDL.LU R7, [R1+0x6960] ;  /* 0x0069600001077983 */ /* 0x000ea80000300800 */
[----:B------:R1:W-:Y:S04]  /*172bd0*/  LDGSTS.E [R3+0x27300], desc[UR32][R4.64], P1 ;  /* 0x2730000004037fae */ /* 0x0003e80008921860 */
[----:B------:R-:W2:Y:S01]  /*172be0*/  LDL.LU R8, [R1+0x6968] ;  /* 0x0069680001087983 */ /* 0x000ea20000300800 */
        /* <DEDUP_REMOVED lines=15> */
[----:B-1----:R-:W2:Y:S04]  /*172ce0*/  LDL.LU R15, [R1+0x695c] ;  /* 0x00695c00010f7983 */ /* 0x002ea80000300800 */
[----:B------:R-:W-:Y:S04]  /*172cf0*/  STL [R1+0x6948], R6 ;  /* 0x0069480601007387 */ /* 0x000fe80000100800 */
        /* <DEDUP_REMOVED lines=8> */
[----:B------:R-:W-:Y:S01]  /*172d80*/  MOV R4, R9 ;  /* 0x0000000900047202 */ /* 0x000fe20000000f00 */
[----:B------:R-:W2:Y:S04]  /*172d90*/  LDL.LU R18, [R1+0x6a6c] ;  /* 0x006a6c0001127983 */ /* 0x000ea80000300800 */
[----:B------:R-:W2:Y:S04]  /*172da0*/  LDL.LU R9, [R1+0x6a78] ;  /* 0x006a780001097983 */ /* 0x000ea80000300800 */
[----:B------:R1:W-:Y:S02]  /*172db0*/  LDGSTS.E [R3+0x27500], desc[UR32][R4.64], P1 ;  /* 0x2750000004037fae */ /* 0x0003e40008921860 */
[----:B-1----:R-:W-:-:S02]  /*172dc0*/  IMAD.MOV.U32 R4, RZ, RZ, R6 ;  /* 0x000000ffff047224 */ /* 0x002fc400078e0006 */
[----:B---3--:R-:W-:-:S05]  /*172dd0*/  IMAD.X R12, R12, 0x1, R0, P3 ;  /* 0x000000010c0c7824 */ /* 0x008fca00018e0600 */
[----:B------:R1:W-:Y:S01]  /*172de0*/  STL [R1+0x6944], R12 ;  /* 0x0069440c01007387 */ /* 0x0003e20000100800 */
[----:B------:R-:W-:-:S05]  /*172df0*/  MOV R5, R12 ;  /* 0x0000000c00057202 */ /* 0x000fca0000000f00 */
[----:B------:R3:W-:Y:S04]  /*172e00*/  LDGSTS.E [R3+0x27580], desc[UR32][R4.64], P1 ;  /* 0x2758000004037fae */ /* 0x0007e80008921860 */
[----:B-1----:R-:W3:Y:S01]  /*172e10*/  LDL.LU R12, [R1+0x6a74] ;  /* 0x006a7400010c7983 */ /* 0x002ee20000300800 */
[----:B----4-:R-:W-:-:S05]  /*172e20*/  IADD3 R11, P2, R11, R252, RZ ;  /* 0x000000fc0b0b7210 */ /* 0x010fca0007f5e0ff */
[----:B------:R1:W-:Y:S04]  /*172e30*/  STL [R1+0x6950], R11 ;  /* 0x0069500b01007387 */ /* 0x0003e80000100800 */
[----:B------:R-:W4:Y:S01]  /*172e40*/  LDL.LU R6, [R1+0x6a80] ;  /* 0x006a800001067983 */ /* 0x000f220000300800 */
[----:B--2---:R-:W-:-:S03]  /*172e50*/  IMAD.X R14, R14, 0x1, R0, P2 ;  /* 0x000000010e0e7824 */ /* 0x004fc600010e0600 */
[----:B------:R-:W2:Y:S01]  /*172e60*/  LDL.LU R20, [R1+0x6a88] ;  /* 0x006a880001147983 */ /* 0x000ea20000300800 */
[----:B---3--:R-:W-:Y:S01]  /*172e70*/  MOV R4, R11 ;  /* 0x0000000b00047202 */ /* 0x008fe20000000f00 */
        /* <DEDUP_REMOVED lines=10> */
[----:B-1----:R-:W2:Y:S04]  /*172f20*/  LDL.LU R11, [R1+0x6a7c] ;  /* 0x006a7c00010b7983 */ /* 0x002ea80000300800 */
[----:B------:R-:W2:Y:S04]  /*172f30*/  LDL.LU R22, [R1+0x6a84] ;  /* 0x006a840001167983 */ /* 0x000ea80000300800 */
[----:B------:R-:W-:Y:S01]  /*172f40*/  STL [R1+0x6968], R8 ;  /* 0x0069680801007387 */ /* 0x000fe20000100800 */
[----:B---3--:R-:W-:-:S03]  /*172f50*/  IMAD.MOV.U32 R4, RZ, RZ, R13 ;  /* 0x000000ffff047224 */ /* 0x008fc600078e000d */
        /* <DEDUP_REMOVED lines=13> */
[----:B-1----:R-:W-:-:S03]  /*173030*/  MOV R4, R8 ;  /* 0x0000000800047202 */ /* 0x002fc60000000f00 */
[----:B------:R-:W3:Y:S04]  /*173040*/  LDL.LU R16, [R1+0x6a8c] ;  /* 0x006a8c0001107983 */ /* 0x000ee80000300800 */
[----:B------:R-:W3:Y:S01]  /*173050*/  LDL.LU R7, [R1+0x6aa0] ;  /* 0x006aa00001077983 */ /* 0x000ee20000300800 */
[----:B------:R-:W-:-:S03]  /*173060*/  IMAD.X R18, R18, 0x1, R0, P3 ;  /* 0x0000000112127824 */ /* 0x000fc600018e0600 */
[----:B------:R-:W3:Y:S01]  /*173070*/  LDL.LU R15, [R1+0x6a94] ;  /* 0x006a9400010f7983 */ /* 0x000ee20000300800 */
[----:B------:R-:W-:-:S03]  /*173080*/  IADD3 R9, P3, R9, R252, RZ ;  /* 0x000000fc09097210 */ /* 0x000fc60007f7e0ff */
[----:B------:R-:W-:Y:S04]  /*173090*/  STL [R1+0x6a6c], R18 ;  /* 0x006a6c1201007387 */ /* 0x000fe80000100800 */
        /* <DEDUP_REMOVED lines=18> */
[-C--:B----4-:R-:W-:Y:S02]  /*1731c0*/  IADD3 R6, P1, R6, R252.reuse, RZ ;  /* 0x000000fc06067210 */ /* 0x090fe40007f3e0ff */
[----:B--2---:R-:W-:-:S03]  /*1731d0*/  IADD3 R20, P3, R20, R252, RZ ;  /* 0x000000fc14147210 */ /* 0x004fc60007f7e0ff */
        /* <DEDUP_REMOVED lines=10> */
[----:B---3--:R-:W-:-:S03]  /*173280*/  IADD3 R14, P1, R14, R252, RZ ;  /* 0x000000fc0e0e7210 */ /* 0x008fc60007f3e0ff */
[----:B--2---:R-:W2:Y:S04]  /*173290*/  LDL.LU R12, [R1+0x6aac] ;  /* 0x006aac00010c7983 */ /* 0x004ea80000300800 */
        /* <DEDUP_REMOVED lines=69> */
[----:B------:R1:W-:Y:S01]  /*1736f0*/  LDGSTS.E [R3+0x29500], desc[UR32][R4.64], P2 ;  /* 0x2950000004037fae */ /* 0x0003e20009121860 */
[----:B---3--:R-:W-:-:S02]  /*173700*/  IMAD.X R14, R14, 0x1, R0, P3 ;  /* 0x000000010e0e7824 */ /* 0x008fc400018e0600 */
[----:B-1----:R-:W-:-:S03]  /*173710*/  IMAD.MOV.U32 R4, RZ, RZ, R6 ;  /* 0x000000ffff047224 */ /* 0x002fc600078e0006 */
        /* <DEDUP_REMOVED lines=10> */
[----:B------:R-:W-:-:S05]  /*1737c0*/  IADD3 R13, P3, R13, R252, RZ ;  /* 0x000000fc0d0d7210 */ /* 0x000fca0007f7e0ff */
[----:B------:R-:W-:Y:S01]  /*1737d0*/  IMAD.X R20, R20, 0x1, R0, P3 ;  /* 0x0000000114147824 */ /* 0x000fe200018e0600 */
[----:B------:R-:W-:Y:S04]  /*1737e0*/  STL [R1+0x6ad8], R13 ;  /* 0x006ad80d01007387 */ /* 0x000fe80000100800 */
[----:B------:R1:W-:Y:S01]  /*1737f0*/  STL [R1+0x6acc], R16 ;  /* 0x006acc1001007387 */ /* 0x0003e20000100800 */
[-C--:B------:R-:W-:Y:S02]  /*173800*/  IADD3 R7, P1, R7, R252.reuse, RZ ;  /* 0x000000fc07077210 */ /* 0x080fe40007f3e0ff */
[----:B------:R-:W-:-:S03]  /*173810*/  IADD3 R8, P3, R8, R252, RZ ;  /* 0x000000fc08087210 */ /* 0x000fc60007f7e0ff */
[----:B------:R2:W-:Y:S04]  /*173820*/  STL [R1+0x6ae0], R7 ;  /* 0x006ae00701007387 */ /* 0x0005e80000100800 */
[----:B------:R2:W-:Y:S01]  /*173830*/  STL [R1+0x6ad4], R20 ;  /* 0x006ad41401007387 */ /* 0x0005e20000100800 */
[----:B------:R-:W-:-:S03]  /*173840*/  MOV R4, R15 ;  /* 0x0000000f00047202 */ /* 0x000fc60000000f00 */
[----:B-1----:R-:W3:Y:S04]  /*173850*/  LDL.LU R16, [R1+0x6bfc] ;  /* 0x006bfc0001107983 */ /* 0x002ee80000300800 */
[----:B------:R-:W3:Y:S04]  /*173860*/  LDL.LU R17, [R1+0x6c04] ;  /* 0x006c040001117983 */ /* 0x000ee80000300800 */
[----:B------:R1:W-:Y:S04]  /*173870*/  STL [R1+0x6ae8], R8 ;  /* 0x006ae80801007387 */ /* 0x0003e80000100800 */
[----:B------:R-:W3:Y:S01]  /*173880*/  LDL.LU R15, [R1+0x6c10] ;  /* 0x006c1000010f7983 */ /* 0x000ee20000300800 */
[----:B------:R-:W-:-:S03]  /*173890*/  UISETP.GT.AND UP1, UPT, UR11, 0x56, UPT ;  /* 0x000000560b00788c */ /* 0x000fc6000bf24270 */
[----:B------:R1:W-:Y:S01]  /*1738a0*/  LDGSTS.E [R3+0x29600], desc[UR32][R4.64], P2 ;  /* 0x2960000004037fae */ /* 0x0003e20009121860 */
[----:B------:R-:W-:Y:S01]  /*1738b0*/  USEL UR10, URZ, 0x4, !UP1 ;  /* 0x000000043f0a7887 */ /* 0x000fe2000c800000 */
[----:B-1----:R-:W-:Y:S02]  /*1738c0*/  IMAD.MOV.U32 R4, RZ, RZ, R13 ;  /* 0x000000ffff047224 */ /* 0x002fe400078e000d */
[----:B------:R-:W-:Y:S01]  /*1738d0*/  IMAD.MOV.U32 R5, RZ, RZ, R20 ;  /* 0x000000ffff057224 */ /* 0x000fe200078e0014 */
[----:B------:R-:W-:-:S04]  /*1738e0*/  USEL UR10, UR10, URZ, !UP0 ;  /* 0x0000003f0a0a7287 */ /* 0x000fc8000c000000 */
[----:B------:R1:W-:Y:S02]  /*1738f0*/  LDGSTS.E [R3+0x29680], desc[UR32][R4.64], P2 ;  /* 0x2968000004037fae */ /* 0x0003e40009121860 */
        /* <DEDUP_REMOVED lines=8> */
[----:B------:R1:W-:Y:S04]  /*173980*/  STL [R1+0x6bf0], R10 ;  /* 0x006bf00a01007387 */ /* 0x0003e80000100800 */
        /* <DEDUP_REMOVED lines=12> */
[----:B-1----:R-:W-:-:S03]  /*173a50*/  MOV R4, R10 ;  /* 0x0000000a00047202 */ /* 0x002fc60000000f00 */
[----:B------:R1:W-:Y:S01]  /*173a60*/  STL [R1+0x6bf8], R9 ;  /* 0x006bf80901007387 */ /* 0x0003e20000100800 */
[----:B------:R-:W-:-:S03]  /*173a70*/  IMAD.MOV.U32 R5, RZ, RZ, R11 ;  /* 0x000000ffff057224 */ /* 0x000fc600078e000b */
[----:B------:R-:W2:Y:S04]  /*173a80*/  LDL.LU R10, [R1+0x6c1c] ;  /* 0x006c1c00010a7983 */ /* 0x000ea80000300800 */
[----:B------:R4:W-:Y:S01]  /*173a90*/  LDGSTS.E [R3+0x2b000], desc[UR32][R4.64], P1 ;  /* 0x2b00000004037fae */ /* 0x0009e20008921860 */
[----:B---3--:R-:W-:Y:S01]  /*173aa0*/  IMAD.X R18, R18, 0x1, R0, P3 ;  /* 0x0000000112127824 */ /* 0x008fe200018e0600 */
[----:B----4-:R-:W-:-:S03]  /*173ab0*/  MOV R4, R9 ;  /* 0x0000000900047202 */ /* 0x010fc60000000f00 */
[----:B------:R-:W-:-:S05]  /*173ac0*/  IMAD.MOV.U32 R5, RZ, RZ, R18 ;  /* 0x000000ffff057224 */ /* 0x000fca00078e0012 */
[----:B------:R3:W-:Y:S01]  /*173ad0*/  LDGSTS.E [R3+0x2b080], desc[UR32][R4.64], P1 ;  /* 0x2b08000004037fae */ /* 0x0007e20008921860 */
[-C--:B------:R-:W-:Y:S02]  /*173ae0*/  IADD3 R14, P2, R14, R252.reuse, RZ ;  /* 0x000000fc0e0e7210 */ /* 0x080fe40007f5e0ff */
[----:B------:R-:W-:-:S03]  /*173af0*/  IADD3 R6, P3, R6, R252, RZ ;  /* 0x000000fc06067210 */ /* 0x000fc60007f7e0ff */
[----:B------:R-:W-:Y:S04]  /*173b00*/  STL [R1+0x6c00], R14 ;  /* 0x006c000e01007387 */ /* 0x000fe80000100800 */
[----:B------:R4:W-:Y:S04]  /*173b10*/  STL [R1+0x6bf4], R18 ;  /* 0x006bf41201007387 */ /* 0x0009e80000100800 */
[----:B------:R-:W2:Y:S04]  /*173b20*/  LDL.LU R12, [R1+0x6c24] ;  /* 0x006c2400010c7983 */ /* 0x000ea80000300800 */
[----:B------:R-:W2:Y:S04]  /*173b30*/  LDL.LU R11, [R1+0x6c30] ;  /* 0x006c3000010b7983 */ /* 0x000ea80000300800 */
[----:B------:R-:W2:Y:S04]  /*173b40*/  LDL.LU R19, [R1+0x6c2c] ;  /* 0x006c2c0001137983 */ /* 0x000ea80000300800 */
[----:B------:R-:W-:Y:S01]  /*173b50*/  STL [R1+0x6c08], R6 ;  /* 0x006c080601007387 */ /* 0x000fe20000100800 */
[----:B------:R-:W-:-:S02]  /*173b60*/  IMAD.X R16, R16, 0x1, R0, P2 ;  /* 0x0000000110107824 */ /* 0x000fc400010e0600 */
[----:B------:R-:W-:-:S03]  /*173b70*/  IMAD.X R17, R17, 0x1, R0, P3 ;  /* 0x0000000111117824 */ /* 0x000fc600018e0600 */
[----:B------:R3:W-:Y:S04]  /*173b80*/  STL [R1+0x6bfc], R16 ;  /* 0x006bfc1001007387 */ /* 0x0007e80000100800 */
[----:B-1----:R-:W2:Y:S01]  /*173b90*/  LDL.LU R9, [R1+0x6c38] ;  /* 0x006c380001097983 */ /* 0x002ea20000300800 */
[----:B------:R-:W-:-:S03]  /*173ba0*/  IADD3 R15, P2, R15, R252, RZ ;  /* 0x000000fc0f0f7210 */ /* 0x000fc60007f5e0ff */
[----:B----4-:R-:W4:Y:S01]  /*173bb0*/  LDL.LU R18, [R1+0x6c34] ;  /* 0x006c340001127983 */ /* 0x010f220000300800 */
[----:B---3--:R-:W-:-:S03]  /*173bc0*/  IMAD.MOV.U32 R5, RZ, RZ, R16 ;  /* 0x000000ffff057224 */ /* 0x008fc600078e0010 */
        /* <DEDUP_REMOVED lines=25> */
[----:B------:R-:W-:Y:S01]  /*173d60*/  IMAD.X R10, R10, 0x1, R0, P2 ;  /* 0x000000010a0a7824 */ /* 0x000fe200010e0600 */
[----:B-1----:R-:W-:Y:S02]  /*173d70*/  MOV R4, R7 ;  /* 0x0000000700047202 */ /* 0x002fe40000000f00 */
[----:B------:R1:W-:Y:S01]  /*173d80*/  STL [R1+0x6c20], R7 ;  /* 0x006c200701007387 */ /* 0x0003e20000100800 */
[----:B------:R-:W-:-:S03]  /*173d90*/  IMAD.MOV.U32 R5, RZ, RZ, R10 ;  /* 0x000000ffff057224 */ /* 0x000fc600078e000a */
[----:B------:R-:W-:Y:S04]  /*173da0*/  STL [R1+0x6c14], R20 ;  /* 0x006c141401007387 */ /* 0x000fe80000100800 */
[----:B--2---:R-:W2:Y:S04]  /*173db0*/  LDL.LU R13, [R1+0x6c4c] ;  /* 0x006c4c00010d7983 */ /* 0x004ea80000300800 */
[----:B------:R-:W-:Y:S04]  /*173dc0*/  STL [R1+0x6c28], R8 ;  /* 0x006c280801007387 */ /* 0x000fe80000100800 */
[----:B------:R1:W-:Y:S04]  /*173dd0*/  LDGSTS.E [R3+0x2b300], desc[UR32][R4.64], P1 ;  /* 0x2b30000004037fae */ /* 0x0003e80008921860 */
[----:B------:R1:W-:Y:S04]  /*173de0*/  STL [R1+0x6c1c], R10 ;  /* 0x006c1c0a01007387 */ /* 0x0003e80000100800 */
[----:B-1----:R-:W2:Y:S01]  /*173df0*/  LDL.LU R7, [R1+0x6c58] ;  /* 0x006c580001077983 */ /* 0x002ea20000300800 */
[----:B------:R-:W-:Y:S01]  /*173e00*/  MOV R4, R8 ;  /* 0x0000000800047202 */ /* 0x000fe20000000f00 */
[----:B------:R-:W-:Y:S01]  /*173e10*/  IMAD.X R12, R12, 0x1, R0, P3 ;  /* 0x000000010c0c7824 */ /* 0x000fe200018e0600 */
[----:B------:R-:W-:-:S03]  /*173e20*/  IADD3 R11, P2, R11, R252, RZ ;  /* 0x000000fc0b0b7210 */ /* 0x000fc60007f5e0ff */
[----:B------:R-:W-:Y:S02]  /*173e30*/  IMAD.MOV.U32 R5, RZ, RZ, R12 ;  /* 0x000000ffff057224 */ /* 0x000fe400078e000c */
[----:B------:R-:W-:Y:S01]  /*173e40*/  STL [R1+0x6c30], R11 ;  /* 0x006c300b01007387 */ /* 0x000fe20000100800 */
[----:B------:R-:W-:-:S03]  /*173e50*/  IMAD.X R19, R19, 0x1, R0, P2 ;  /* 0x0000000113137824 */ /* 0x000fc600010e0600 */
[----:B------:R1:W-:Y:S04]  /*173e60*/  STL [R1+0x6c24], R12 ;  /* 0x006c240c01007387 */ /* 0x0003e80000100800 */
[----:B------:R-:W2:Y:S04]  /*173e70*/  LDL.LU R10, [R1+0x6c60] ;  /* 0x006c6000010a7983 */ /* 0x000ea80000300800 */
[----:B------:R1:W-:Y:S04]  /*173e80*/  LDGSTS.E [R3+0x2b380], desc[UR32][R4.64], P1 ;  /* 0x2b38000004037fae */ /* 0x0003e80008921860 */
[----:B-1----:R-:W2:Y:S01]  /*173e90*/  LDL.LU R12, [R1+0x6c54] ;  /* 0x006c5400010c7983 */ /* 0x002ea20000300800 */
[----:B------:R-:W-:Y:S01]  /*173ea0*/  MOV R4, R11 ;  /* 0x0000000b00047202 */ /* 0x000fe20000000f00 */
[----:B------:R-:W-:-:S05]  /*173eb0*/  IMAD.MOV.U32 R5, RZ, RZ, R19 ;  /* 0x000000ffff057224 */ /* 0x000fca00078e0013 */
[----:B------:R1:W-:Y:S01]  /*173ec0*/  LDGSTS.E [R3+0x2b400], desc[UR32][R4.64], P1 ;  /* 0x2b40000004037fae */ /* 0x0003e20008921860 */
[----:B------:R-:W-:-:S05]  /*173ed0*/  IADD3 R9, P3, R9, R252, RZ ;  /* 0x000000fc09097210 */ /* 0x000fca0007f7e0ff */
[----:B------:R1:W-:Y:S01]  /*173ee0*/  STL [R1+0x6c38], R9 ;  /* 0x006c380901007387 */ /* 0x0003e20000100800 */
[----:B----4-:R-:W-:-:S03]  /*173ef0*/  IMAD.X R18, R18, 0x1, R0, P3 ;  /* 0x0000000112127824 */ /* 0x010fc600018e0600 */
[----:B------:R-:W-:Y:S04]  /*173f00*/  STL [R1+0x6c2c], R19 ;  /* 0x006c2c1301007387 */ /* 0x000fe80000100800 */
[----:B------:R-:W4:Y:S01]  /*173f10*/  LDL.LU R8, [R1+0x6c68] ;  /* 0x006c680001087983 */ /* 0x000f220000300800 */
[----:B---3--:R-:W-:-:S03]  /*173f20*/  IADD3 R16, P2, R16, R252, RZ ;  /* 0x000000fc10107210 */ /* 0x008fc60007f5e0ff */
        /* <DEDUP_REMOVED lines=23> */
[----:B------:R-:W-:Y:S01]  /*1740a0*/  IADD3 R7, P2, R7, R252, RZ ;  /* 0x000000fc07077210 */ /* 0x000fe20007f5e0ff */
[----:B--2---:R-:W-:Y:S01]  /*1740b0*/  IMAD.MOV.U32 R4, RZ, RZ, R6 ;  /* 0x000000ffff047224 */ /* 0x004fe200078e0006 */
[----:B------:R-:W-:Y:S01]  /*1740c0*/  MOV R5, R13 ;  /* 0x0000000d00057202 */ /* 0x000fe20000000f00 */
[----:B-1----:R-:W2:Y:S04]  /*1740d0*/  LDL.LU R6, [R1+0x88f8] ;  /* 0x0088f80001067983 */ /* 0x002ea80000300800 */
[----:B------:R-:W2:Y:S04]  /*1740e0*/  LDL.LU R13, [R1+0x88f0] ;  /* 0x0088f000010d7983 */ /* 0x000ea80000300800 */
[----:B------:R1:W-:Y:S04]  /*1740f0*/  STL [R1+0x6c58], R7 ;  /* 0x006c580701007387 */ /* 0x0003e80000100800 */
[----:B------:R1:W-:Y:S02]  /*174100*/  LDGSTS.E [R3+0x2b600], desc[UR32][R4.64], P1 ;  /* 0x2b60000004037fae */ /* 0x0003e40008921860 */
[----:B-1----:R-:W-:-:S02]  /*174110*/  MOV R4, R7 ;  /* 0x0000000700047202 */ /* 0x002fc40000000f00 */
[----:B------:R-:W-:Y:S01]  /*174120*/  IADD3 R10, P3, R10, R252, RZ ;  /* 0x000000fc0a0a7210 */ /* 0x000fe20007f7e0ff */
[----:B------:R-:W-:-:S04]  /*174130*/  IMAD.X R12, R12, 0x1, R0, P2 ;  /* 0x000000010c0c7824 */ /* 0x000fc800010e0600 */
[----:B------:R-:W-:Y:S04]  /*174140*/  STL [R1+0x6c60], R10 ;  /* 0x006c600a01007387 */ /* 0x000fe80000100800 */
[----:B------:R-:W-:Y:S01]  /*174150*/  STL [R1+0x6c54], R12 ;  /* 0x006c540c01007387 */ /* 0x000fe20000100800 */
[----:B------:R-:W-:-:S05]  /*174160*/  IMAD.MOV.U32 R5, RZ, RZ, R12 ;  /* 0x000000ffff057224 */ /* 0x000fca00078e000c */
[----:B------:R1:W-:Y:S01]  /*174170*/  LDGSTS.E [R3+0x2b680], desc[UR32][R4.64], P1 ;  /* 0x2b68000004037fae */ /* 0x0003e20008921860 */
[----:B----4-:R-:W-:Y:S01]  /*174180*/  IADD3 R8, P2, R8, R252, RZ ;  /* 0x000000fc08087210 */ /* 0x010fe20007f5e0ff */
[----:B---3--:R-:W-:-:S04]  /*174190*/  IMAD.X R11, R11, 0x1, R0, P3 ;  /* 0x000000010b0b7824 */ /* 0x008fc800018e0600 */
[----:B------:R3:W-:Y:S04]  /*1741a0*/  STL [R1+0x6c68], R8 ;  /* 0x006c680801007387 */ /* 0x0007e80000100800 */
[----:B------:R-:W-:Y:S04]  /*1741b0*/  STL [R1+0x6c5c], R11 ;  /* 0x006c5c0b01007387 */ /* 0x000fe80000100800 */
[----:B------:R-:W4:Y:S01]  /*1741c0*/  LDL.LU R7, [R1+0x88ec] ;  /* 0x0088ec0001077983 */ /* 0x000f220000300800 */
[----:B------:R-:W-:Y:S01]  /*1741d0*/  IMAD.X R9, R9, 0x1, R0, P2 ;  /* 0x0000000109097824 */ /* 0x000fe200010e0600 */
[----:B-1----:R-:W-:-:S04]  /*1741e0*/  MOV R4, R10 ;  /* 0x0000000a00047202 */ /* 0x002fc80000000f00 */
[----:B------:R1:W-:Y:S01]  /*1741f0*/  STL [R1+0x6c64], R9 ;  /* 0x006c640901007387 */ /* 0x0003e20000100800 */
        /* <DEDUP_REMOVED lines=9> */
[----:B------:R3:W-:Y:S04]  /*174290*/  LDGSTS.E [R3+0x2b700], desc[UR32][R4.64], P1 ;  /* 0x2b70000004037fae */ /* 0x0007e80008921860 */
[----:B------:R-:W4:Y:S04]  /*1742a0*/  LDL.LU R54, [R1+0x3ad4] ;  /* 0x003ad40001367983 */ /* 0x000f280000300800 */
[----:B------:R-:W4:Y:S01]  /*1742b0*/  LDL.LU R55, [R1+0x3ad8] ;  /* 0x003ad80001377983 */ /* 0x000f220000300800 */
[----:B---3--:R-:W-:Y:S01]  /*1742c0*/  IMAD.MOV.U32 R4, RZ, RZ, R8 ;  /* 0x000000ffff047224 */ /* 0x008fe200078e0008 */
[----:B------:R-:W-:-:S02]  /*1742d0*/  MOV R5, R9 ;  /* 0x0000000900057202 */ /* 0x000fc40000000f00 */
        /* <DEDUP_REMOVED lines=34> */
[----:B------:R1:W-:Y:S01]  /*174500*/  LDGSTS.E [R3+0x2b780], desc[UR32][R4.64], P1 ;  /* 0x2b78000004037fae */ /* 0x0003e20008921860 */
[----:B--2---:R-:W-:-:S02]  /*174510*/  IADD3 R6, P2, R6, R252, RZ ;  /* 0x000000fc06067210 */ /* 0x004fc40007f5e0ff */
[----:B------:R-:W-:-:S03]  /*174520*/  IADD3 R13, P1, R13, R252, RZ ;  /* 0x000000fc0d0d7210 */ /* 0x000fc60007f3e0ff */
[----:B------:R-:W-:Y:S04]  /*174530*/  STL [R1+0x88f8], R6 ;  /* 0x0088f80601007387 */ /* 0x000fe80000100800 */
[----:B------:R-:W-:Y:S04]  /*174540*/  STL [R1+0x88f0], R13 ;  /* 0x0088f00d01007387 */ /* 0x000fe80000100800 */
[----:B------:R2:W-:Y:S01]  /*174550*/  STL [R1+0xa478], R13 ;  /* 0x00a4780d01007387 */ /* 0x0005e20000100800 */
[----:B----4-:R-:W-:-:S05]  /*174560*/  IMAD.X R7, R7, 0x1, R0, P2 ;  /* 0x0000000107077824 */ /* 0x010fca00010e0600 */
[----:B------:R-:W-:Y:S04]  /*174570*/  STL [R1+0x88ec], R7 ;  /* 0x0088ec0701007387 */ /* 0x000fe80000100800 */
[----:B------:R4:W-:Y:S01]  /*174580*/  STL.64 [R1+0xa480], R6 ;  /* 0x00a4800601007387 */ /* 0x0009e20000100a00 */
[----:B-1----:R-:W-:Y:S01]  /*174590*/  MOV R5, R234 ;  /* 0x000000ea00057202 */ /* 0x002fe20000000f00 */
[----:B------:R-:W-:Y:S02]  /*1745a0*/  IMAD.MOV.U32 R4, RZ, RZ, R235 ;  /* 0x000000ffff047224 */ /* 0x000fe400078e00eb */
[----:B--2---:R-:W-:-:S03]  /*1745b0*/  IMAD.MOV.U32 R13, RZ, RZ, R244 ;  /* 0x000000ffff0d7224 */ /* 0x004fc600078e00f4 */
[----:B------:R1:W-:Y:S01]  /*1745c0*/  STL.64 [R1+0x4ac0], R4 ;  /* 0x004ac00401007387 */ /* 0x0003e20000100a00 */
[----:B------:R-:W-:Y:S02]  /*1745d0*/  IMAD.MOV.U32 R12, RZ, RZ, R245 ;  /* 0x000000ffff0c7224 */ /* 0x000fe400078e00f5 */
[----:B----4-:R-:W-:Y:S01]  /*1745e0*/  IMAD.MOV.U32 R7, RZ, RZ, R246 ;  /* 0x000000ffff077224 */ /* 0x010fe200078e00f6 */
[----:B------:R-:W-:Y:S02]  /*1745f0*/  MOV R6, R247 ;  /* 0x000000f700067202 */ /* 0x000fe40000000f00 */
[----:B------:R2:W-:Y:S01]  /*174600*/  STL.64 [R1+0x3af0], R12 ;  /* 0x003af00c01007387 */ /* 0x0005e20000100a00 */
[----:B-1----:R-:W-:-:S03]  /*174610*/  MOV R5, R52 ;  /* 0x0000003400057202 */ /* 0x002fc60000000f00 */
[----:B------:R3:W-:Y:S01]  /*174620*/  STL.64 [R1+0x4ab8], R6 ;  /* 0x004ab80601007387 */ /* 0x0007e20000100a00 */
[----:B------:R-:W-:-:S05]  /*174630*/  IMAD.MOV.U32 R4, RZ, RZ, R53 ;  /* 0x000000ffff047224 */ /* 0x000fca00078e0035 */
[----:B------:R1:W-:Y:S01]  /*174640*/  STL.64 [R1+0x4ab0], R4 ;  /* 0x004ab00401007387 */ /* 0x0003e20000100a00 */
[----:B--2---:R-:W-:Y:S02]  /*174650*/  IMAD.MOV.U32 R13, RZ, RZ, R54 ;  /* 0x000000ffff0d7224 */ /* 0x004fe400078e0036 */
[----:B------:R-:W-:Y:S02]  /*174660*/  IMAD.MOV.U32 R12, RZ, RZ, R55 ;  /* 0x000000ffff0c7224 */ /* 0x000fe400078e0037 */
[----:B---3--:R-:W-:Y:S01]  /*174670*/  IMAD.MOV.U32 R7, RZ, RZ, R8 ;  /* 0x000000ffff077224 */ /* 0x008fe200078e0008 */
[----:B------:R-:W-:Y:S02]  /*174680*/  MOV R6, R9 ;  /* 0x0000000900067202 */ /* 0x000fe40000000f00 */
[----:B------:R-:W-:Y:S01]  /*174690*/  STL.64 [R1+0x3ad0], R12 ;  /* 0x003ad00c01007387 */ /* 0x000fe20000100a00 */
[----:B-1----:R-:W-:-:S03]  /*1746a0*/  MOV R5, R10 ;  /* 0x0000000a00057202 */ /* 0x002fc60000000f00 */
[----:B------:R1:W-:Y:S01]  /*1746b0*/  STL.64 [R1+0x4aa8], R6 ;  /* 0x004aa80601007387 */ /* 0x0003e20000100a00 */
[----:B------:R-:W-:Y:S02]  /*1746c0*/  IMAD.MOV.U32 R4, RZ, RZ, R11 ;  /* 0x000000ffff047224 */ /* 0x000fe400078e000b */
[----:B------:R-:W-:Y:S02]  /*1746d0*/  IMAD.MOV.U32 R9, RZ, RZ, R68 ;  /* 0x000000ffff097224 */ /* 0x000fe400078e0044 */
[----:B------:R-:W-:Y:S01]  /*1746e0*/  IMAD.MOV.U32 R8, RZ, RZ, R69 ;  /* 0x000000ffff087224 */ /* 0x000fe200078e0045 */
[----:B------:R2:W-:Y:S01]  /*1746f0*/  STL.64 [R1+0x4aa0], R4 ;  /* 0x004aa00401007387 */ /* 0x0005e20000100a00 */
[----:B-1----:R-:W-:-:S03]  /*174700*/  IMAD.MOV.U32 R7, RZ, RZ, R70 ;  /* 0x000000ffff077224 */ /* 0x002fc600078e0046 */
[----:B------:R1:W-:Y:S01]  /*174710*/  STL.64 [R1+0x4a98], R8 ;  /* 0x004a980801007387 */ /* 0x0003e20000100a00 */
[----:B------:R-:W-:Y:S02]  /*174720*/  MOV R6, R71 ;  /* 0x0000004700067202 */ /* 0x000fe40000000f00 */
[----:B--2---:R-:W-:-:S03]  /*174730*/  MOV R5, R64 ;  /* 0x0000004000057202 */ /* 0x004fc60000000f00 */
[----:B------:R2:W-:Y:S01]  /*174740*/  STL.64 [R1+0x3a68], R6 ;  /* 0x003a680601007387 */ /* 0x0005e20000100a00 */
[----:B------:R-:W-:Y:S02]  /*174750*/  IMAD.MOV.U32 R4, RZ, RZ, R65 ;  /* 0x000000ffff047224 */ /* 0x000fe400078e0041 */
[----:B-1----:R-:W-:Y:S02]  /*174760*/  IMAD.MOV.U32 R9, RZ, RZ, R66 ;  /* 0x000000ffff097224 */ /* 0x002fe400078e0042 */
[----:B------:R-:W-:Y:S01]  /*174770*/  IMAD.MOV.U32 R8, RZ, RZ, R67 ;  /* 0x000000ffff087224 */ /* 0x000fe200078e0043 */
[----:B------:R1:W-:Y:S01]  /*174780*/  STL.64 [R1+0x4a90], R4 ;  /* 0x004a900401007387 */ /* 0x0003e20000100a00 */
[----:B--2---:R-:W-:-:S03]  /*174790*/  IMAD.MOV.U32 R7, RZ, RZ, R60 ;  /* 0x000000ffff077224 */ /* 0x004fc600078e003c */
[----:B------:R2:W-:Y:S01]  /*1747a0*/  STL.64 [R1+0x3a48], R8 ;  /* 0x003a480801007387 */ /* 0x0005e20000100a00 */
[----:B------:R-:W-:Y:S02]  /*1747b0*/  MOV R6, R61 ;  /* 0x0000003d00067202 */ /* 0x000fe40000000f00 */
[----:B-1----:R-:W-:-:S03]  /*1747c0*/  MOV R5, R62 ;  /* 0x0000003e00057202 */ /* 0x002fc60000000f00 */
[----:B------:R1:W-:Y:S01]  /*1747d0*/  STL.64 [R1+0x4a88], R6 ;  /* 0x004a880601007387 */ /* 0x0003e20000100a00 */
[----:B------:R-:W-:Y:S02]  /*1747e0*/  IMAD.MOV.U32 R4, RZ, RZ, R63 ;  /* 0x000000ffff047224 */ /* 0x000fe400078e003f */
[----:B--2---:R-:W-:Y:S02]  /*1747f0*/  IMAD.MOV.U32 R9, RZ, RZ, R72 ;  /* 0x000000ffff097224 */ /* 0x004fe400078e0048 */
        /* <DEDUP_REMOVED lines=23> */
[----:B--2---:R-:W-:Y:S02]  /*174970*/  MOV R5, R38 ;  /* 0x0000002600057202 */ /* 0x004fe40000000f00 */
[----:B------:R-:W2:Y:S01]  /*174980*/  LDL.LU R38, [R1+0x38a8] ;  /* 0x0038a80001267983 */ /* 0x000ea20000300800 */
[----:B------:R-:W-:-:S03]  /*174990*/  IMAD.MOV.U32 R4, RZ, RZ, R39 ;  /* 0x000000ffff047224 */ /* 0x000fc600078e0027 */
[----:B------:R-:W-:Y:S04]  /*1749a0*/  STL.64 [R1+0x4ba0], R6 ;  /* 0x004ba00601007387 */ /* 0x000fe80000100a00 */
[----:B------:R-:W3:Y:S04]  /*1749b0*/  LDL.LU R39, [R1+0x38d8] ;  /* 0x0038d80001277983 */ /* 0x000ee80000300800 */
[----:B------:R2:W-:Y:S04]  /*1749c0*/  STL.64 [R1+0x38a0], R4 ;  /* 0x0038a00401007387 */ /* 0x0005e80000100a00 */
        /* <DEDUP_REMOVED lines=39> */
[----:B------:R-:W3:Y:S01]  /*174c40*/  LDL.LU R39, [R1+0x3684] ;  /* 0x0036840001277983 */ /* 0x000ee20000300800 */
        /* <DEDUP_REMOVED lines=8> */
[----:B------:R-:W-:Y:S01]  /*174cd0*/  IMAD.MOV.U32 R4, RZ, RZ, R49 ;  /* 0x000000ffff047224 */ /* 0x000fe200078e0031 */
[----:B------:R-:W-:-:S04]  /*174ce0*/  LOP3.LUT R9, R9, R8, RZ, 0x3c, !PT ;  /* 0x0000000809097212 */ /* 0x000fc800078e3cff */
[C---:B------:R-:W-:Y:S01]  /*174cf0*/  LOP3.LUT R8, R9.reuse, R8, RZ, 0x3c, !PT ;  /* 0x0000000809087212 */ /* 0x040fe200078e3cff */
[----:B------:R1:W-:Y:S03]  /*174d00*/  STL.64 [R1+0x3878], R6 ;  /* 0x0038780601007387 */ /* 0x0003e60000100a00 */
[----:B------:R-:W-:Y:S01]  /*174d10*/  LOP3.LUT R9, R9, R8, RZ, 0x3c, !PT ;  /* 0x0000000809097212 */ /* 0x000fe200078e3cff */
[----:B------:R-:W4:Y:S04]  /*174d20*/  LDL.LU R49, [R1+0x3688] ;  /* 0x0036880001317983 */ /* 0x000f280000300800 */
[----:B------:R1:W-:Y:S02]  /*174d30*/  STL.64 [R1+0x4b88], R4 ;  /* 0x004b880401007387 */ /* 0x0003e40000100a00 */
[----:B-1----:R-:W-:Y:S01]  /*174d40*/  MOV R6, R11 ;  /* 0x0000000b00067202 */ /* 0x002fe20000000f00 */
[----:B------:R-:W-:Y:S01]  /*174d50*/  IMAD.MOV.U32 R7, RZ, RZ, R10 ;  /* 0x000000ffff077224 */ /* 0x000fe200078e000a */
[----:B------:R1:W-:Y:S01]  /*174d60*/  STL.64 [R1+0x4b80], R8 ;  /* 0x004b800801007387 */ /* 0x0003e20000100a00 */
[----:B------:R-:W-:Y:S01]  /*174d70*/  MOV R5, R46 ;  /* 0x0000002e00057202 */ /* 0x000fe20000000f00 */
[----:B------:R-:W-:-:S02]  /*174d80*/  IMAD.MOV.U32 R4, RZ, RZ, R47 ;  /* 0x000000ffff047224 */ /* 0x000fc400078e002f */
[----:B------:R-:W4:Y:S04]  /*174d90*/  LDL.LU R46, [R1+0x3674] ;  /* 0x00367400012e7983 */ /* 0x000f280000300800 */
[----:B------:R1:W-:Y:S02]  /*174da0*/  STL.64 [R1+0x3850], R6 ;  /* 0x0038500601007387 */ /* 0x0003e40000100a00 */
[----:B-1----:R-:W-:Y:S02]  /*174db0*/  IMAD.MOV.U32 R8, RZ, RZ, R69 ;  /* 0x000000ffff087224 */ /* 0x002fe400078e0045 */
[----:B------:R-:W-:Y:S01]  /*174dc0*/  IMAD.MOV.U32 R9, RZ, RZ, R68 ;  /* 0x000000ffff097224 */ /* 0x000fe200078e0044 */
[----:B------:R-:W4:Y:S04]  /*174dd0*/  LDL.LU R47, [R1+0x368c] ;  /* 0x00368c00012f7983 */ /* 0x000f280000300800 */
[----:B------:R1:W-:Y:S01]  /*174de0*/  STL.64 [R1+0x4b78], R4 ;  /* 0x004b780401007387 */ /* 0x0003e20000100a00 */
[----:B------:R-:W-:Y:S01]  /*174df0*/  MOV R6, R71 ;  /* 0x0000004700067202 */ /* 0x000fe20000000f00 */
[----:B------:R-:W-:-:S02]  /*174e00*/  IMAD.MOV.U32 R7, RZ, RZ, R70 ;  /* 0x000000ffff077224 */ /* 0x000fc400078e0046 */
[----:B------:R1:W-:Y:S02]  /*174e10*/  STL.64 [R1+0x4b70], R8 ;  /* 0x004b700801007387 */ /* 0x0003e40000100a00 */
[----:B-1----:R-:W-:Y:S01]  /*174e20*/  IMAD.MOV.U32 R4, RZ, RZ, R45 ;  /* 0x000000ffff047224 */ /* 0x002fe200078e002d */
[----:B------:R-:W-:Y:S02]  /*174e30*/  MOV R5, R44 ;  /* 0x0000002c00057202 */ /* 0x000fe40000000f00 */
[----:B------:R-:W4:Y:S01]  /*174e40*/  LDL.LU R44, [R1+0x3618] ;  /* 0x00361800012c7983 */ /* 0x000f220000300800 */
[----:B------:R-:W-:-:S03]  /*174e50*/  IMAD.MOV.U32 R8, RZ, RZ, R65 ;  /* 0x000000ffff087224 */ /* 0x000fc600078e0041 */
[----:B------:R1:W-:Y:S01]  /*174e60*/  STL.64 [R1+0x4b68], R6 ;  /* 0x004b680601007387 */ /* 0x0003e20000100a00 */
[----:B------:R-:W-:-:S03]  /*174e70*/  IMAD.MOV.U32 R9, RZ, RZ, R64 ;  /* 0x000000ffff097224 */ /* 0x000fc600078e0040 */
[----:B------:R-:W4:Y:S04]  /*174e80*/  LDL.LU R45, [R1+0x3640] ;  /* 0x00364000012d7983 */ /* 0x000f280000300800 */
[----:B------:R1:W-:Y:S02]  /*174e90*/  STL.64 [R1+0x3810], R4 ;  /* 0x0038100401007387 */ /* 0x0003e40000100a00 */
[----:B-1----:R-:W-:Y:S01]  /*174ea0*/  MOV R6, R67 ;  /* 0x0000004300067202 */ /* 0x002fe20000000f00 */
[----:B------:R-:W-:Y:S01]  /*174eb0*/  IMAD.MOV.U32 R7, RZ, RZ, R66 ;  /* 0x000000ffff077224 */ /* 0x000fe200078e0042 */
[----:B------:R1:W-:Y:S01]  /*174ec0*/  STL.64 [R1+0x4ca8], R8 ;  /* 0x004ca80801007387 */ /* 0x0003e20000100a00 */
[----:B------:R-:W-:Y:S01]  /*174ed0*/  IMAD.MOV.U32 R4, RZ, RZ, R43 ;  /* 0x000000ffff047224 */ /* 0x000fe200078e002b */
[----:B------:R-:W-:-:S02]  /*174ee0*/  MOV R5, R42 ;  /* 0x0000002a00057202 */ /* 0x000fc40000000f00 */
[----:B------:R-:W4:Y:S01]  /*174ef0*/  LDL.LU R42, [R1+0x361c] ;  /* 0x00361c00012a7983 */ /* 0x000f220000300800 */
[----:B-1----:R-:W-:-:S03]  /*174f00*/  IMAD.MOV.U32 R8, RZ, RZ, R61 ;  /* 0x000000ffff087224 */ /* 0x002fc600078e003d */
[----:B------:R1:W-:Y:S01]  /*174f10*/  STL.64 [R1+0x4ca0], R6 ;  /* 0x004ca00601007387 */ /* 0x0003e20000100a00 */
[----:B------:R-:W-:-:S03]  /*174f20*/  IMAD.MOV.U32 R9, RZ, RZ, R60 ;  /* 0x000000ffff097224 */ /* 0x000fc600078e003c */
[----:B------:R-:W4:Y:S04]  /*174f30*/  LDL.LU R43, [R1+0x3644] ;  /* 0x00364400012b7983 */ /* 0x000f280000300800 */
[----:B------:R1:W-:Y:S02]  /*174f40*/  STL.64 [R1+0x4c98], R4 ;  /* 0x004c980401007387 */ /* 0x0003e40000100a00 */
[----:B-1----:R-:W-:Y:S01]  /*174f50*/  MOV R6, R63 ;  /* 0x0000003f00067202 */ /* 0x002fe20000000f00 */
[----:B------:R-:W-:Y:S01]  /*174f60*/  IMAD.MOV.U32 R7, RZ, RZ, R62 ;  /* 0x000000ffff077224 */ /* 0x000fe200078e003e */
[----:B------:R-:W-:Y:S01]  /*174f70*/  STL.64 [R1+0x4c90], R8 ;  /* 0x004c900801007387 */ /* 0x000fe20000100a00 */
[----:B------:R-:W-:Y:S01]  /*174f80*/  MOV R5, R40 ;  /* 0x0000002800057202 */ /* 0x000fe20000000f00 */
[----:B------:R-:W-:-:S02]  /*174f90*/  IMAD.MOV.U32 R4, RZ, RZ, R41 ;  /* 0x000000ffff047224 */ /* 0x000fc400078e0029 */
[----:B------:R-:W4:Y:S04]  /*174fa0*/  LDL.LU R40, [R1+0x3620] ;  /* 0x0036200001287983 */ /* 0x000f280000300800 */
[----:B------:R1:W-:Y:S04]  /*174fb0*/  STL.64 [R1+0x4c88], R6 ;  /* 0x004c880601007387 */ /* 0x0003e80000100a00 */
[----:B------:R-:W4:Y:S01]  /*174fc0*/  LDL.LU R41, [R1+0x3648] ;  /* 0x0036480001297983 */ /* 0x000f220000300800 */
[----:B------:R-:W-:Y:S01]  /*174fd0*/  MOV R251, R50 ;  /* 0x0000003200fb7202 */ /* 0x000fe20000000f00 */
[----:B------:R-:W-:-:S02]  /*174fe0*/  IMAD.MOV.U32 R250, RZ, RZ, R51 ;  /* 0x000000fffffa7224 */ /* 0x000fc400078e0033 */
[----:B------:R4:W-:Y:S04]  /*174ff0*/  STL.64 [R1+0x4c80], R4 ;  /* 0x004c800401007387 */ /* 0x0009e80000100a00 */
[----:B------:R-:W4:Y:S04]  /*175000*/  LDL.LU R50, [R1+0x360c] ;  /* 0x00360c0001327983 */ /* 0x000f280000300800 */
[----:B------:R-:W4:Y:S01]  /*175010*/  LDL.LU R51, [R1+0x3624] ;  /* 0x0036240001337983 */ /* 0x000f220000300800 */
[----:B--2---:R-:W-:-:S03]  /*175020*/  IMAD.MOV.U32 R249, RZ, RZ, R38 ;  /* 0x000000fffff97224 */ /* 0x004fc600078e0026 */
[----:B------:R-:W2:Y:S01]  /*175030*/  LDL.LU R38, [R1+0x34ec] ;  /* 0x0034ec0001267983 */ /* 0x000ea20000300800 */
[----:B---3--:R-:W-:-:S03]  /*175040*/  IMAD.MOV.U32 R248, RZ, RZ, R39 ;  /* 0x000000fffff87224 */ /* 0x008fc600078e0027 */
[----:B------:R-:W3:Y:S01]  /*175050*/  LDL.LU R39, [R1+0x3524] ;  /* 0x0035240001277983 */ /* 0x000ee20000300800 */
[----:B-1----:R-:W-:Y:S02]  /*175060*/  IMAD.MOV.U32 R6, RZ, RZ, R73 ;  /* 0x000000ffff067224 */ /* 0x002fe400078e0049 */
[----:B------:R-:W-:Y:S01]  /*175070*/  IMAD.MOV.U32 R7, RZ, RZ, R72 ;  /* 0x000000ffff077224 */ /* 0x000fe200078e0048 */
[----:B------:R-:W-:Y:S01]  /*175080*/  MOV R12, R75 ;  /* 0x0000004b000c7202 */ /* 0x000fe20000000f00 */
[----:B------:R-:W-:-:S03]  /*175090*/  IMAD.MOV.U32 R13, RZ, RZ, R74 ;  /* 0x000000ffff0d7224 */ /* 0x000fc600078e004a */
[----:B------:R-:W-:Y:S04]  /*1750a0*/  STL.64 [R1+0x4c78], R6 ;  /* 0x004c780601007387 */ /* 0x000fe80000100a00 */
[----:B------:R1:W-:Y:S01]  /*1750b0*/  STL.64 [R1+0xa488], R6 ;  /* 0x00a4880601007387 */ /* 0x0003e20000100a00 */
        /* <DEDUP_REMOVED lines=11> */
[----:B------:R-:W-:Y:S01]  /*175170*/  STL.64 [R1+0xa498], R250 ;  /* 0x00a498fa01007387 */ /* 0x000fe20000100a00 */
[----:B------:R-:W-:-:S03]  /*175180*/  IMAD.MOV.U32 R243, RZ, RZ, R44 ;  /* 0x000000fffff37224 */ /* 0x000fc600078e002c */
[----:B------:R-:W4:Y:S01]  /*175190*/  LDL.LU R44, [R1+0x34a4] ;  /* 0x0034a400012c7983 */ /* 0x000f220000300800 */
[----:B------:R-:W-:-:S03]  /*1751a0*/  IMAD.MOV.U32 R242, RZ, RZ, R45 ;  /* 0x000000fffff27224 */ /* 0x000fc600078e002d */
[----:B------:R-:W4:Y:S04]  /*1751b0*/  LDL.LU R45, [R1+0x34d4] ;  /* 0x0034d400012d7983 */ /* 0x000f280000300800 */
[----:B------:R-:W-:Y:S04]  /*1751c0*/  STL.64 [R1+0x4c60], R248 ;  /* 0x004c60f801007387 */ /* 0x000fe80000100a00 */
[----:B------:R-:W-:Y:S01]  /*1751d0*/  STL.64 [R1+0xa4a0], R248 ;  /* 0x00a4a0f801007387 */ /* 0x000fe20000100a00 */
        /* <DEDUP_REMOVED lines=12> */
[----:B------:R-:W-:Y:S01]  /*1752a0*/  STL.64 [R1+0xa4b0], R244 ;  /* 0x00a4b0f401007387 */ /* 0x000fe20000100a00 */
[----:B------:R-:W-:-:S03]  /*1752b0*/  IMAD.MOV.U32 R236, RZ, RZ, R51 ;  /* 0x000000ffffec7224 */ /* 0x000fc600078e0033 */
[----:B------:R-:W4:Y:S04]  /*1752c0*/  LDL.LU R50, [R1+0x3480] ;  /* 0x0034800001327983 */ /* 0x000f280000300800 */
[----:B------:R-:W4:Y:S04]  /*1752d0*/  LDL.LU R51, [R1+0x34b4] ;  /* 0x0034b40001337983 */ /* 0x000f280000300800 */
[----:B------:R-:W-:Y:S04]  /*1752e0*/  STL.64 [R1+0x4cd0], R242 ;  /* 0x004cd0f201007387 */ /* 0x000fe80000100a00 */
[----:B------:R-:W-:Y:S01]  /*1752f0*/  STL.64 [R1+0xa4b8], R242 ;  /* 0x00a4b8f201007387 */ /* 0x000fe20000100a00 */
[----:B--2---:R-:W-:-:S03]  /*175300*/  IMAD.MOV.U32 R235, RZ, RZ, R38 ;  /* 0x000000ffffeb7224 */ /* 0x004fc600078e0026 */
[----:B------:R-:W2:Y:S01]  /*175310*/  LDL.LU R38, [R1+0x3454] ;  /* 0x0034540001267983 */ /* 0x000ea20000300800 */
[----:B---3--:R-:W-:-:S03]  /*175320*/  MOV R234, R39 ;  /* 0x0000002700ea7202 */ /* 0x008fc60000000f00 */
[----:B------:R-:W3:Y:S04]  /*175330*/  LDL.LU R39, [R1+0x3484] ;  /* 0x0034840001277983 */ /* 0x000ee80000300800 */
[----:B------:R-:W-:Y:S04]  /*175340*/  STL.64 [R1+0x4cc8], R240 ;  /* 0x004cc8f001007387 */ /* 0x000fe80000100a00 */
[----:B------:R1:W-:Y:S04]  /*175350*/  STL.64 [R1+0xa4c0], R240 ;  /* 0x00a4c0f001007387 */ /* 0x0003e80000100a00 */
[----:B------:R-:W-:Y:S04]  /*175360*/  STL.64 [R1+0x4cc0], R238 ;  /* 0x004cc0ee01007387 */ /* 0x000fe80000100a00 */
[----:B------:R-:W-:Y:S01]  /*175370*/  STL.64 [R1+0xa4c8], R238 ;  /* 0x00a4c8ee01007387 */ /* 0x000fe20000100a00 */
[----:B----4-:R-:W-:Y:S01]  /*175380*/  MOV R233, R48 ;  /* 0x0000003000e97202 */ /* 0x010fe20000000f00 */
[----:B------:R-:W-:-:S02]  /*175390*/  IMAD.MOV.U32 R232, RZ, RZ, R49 ;  /* 0x000000ffffe87224 */ /* 0x000fc400078e0031 */
[----:B------:R-:W-:Y:S02]  /*1753a0*/  IMAD.MOV.U32 R231, RZ, RZ, R46 ;  /* 0x000000ffffe77224 */ /* 0x000fe400078e002e */
        /* <DEDUP_REMOVED lines=25> */
[----:B------:R-:W4:Y:S01]  /*175540*/  LDL.LU R48, [R1+0x3408] ;  /* 0x0034080001307983 */ /* 0x000f220000300800 */
[----:B------:R-:W-:-:S03]  /*175550*/  IMAD.MOV.U32 R223, RZ, RZ, R50 ;  /* 0x000000ffffdf7224 */ /* 0x000fc600078e0032 */
[----:B------:R-:W4:Y:S01]  /*175560*/  LDL.LU R49, [R1+0x343c] ;  /* 0x00343c0001317983 */ /* 0x000f220000300800 */
[----:B------:R-:W-:-:S03]  /*175570*/  MOV R222, R51 ;  /* 0x0000003300de7202 */ /* 0x000fc60000000f00 */
[----:B------:R-:W-:Y:S04]  /*175580*/  STL.64 [R1+0x4df8], R228 ;  /* 0x004df8e401007387 */ /* 0x000fe80000100a00 */
[----:B------:R-:W-:Y:S04]  /*175590*/  STL.64 [R1+0xa4f0], R228 ;  /* 0x00a4f0e401007387 */ /* 0x000fe80000100a00 */
[----:B------:R-:W4:Y:S04]  /*1755a0*/  LDL.LU R50, [R1+0x340c] ;  /* 0x00340c0001327983 */ /* 0x000f280000300800 */
[----:B------:R-:W4:Y:S01]  /*1755b0*/  LDL.LU R51, [R1+0x3410] ;  /* 0x0034100001337983 */ /* 0x000f220000300800 */
[----:B--2---:R-:W-:-:S03]  /*1755c0*/  MOV R221, R38 ;  /* 0x0000002600dd7202 */ /* 0x004fc60000000f00 */
[----:B------:R-:W2:Y:S01]  /*1755d0*/  LDL.LU R38, [R1+0x33bc] ;  /* 0x0033bc0001267983 */ /* 0x000ea20000300800 */
[----:B---3--:R-:W-:-:S03]  /*1755e0*/  IMAD.MOV.U32 R220, RZ, RZ, R39 ;  /* 0x000000ffffdc7224 */ /* 0x008fc600078e0027 */
[----:B------:R-:W3:Y:S04]  /*1755f0*/  LDL.LU R39, [R1+0x3414] ;  /* 0x0034140001277983 */ /* 0x000ee80000300800 */
[----:B------:R-:W-:Y:S04]  /*175600*/  STL.64 [R1+0x4df0], R226 ;  /* 0x004df0e201007387 */ /* 0x000fe80000100a00 */
[----:B------:R-:W-:Y:S01]  /*175610*/  STL.64 [R1+0xa4f8], R226 ;  /* 0x00a4f8e201007387 */ /* 0x000fe20000100a00 */
[----:B----4-:R-:W-:-:S03]  /*175620*/  IMAD.MOV.U32 R219, RZ, RZ, R46 ;  /* 0x000000ffffdb7224 */ /* 0x010fc600078e002e */
        /* <DEDUP_REMOVED lines=18> */
[----:B------:R-:W-:-:S03]  /*175750*/  IMAD.MOV.U32 R213, RZ, RZ, R74 ;  /* 0x000000ffffd57224 */ /* 0x000fc600078e004a */
[----:B------:R-:W-:Y:S01]  /*175760*/  STL.64 [R1+0xa518], R218 ;  /* 0x00a518da01007387 */ /* 0x000fe20000100a00 */
[----:B------:R-:W-:Y:S02]  /*175770*/  IMAD.MOV.U32 R212, RZ, RZ, R75 ;  /* 0x000000ffffd47224 */ /* 0x000fe400078e004b */
[----:B------:R-:W-:Y:S02]  /*175780*/  IMAD.MOV.U32 R211, RZ, RZ, R40 ;  /* 0x000000ffffd37224 */ /* 0x000fe400078e0028 */
[----:B------:R-:W4:Y:S01]  /*175790*/  LDL.LU R40, [R1+0x31d4] ;  /* 0x0031d40001287983 */ /* 0x000f220000300800 */
[----:B------:R-:W-:-:S03]  /*1757a0*/  MOV R210, R41 ;  /* 0x0000002900d27202 */ /* 0x000fc60000000f00 */
[----:B------:R-:W4:Y:S04]  /*1757b0*/  LDL.LU R41, [R1+0x3210] ;  /* 0x0032100001297983 */ /* 0x000f280000300800 */
[----:B------:R-:W-:Y:S04]  /*1757c0*/  STL.64 [R1+0x4dc8], R216 ;  /* 0x004dc8d801007387 */ /* 0x000fe80000100a00 */
[----:B------:R-:W-:Y:S04]  /*1757d0*/  STL.64 [R1+0xa520], R216 ;  /* 0x00a520d801007387 */ /* 0x000fe80000100a00 */
[----:B------:R-:W-:Y:S04]  /*1757e0*/  STL.64 [R1+0x4dc0], R214 ;  /* 0x004dc0d601007387 */ /* 0x000fe80000100a00 */
[----:B------:R-:W-:Y:S04]  /*1757f0*/  STL.64 [R1+0xa528], R214 ;  /* 0x00a528d601007387 */ /* 0x000fe80000100a00 */
[----:B------:R-:W-:Y:S04]  /*175800*/  STL.64 [R1+0x4db8], R212 ;  /* 0x004db8d401007387 */ /* 0x000fe80000100a00 */
[----:B------:R-:W-:Y:S01]  /*175810*/  STL.64 [R1+0xa530], R212 ;  /* 0x00a530d401007387 */ /* 0x000fe20000100a00 */
[----:B--2---:R-:W-:-:S03]  /*175820*/  IMAD.MOV.U32 R205, RZ, RZ, R38 ;  /* 0x000000ffffcd7224 */ /* 0x004fc600078e0026 */
[----:B------:R-:W2:Y:S01]  /*175830*/  LDL.LU R38, [R1+0x31d8] ;  /* 0x0031d80001267983 */ /* 0x000ea20000300800 */
[----:B---3--:R-:W-:-:S03]  /*175840*/  MOV R204, R39 ;  /* 0x0000002700cc7202 */ /* 0x008fc60000000f00 */
[----:B------:R-:W3:Y:S04]  /*175850*/  LDL.LU R39, [R1+0x3214] ;  /* 0x0032140001277983 */ /* 0x000ee80000300800 */
[----:B------:R-:W-:Y:S01]  /*175860*/  STL.64 [R1+0x4db0], R210 ;  /* 0x004db0d201007387 */ /* 0x000fe20000100a00 */
[----:B------:R-:W-:-:S03]  /*175870*/  IMAD.MOV.U32 R208, RZ, RZ, R49 ;  /* 0x000000ffffd07224 */ /* 0x000fc600078e0031 */
[----:B------:R-:W-:Y:S01]  /*175880*/  STL.64 [R1+0xa538], R210 ;  /* 0x00a538d201007387 */ /* 0x000fe20000100a00 */
[----:B------:R-:W-:Y:S01]  /*175890*/  MOV R209, R48 ;  /* 0x0000003000d17202 */ /* 0x000fe20000000f00 */
[----:B------:R-:W-:Y:S02]  /*1758a0*/  IMAD.MOV.U32 R206, RZ, RZ, R51 ;  /* 0x000000ffffce7224 */ /* 0x000fe400078e0033 */
[----:B------:R-:W-:Y:S01]  /*1758b0*/  IMAD.MOV.U32 R207, RZ, RZ, R50 ;  /* 0x000000ffffcf7224 */ /* 0x000fe200078e0032 */
[----:B----4-:R-:W-:Y:S02]  /*1758c0*/  MOV R203, R46 ;  /* 0x0000002e00cb7202 */ /* 0x010fe40000000f00 */
        /* <DEDUP_REMOVED lines=18> */
[----:B------:R-:W-:Y:S04]  /*1759f0*/  STL.64 [R1+0xa550], R204 ;  /* 0x00a550cc01007387 */ /* 0x000fe80000100a00 */
[----:B------:R-:W4:Y:S04]  /*175a00*/  LDL.LU R72, [R1+0x3148] ;  /* 0x0031480001487983 */ /* 0x000f280000300800 */
        /* <DEDUP_REMOVED lines=9> */
[----:B------:R-:W-:Y:S04]  /*175aa0*/  STL.64 [R1+0x4e88], R202 ;  /* 0x004e88ca01007387 */ /* 0x000fe80000100a00 */
[----:B------:R-:W-:Y:S01]  /*175ab0*/  STL.64 [R1+0xa558], R202 ;  /* 0x00a558ca01007387 */ /* 0x000fe20000100a00 */
        /* <DEDUP_REMOVED lines=10> */
[----:B------:R-:W4:Y:S04]  /*175b60*/  LDL.LU R48, [R1+0x30b4] ;  /* 0x0030b40001307983 */ /* 0x000f280000300800 */
[----:B------:R-:W4:Y:S04]  /*175b70*/  LDL.LU R49, [R1+0x30c4] ;  /* 0x0030c40001317983 */ /* 0x000f280000300800 */
[----:B------:R-:W-:Y:S04]  /*175b80*/  STL.64 [R1+0x4e78], R198 ;  /* 0x004e78c601007387 */ /* 0x000fe80000100a00 */
[----:B------:R1:W-:Y:S01]  /*175b90*/  STL.64 [R1+0xa568], R198 ;  /* 0x00a568c601007387 */ /* 0x0003e20000100a00 */
[----:B------:R-:W-:-:S03]  /*175ba0*/  MOV R191, R44 ;  /* 0x0000002c00bf7202 */ /* 0x000fc60000000f00 */
[----:B------:R-:W4:Y:S01]  /*175bb0*/  LDL.LU R44, [R1+0x305c] ;  /* 0x00305c00012c7983 */ /* 0x000f220000300800 */
[----:B------:R-:W-:-:S03]  /*175bc0*/  IMAD.MOV.U32 R190, RZ, RZ, R45 ;  /* 0x000000ffffbe7224 */ /* 0x000fc600078e002d */
[----:B------:R-:W4:Y:S04]  /*175bd0*/  LDL.LU R45, [R1+0x3070] ;  /* 0x00307000012d7983 */ /* 0x000f280000300800 */
[----:B------:R-:W-:Y:S04]  /*175be0*/  STL.64 [R1+0x4e70], R196 ;  /* 0x004e70c401007387 */ /* 0x000fe80000100a00 */
[----:B------:R-:W-:Y:S01]  /*175bf0*/  STL.64 [R1+0x4e68], R194 ;  /* 0x004e68c201007387 */ /* 0x000fe20000100a00 */
[----:B------:R-:W-:Y:S02]  /*175c00*/  IMAD.MOV.U32 R189, RZ, RZ, R62 ;  /* 0x000000ffffbd7224 */ /* 0x000fe400078e003e */
[----:B------:R-:W-:-:S02]  /*175c10*/  IMAD.MOV.U32 R187, RZ, RZ, R42 ;  /* 0x000000ffffbb7224 */ /* 0x000fc400078e002a */
[----:B------:R-:W4:Y:S01]  /*175c20*/  LDL.LU R42, [R1+0x3060] ;  /* 0x00306000012a7983 */ /* 0x000f220000300800 */
[----:B------:R-:W-:Y:S01]  /*175c30*/  IMAD.MOV.U32 R188, RZ, RZ, R63 ;  /* 0x000000ffffbc7224 */ /* 0x000fe200078e003f */
[----:B------:R-:W-:Y:S02]  /*175c40*/  MOV R186, R43 ;  /* 0x0000002b00ba7202 */ /* 0x000fe40000000f00 */
[----:B------:R-:W4:Y:S04]  /*175c50*/  LDL.LU R43, [R1+0x3074] ;  /* 0x00307400012b7983 */ /* 0x000f280000300800 */
[----:B------:R-:W-:Y:S04]  /*175c60*/  STL.64 [R1+0x4e60], R192 ;  /* 0x004e60c001007387 */ /* 0x000fe80000100a00 */
[----:B------:R-:W-:Y:S01]  /*175c70*/  STL.64 [R1+0x4e58], R190 ;  /* 0x004e58be01007387 */ /* 0x000fe20000100a00 */
[----:B------:R-:W-:Y:S01]  /*175c80*/  MOV R185, R72 ;  /* 0x0000004800b97202 */ /* 0x000fe20000000f00 */
[----:B------:R-:W-:-:S02]  /*175c90*/  IMAD.MOV.U32 R184, RZ, RZ, R73 ;  /* 0x000000ffffb87224 */ /* 0x000fc400078e0049 */
        /* <DEDUP_REMOVED lines=14> */
[----:B------:R-:W3:Y:S01]  /*175d80*/  LDL.LU R39, [R1+0x3050] ;  /* 0x0030500001277983 */ /* 0x000ee20000300800 */
[----:B------:R-:W-:Y:S01]  /*175d90*/  MOV R180, R75 ;  /* 0x0000004b00b47202 */ /* 0x000fe20000000f00 */
[----:B------:R-:W-:Y:S02]  /*175da0*/  IMAD.MOV.U32 R181, RZ, RZ, R74 ;  /* 0x000000ffffb57224 */ /* 0x000fe400078e004a */
[----:B------:R-:W-:Y:S01]  /*175db0*/  STL.64 [R1+0x4e38], R182 ;  /* 0x004e38b601007387 */ /* 0x000fe20000100a00 */
[----:B----4-:R-:W-:-:S03]  /*175dc0*/  IMAD.MOV.U32 R175, RZ, RZ, R46 ;  /* 0x000000ffffaf7224 */ /* 0x010fc600078e002e */
[----:B------:R-:W4:Y:S01]  /*175dd0*/  LDL.LU R46, [R1+0x3034] ;  /* 0x00303400012e7983 */ /* 0x000f220000300800 */
[----:B------:R-:W-:-:S03]  /*175de0*/  MOV R174, R47 ;  /* 0x0000002f00ae7202 */ /* 0x000fc60000000f00 */
[----:B------:R-:W4:Y:S01]  /*175df0*/  LDL.LU R47, [R1+0x3054] ;  /* 0x00305400012f7983 */ /* 0x000f220000300800 */
[----:B------:R-:W-:-:S03]  /*175e00*/  MOV R173, R48 ;  /* 0x0000003000ad7202 */ /* 0x000fc60000000f00 */
[----:B------:R-:W-:Y:S01]  /*175e10*/  STL.64 [R1+0x4e30], R180 ;  /* 0x004e30b401007387 */ /* 0x000fe20000100a00 */
[----:B------:R-:W-:-:S03]  /*175e20*/  IMAD.MOV.U32 R172, RZ, RZ, R49 ;  /* 0x000000ffffac7224 */ /* 0x000fc600078e0031 */
[----:B------:R-:W4:Y:S04]  /*175e30*/  LDL.LU R48, [R1+0x3038] ;  /* 0x0030380001307983 */ /* 0x000f280000300800 */
[----:B------:R-:W4:Y:S04]  /*175e40*/  LDL.LU R49, [R1+0x3058] ;  /* 0x0030580001317983 */ /* 0x000f280000300800 */
[----:B------:R-:W-:Y:S01]  /*175e50*/  STL.64 [R1+0x4e28], R178 ;  /* 0x004e28b201007387 */ /* 0x000fe20000100a00 */
[----:B------:R-:W-:-:S03]  /*175e60*/  IMAD.MOV.U32 R171, RZ, RZ, R44 ;  /* 0x000000ffffab7224 */ /* 0x000fc600078e002c */
[----:B------:R-:W4:Y:S04]  /*175e70*/  LDL.LU R62, [R1+0x3020] ;  /* 0x00302000013e7983 */ /* 0x000f280000300800 */
[----:B------:R-:W4:Y:S01]  /*175e80*/  LDL.LU R63, [R1+0x303c] ;  /* 0x00303c00013f7983 */ /* 0x000f220000300800 */
[----:B------:R-:W-:-:S03]  /*175e90*/  IMAD.MOV.U32 R170, RZ, RZ, R45 ;  /* 0x000000ffffaa7224 */ /* 0x000fc600078e002d */
[----:B------:R-:W4:Y:S04]  /*175ea0*/  LDL.LU R44, [R1+0x3024] ;  /* 0x00302400012c7983 */ /* 0x000f280000300800 */
        /* <DEDUP_REMOVED lines=41> */
[----:B------:R-:W-:-:S03]  /*176140*/  MOV R156, R63 ;  /* 0x0000003f009c7202 */ /* 0x000fc60000000f00 */
[----:B------:R-:W-:Y:S01]  /*176150*/  STL.64 [R1+0x4ee0], R160 ;  /* 0x004ee0a001007387 */ /* 0x000fe20000100a00 */
[----:B------:R-:W-:-:S03]  /*176160*/  IMAD.MOV.U32 R157, RZ, RZ, R62 ;  /* 0x000000ffff9d7224 */ /* 0x000fc600078e003e */
        /* <DEDUP_REMOVED lines=10> */
[----:B------:R-:W4:Y:S01]  /*176210*/  LDL.LU R50, [R1+0x79c] ;  /* 0x00079c0001327983 */ /* 0x000f220000300800 */
[----:B------:R-:W-:-:S03]  /*176220*/  IMAD.MOV.U32 R146, RZ, RZ, R51 ;  /* 0x000000ffff927224 */ /* 0x000fc600078e0033 */
[----:B------:R-:W4:Y:S04]  /*176230*/  LDL.LU R51, [R1+0x7bc] ;  /* 0x0007bc0001337983 */ /* 0x000f280000300800 */
[----:B------:R-:W-:Y:S01]  /*176240*/  STL.64 [R1+0x4ec0], R152 ;  /* 0x004ec09801007387 */ /* 0x000fe20000100a00 */
[----:B------:R-:W-:-:S03]  /*176250*/  IMAD.MOV.U32 R145, RZ, RZ, R40 ;  /* 0x000000ffff917224 */ /* 0x000fc600078e0028 */
[----:B------:R-:W4:Y:S01]  /*176260*/  LDL.LU R40, [R1+0x7a0] ;  /* 0x0007a00001287983 */ /* 0x000f220000300800 */
[----:B------:R-:W-:-:S03]  /*176270*/  MOV R144, R41 ;  /* 0x0000002900907202 */ /* 0x000fc60000000f00 */
[----:B------:R-:W4:Y:S04]  /*176280*/  LDL.LU R41, [R1+0x7c0] ;  /* 0x0007c00001297983 */ /* 0x000f280000300800 */
[----:B------:R-:W-:Y:S01]  /*176290*/  STL.64 [R1+0x4eb8], R150 ;  /* 0x004eb89601007387 */ /* 0x000fe20000100a00 */
[----:B--2---:R-:W-:-:S03]  /*1762a0*/  MOV R143, R38 ;  /* 0x00000026008f7202 */ /* 0x004fc60000000f00 */
[----:B------:R-:W2:Y:S01]  /*1762b0*/  LDL.LU R38, [R1+0x7a4] ;  /* 0x0007a40001267983 */ /* 0x000ea20000300800 */
[----:B---3--:R-:W-:-:S03]  /*1762c0*/  IMAD.MOV.U32 R142, RZ, RZ, R39 ;  /* 0x000000ffff8e7224 */ /* 0x008fc600078e0027 */
[----:B------:R-:W3:Y:S01]  /*1762d0*/  LDL.LU R39, [R1+0x7a8] ;  /* 0x0007a80001277983 */ /* 0x000ee20000300800 */
[----:B------:R-:W-:Y:S01]  /*1762e0*/  IMAD.MOV.U32 R148, RZ, RZ, R75 ;  /* 0x000000ffff947224 */ /* 0x000fe200078e004b */
[----:B------:R-:W-:-:S05]  /*1762f0*/  MOV R149, R74 ;  /* 0x0000004a00957202 */ /* 0x000fca0000000f00 */
[----:B------:R-:W-:Y:S01]  /*176300*/  STL.64 [R1+0x4eb0], R148 ;  /* 0x004eb09401007387 */ /* 0x000fe20000100a00 */
[----:B----4-:R-:W-:-:S03]  /*176310*/  IMAD.MOV.U32 R141, RZ, RZ, R46 ;  /* 0x000000ffff8d7224 */ /* 0x010fc600078e002e */
        /* <DEDUP_REMOVED lines=24> */
[----:B------:R-:W-:Y:S01]  /*1764a0*/  STL.64 [R1+0x4e90], R140 ;  /* 0x004e908c01007387 */ /* 0x000fe20000100a00 */
        /* <DEDUP_REMOVED lines=21> */
[----:B------:R-:W-:Y:S01]  /*176600*/  STL.64 [R1+0x5010], R130 ;  /* 0x0050108201007387 */ /* 0x000fe20000100a00 */
[----:B------:R-:W-:Y:S02]  /*176610*/  IMAD.MOV.U32 R124, RZ, RZ, R63 ;  /* 0x000000ffff7c7224 */ /* 0x000fe400078e003f */
        /* <DEDUP_REMOVED lines=11> */
[----:B------:R-:W-:-:S03]  /*1766d0*/  MOV R120, R73 ;  /* 0x0000004900787202 */ /* 0x000fc60000000f00 */
[----:B------:R-:W-:Y:S01]  /*1766e0*/  STL.64 [R1+0x4ff0], R122 ;  /* 0x004ff07a01007387 */ /* 0x000fe20000100a00 */
[----:B------:R-:W-:Y:S02]  /*1766f0*/  IMAD.MOV.U32 R121, RZ, RZ, R72 ;  /* 0x000000ffff797224 */ /* 0x000fe400078e0048 */
[----:B------:R-:W-:Y:S02]  /*176700*/  IMAD.MOV.U32 R115, RZ, RZ, R42 ;  /* 0x000000ffff737224 */ /* 0x000fe400078e002a */
[----:B------:R-:W4:Y:S01]  /*176710*/  LDL.LU R42, [R1+0x518] ;  /* 0x00051800012a7983 */ /* 0x000f220000300800 */
[----:B------:R-:W-:-:S03]  /*176720*/  MOV R114, R43 ;  /* 0x0000002b00727202 */ /* 0x000fc60000000f00 */
[----:B------:R-:W4:Y:S01]  /*176730*/  LDL.LU R43, [R1+0x538] ;  /* 0x00053800012b7983 */ /* 0x000f220000300800 */
[----:B------:R-:W-:-:S03]  /*176740*/  IMAD.MOV.U32 R116, RZ, RZ, R75 ;  /* 0x000000ffff747224 */ /* 0x000fc600078e004b */
[----:B------:R-:W-:Y:S01]  /*176750*/  STL.64 [R1+0x4fe8], R120 ;  /* 0x004fe87801007387 */ /* 0x000fe20000100a00 */
[----:B------:R-:W-:Y:S01]  /*176760*/  IMAD.MOV.U32 R117, RZ, RZ, R74 ;  /* 0x000000ffff757224 */ /* 0x000fe200078e004a */
[----:B------:R-:W-:Y:S02]  /*176770*/  MOV R113, R50 ;  /* 0x0000003200717202 */ /* 0x000fe40000000f00 */
        /* <DEDUP_REMOVED lines=13> */
[----:B------:R-:W-:Y:S04]  /*176850*/  STL.64 [R1+0x4fd0], R114 ;  /* 0x004fd07201007387 */ /* 0x000fe80000100a00 */
[----:B------:R-:W3:Y:S04]  /*176860*/  LDL.LU R62, [R1+0x4ec] ;  /* 0x0004ec00013e7983 */ /* 0x000ee80000300800 */
[----:B------:R-:W3:Y:S01]  /*176870*/  LDL.LU R63, [R1+0x50c] ;  /* 0x00050c00013f7983 */ /* 0x000ee20000300800 */
[----:B----4-:R-:W-:-:S03]  /*176880*/  MOV R107, R46 ;  /* 0x0000002e006b7202 */ /* 0x010fc60000000f00 */
        /* <DEDUP_REMOVED lines=36> */
[----:B------:R-:W3:Y:S04]  /*176ad0*/  LDL.LU R39, [R1+0x4d4] ;  /* 0x0004d40001277983 */ /* 0x000ee80000300800 */
[----:B------:R-:W-:Y:S01]  /*176ae0*/  STL.64 [R1+0x4f98], R100 ;  /* 0x004f986401007387 */ /* 0x000fe20000100a00 */
[----:B------:R-:W-:-:S03]  /*176af0*/  IMAD.MOV.U32 R93, RZ, RZ, R62 ;  /* 0x000000ffff5d7224 */ /* 0x000fc600078e003e */
[----:B------:R-:W-:Y:S01]  /*176b00*/  STL.64 [R1+0x4f90], R98 ;  /* 0x004f906201007387 */ /* 0x000fe20000100a00 */
[----:B------:R-:W-:Y:S02]  /*176b10*/  IMAD.MOV.U32 R92, RZ, RZ, R63 ;  /* 0x000000ffff5c7224 */ /* 0x000fe400078e003f */
[----:B----4-:R-:W-:Y:S02]  /*176b20*/  IMAD.MOV.U32 R91, RZ, RZ, R46 ;  /* 0x000000ffff5b7224 */ /* 0x010fe400078e002e */
        /* <DEDUP_REMOVED lines=18> */
[----:B------:R-:W-:Y:S01]  /*176c50*/  MOV R84, R75 ;  /* 0x0000004b00547202 */ /* 0x000fe20000000f00 */
[----:B------:R-:W-:Y:S02]  /*176c60*/  IMAD.MOV.U32 R85, RZ, RZ, R74 ;  /* 0x000000ffff557224 */ /* 0x000fe400078e004a */
[----:B------:R-:W-:Y:S02]  /*176c70*/  IMAD.MOV.U32 R81, RZ, RZ, R42 ;  /* 0x000000ffff517224 */ /* 0x000fe400078e002a */
        /* <DEDUP_REMOVED lines=15> */
[----:B------:R-:W4:Y:S01]  /*176d70*/  LDL.LU R61, [R1+0x48c] ;  /* 0x00048c00013d7983 */ /* 0x000f220000300800 */
[----:B--2---:R-:W-:-:S03]  /*176d80*/  IMAD.MOV.U32 R75, RZ, RZ, R38 ;  /* 0x000000ffff4b7224 */ /* 0x004fc600078e0026 */
[----:B------:R-:W2:Y:S01]  /*176d90*/  LDL.LU R38, [R1+0x474] ;  /* 0x0004740001267983 */ /* 0x000ea20000300800 */
[----:B---3--:R-:W-:-:S03]  /*176da0*/  IMAD.MOV.U32 R74, RZ, RZ, R39 ;  /* 0x000000ffff4a7224 */ /* 0x008fc600078e0027 */
[----:B------:R-:W3:Y:S04]  /*176db0*/  LDL.LU R39, [R1+0x478] ;  /* 0x0004780001277983 */ /* 0x000ee80000300800 */
[----:B------:R-:W-:Y:S04]  /*176dc0*/  STL.64 [R1+0x4f48], R80 ;  /* 0x004f485001007387 */ /* 0x000fe80000100a00 */
[----:B------:R-:W3:Y:S04]  /*176dd0*/  LDL.LU R8, [R1+0x45c] ;  /* 0x00045c0001087983 */ /* 0x000ee80000300800 */
[----:B------:R-:W3:Y:S01]  /*176de0*/  LDL.LU R9, [R1+0x47c] ;  /* 0x00047c0001097983 */ /* 0x000ee20000300800 */
[----:B----4-:R-:W-:-:S03]  /*176df0*/  IMAD.MOV.U32 R73, RZ, RZ, R46 ;  /* 0x000000ffff497224 */ /* 0x010fc600078e002e */
        /* <DEDUP_REMOVED lines=32> */
[----:B--2---:R-:W-:-:S03]  /*177000*/  IMAD.MOV.U32 R59, RZ, RZ, R38 ;  /* 0x000000ffff3b7224 */ /* 0x004fc600078e0026 */
[----:B------:R-:W2:Y:S01]  /*177010*/  LDL.LU R38, [R1+0x420] ;  /* 0x0004200001267983 */ /* 0x000ea20000300800 */
[----:B---3--:R-:W-:-:S03]  /*177020*/  MOV R58, R39 ;  /* 0x00000027003a7202 */ /* 0x008fc60000000f00 */
[----:B------:R-:W3:Y:S01]  /*177030*/  LDL.LU R39, [R1+0x444] ;  /* 0x0004440001277983 */ /* 0x000ee20000300800 */
[----:B------:R-:W-:-:S04]  /*177040*/  LOP3.LUT R61, R61, R60, RZ, 0x3c, !PT ;  /* 0x0000003c3d3d7212 */ /* 0x000fc800078e3cff */
[C---:B------:R-:W-:Y:S01]  /*177050*/  LOP3.LUT R60, R61.reuse, R60, RZ, 0x3c, !PT ;  /* 0x0000003c3d3c7212 */ /* 0x040fe200078e3cff */
[----:B------:R-:W-:Y:S03]  /*177060*/  STL.64 [R1+0x5100], R64 ;  /* 0x0051004001007387 */ /* 0x000fe60000100a00 */
[----:B------:R-:W-:Y:S01]  /*177070*/  LOP3.LUT R61, R61, R60, RZ, 0x3c, !PT ;  /* 0x0000003c3d3d7212 */ /* 0x000fe200078e3cff */
[----:B------:R-:W-:Y:S01]  /*177080*/  STL.64 [R1+0x50f8], R62 ;  /* 0x0050f83e01007387 */ /* 0x000fe20000100a00 */
[----:B------:R-:W-:Y:S01]  /*177090*/  IMAD.MOV.U32 R56, RZ, RZ, R9 ;  /* 0x000000ffff387224 */ /* 0x000fe200078e0009 */
[----:B------:R-:W-:Y:S01]  /*1770a0*/  MOV R57, R8 ;  /* 0x0000000800397202 */ /* 0x000fe20000000f00 */
[----:B----4-:R-:W-:Y:S02]  /*1770b0*/  IMAD.MOV.U32 R55, RZ, RZ, R46 ;  /* 0x000000ffff377224 */ /* 0x010fe400078e002e */
[----:B------:R-:W4:Y:S01]  /*1770c0*/  LDL.LU R46, [R1+0x424] ;  /* 0x00042400012e7983 */ /* 0x000f220000300800 */
[----:B------:R-:W-:-:S03]  /*1770d0*/  IMAD.MOV.U32 R54, RZ, RZ, R47 ;  /* 0x000000ffff367224 */ /* 0x000fc600078e002f */
[----:B------:R-:W4:Y:S04]  /*1770e0*/  LDL.LU R47, [R1+0x428] ;  /* 0x00042800012f7983 */ /* 0x000f280000300800 */
[----:B------:R-:W-:Y:S04]  /*1770f0*/  STL.64 [R1+0x50f0], R60 ;  /* 0x0050f03c01007387 */ /* 0x000fe80000100a00 */
[----:B------:R-:W-:Y:S04]  /*177100*/  STL.64 [R1+0x50e8], R58 ;  /* 0x0050e83a01007387 */ /* 0x000fe80000100a00 */
[----:B------:R-:W4:Y:S01]  /*177110*/  LDL.LU R32, [R1+0x40c] ;  /* 0x00040c0001207983 */ /* 0x000f220000300800 */
[----:B------:R-:W-:-:S03]  /*177120*/  MOV R52, R11 ;  /* 0x0000000b00347202 */ /* 0x000fc60000000f00 */
[----:B------:R-:W4:Y:S01]  /*177130*/  LDL.LU R33, [R1+0x42c] ;  /* 0x00042c0001217983 */ /* 0x000f220000300800 */
[----:B------:R-:W-:-:S03]  /*177140*/  IMAD.MOV.U32 R53, RZ, RZ, R10 ;  /* 0x000000ffff357224 */ /* 0x000fc600078e000a */
[----:B------:R-:W-:Y:S01]  /*177150*/  STL.64 [R1+0x50e0], R56 ;  /* 0x0050e03801007387 */ /* 0x000fe20000100a00 */
[----:B------:R-:W-:Y:S01]  /*177160*/  IMAD.MOV.U32 R18, RZ, RZ, R49 ;  /* 0x000000ffff127224 */ /* 0x000fe200078e0031 */
[----:B------:R-:W-:Y:S01]  /*177170*/  MOV R19, R48 ;  /* 0x0000003000137202 */ /* 0x000fe20000000f00 */
        /* <DEDUP_REMOVED lines=9> */
[----:B------:R-:W-:Y:S04]  /*177210*/  STL.64 [R1+0x50d0], R52 ;  /* 0x0050d03401007387 */ /* 0x000fe80000100a00 */
[----:B------:R-:W4:Y:S04]  /*177220*/  LDL.LU R8, [R1+0x3fc] ;  /* 0x0003fc0001087983 */ /* 0x000f280000300800 */
[----:B------:R-:W4:Y:S01]  /*177230*/  LDL.LU R9, [R1+0x418] ;  /* 0x0004180001097983 */ /* 0x000f220000300800 */
[----:B------:R-:W-:Y:S01]  /*177240*/  MOV R5, R50 ;  /* 0x0000003200057202 */ /* 0x000fe20000000f00 */
[----:B------:R-:W-:-:S02]  /*177250*/  IMAD.MOV.U32 R4, RZ, RZ, R51 ;  /* 0x000000ffff047224 */ /* 0x000fc400078e0033 */
[----:B------:R1:W-:Y:S01]  /*177260*/  STL.64 [R1+0x50c8], R18 ;  /* 0x0050c81201007387 */ /* 0x0003e20000100a00 */
[----:B------:R-:W-:-:S03]  /*177270*/  IMAD.MOV.U32 R51, RZ, RZ, R40 ;  /* 0x000000ffff337224 */ /* 0x000fc600078e0028 */
[----:B------:R-:W4:Y:S01]  /*177280*/  LDL.LU R40, [R1+0x400] ;  /* 0x0004000001287983 */ /* 0x000f220000300800 */
[----:B------:R-:W-:-:S03]  /*177290*/  IMAD.MOV.U32 R50, RZ, RZ, R41 ;  /* 0x000000ffff327224 */ /* 0x000fc600078e0029 */
[----:B------:R-:W4:Y:S04]  /*1772a0*/  LDL.LU R41, [R1+0x41c] ;  /* 0x00041c0001297983 */ /* 0x000f280000300800 */
[----:B------:R-:W-:Y:S04]  /*1772b0*/  STL.64 [R1+0x50c0], R16 ;  /* 0x0050c01001007387 */ /* 0x000fe80000100a00 */
[----:B------:R1:W-:Y:S01]  /*1772c0*/  STL.64 [R1+0x50b8], R10 ;  /* 0x0050b80a01007387 */ /* 0x0003e20000100a00 */
[----:B--2---:R-:W-:-:S03]  /*1772d0*/  IMAD.MOV.U32 R49, RZ, RZ, R38 ;  /* 0x000000ffff317224 */ /* 0x004fc600078e0026 */
[----:B------:R-:W2:Y:S01]  /*1772e0*/  LDL.LU R38, [R1+0x3e4] ;  /* 0x0003e40001267983 */ /* 0x000ea20000300800 */
[----:B---3--:R-:W-:-:S03]  /*1772f0*/  MOV R48, R39 ;  /* 0x0000002700307202 */ /* 0x008fc60000000f00 */
[----:B------:R-:W2:Y:S04]  /*177300*/  LDL.LU R39, [R1+0x404] ;  /* 0x0004040001277983 */ /* 0x000ea80000300800 */
[----:B------:R-:W-:Y:S04]  /*177310*/  STL.64 [R1+0x50b0], R4 ;  /* 0x0050b00401007387 */ /* 0x000fe80000100a00 */
[----:B------:R-:W-:Y:S04]  /*177320*/  STL.64 [R1+0x50a8], R50 ;  /* 0x0050a83201007387 */ /* 0x000fe80000100a00 */
[----:B------:R-:W3:Y:S04]  /*177330*/  LDL.LU R34, [R1+0x3e8] ;  /* 0x0003e80001227983 */ /* 0x000ee80000300800 */
[----:B------:R-:W3:Y:S04]  /*177340*/  LDL.LU R35, [R1+0x408] ;  /* 0x0004080001237983 */ /* 0x000ee80000300800 */
[----:B------:R-:W-:Y:S01]  /*177350*/  STL.64 [R1+0x50a0], R48 ;  /* 0x0050a03001007387 */ /* 0x000fe20000100a00 */
[----:B----4-:R-:W-:-:S04]  /*177360*/  LOP3.LUT R47, R47, R46, RZ, 0x3c, !PT ;  /* 0x0000002e2f2f7212 */ /* 0x010fc800078e3cff */
[----:B------:R-:W-:-:S04]  /*177370*/  LOP3.LUT R46, R47, R46, RZ, 0x3c, !PT ;  /* 0x0000002e2f2e7212 */ /* 0x000fc800078e3cff */
[----:B------:R-:W-:Y:S02]  /*177380*/  LOP3.LUT R47, R47, R46, RZ, 0x3c, !PT ;  /* 0x0000002e2f2f7212 */ /* 0x000fe400078e3cff */
[----:B------:R-:W-:Y:S02]  /*177390*/  MOV R15, R32 ;  /* 0x00000020000f7202 */ /* 0x000fe40000000f00 */
[----:B------:R-:W4:Y:S01]  /*1773a0*/  LDL.LU R32, [R1+0x3ec] ;  /* 0x0003ec0001207983 */ /* 0x000f220000300800 */
[----:B------:R-:W-:-:S03]  /*1773b0*/  IMAD.MOV.U32 R14, RZ, RZ, R33 ;  /* 0x000000ffff0e7224 */ /* 0x000fc600078e0021 */
[----:B------:R-:W4:Y:S04]  /*1773c0*/  LDL.LU R33, [R1+0x3f0] ;  /* 0x0003f00001217983 */ /* 0x000f280000300800 */
[----:B------:R-:W-:Y:S04]  /*1773d0*/  STL.64 [R1+0x5098], R46 ;  /* 0x0050982e01007387 */ /* 0x000fe80000100a00 */
[----:B------:R4:W-:Y:S04]  /*1773e0*/  STL.64 [R1+0x5090], R14 ;  /* 0x0050900e01007387 */ /* 0x0009e80000100a00 */
[----:B------:R-:W4:Y:S04]  /*1773f0*/  LDL.LU R30, [R1+0x3d0] ;  /* 0x0003d000011e7983 */ /* 0x000f280000300800 */
[----:B------:R-:W4:Y:S01]  /*177400*/  LDL.LU R31, [R1+0x3f4] ;  /* 0x0003f400011f7983 */ /* 0x000f220000300800 */
[----:B------:R-:W-:-:S04]  /*177410*/  LOP3.LUT R45, R45, R44, RZ, 0x3c, !PT ;  /* 0x0000002c2d2d7212 */ /* 0x000fc800078e3cff */
[----:B------:R-:W-:-:S04]  /*177420*/  LOP3.LUT R44, R45, R44, RZ, 0x3c, !PT ;  /* 0x0000002c2d2c7212 */ /* 0x000fc800078e3cff */
[----:B------:R-:W-:Y:S02]  /*177430*/  LOP3.LUT R45, R45, R44, RZ, 0x3c, !PT ;  /* 0x0000002c2d2d7212 */ /* 0x000fe400078e3cff */
[----:B------:R-:W-:-:S04]  /*177440*/  LOP3.LUT R43, R43, R42, RZ, 0x3c, !PT ;  /* 0x0000002a2b2b7212 */ /* 0x000fc800078e3cff */
[C---:B------:R-:W-:Y:S01]  /*177450*/  LOP3.LUT R42, R43.reuse, R42, RZ, 0x3c, !PT ;  /* 0x0000002a2b2a7212 */ /* 0x040fe200078e3cff */
[----:B------:R-:W-:Y:S03]  /*177460*/  STL.64 [R1+0x5088], R44 ;  /* 0x0050882c01007387 */ /* 0x000fe60000100a00 */
[----:B------:R-:W-:Y:S01]  /*177470*/  LOP3.LUT R43, R43, R42, RZ, 0x3c, !PT ;  /* 0x0000002a2b2b7212 */ /* 0x000fe200078e3cff */
[----:B------:R-:W4:Y:S04]  /*177480*/  LDL.LU R28, [R1+0x3d4] ;  /* 0x0003d400011c7983 */ /* 0x000f280000300800 */
[----:B------:R-:W4:Y:S04]  /*177490*/  LDL.LU R29, [R1+0x3d8] ;  /* 0x0003d800011d7983 */ /* 0x000f280000300800 */
[----:B------:R-:W-:Y:S04]  /*1774a0*/  STL.64 [R1+0x5080], R42 ;  /* 0x0050802a01007387 */ /* 0x000fe80000100a00 */
[----:B------:R-:W4:Y:S01]  /*1774b0*/  LDL.LU R26, [R1+0x3c0] ;  /* 0x0003c000011a7983 */ /* 0x000f220000300800 */
[----:B------:R-:W-:-:S03]  /*1774c0*/  IMAD.MOV.U32 R22, RZ, RZ, R9 ;  /* 0x000000ffff167224 */ /* 0x000fc600078e0009 */
[----:B------:R-:W4:Y:S01]  /*1774d0*/  LDL.LU R27, [R1+0x3dc] ;  /* 0x0003dc00011b7983 */ /* 0x000f220000300800 */
[----:B------:R-:W-:-:S03]  /*1774e0*/  IMAD.MOV.U32 R23, RZ, RZ, R8 ;  /* 0x000000ffff177224 */ /* 0x000fc600078e0008 */
[----:B------:R-:W4:Y:S04]  /*1774f0*/  LDL.LU R25, [R1+0x3c4] ;  /* 0x0003c40001197983 */ /* 0x000f280000300800 */
[----:B------:R-:W4:Y:S01]  /*177500*/  LDL.LU R8, [R1+0x3e0] ;  /* 0x0003e00001087983 */ /* 0x000f220000300800 */
[----:B------:R-:W-:-:S04]  /*177510*/  LOP3.LUT R41, R41, R40, RZ, 0x3c, !PT ;  /* 0x0000002829297212 */ /* 0x000fc800078e3cff */
[C---:B------:R-:W-:Y:S01]  /*177520*/  LOP3.LUT R40, R41.reuse, R40, RZ, 0x3c, !PT ;  /* 0x0000002829287212 */ /* 0x040fe200078e3cff */
[----:B------:R4:W-:Y:S03]  /*177530*/  STL.64 [R1+0x5078], R22 ;  /* 0x0050781601007387 */ /* 0x0009e60000100a00 */
[----:B------:R-:W-:Y:S01]  /*177540*/  LOP3.LUT R41, R41, R40, RZ, 0x3c, !PT ;  /* 0x0000002829297212 */ /* 0x000fe200078e3cff */
[----:B------:R-:W4:Y:S04]  /*177550*/  LDL.LU R21, [R1+0x3b0] ;  /* 0x0003b00001157983 */ /* 0x000f280000300800 */
[----:B------:R-:W4:Y:S04]  /*177560*/  LDL.LU R9, [R1+0x3c8] ;  /* 0x0003c80001097983 */ /* 0x000f280000300800 */
[----:B------:R-:W-:Y:S01]  /*177570*/  STL.64 [R1+0x5070], R40 ;  /* 0x0050702801007387 */ /* 0x000fe20000100a00 */
[----:B--2---:R-:W-:-:S04]  /*177580*/  LOP3.LUT R39, R39, R38, RZ, 0x3c, !PT ;  /* 0x0000002627277212 */ /* 0x004fc800078e3cff */
[----:B------:R-:W-:-:S04]  /*177590*/  LOP3.LUT R38, R39, R38, RZ, 0x3c, !PT ;  /* 0x0000002627267212 */ /* 0x000fc800078e3cff */
[----:B------:R-:W-:-:S05]  /*1775a0*/  LOP3.LUT R39, R39, R38, RZ, 0x3c, !PT ;  /* 0x0000002627277212 */ /* 0x000fca00078e3cff */
[----:B------:R-:W-:Y:S04]  /*1775b0*/  STL.64 [R1+0x5068], R38 ;  /* 0x0050682601007387 */ /* 0x000fe80000100a00 */
[----:B-1----:R-:W2:Y:S01]  /*1775c0*/  LDL.64 R6, [R1+0x4ac0] ;  /* 0x004ac00001067983 */ /* 0x002ea20000100a00 */
[----:B------:R-:W-:Y:S01]  /*1775d0*/  UISETP.GT.AND UP4, UPT, UR11, 0x5a, UPT ;  /* 0x0000005a0b00788c */ /* 0x000fe2000bf84270 */
[-C--:B---3--:R-:W-:Y:S02]  /*1775e0*/  LOP3.LUT R35, R35, R34.reuse, RZ, 0x3c, !PT ;  /* 0x0000002223237212 */ /* 0x088fe400078e3cff */
[----:B------:R-:W3:Y:S01]  /*1775f0*/  LDL.64 R240, [R1+0x3af0] ;  /* 0x003af00001f07983 */ /* 0x000ee20000100a00 */
[----:B------:R-:W-:Y:S01]  /*177600*/  USEL UR10, URZ, 0x4, !UP4 ;  /* 0x000000043f0a7887 */ /* 0x000fe2000e000000 */
[----:B------:R-:W-:-:S02]  /*177610*/  LOP3.LUT R34, R35, R34, RZ, 0x3c, !PT ;  /* 0x0000002223227212 */ /* 0x000fc400078e3cff */
[----:B------:R-:W3:Y:S01]  /*177620*/  LDL.64 R242, [R1+0x4ab8] ;  /* 0x004ab80001f27983 */ /* 0x000ee20000100a00 */
[----:B------:R-:W-:Y:S01]  /*177630*/  USEL UR10, UR10, URZ, !UP0 ;  /* 0x0000003f0a0a7287 */ /* 0x000fe2000c000000 */
[----:B------:R-:W-:Y:S02]  /*177640*/  LOP3.LUT R35, R35, R34, RZ, 0x3c, !PT ;  /* 0x0000002223237212 */ /* 0x000fe400078e3cff */
[----:B------:R-:W3:Y:S03]  /*177650*/  LDL.64 R244, [R1+0x4ab0] ;  /* 0x004ab00001f47983 */ /* 0x000ee60000100a00 */
[----:B------:R-:W-:Y:S01]  /*177660*/  ISETP.NE.U32.AND P2, PT, RZ, UR10, PT ;  /* 0x0000000aff007c0c */ /* 0x000fe2000bf45070 */
[----:B------:R-:W3:Y:S04]  /*177670*/  LDL.64 R246, [R1+0x3ad0] ;  /* 0x003ad00001f67983 */ /* 0x000ee80000100a00 */
[----:B------:R-:W3:Y:S04]  /*177680*/  LDL.64 R248, [R1+0x4aa8] ;  /* 0x004aa80001f87983 */ /* 0x000ee80000100a00 */
[----:B------:R-:W3:Y:S04]  /*177690*/  LDL.64 R250, [R1+0x4aa0] ;  /* 0x004aa00001fa7983 */ /* 0x000ee80000100a00 */
[----:B------:R-:W-:Y:S01]  /*1776a0*/  STL.64 [R1+0x5060], R34 ;  /* 0x0050602201007387 */ /* 0x000fe20000100a00 */
[----:B----4-:R-:W-:-:S04]  /*1776b0*/  LOP3.LUT R33, R33, R32, RZ, 0x3c, !PT ;  /* 0x0000002021217212 */ /* 0x010fc800078e3cff */
[----:B------:R-:W-:-:S04]  /*1776c0*/  LOP3.LUT R32, R33, R32, RZ, 0x3c, !PT ;  /* 0x0000002021207212 */ /* 0x000fc800078e3cff */
[----:B------:R-:W-:Y:S02]  /*1776d0*/  LOP3.LUT R33, R33, R32, RZ, 0x3c, !PT ;  /* 0x0000002021217212 */ /* 0x000fe400078e3cff */
[----:B------:R-:W-:-:S04]  /*1776e0*/  LOP3.LUT R31, R31, R30, RZ, 0x3c, !PT ;  /* 0x0000001e1f1f7212 */ /* 0x000fc800078e3cff */
[C---:B------:R-:W-:Y:S01]  /*1776f0*/  LOP3.LUT R30, R31.reuse, R30, RZ, 0x3c, !PT ;  /* 0x0000001e1f1e7212 */ /* 0x040fe200078e3cff */
[----:B------:R-:W-:Y:S03]  /*177700*/  STL.64 [R1+0x5058], R32 ;  /* 0x0050582001007387 */ /* 0x000fe60000100a00 */
[----:B------:R-:W-:Y:S01]  /*177710*/  LOP3.LUT R31, R31, R30, RZ, 0x3c, !PT ;  /* 0x0000001e1f1f7212 */ /* 0x000fe200078e3cff */
[----:B------:R-:W4:Y:S04]  /*177720*/  LDL.64 R12, [R1+0x4a98] ;  /* 0x004a9800010c7983 */ /* 0x000f280000100a00 */
[----:B------:R-:W-:Y:S01]  /*177730*/  STL.64 [R1+0x5050], R30 ;  /* 0x0050501e01007387 */ /* 0x000fe20000100a00 */
[----:B------:R-:W-:-:S04]  /*177740*/  LOP3.LUT R29, R29, R28, RZ, 0x3c, !PT ;  /* 0x0000001c1d1d7212 */ /* 0x000fc800078e3cff */
[----:B------:R-:W-:Y:S02]  /*177750*/  LOP3.LUT R28, R29, R28, RZ, 0x3c, !PT ;  /* 0x0000001c1d1c7212 */ /* 0x000fe400078e3cff */
[----:B------:R-:W-:-:S04]  /*177760*/  LOP3.LUT R27, R27, R26, RZ, 0x3c, !PT ;  /* 0x0000001a1b1b7212 */ /* 0x000fc800078e3cff */
[----:B------:R-:W-:Y:S02]  /*177770*/  LOP3.LUT R26, R27, R26, RZ, 0x3c, !PT ;  /* 0x0000001a1b1a7212 */ /* 0x000fe400078e3cff */
[----:B------:R-:W-:Y:S02]  /*177780*/  LOP3.LUT R29, R29, R28, RZ, 0x3c, !PT ;  /* 0x0000001c1d1d7212 */ /* 0x000fe400078e3cff */
[----:B------:R-:W-:Y:S02]  /*177790*/  LOP3.LUT R27, R27, R26, RZ, 0x3c, !PT ;  /* 0x0000001a1b1b7212 */ /* 0x000fe400078e3cff */
[----:B------:R-:W-:Y:S01]  /*1777a0*/  MOV R24, R8 ;  /* 0x0000000800187202 */ /* 0x000fe20000000f00 */
[----:B------:R-:W-:Y:S04]  /*1777b0*/  STL.64 [R1+0x5048], R28 ;  /* 0x0050481c01007387 */ /* 0x000fe80000100a00 */
[----:B------:R-:W-:Y:S01]  /*1777c0*/  STL.64 [R1+0x5040], R26 ;  /* 0x0050401a01007387 */ /* 0x000fe20000100a00 */
[----:B------:R-:W-:-:S03]  /*1777d0*/  IMAD.MOV.U32 R20, RZ, RZ, R9 ;  /* 0x000000ffff147224 */ /* 0x000fc600078e0009 */
[----:B------:R-:W-:Y:S04]  /*1777e0*/  STL.64 [R1+0x5038], R24 ;  /* 0x0050381801007387 */ /* 0x000fe80000100a00 */
[----:B------:R-:W-:Y:S04]  /*1777f0*/  STL.64 [R1+0x5108], R20 ;  /* 0x0051081401007387 */ /* 0x000fe80000100a00 */
        /* <DEDUP_REMOVED lines=21> */
[----:B--2---:R-:W-:Y:S04]  /*177950*/  LDGSTS.E [R3+0x2d000], desc[UR32][R6.64], P2 ;  /* 0x2d00000006037fae */ /* 0x004fe80009121860 */
[----:B---3--:R-:W-:Y:S04]  /*177960*/  LDGSTS.E [R3+0x2d080], desc[UR32][R240.64], P2 ;  /* 0x2d080000f0037fae */ /* 0x008fe80009121860 */
[----:B------:R-:W-:Y:S04]  /*177970*/  LDGSTS.E [R3+0x2d100], desc[UR32][R242.64], P2 ;  /* 0x2d100000f2037fae */ /* 0x000fe80009121860 */
[----:B------:R-:W2:Y:S04]  /*177980*/  LDL.64 R6, [R1+0x3a68] ;  /* 0x003a680001067983 */ /* 0x000ea80000100a00 */
[----:B------:R-:W3:Y:S04]  /*177990*/  LDL.64 R240, [R1+0x4b68] ;  /* 0x004b680001f07983 */ /* 0x000ee80000100a00 */
[----:B------:R-:W-:Y:S04]  /*1779a0*/  LDGSTS.E [R3+0x2d180], desc[UR32][R244.64], P2 ;  /* 0x2d180000f4037fae */ /* 0x000fe80009121860 */
[----:B------:R-:W3:Y:S04]  /*1779b0*/  LDL.64 R242, [R1+0x3810] ;  /* 0x0038100001f27983 */ /* 0x000ee80000100a00 */
[----:B------:R-:W-:Y:S04]  /*1779c0*/  LDGSTS.E [R3+0x2d200], desc[UR32][R246.64], P2 ;  /* 0x2d200000f6037fae */ /* 0x000fe80009121860 */
[----:B------:R-:W3:Y:S04]  /*1779d0*/  LDL.64 R244, [R1+0x4ca8] ;  /* 0x004ca80001f47983 */ /* 0x000ee80000100a00 */
[----:B------:R-:W-:Y:S04]  /*1779e0*/  LDGSTS.E [R3+0x2d280], desc[UR32][R248.64], P2 ;  /* 0x2d280000f8037fae */ /* 0x000fe80009121860 */
[----:B------:R-:W3:Y:S04]  /*1779f0*/  LDL.64 R246, [R1+0x4ca0] ;  /* 0x004ca00001f67983 */ /* 0x000ee80000100a00 */
[----:B------:R-:W-:Y:S04]  /*177a00*/  LDGSTS.E [R3+0x2d300], desc[UR32][R250.64], P2 ;  /* 0x2d300000fa037fae */ /* 0x000fe80009121860 */
[----:B------:R-:W3:Y:S04]  /*177a10*/  LDL.64 R248, [R1+0x4c98] ;  /* 0x004c980001f87983 */ /* 0x000ee80000100a00 */
[----:B------:R-:W3:Y:S04]  /*177a20*/  LDL.64 R250, [R1+0x4c90] ;  /* 0x004c900001fa7983 */ /* 0x000ee80000100a00 */
[----:B----4-:R-:W-:Y:S04]  /*177a30*/  LDGSTS.E [R3+0x2d380], desc[UR32][R12.64], P2 ;  /* 0x2d3800000c037fae */ /* 0x010fe80009121860 */
[----:B------:R-:W4:Y:S04]  /*177a40*/  LDL.64 R12, [R1+0x4c88] ;  /* 0x004c8800010c7983 */ /* 0x000f280000100a00 */
[----:B--2---:R-:W-:Y:S01]  /*177a50*/  LDGSTS.E [R3+0x2d400], desc[UR32][R6.64], P2 ;  /* 0x2d40000006037fae */ /* 0x004fe20009121860 */
[----:B------:R-:W-:-:S02]  /*177a60*/  UISETP.GT.AND UP3, UPT, UR11, 0x5e, UPT ;  /* 0x0000005e0b00788c */ /* 0x000fc4000bf64270 */
[----:B------:R-:W-:Y:S01]  /*177a70*/  UISETP.GT.AND UP6, UPT, UR11, 0x62, UPT ;  /* 0x000000620b00788c */ /* 0x000fe2000bfc4270 */
[----:B------:R-:W-:Y:S04]  /*177a80*/  LDGSTS.E [R3+0x2d480], desc[UR32][R198.64], P2 ;  /* 0x2d480000c6037fae */ /* 0x000fe80009121860 */
[----:B------:R-:W2:Y:S01]  /*177a90*/  LDL.64 R6, [R1+0x4c80] ;  /* 0x004c800001067983 */ /* 0x000ea20000100a00 */
[----:B------:R-:W-:Y:S02]  /*177aa0*/  USEL UR12, URZ, 0x4, !UP3 ;  /* 0x000000043f0c7887 */ /* 0x000fe4000d800000 */
[----:B------:R-:W-:Y:S01]  /*177ab0*/  USEL UR14, URZ, 0x4, !UP6 ;  /* 0x000000043f0e7887 */ /* 0x000fe2000f000000 */
[----:B------:R-:W2:Y:S01]  /*177ac0*/  LDL.LU.64 R198, [R1+0xa568] ;  /* 0x00a5680001c67983 */ /* 0x000ea20000300a00 */
[----:B------:R-:W-:-:S03]  /*177ad0*/  USEL UR12, UR12, URZ, !UP0 ;  /* 0x0000003f0c0c7287 */ /* 0x000fc6000c000000 */
[----:B------:R-:W-:Y:S03]  /*177ae0*/  LDGSTS.E [R3+0x2d500], desc[UR32][R200.64], P2 ;  /* 0x2d500000c8037fae */ /* 0x000fe60009121860 */
[----:B------:R-:W-:Y:S01]  /*177af0*/  ISETP.NE.U32.AND P3, PT, RZ, UR12, PT ;  /* 0x0000000cff007c0c */ /* 0x000fe2000bf65070 */
[----:B------:R-:W-:Y:S01]  /*177b00*/  LDGSTS.E [R3+0x2d580], desc[UR32][R202.64], P2 ;  /* 0x2d580000ca037fae */ /* 0x000fe20009121860 */
[----:B------:R-:W-:-:S03]  /*177b10*/  USEL UR14, UR14, URZ, !UP0 ;  /* 0x0000003f0e0e7287 */ /* 0x000fc6000c000000 */
        /* <DEDUP_REMOVED lines=37> */
[----:B---3--:R-:W-:Y:S04]  /*177d70*/  LDGSTS.E [R3+0x2f700], desc[UR32][R240.64], P3 ;  /* 0x2f700000f0037fae */ /* 0x008fe80009921860 */
[----:B------:R-:W3:Y:S04]  /*177d80*/  LDL.LU.64 R236, [R1+0xa4d0] ;  /* 0x00a4d00001ec7983 */ /* 0x000ee80000300a00 */
[----:B------:R-:W3:Y:S04]  /*177d90*/  LDL.LU.64 R238, [R1+0xa4c8] ;  /* 0x00a4c80001ee7983 */ /* 0x000ee80000300a00 */
[----:B------:R-:W3:Y:S04]  /*177da0*/  LDL.LU.64 R240, [R1+0xa4c0] ;  /* 0x00a4c00001f07983 */ /* 0x000ee80000300a00 */
[----:B------:R-:W-:Y:S04]  /*177db0*/  LDGSTS.E [R3+0x2f780], desc[UR32][R242.64], P3 ;  /* 0x2f780000f2037fae */ /* 0x000fe80009921860 */
[----:B------:R-:W-:Y:S04]  /*177dc0*/  LDGSTS.E [R3+0x31000], desc[UR32][R244.64], P2 ;  /* 0x31000000f4037fae */ /* 0x000fe80009121860 */
[----:B------:R-:W-:Y:S04]  /*177dd0*/  LDGSTS.E [R3+0x31080], desc[UR32][R246.64], P2 ;  /* 0x31080000f6037fae */ /* 0x000fe80009121860 */
[----:B------:R-:W3:Y:S04]  /*177de0*/  LDL.LU.64 R242, [R1+0xa4b8] ;  /* 0x00a4b80001f27983 */ /* 0x000ee80000300a00 */
[----:B------:R-:W3:Y:S04]  /*177df0*/  LDL.LU.64 R244, [R1+0xa4b0] ;  /* 0x00a4b00001f47983 */ /* 0x000ee80000300a00 */
[----:B------:R-:W3:Y:S04]  /*177e00*/  LDL.LU.64 R246, [R1+0xa4a8] ;  /* 0x00a4a80001f67983 */ /* 0x000ee80000300a00 */
[----:B------:R-:W-:Y:S04]  /*177e10*/  LDGSTS.E [R3+0x31100], desc[UR32][R248.64], P2 ;  /* 0x31100000f8037fae */ /* 0x000fe80009121860 */
[----:B------:R-:W-:Y:S04]  /*177e20*/  LDGSTS.E [R3+0x31180], desc[UR32][R250.64], P2 ;  /* 0x31180000fa037fae */ /* 0x000fe80009121860 */
[----:B----4-:R-:W-:Y:S04]  /*177e30*/  LDGSTS.E [R3+0x31200], desc[UR32][R12.64], P2 ;  /* 0x312000000c037fae */ /* 0x010fe80009121860 */
[----:B------:R-:W4:Y:S04]  /*177e40*/  LDL.LU.64 R248, [R1+0xa4a0] ;  /* 0x00a4a00001f87983 */ /* 0x000f280000300a00 */
[----:B------:R-:W3:Y:S04]  /*177e50*/  LDL.LU.64 R250, [R1+0xa498] ;  /* 0x00a4980001fa7983 */ /* 0x000ee80000300a00 */
[----:B------:R-:W4:Y:S04]  /*177e60*/  LDL.LU.64 R12, [R1+0xa490] ;  /* 0x00a49000010c7983 */ /* 0x000f280000300a00 */
[----:B--2---:R-:W-:Y:S04]  /*177e70*/  LDGSTS.E [R3+0x31280], desc[UR32][R6.64], P2 ;  /* 0x3128000006037fae */ /* 0x004fe80009121860 */
[----:B------:R-:W2:Y:S01]  /*177e80*/  LDL.LU.64 R6, [R1+0xa488] ;  /* 0x00a4880001067983 */ /* 0x000ea20000300a00 */
[----:B------:R-:W-:-:S04]  /*177e90*/  UISETP.GT.AND UP5, UPT, UR11, 0x66, UPT ;  /* 0x000000660b00788c */ /* 0x000fc8000bfa4270 */
[----:B------:R-:W-:-:S04]  /*177ea0*/  USEL UR15, URZ, 0x4, !UP5 ;  /* 0x000000043f0f7887 */ /* 0x000fc8000e800000 */
[----:B------:R-:W-:Y:S02]  /*177eb0*/  USEL UR15, UR15, URZ, !UP0 ;  /* 0x0000003f0f0f7287 */ /* 0x000fe4000c000000 */
[----:B------:R-:W-:-:S04]  /*177ec0*/  UISETP.GT.AND UP2, UPT, UR11, 0x6a, UPT ;  /* 0x0000006a0b00788c */ /* 0x000fc8000bf44270 */
        /* <DEDUP_REMOVED lines=18> */
[----:B------:R-:W-:-:S05]  /*177ff0*/  IMAD.SHL.U32 R8, R37, 0x4, RZ ;  /* 0x0000000425087824 */ /* 0x000fca00078e00ff */
[----:B------:R-:W-:Y:S01]  /*178000*/  LOP3.LUT R9, R8, 0x60, RZ, 0x3c, !PT ;  /* 0x0000006008097812 */ /* 0x000fe200078e3cff */
[----:B--2---:R-:W-:Y:S04]  /*178010*/  LDGSTS.E [R3+0x31300], desc[UR32][R6.64], P2 ;  /* 0x3130000006037fae */ /* 0x004fe80009121860 */
[----:B----4-:R-:W-:Y:S04]  /*178020*/  LDGSTS.E [R3+0x31380], desc[UR32][R12.64], P2 ;  /* 0x313800000c037fae */ /* 0x010fe80009121860 */
[----:B---3--:R-:W-:Y:S04]  /*178030*/  LDGSTS.E [R3+0x31400], desc[UR32][R250.64], P2 ;  /* 0x31400000fa037fae */ /* 0x008fe80009121860 */
        /* <DEDUP_REMOVED lines=109> */
[----:B------:R-:W-:Y:S04]  /*178710*/  LDGSTS.E [R3+0x3d700], desc[UR32][R10.64], P2 ;  /* 0x3d7000000a037fae */ /* 0x000fe80009121860 */
[----:B------:R-:W4:Y:S04]  /*178720*/  LDL.LU R18, [R1+0x88e4] ;  /* 0x0088e40001127983 */ /* 0x000f280000300800 */
[----:B------:R1:W-:Y:S04]  /*178730*/  LDGSTS.E [R3+0x3d780], desc[UR32][R4.64], P2 ;  /* 0x3d78000004037fae */ /* 0x0003e80009121860 */
[----:B------:R-:W4:Y:S04]  /*178740*/  LDL.LU R11, [R1+0x88e8] ;  /* 0x0088e800010b7983 */ /* 0x000f280000300800 */
[----:B------:R-:W-:Y:S04]  /*178750*/  LDGSTS.E [R3+0x3f000], desc[UR32][R50.64], P3 ;  /* 0x3f00000032037fae */ /* 0x000fe80009921860 */
[----:B------:R-:W4:Y:S04]  /*178760*/  LDL.LU R16, [R1+0x88e0] ;  /* 0x0088e00001107983 */ /* 0x000f280000300800 */
[----:B------:R-:W-:Y:S04]  /*178770*/  LDGSTS.E [R3+0x3f080], desc[UR32][R48.64], P3 ;  /* 0x3f08000030037fae */ /* 0x000fe80009921860 */
[----:B------:R1:W-:Y:S04]  /*178780*/  STL.64 [R1+0xa380], R8 ;  /* 0x00a3800801007387 */ /* 0x0003e80000100a00 */
[----:B------:R-:W-:Y:S04]  /*178790*/  LDGSTS.E [R3+0x3f100], desc[UR32][R46.64], P3 ;  /* 0x3f1000002e037fae */ /* 0x000fe80009921860 */
[----:B------:R-:W4:Y:S04]  /*1787a0*/  LDL.LU R17, [R1+0x88dc] ;  /* 0x0088dc0001117983 */ /* 0x000f280000300800 */
[----:B------:R-:W-:Y:S04]  /*1787b0*/  LDGSTS.E [R3+0x3f180], desc[UR32][R14.64], P3 ;  /* 0x3f1800000e037fae */ /* 0x000fe80009921860 */
[----:B------:R-:W-:Y:S04]  /*1787c0*/  LDGSTS.E [R3+0x3f200], desc[UR32][R44.64], P3 ;  /* 0x3f2000002c037fae */ /* 0x000fe80009921860 */
[----:B------:R-:W-:Y:S04]  /*1787d0*/  LDGSTS.E [R3+0x3f280], desc[UR32][R42.64], P3 ;  /* 0x3f2800002a037fae */ /* 0x000fe80009921860 */
[----:B------:R-:W4:Y:S04]  /*1787e0*/  LDL.LU R14, [R1+0x88d8] ;  /* 0x0088d800010e7983 */ /* 0x000f280000300800 */
[----:B------:R-:W-:Y:S01]  /*1787f0*/  LDGSTS.E [R3+0x3f300], desc[UR32][R22.64], P3 ;  /* 0x3f30000016037fae */ /* 0x000fe20009921860 */
[----:B------:R-:W-:Y:S01]  /*178800*/  UISETP.GT.AND UP2, UPT, UR11, 0x3, UPT ;  /* 0x000000030b00788c */ /* 0x000fe2000bf44270 */
[----:B-1----:R-:W-:-:S02]  /*178810*/  IADD3 R4, R9, UR13, RZ ;  /* 0x0000000d09047c10 */ /* 0x002fc4000fffe0ff */
[----:B------:R-:W-:Y:S04]  /*178820*/  LDGSTS.E [R3+0x3f380], desc[UR32][R40.64], P3 ;  /* 0x3f38000028037fae */ /* 0x000fe80009921860 */
[----:B------:R-:W4:Y:S01]  /*178830*/  LDL.LU R22, [R1+0x88d4] ;  /* 0x0088d40001167983 */ /* 0x000f220000300800 */
[----:B------:R-:W-:-:S03]  /*178840*/  USEL UR22, URZ, 0x4, !UP2 ;  /* 0x000000043f167887 */ /* 0x000fc6000d000000 */
[----:B------:R-:W4:Y:S01]  /*178850*/  LDL.LU R9, [R1+0x88d0] ;  /* 0x0088d00001097983 */ /* 0x000f220000300800 */
[----:B------:R-:W-:-:S03]  /*178860*/  USEL UR22, UR22, URZ, !UP0 ;  /* 0x0000003f16167287 */ /* 0x000fc6000c000000 */
[----:B------:R-:W4:Y:S04]  /*178870*/  LDL.LU R15, [R1+0x88cc] ;  /* 0x0088cc00010f7983 */ /* 0x000f280000300800 */
[----:B------:R-:W-:Y:S01]  /*178880*/  LDGSTS.E [R3+0x3f400], desc[UR32][R38.64], P3 ;  /* 0x3f40000026037fae */ /* 0x000fe20009921860 */
[----:B------:R-:W-:-:S03]  /*178890*/  ISETP.NE.U32.AND P2, PT, RZ, UR22, PT ;  /* 0x00000016ff007c0c */ /* 0x000fc6000bf45070 */
[----:B------:R-:W4:Y:S04]  /*1788a0*/  LDL.LU R5, [R1+0x88c8] ;  /* 0x0088c80001057983 */ /* 0x000f280000300800 */
        /* <DEDUP_REMOVED lines=10> */
[----:B------:R-:W4:Y:S04]  /*178950*/  LDL.LU R10, [R1+0x88b8] ;  /* 0x0088b800010a7983 */ /* 0x000f280000300800 */
[----:B------:R-:W4:Y:S04]  /*178960*/  LDL.LU R21, [R1+0x88b4] ;  /* 0x0088b40001157983 */ /* 0x000f280000300800 */
[----:B--2---:R3:W-:Y:S02]  /*178970*/  LDGSTS.E [R4+0x1800], desc[UR32][R6.64], P2 ;  /* 0x0180000006047fae */ /* 0x0047e40009121860 */
[----:B---3--:R-:W-:Y:S01]  /*178980*/  MOV R6, R13 ;  /* 0x0000000d00067202 */ /* 0x008fe20000000f00 */
[----:B----4-:R-:W-:Y:S01]  /*178990*/  IMAD.X R18, R18, 0x1, R0, P1 ;  /* 0x0000000112127824 */ /* 0x010fe200008e0600 */
[----:B------:R-:W-:-:S03]  /*1789a0*/  IADD3 R11, P3, R11, R252, RZ ;  /* 0x000000fc0b0b7210 */ /* 0x000fc60007f7e0ff */
[----:B------:R-:W-:Y:S02]  /*1789b0*/  IMAD.MOV.U32 R7, RZ, RZ, R18 ;  /* 0x000000ffff077224 */ /* 0x000fe400078e0012 */
[----:B------:R-:W-:Y:S01]  /*1789c0*/  STL [R1+0x88e8], R11 ;  /* 0x0088e80b01007387 */ /* 0x000fe20000100800 */
[----:B------:R-:W-:-:S03]  /*1789d0*/  IADD3 R16, P1, R16, R252, RZ ;  /* 0x000000fc10107210 */ /* 0x000fc60007f3e0ff */
[----:B------:R1:W-:Y:S04]  /*1789e0*/  STL [R1+0x88e4], R18 ;  /* 0x0088e41201007387 */ /* 0x0003e80000100800 */
[----:B------:R2:W-:Y:S04]  /*1789f0*/  LDGSTS.E [R4+0x1880], desc[UR32][R6.64], P2 ;  /* 0x0188000006047fae */ /* 0x0005e80009121860 */
[----:B-1----:R-:W3:Y:S01]  /*178a00*/  LDL.LU R18, [R1+0x88b0] ;  /* 0x0088b00001127983 */ /* 0x002ee20000300800 */
[----:B------:R-:W-:-:S03]  /*178a10*/  IMAD.X R17, R17, 0x1, R0, P3 ;  /* 0x0000000111117824 */ /* 0x000fc600018e0600 */
[----:B------:R-:W-:Y:S01]  /*178a20*/  STL [R1+0x88e0], R16 ;  /* 0x0088e01001007387 */ /* 0x000fe20000100800 */
[----:B--2---:R-:W-:-:S03]  /*178a30*/  MOV R6, R11 ;  /* 0x0000000b00067202 */ /* 0x004fc60000000f00 */
[----:B------:R1:W-:Y:S04]  /*178a40*/  STL [R1+0x88dc], R17 ;  /* 0x0088dc1101007387 */ /* 0x0003e80000100800 */
[----:B------:R-:W2:Y:S01]  /*178a50*/  LDL.LU R13, [R1+0x88a8] ;  /* 0x0088a800010d7983 */ /* 0x000ea20000300800 */
[----:B------:R-:W-:-:S03]  /*178a60*/  IADD3 R14, P3, R14, R252, RZ ;  /* 0x000000fc0e0e7210 */ /* 0x000fc60007f7e0ff */
[----:B------:R-:W4:Y:S01]  /*178a70*/  LDL.LU R11, [R1+0x88ac] ;  /* 0x0088ac00010b7983 */ /* 0x000f220000300800 */
[----:B------:R-:W-:-:S03]  /*178a80*/  IMAD.MOV.U32 R7, RZ, RZ, R17 ;  /* 0x000000ffff077224 */ /* 0x000fc600078e0011 */
[----:B------:R-:W-:Y:S04]  /*178a90*/  STL [R1+0x88d8], R14 ;  /* 0x0088d80e01007387 */ /* 0x000fe80000100800 */
[----:B------:R1:W-:Y:S01]  /*178aa0*/  LDGSTS.E [R4+0x1900], desc[UR32][R6.64], P2 ;  /* 0x0190000006047fae */ /* 0x0003e20009121860 */
[----:B------:R-:W-:-:S05]  /*178ab0*/  IMAD.X R22, R22, 0x1, R0, P1 ;  /* 0x0000000116167824 */ /* 0x000fca00008e0600 */
[----:B------:R-:W-:Y:S04]  /*178ac0*/  STL [R1+0x88d4], R22 ;  /* 0x0088d41601007387 */ /* 0x000fe80000100800 */
[----:B------:R-:W2:Y:S04]  /*178ad0*/  LDL.LU R20, [R1+0x88a4] ;  /* 0x0088a40001147983 */ /* 0x000ea80000300800 */
[----:B-1----:R-:W2:Y:S04]  /*178ae0*/  LDL.LU R17, [R1+0x889c] ;  /* 0x00889c0001117983 */ /* 0x002ea80000300800 */
[----:B------:R-:W2:Y:S01]  /*178af0*/  LDL.LU R3, [R1+0x88a0] ;  /* 0x0088a00001037983 */ /* 0x000ea20000300800 */
[----:B------:R-:W-:Y:S01]  /*178b00*/  MOV R6, R16 ;  /* 0x0000001000067202 */ /* 0x000fe20000000f00 */
[----:B------:R-:W-:Y:S01]  /*178b10*/  IMAD.MOV.U32 R7, RZ, RZ, R22 ;  /* 0x000000ffff077224 */ /* 0x000fe200078e0016 */
[-C--:B------:R-:W-:Y:S01]  /*178b20*/  IADD3 R9, P1, R9, R252.reuse, RZ ;  /* 0x000000fc09097210 */ /* 0x080fe20007f3e0ff */
[----:B------:R-:W-:Y:S01]  /*178b30*/  IMAD.X R15, R15, 0x1, R0, P3 ;  /* 0x000000010f0f7824 */ /* 0x000fe200018e0600 */
[----:B------:R-:W-:-:S02]  /*178b40*/  IADD3 R5, P3, R5, R252, RZ ;  /* 0x000000fc05057210 */ /* 0x000fc40007f7e0ff */
[----:B------:R1:W-:Y:S01]  /*178b50*/  LDGSTS.E [R4+0x1980], desc[UR32][R6.64], P2 ;  /* 0x0198000006047fae */ /* 0x0003e20009121860 */
[----:B------:R-:W-:-:S03]  /*178b60*/  IMAD.X R12, R12, 0x1, R0, P1 ;  /* 0x000000010c0c7824 */ /* 0x000fc600008e0600 */
[----:B------:R-:W-:Y:S04]  /*178b70*/  STL [R1+0x88d0], R9 ;  /* 0x0088d00901007387 */ /* 0x000fe80000100800 */
[----:B------:R-:W-:Y:S01]  /*178b80*/  STL [R1+0x88cc], R15 ;  /* 0x0088cc0f01007387 */ /* 0x000fe20000100800 */
[----:B-1----:R-:W-:Y:S01]  /*178b90*/  MOV R6, R14 ;  /* 0x0000000e00067202 */ /* 0x002fe20000000f00 */
[----:B------:R-:W-:Y:S01]  /*178ba0*/  IMAD.MOV.U32 R7, RZ, RZ, R15 ;  /* 0x000000ffff077224 */ /* 0x000fe200078e000f */
[----:B------:R-:W-:Y:S01]  /*178bb0*/  IADD3 R19, P1, R19, R252, RZ ;  /* 0x000000fc13137210 */ /* 0x000fe20007f3e0ff */
[----:B------:R-:W2:Y:S04]  /*178bc0*/  LDL.LU R16, [R1+0x8894] ;  /* 0x0088940001107983 */ /* 0x000ea80000300800 */
[----:B------:R-:W-:Y:S04]  /*178bd0*/  STL [R1+0x88c8], R5 ;  /* 0x0088c80501007387 */ /* 0x000fe80000100800 */
[----:B------:R1:W-:Y:S01]  /*178be0*/  LDGSTS.E [R4+0x1a00], desc[UR32][R6.64], P2 ;  /* 0x01a0000006047fae */ /* 0x0003e20009121860 */
[----:B------:R-:W-:-:S03]  /*178bf0*/  IMAD.X R8, R8, 0x1, R0, P3 ;  /* 0x0000000108087824 */ /* 0x000fc600018e0600 */
[----:B------:R1:W-:Y:S02]  /*178c00*/  STL [R1+0x88c4], R12 ;  /* 0x0088c40c01007387 */ /* 0x0003e40000100800 */
[----:B-1----:R-:W-:Y:S01]  /*178c10*/  IMAD.MOV.U32 R7, RZ, RZ, R12 ;  /* 0x000000ffff077224 */ /* 0x002fe200078e000c */
[----:B------:R-:W-:Y:S01]  /*178c20*/  IADD3 R10, P3, R10, R252, RZ ;  /* 0x000000fc0a0a7210 */ /* 0x000fe20007f7e0ff */
[----:B------:R-:W2:Y:S01]  /*178c30*/  LDL.LU R12, [R1+0x8898] ;  /* 0x00889800010c7983 */ /* 0x000ea20000300800 */
[----:B------:R-:W-:-:S03]  /*178c40*/  MOV R6, R9 ;  /* 0x0000000900067202 */ /* 0x000fc60000000f00 */
[----:B------:R-:W-:Y:S01]  /*178c50*/  STL [R1+0x88c0], R19 ;  /* 0x0088c01301007387 */ /* 0x000fe20000100800 */
[----:B------:R-:W-:-:S03]  /*178c60*/  IMAD.X R21, R21, 0x1, R0, P1 ;  /* 0x0000000115157824 */ /* 0x000fc600008e0600 */
[----:B------:R1:W-:Y:S04]  /*178c70*/  STL [R1+0x88bc], R8 ;  /* 0x0088bc0801007387 */ /* 0x0003e80000100800 */
[----:B------:R-:W2:Y:S04]  /*178c80*/  LDL.LU R14, [R1+0x888c] ;  /* 0x00888c00010e7983 */ /* 0x000ea80000300800 */
[----:B------:R-:W-:Y:S04]  /*178c90*/  STL [R1+0x88b8], R10 ;  /* 0x0088b80a01007387 */ /* 0x000fe80000100800 */
[----:B------:R-:W-:Y:S04]  /*178ca0*/  STL [R1+0x88b4], R21 ;  /* 0x0088b41501007387 */ /* 0x000fe80000100800 */
[----:B------:R-:W2:Y:S04]  /*178cb0*/  LDL.LU R15, [R1+0x8884] ;  /* 0x00888400010f7983 */ /* 0x000ea80000300800 */
[----:B------:R-:W2:Y:S04]  /*178cc0*/  LDL.LU R9, [R1+0x8890] ;  /* 0x0088900001097983 */ /* 0x000ea80000300800 */
[----:B------:R1:W-:Y:S02]  /*178cd0*/  LDGSTS.E [R4+0x1a80], desc[UR32][R6.64], P2 ;  /* 0x01a8000006047fae */ /* 0x0003e40009121860 */
[----:B-1----:R-:W-:Y:S01]  /*178ce0*/  MOV R6, R5 ;  /* 0x0000000500067202 */ /* 0x002fe20000000f00 */
[----:B------:R-:W-:Y:S01]  /*178cf0*/  IMAD.MOV.U32 R7, RZ, RZ, R8 ;  /* 0x000000ffff077224 */ /* 0x000fe200078e0008 */
[----:B------:R-:W2:Y:S04]  /*178d00*/  LDL.LU R5, [R1+0x8888] ;  /* 0x0088880001057983 */ /* 0x000ea80000300800 */
[----:B------:R-:W2:Y:S04]  /*178d10*/  LDL.LU R8, [R1+0x8880] ;  /* 0x0088800001087983 */ /* 0x000ea80000300800 */
[----:B------:R1:W-:Y:S02]  /*178d20*/  LDGSTS.E [R4+0x1b00], desc[UR32][R6.64], P2 ;  /* 0x01b0000006047fae */ /* 0x0003e40009121860 */
[----:B-1----:R-:W-:Y:S01]  /*178d30*/  MOV R6, R19 ;  /* 0x0000001300067202 */ /* 0x002fe20000000f00 */
[----:B------:R-:W-:-:S05]  /*178d40*/  IMAD.MOV.U32 R7, RZ, RZ, R21 ;  /* 0x000000ffff077224 */ /* 0x000fca00078e0015 */
[----:B------:R1:W-:Y:S02]  /*178d50*/  LDGSTS.E [R4+0x1b80], desc[UR32][R6.64], P2 ;  /* 0x01b8000006047fae */ /* 0x0003e40009121860 */
[----:B-1----:R-:W-:Y:S01]  /*178d60*/  IMAD.MOV.U32 R6, RZ, RZ, R10 ;  /* 0x000000ffff067224 */ /* 0x002fe200078e000a */
[----:B---3--:R-:W-:-:S05]  /*178d70*/  IADD3 R18, P1, R18, R252, RZ ;  /* 0x000000fc12127210 */ /* 0x008fca0007f3e0ff */
[----:B------:R-:W-:Y:S01]  /*178d80*/  STL [R1+0x88b0], R18 ;  /* 0x0088b01201007387 */ /* 0x000fe20000100800 */
[----:B----4-:R-:W-:Y:S01]  /*178d90*/  IMAD.X R11, R11, 0x1, R0, P3 ;  /* 0x000000010b0b7824 */ /* 0x010fe200018e0600 */
[----:B--2---:R-:W-:-:S03]  /*178da0*/  IADD3 R13, P3, R13, R252, RZ ;  /* 0x000000fc0d0d7210 */ /* 0x004fc60007f7e0ff */
        /* <DEDUP_REMOVED lines=17> */
[----:B-1----:R-:W-:-:S03]  /*178ec0*/  MOV R6, R13 ;  /* 0x0000000d00067202 */ /* 0x002fc60000000f00 */
[----:B------:R-:W3:Y:S01]  /*178ed0*/  LDL.LU R13, [R1+0x86f0] ;  /* 0x0086f000010d7983 */ /* 0x000ee20000300800 */
[--C-:B------:R-:W-:Y:S02]  /*178ee0*/  IMAD.X R16, R16, 0x1, R0.reuse, P1 ;  /* 0x0000000110107824 */ /* 0x100fe400008e0600 */
        /* <DEDUP_REMOVED lines=25> */
[----:B------:R-:W3:Y:S04]  /*179080*/  LDL.LU R14, [R1+0x86d8] ;  /* 0x0086d800010e7983 */ /* 0x000ee80000300800 */
[----:B------:R1:W-:Y:S02]  /*179090*/  LDGSTS.E [R4+0x1e00], desc[UR32][R6.64], P2 ;  /* 0x01e0000006047fae */ /* 0x0003e40009121860 */
[----:B-1----:R-:W-:-:S02]  /*1790a0*/  IMAD.MOV.U32 R6, RZ, RZ, R9 ;  /* 0x000000ffff067224 */ /* 0x002fc400078e0009 */
[----:B------:R-:W-:-:S05]  /*1790b0*/  IMAD.MOV.U32 R7, RZ, RZ, R15 ;  /* 0x000000ffff077224 */ /* 0x000fca00078e000f */
[----:B------:R1:W-:Y:S02]  /*1790c0*/  LDGSTS.E [R4+0x1e80], desc[UR32][R6.64], P2 ;  /* 0x01e8000006047fae */ /* 0x0003e40009121860 */
[----:B-1----:R-:W-:Y:S01]  /*1790d0*/  MOV R6, R5 ;  /* 0x0000000500067202 */ /* 0x002fe20000000f00 */
[----:B----4-:R-:W-:-:S04]  /*1790e0*/  IMAD.X R11, R11, 0x1, R0, P1 ;  /* 0x000000010b0b7824 */ /* 0x010fc800008e0600 */
[----:B------:R-:W-:Y:S01]  /*1790f0*/  IMAD.MOV.U32 R7, RZ, RZ, R11 ;  /* 0x000000ffff077224 */ /* 0x000fe200078e000b */
[----:B------:R1:W-:Y:S04]  /*179100*/  STL [R1+0x887c], R11 ;  /* 0x00887c0b01007387 */ /* 0x0003e80000100800 */
[----:B------:R4:W-:Y:S01]  /*179110*/  LDGSTS.E [R4+0x1f00], desc[UR32][R6.64], P2 ;  /* 0x01f0000006047fae */ /* 0x0009e20009121860 */
[----:B--2---:R-:W-:Y:S02]  /*179120*/  IADD3.X R10, R10, R0, RZ, P3, !PT ;  /* 0x000000000a0a7210 */ /* 0x004fe40001ffe4ff */
[----:B------:R-:W-:-:S03]  /*179130*/  IADD3 R19, P3, R19, R252, RZ ;  /* 0x000000fc13137210 */ /* 0x000fc60007f7e0ff */
[----:B------:R2:W-:Y:S04]  /*179140*/  STL [R1+0x8874], R10 ;  /* 0x0088740a01007387 */ /* 0x0005e80000100800 */
[----:B------:R-:W2:Y:S01]  /*179150*/  LDL.LU R9, [R1+0x86d0] ;  /* 0x0086d00001097983 */ /* 0x000ea20000300800 */
[----:B---3--:R-:W-:-:S03]  /*179160*/  IMAD.X R20, R20, 0x1, R0, P3 ;  /* 0x0000000114147824 */ /* 0x008fc600018e0600 */
[----:B------:R3:W-:Y:S01]  /*179170*/  STL [R1+0x86f8], R19 ;  /* 0x0086f81301007387 */ /* 0x0007e20000100800 */
[----:B----4-:R-:W-:-:S03]  /*179180*/  MOV R6, R8 ;  /* 0x0000000800067202 */ /* 0x010fc60000000f00 */
[----:B------:R-:W4:Y:S04]  /*179190*/  LDL.LU R15, [R1+0x86cc] ;  /* 0x0086cc00010f7983 */ /* 0x000f280000300800 */
[----:B------:R-:W4:Y:S01]  /*1791a0*/  LDL.LU R5, [R1+0x86c8] ;  /* 0x0086c80001057983 */ /* 0x000f220000300800 */
[----:B------:R-:W-:-:S03]  /*1791b0*/  IADD3 R13, P3, R13, R252, RZ ;  /* 0x000000fc0d0d7210 */ /* 0x000fc60007f7e0ff */
[----:B-1----:R-:W4:Y:S04]  /*1791c0*/  LDL.LU R11, [R1+0x86c4] ;  /* 0x0086c400010b7983 */ /* 0x002f280000300800 */
[----:B------:R-:W-:Y:S04]  /*1791d0*/  STL [R1+0x86ec], R20 ;  /* 0x0086ec1401007387 */ /* 0x000fe80000100800 */
[----:B------:R-:W4:Y:S04]  /*1791e0*/  LDL.LU R8, [R1+0x86bc] ;  /* 0x0086bc0001087983 */ /* 0x000f280000300800 */
[----:B------:R1:W-:Y:S01]  /*1791f0*/  STL [R1+0x86f0], R13 ;  /* 0x0086f00d01007387 */ /* 0x0003e20000100800 */
[----:B------:R-:W-:-:S03]  /*179200*/  IMAD.MOV.U32 R7, RZ, RZ, R10 ;  /* 0x000000ffff077224 */ /* 0x000fc600078e000a */
[----:B------:R-:W4:Y:S04]  /*179210*/  LDL.LU R18, [R1+0x86c0] ;  /* 0x0086c00001127983 */ /* 0x000f280000300800 */
[----:B--2---:R-:W2:Y:S04]  /*179220*/  LDL.LU R10, [R1+0x86b8] ;  /* 0x0086b800010a7983 */ /* 0x004ea80000300800 */
[----:B------:R-:W2:Y:S01]  /*179230*/  LDL.LU R21, [R1+0x86b4] ;  /* 0x0086b40001157983 */ /* 0x000ea20000300800 */
[----:B------:R-:W-:-:S03]  /*179240*/  UISETP.GT.AND UP1, UPT, UR11, 0x7, UPT ;  /* 0x000000070b00788c */ /* 0x000fc6000bf24270 */
[----:B------:R1:W-:Y:S01]  /*179250*/  LDGSTS.E [R4+0x1f80], desc[UR32][R6.64], P2 ;  /* 0x01f8000006047fae */ /* 0x0003e20009121860 */
[----:B------:R-:W-:-:S04]  /*179260*/  USEL UR10, URZ, 0x4, !UP1 ;  /* 0x000000043f0a7887 */ /* 0x000fc8000c800000 */
[----:B------:R-:W-:-:S06]  /*179270*/  USEL UR10, UR10, URZ, !UP0 ;  /* 0x0000003f0a0a7287 */ /* 0x000fcc000c000000 */
[----:B------:R-:W-:Y:S01]  /*179280*/  ISETP.NE.U32.AND P1, PT, RZ, UR10, PT ;  /* 0x0000000aff007c0c */ /* 0x000fe2000bf25070 */
[----:B-1----:R-:W-:Y:S01]  /*179290*/  IMAD.MOV.U32 R7, RZ, RZ, R20 ;  /* 0x000000ffff077224 */ /* 0x002fe200078e0014 */
[----:B------:R-:W-:Y:S01]  /*1792a0*/  MOV R6, R19 ;  /* 0x0000001300067202 */ /* 0x000fe20000000f00 */
[----:B------:R-:W-:Y:S01]  /*1792b0*/  IMAD.X R17, R17, 0x1, R0, P3 ;  /* 0x0000000111117824 */ /* 0x000fe200018e0600 */
[-C--:B------:R-:W-:Y:S02]  /*1792c0*/  IADD3 R3, P2, R3, R252.reuse, RZ ;  /* 0x000000fc03037210 */ /* 0x080fe40007f5e0ff */
[----:B------:R-:W-:-:S03]  /*1792d0*/  IADD3 R16, P3, R16, R252, RZ ;  /* 0x000000fc10107210 */ /* 0x000fc60007f7e0ff */
[----:B------:R-:W-:Y:S04]  /*1792e0*/  STL [R1+0x86e8], R3 ;  /* 0x0086e80301007387 */ /* 0x000fe80000100800 */
[----:B------:R1:W-:Y:S04]  /*1792f0*/  LDGSTS.E [R4+0x3800], desc[UR32][R6.64], P1 ;  /* 0x0380000006047fae */ /* 0x0003e80008921860 */
[----:B------:R-:W-:Y:S04]  /*179300*/  STL [R1+0x86e4], R17 ;  /* 0x0086e41101007387 */ /* 0x000fe80000100800 */
[----:B---3--:R-:W3:Y:S01]  /*179310*/  LDL.LU R19, [R1+0x86b0] ;  /* 0x0086b00001137983 */ /* 0x008ee20000300800 */
[----:B-1----:R-:W-:Y:S01]  /*179320*/  MOV R6, R13 ;  /* 0x0000000d00067202 */ /* 0x002fe20000000f00 */
[----:B------:R-:W-:-:S02]  /*179330*/  IMAD.X R12, R12, 0x1, R0, P2 ;  /* 0x000000010c0c7824 */ /* 0x000fc400010e0600 */
[----:B------:R-:W-:Y:S01]  /*179340*/  IMAD.MOV.U32 R7, RZ, RZ, R17 ;  /* 0x000000ffff077224 */ /* 0x000fe200078e0011 */
[----:B------:R-:W-:Y:S01]  /*179350*/  STL [R1+0x86e0], R16 ;  /* 0x0086e01001007387 */ /* 0x000fe20000100800 */
[----:B------:R-:W-:-:S03]  /*179360*/  IMAD.X R22, R22, 0x1, R0, P3 ;  /* 0x0000000116167824 */ /* 0x000fc600018e0600 */
[----:B------:R1:W-:Y:S04]  /*179370*/  STL [R1+0x86dc], R12 ;  /* 0x0086dc0c01007387 */ /* 0x0003e80000100800 */
[----:B------:R1:W-:Y:S01]  /*179380*/  LDGSTS.E [R4+0x3880], desc[UR32][R6.64], P1 ;  /* 0x0388000006047fae */ /* 0x0003e20008921860 */
[----:B------:R-:W-:-:S03]  /*179390*/  IADD3 R14, P2, R14, R252, RZ ;  /* 0x000000fc0e0e7210 */ /* 0x000fc60007f5e0ff */
[----:B------:R-:W3:Y:S01]  /*1793a0*/  LDL.LU R13, [R1+0x86a8] ;  /* 0x0086a800010d7983 */ /* 0x000ee20000300800 */
[----:B-1----:R-:W-:-:S03]  /*1793b0*/  IMAD.MOV.U32 R7, RZ, RZ, R12 ;  /* 0x000000ffff077224 */ /* 0x002fc600078e000c */
        /* <DEDUP_REMOVED lines=13> */
[----:B----4-:R-:W-:-:S04]  /*179490*/  IMAD.X R15, R15, 0x1, R0, P2 ;  /* 0x000000010f0f7824 */ /* 0x010fc800010e0600 */
        /* <DEDUP_REMOVED lines=11> */
[----:B--2---:R-:W-:Y:S01]  /*179550*/  IADD3 R10, P2, R10, R252, RZ ;  /* 0x000000fc0a0a7210 */ /* 0x004fe20007f5e0ff */
[----:B-1----:R-:W-:Y:S02]  /*179560*/  IMAD.MOV.U32 R7, RZ, RZ, R11 ;  /* 0x000000ffff077224 */ /* 0x002fe400078e000b */
[----:B------:R-:W-:Y:S01]  /*179570*/  IMAD.X R21, R21, 0x1, R0, P3 ;  /* 0x0000000115157824 */ /* 0x000fe200018e0600 */
[----:B------:R-:W2:Y:S01]  /*179580*/  LDL.LU R11, [R1+0x8698] ;  /* 0x00869800010b7983 */ /* 0x000ea20000300800 */
[----:B------:R-:W-:-:S03]  /*179590*/  MOV R6, R9 ;  /* 0x0000000900067202 */ /* 0x000fc60000000f00 */
[----:B------:R-:W-:Y:S04]  /*1795a0*/  STL [R1+0x86c0], R18 ;  /* 0x0086c01201007387 */ /* 0x000fe80000100800 */
[----:B------:R1:W-:Y:S04]  /*1795b0*/  STL [R1+0x86bc], R8 ;  /* 0x0086bc0801007387 */ /* 0x0003e80000100800 */
[----:B------:R-:W2:Y:S04]  /*1795c0*/  LDL.LU R14, [R1+0x868c] ;  /* 0x00868c00010e7983 */ /* 0x000ea80000300800 */
[----:B------:R-:W-:Y:S04]  /*1795d0*/  STL [R1+0x86b8], R10 ;  /* 0x0086b80a01007387 */ /* 0x000fe80000100800 */
[----:B------:R-:W-:Y:S04]  /*1795e0*/  STL [R1+0x86b4], R21 ;  /* 0x0086b41501007387 */ /* 0x000fe80000100800 */
[----:B------:R-:W2:Y:S04]  /*1795f0*/  LDL.LU R15, [R1+0x8684] ;  /* 0x00868400010f7983 */ /* 0x000ea80000300800 */
[----:B------:R-:W2:Y:S04]  /*179600*/  LDL.LU R9, [R1+0x8690] ;  /* 0x0086900001097983 */ /* 0x000ea80000300800 */
[----:B------:R1:W-:Y:S02]  /*179610*/  LDGSTS.E [R4+0x3a80], desc[UR32][R6.64], P1 ;  /* 0x03a8000006047fae */ /* 0x0003e40008921860 */
[----:B-1----:R-:W-:-:S02]  /*179620*/  MOV R6, R5 ;  /* 0x0000000500067202 */ /* 0x002fc40000000f00 */
[----:B------:R-:W2:Y:S01]  /*179630*/  LDL.LU R5, [R1+0x8688] ;  /* 0x0086880001057983 */ /* 0x000ea20000300800 */
[----:B------:R-:W-:-:S03]  /*179640*/  IMAD.MOV.U32 R7, RZ, RZ, R8 ;  /* 0x000000ffff077224 */ /* 0x000fc600078e0008 */
[----:B------:R-:W2:Y:S01]  /*179650*/  LDL.LU R8, [R1+0x8680] ;  /* 0x0086800001087983 */ /* 0x000ea20000300800 */
[----:B---3--:R-:W-:-:S03]  /*179660*/  IADD3 R19, P3, R19, R252, RZ ;  /* 0x000000fc13137210 */ /* 0x008fc60007f7e0ff */
[----:B------:R1:W-:Y:S04]  /*179670*/  LDGSTS.E [R4+0x3b00], desc[UR32][R6.64], P1 ;  /* 0x03b0000006047fae */ /* 0x0003e80008921860 */
[----:B------:R-:W-:Y:S01]  /*179680*/  STL [R1+0x86b0], R19 ;  /* 0x0086b01301007387 */ /* 0x000fe20000100800 */
[--C-:B------:R-:W-:Y:S01]  /*179690*/  IMAD.X R12, R12, 0x1, R0.reuse, P2 ;  /* 0x000000010c0c7824 */ /* 0x100fe200010e0600 */
[----:B------:R-:W-:Y:S02]  /*1796a0*/  IADD3 R13, P2, R13, R252, RZ ;  /* 0x000000fc0d0d7210 */ /* 0x000fe40007f5e0ff */
[----:B-1----:R-:W-:Y:S01]  /*1796b0*/  MOV R6, R18 ;  /* 0x0000001200067202 */ /* 0x002fe20000000f00 */
[----:B------:R-:W-:Y:S01]  /*1796c0*/  IMAD.MOV.U32 R7, RZ, RZ, R21 ;  /* 0x000000ffff077224 */ /* 0x000fe200078e0015 */
[----:B------:R1:W-:Y:S04]  /*1796d0*/  STL [R1+0x86ac], R12 ;  /* 0x0086ac0c01007387 */ /* 0x0003e80000100800 */
[----:B------:R3:W-:Y:S01]  /*1796e0*/  LDGSTS.E [R4+0x3b80], desc[UR32][R6.64], P1 ;  /* 0x03b8000006047fae */ /* 0x0007e20008921860 */
[----:B------:R-:W-:-:S03]  /*1796f0*/  IMAD.X R20, R20, 0x1, R0, P3 ;  /* 0x0000000114147824 */ /* 0x000fc600018e0600 */
[----:B------:R-:W-:Y:S01]  /*179700*/  STL [R1+0x86a8], R13 ;  /* 0x0086a80d01007387 */ /* 0x000fe20000100800 */
[----:B------:R-:W-:-:S03]  /*179710*/  IADD3.X R17, R17, R0, RZ, P2, !PT ;  /* 0x0000000011117210 */ /* 0x000fc600017fe4ff */
[----:B------:R1:W-:Y:S01]  /*179720*/  STL [R1+0x86a4], R20 ;  /* 0x0086a41401007387 */ /* 0x0003e20000100800 */
[----:B------:R-:W-:Y:S01]  /*179730*/  IADD3 R3, P3, R3, R252, RZ ;  /* 0x000000fc03037210 */ /* 0x000fe20007f7e0ff */
[----:B---3--:R-:W-:Y:S02]  /*179740*/  IMAD.MOV.U32 R6, RZ, RZ, R10 ;  /* 0x000000ffff067224 */ /* 0x008fe400078e000a */
[----:B------:R-:W-:Y:S02]  /*179750*/  IMAD.MOV.U32 R7, RZ, RZ, R12 ;  /* 0x000000ffff077224 */ /* 0x000fe400078e000c */
[----:B-1----:R-:W3:Y:S04]  /*179760*/  LDL.LU R12, [R1+0x867c] ;  /* 0x00867c00010c7983 */ /* 0x002ee80000300800 */
        /* <DEDUP_REMOVED lines=14> */
[----:B----4-:R-:W-:-:S05]  /*179850*/  IMAD.X R16, R16, 0x1, R0, P3 ;  /* 0x0000000110107824 */ /* 0x010fca00018e0600 */
[----:B------:R1:W-:Y:S01]  /*179860*/  STL [R1+0x8694], R16 ;  /* 0x0086941001007387 */ /* 0x0003e20000100800 */
[----:B------:R-:W-:-:S03]  /*179870*/  MOV R7, R16 ;  /* 0x0000001000077202 */ /* 0x000fc60000000f00 */
[----:B------:R-:W4:Y:S04]  /*179880*/  LDL.LU R17, [R1+0x84e4] ;  /* 0x0084e40001117983 */ /* 0x000f280000300800 */
[----:B------:R1:W-:Y:S01]  /*179890*/  LDGSTS.E [R4+0x3d80], desc[UR32][R6.64], P1 ;  /* 0x03d8000006047fae */ /* 0x0003e20008921860 */
[----:B--2---:R-:W-:-:S05]  /*1798a0*/  IADD3 R11, P2, R11, R252, RZ ;  /* 0x000000fc0b0b7210 */ /* 0x004fca0007f5e0ff */
[----:B------:R2:W-:Y:S04]  /*1798b0*/  STL [R1+0x8698], R11 ;  /* 0x0086980b01007387 */ /* 0x0005e80000100800 */
[----:B------:R-:W4:Y:S01]  /*1798c0*/  LDL.LU R3, [R1+0x84e8] ;  /* 0x0084e80001037983 */ /* 0x000f220000300800 */
[----:B------:R-:W-:-:S03]  /*1798d0*/  IMAD.X R14, R14, 0x1, R0, P2 ;  /* 0x000000010e0e7824 */ /* 0x000fc600010e0600 */
[----:B-1----:R-:W4:Y:S01]  /*1798e0*/  LDL.LU R16, [R1+0x84e0] ;  /* 0x0084e00001107983 */ /* 0x002f220000300800 */
        /* <DEDUP_REMOVED lines=10> */
[----:B--2---:R-:W2:Y:S04]  /*179990*/  LDL.LU R11, [R1+0x84dc] ;  /* 0x0084dc00010b7983 */ /* 0x004ea80000300800 */
[----:B------:R-:W2:Y:S04]  /*1799a0*/  LDL.LU R22, [R1+0x84d4] ;  /* 0x0084d40001167983 */ /* 0x000ea80000300800 */
[----:B------:R-:W-:Y:S04]  /*1799b0*/  STL [R1+0x8680], R8 ;  /* 0x0086800801007387 */ /* 0x000fe80000100800 */
[----:B-1----:R-:W2:Y:S01]  /*1799c0*/  LDL.LU R14, [R1+0x84d8] ;  /* 0x0084d800010e7983 */ /* 0x002ea20000300800 */
[----:B------:R-:W-:-:S03]  /*1799d0*/  UISETP.GT.AND UP1, UPT, UR11, 0xb, UPT ;  /* 0x0000000b0b00788c */ /* 0x000fc6000bf24270 */
[----:B------:R1:W-:Y:S01]  /*1799e0*/  LDGSTS.E [R4+0x3e00], desc[UR32][R6.64], P1 ;  /* 0x03e0000006047fae */ /* 0x0003e20008921860 */
[----:B------:R-:W-:Y:S01]  /*1799f0*/  USEL UR10, URZ, 0x4, !UP1 ;  /* 0x000000043f0a7887 */ /* 0x000fe2000c800000 */
[----:B-1----:R-:W-:Y:S02]  /*179a00*/  IMAD.MOV.U32 R6, RZ, RZ, R9 ;  /* 0x000000ffff067224 */ /* 0x002fe400078e0009 */
[----:B---3--:R-:W-:Y:S02]  /*179a10*/  IMAD.X R12, R12, 0x1, R0, P2 ;  /* 0x000000010c0c7824 */ /* 0x008fe400010e0600 */
[----:B------:R-:W-:-:S03]  /*179a20*/  IMAD.MOV.U32 R7, RZ, RZ, R15 ;  /* 0x000000ffff077224 */ /* 0x000fc600078e000f */
[----:B------:R1:W-:Y:S04]  /*179a30*/  STL [R1+0x867c], R12 ;  /* 0x00867c0c01007387 */ /* 0x0003e80000100800 */
[----:B------:R3:W-:Y:S01]  /*179a40*/  LDGSTS.E [R4+0x3e80], desc[UR32][R6.64], P1 ;  /* 0x03e8000006047fae */ /* 0x0007e20008921860 */
[----:B------:R-:W-:Y:S01]  /*179a50*/  IADD3.X R10, R10, R0, RZ, P3, !PT ;  /* 0x000000000a0a7210 */ /* 0x000fe20001ffe4ff */
[----:B------:R-:W-:Y:S01]  /*179a60*/  USEL UR10, UR10, URZ, !UP0 ;  /* 0x0000003f0a0a7287 */ /* 0x000fe2000c000000 */
[----:B------:R-:W-:-:S03]  /*179a70*/  IADD3 R18, P3, R18, R252, RZ ;  /* 0x000000fc12127210 */ /* 0x000fc60007f7e0ff */
[----:B------:R1:W-:Y:S01]  /*179a80*/  STL [R1+0x85f4], R10 ;  /* 0x0085f40a01007387 */ /* 0x0003e20000100800 */
[----:B---3--:R-:W-:Y:S01]  /*179a90*/  MOV R6, R5 ;  /* 0x0000000500067202 */ /* 0x008fe20000000f00 */
[----:B------:R-:W-:Y:S02]  /*179aa0*/  IMAD.MOV.U32 R7, RZ, RZ, R12 ;  /* 0x000000ffff077224 */ /* 0x000fe400078e000c */
[----:B------:R-:W3:Y:S04]  /*179ab0*/  LDL.LU R9, [R1+0x84d0] ;  /* 0x0084d00001097983 */ /* 0x000ee80000300800 */
[----:B------:R4:W-:Y:S01]  /*179ac0*/  STL [R1+0x84f8], R18 ;  /* 0x0084f81201007387 */ /* 0x0009e20000100800 */
[----:B------:R-:W-:-:S03]  /*179ad0*/  IMAD.X R20, R20, 0x1, R0, P3 ;  /* 0x0000000114147824 */ /* 0x000fc600018e0600 */
[----:B------:R-:W3:Y:S04]  /*179ae0*/  LDL.LU R15, [R1+0x84cc] ;  /* 0x0084cc00010f7983 */ /* 0x000ee80000300800 */
[----:B------:R-:W3:Y:S04]  /*179af0*/  LDL.LU R5, [R1+0x84c8] ;  /* 0x0084c80001057983 */ /* 0x000ee80000300800 */
[----:B------:R1:W-:Y:S04]  /*179b00*/  LDGSTS.E [R4+0x3f00], desc[UR32][R6.64], P1 ;  /* 0x03f0000006047fae */ /* 0x0003e80008921860 */
[----:B-1----:R-:W3:Y:S01]  /*179b10*/  LDL.LU R12, [R1+0x84c4] ;  /* 0x0084c400010c7983 */ /* 0x002ee20000300800 */
[----:B------:R-:W-:-:S03]  /*179b20*/  IADD3 R13, P3, R13, R252, RZ ;  /* 0x000000fc0d0d7210 */ /* 0x000fc60007f7e0ff */
[----:B------:R-:W-:Y:S01]  /*179b30*/  STL [R1+0x84ec], R20 ;  /* 0x0084ec1401007387 */ /* 0x000fe20000100800 */
[----:B------:R-:W-:-:S03]  /*179b40*/  MOV R6, R8 ;  /* 0x0000000800067202 */ /* 0x000fc60000000f00 */
[----:B------:R-:W3:Y:S01]  /*179b50*/  LDL.LU R8, [R1+0x84bc] ;  /* 0x0084bc0001087983 */ /* 0x000ee20000300800 */
[----:B------:R-:W-:-:S03]  /*179b60*/  ISETP.NE.U32.AND P2, PT, RZ, UR10, PT ;  /* 0x0000000aff007c0c */ /* 0x000fc6000bf45070 */
[----:B------:R1:W-:Y:S01]  /*179b70*/  STL [R1+0x84f0], R13 ;  /* 0x0084f00d01007387 */ /* 0x0003e20000100800 */
        /* <DEDUP_REMOVED lines=8> */
[----:B-1----:R-:W-:Y:S01]  /*179c00*/  MOV R6, R13 ;  /* 0x0000000d00067202 */ /* 0x002fe20000000f00 */
[----:B----4-:R-:W-:-:S04]  /*179c10*/  IMAD.X R17, R17, 0x1, R0, P3 ;  /* 0x0000000111117824 */ /* 0x010fc800018e0600 */
        /* <DEDUP_REMOVED lines=9> */
[----:B--2---:R-:W-:-:S02]  /*179cb0*/  IMAD.X R11, R11, 0x1, R0, P1 ;  /* 0x000000010b0b7824 */ /* 0x004fc400008e0600 */
[----:B------:R-:W-:-:S03]  /*179cc0*/  IMAD.X R22, R22, 0x1, R0, P3 ;  /* 0x0000000116167824 */ /* 0x000fc600018e0600 */
[----:B------:R1:W-:Y:S01]  /*179cd0*/  STL [R1+0x84dc], R11 ;  /* 0x0084dc0b01007387 */ /* 0x0003e20000100800 */
[----:B------:R-:W-:-:S03]  /*179ce0*/  IMAD.MOV.U32 R7, RZ, RZ, R11 ;  /* 0x000000ffff077224 */ /* 0x000fc600078e000b */
[----:B------:R-:W2:Y:S01]  /*179cf0*/  LDL.LU R13, [R1+0x84a8] ;  /* 0x0084a800010d7983 */ /* 0x000ea20000300800 */
[----:B------:R-:W-:-:S03]  /*179d00*/  IADD3 R14, P1, R14, R252, RZ ;  /* 0x000000fc0e0e7210 */ /* 0x000fc60007f3e0ff */
[----:B------:R1:W-:Y:S04]  /*179d10*/  LDGSTS.E [R4+0x5900], desc[UR32][R6.64], P2 ;  /* 0x0590000006047fae */ /* 0x0003e80009121860 */
[----:B-1----:R-:W2:Y:S04]  /*179d20*/  LDL.LU R11, [R1+0x84ac] ;  /* 0x0084ac00010b7983 */ /* 0x002ea80000300800 */
[----:B------:R-:W-:Y:S04]  /*179d30*/  STL [R1+0x84d8], R14 ;  /* 0x0084d80e01007387 */ /* 0x000fe80000100800 */
[----:B------:R-:W-:Y:S04]  /*179d40*/  STL [R1+0x84d4], R22 ;  /* 0x0084d41601007387 */ /* 0x000fe80000100800 */
[----:B------:R-:W2:Y:S04]  /*179d50*/  LDL.LU R20, [R1+0x84a4] ;  /* 0x0084a40001147983 */ /* 0x000ea80000300800 */
[----:B------:R-:W2:Y:S04]  /*179d60*/  LDL.LU R17, [R1+0x849c] ;  /* 0x00849c0001117983 */ /* 0x000ea80000300800 */
[----:B------:R-:W2:Y:S01]  /*179d70*/  LDL.LU R3, [R1+0x84a0] ;  /* 0x0084a00001037983 */ /* 0x000ea20000300800 */
[----:B------:R-:W-:Y:S01]  /*179d80*/  MOV R6, R16 ;  /* 0x0000001000067202 */ /* 0x000fe20000000f00 */
[----:B------:R-:W-:-:S05]  /*179d90*/  IMAD.MOV.U32 R7, RZ, RZ, R22 ;  /* 0x000000ffff077224 */ /* 0x000fca00078e0016 */
[----:B------:R1:W-:Y:S01]  /*179da0*/  LDGSTS.E [R4+0x5980], desc[UR32][R6.64], P2 ;  /* 0x0598000006047fae */ /* 0x0003e20009121860 */
[----:B---3--:R-:W-:Y:S02]  /*179db0*/  IADD3 R9, P3, R9, R252, RZ ;  /* 0x000000fc09097210 */ /* 0x008fe40007f7e0ff */
[----:B-1----:R-:W-:Y:S01]  /*179dc0*/  MOV R6, R14 ;  /* 0x0000000e00067202 */ /* 0x002fe20000000f00 */
[--C-:B------:R-:W-:Y:S02]  /*179dd0*/  IMAD.X R15, R15, 0x1, R0.reuse, P1 ;  /* 0x000000010f0f7824 */ /* 0x100fe400008e0600 */
[----:B------:R-:W-:Y:S01]  /*179de0*/  STL [R1+0x84d0], R9 ;  /* 0x0084d00901007387 */ /* 0x000fe20000100800 */
[----:B------:R-:W-:Y:S01]  /*179df0*/  IADD3 R5, P1, R5, R252, RZ ;  /* 0x000000fc05057210 */ /* 0x000fe20007f3e0ff */
[----:B------:R-:W-:Y:S02]  /*179e00*/  IMAD.MOV.U32 R7, RZ, RZ, R15 ;  /* 0x000000ffff077224 */ /* 0x000fe400078e000f */
[----:B------:R-:W-:Y:S04]  /*179e10*/  STL [R1+0x84cc], R15 ;  /* 0x0084cc0f01007387 */ /* 0x000fe80000100800 */
[----:B------:R-:W3:Y:S01]  /*179e20*/  LDL.LU R16, [R1+0x8494] ;  /* 0x0084940001107983 */ /* 0x000ee20000300800 */
[----:B------:R-:W-:-:S03]  /*179e30*/  IMAD.X R12, R12, 0x1, R0, P3 ;  /* 0x000000010c0c7824 */ /* 0x000fc600018e0600 */
[----:B------:R-:W-:Y:S04]  /*179e40*/  STL [R1+0x84c8], R5 ;  /* 0x0084c80501007387 */ /* 0x000fe80000100800 */
[----:B------:R1:W-:Y:S01]  /*179e50*/  LDGSTS.E [R4+0x5a00], desc[UR32][R6.64], P2 ;  /* 0x05a0000006047fae */ /* 0x0003e20009121860 */
[----:B------:R-:W-:-:S03]  /*179e60*/  IMAD.X R8, R8, 0x1, R0, P1 ;  /* 0x0000000108087824 */ /* 0x000fc600008e0600 */
[----:B------:R1:W-:Y:S01]  /*179e70*/  STL [R1+0x84c4], R12 ;  /* 0x0084c40c01007387 */ /* 0x0003e20000100800 */
[-C--:B------:R-:W-:Y:S01]  /*179e80*/  IADD3 R19, P3, R19, R252.reuse, RZ ;  /* 0x000000fc13137210 */ /* 0x080fe20007f7e0ff */
[----:B-1----:R-:W-:Y:S02]  /*179e90*/  IMAD.MOV.U32 R7, RZ, RZ, R12 ;  /* 0x000000ffff077224 */ /* 0x002fe400078e000c */
[----:B------:R-:W3:Y:S01]  /*179ea0*/  LDL.LU R12, [R1+0x8498] ;  /* 0x00849800010c7983 */ /* 0x000ee20000300800 */
[----:B------:R-:W-:-:S03]  /*179eb0*/  IADD3 R10, P1, R10, R252, RZ ;  /* 0x000000fc0a0a7210 */ /* 0x000fc60007f3e0ff */
[----:B------:R-:W-:Y:S01]  /*179ec0*/  STL [R1+0x84c0], R19 ;  /* 0x0084c01301007387 */ /* 0x000fe20000100800 */
[----:B------:R-:W-:Y:S01]  /*179ed0*/  IMAD.X R21, R21, 0x1, R0, P3 ;  /* 0x0000000115157824 */ /* 0x000fe200018e0600 */
[----:B------:R-:W-:Y:S02]  /*179ee0*/  MOV R6, R9 ;  /* 0x0000000900067202 */ /* 0x000fe40000000f00 */
[----:B------:R1:W-:Y:S04]  /*179ef0*/  STL [R1+0x84bc], R8 ;  /* 0x0084bc0801007387 */ /* 0x0003e80000100800 */
[----:B------:R-:W3:Y:S04]  /*179f00*/  LDL.LU R14, [R1+0x848c] ;  /* 0x00848c00010e7983 */ /* 0x000ee80000300800 */
[----:B------:R-:W-:Y:S04]  /*179f10*/  STL [R1+0x84b8], R10 ;  /* 0x0084b80a01007387 */ /* 0x000fe80000100800 */
[----:B------:R-:W-:Y:S04]  /*179f20*/  STL [R1+0x84b4], R21 ;  /* 0x0084b41501007387 */ /* 0x000fe80000100800 */
[----:B------:R-:W3:Y:S04]  /*179f30*/  LDL.LU R15, [R1+0x8484] ;  /* 0x00848400010f7983 */ /* 0x000ee80000300800 */
[----:B------:R-:W3:Y:S04]  /*179f40*/  LDL.LU R9, [R1+0x8490] ;  /* 0x0084900001097983 */ /* 0x000ee80000300800 */
[----:B------:R1:W-:Y:S02]  /*179f50*/  LDGSTS.E [R4+0x5a80], desc[UR32][R6.64], P2 ;  /* 0x05a8000006047fae */ /* 0x0003e40009121860 */
[----:B-1----:R-:W-:Y:S01]  /*179f60*/  MOV R6, R5 ;  /* 0x0000000500067202 */ /* 0x002fe20000000f00 */
[----:B------:R-:W-:Y:S01]  /*179f70*/  IMAD.MOV.U32 R7, RZ, RZ, R8 ;  /* 0x000000ffff077224 */ /* 0x000fe200078e0008 */
        /* <DEDUP_REMOVED lines=30> */
[----:B---3--:R-:W-:Y:S02]  /*17a160*/  IMAD.X R16, R16, 0x1, R0, P3 ;  /* 0x0000000110107824 */ /* 0x008fe400018e0600 */
[----:B------:R-:W-:Y:S01]  /*17a170*/  IMAD.MOV.U32 R7, RZ, RZ, R17 ;  /* 0x000000ffff077224 */ /* 0x000fe200078e0011 */
[----:B------:R-:W-:-:S02]  /*17a180*/  IADD3 R12, P1, R12, R252, RZ ;  /* 0x000000fc0c0c7210 */ /* 0x000fc40007f3e0ff */
[----:B------:R1:W-:Y:S04]  /*17a190*/  STL [R1+0x8494], R16 ;  /* 0x0084941001007387 */ /* 0x0003e80000100800 */
[----:B------:R3:W-:Y:S04]  /*17a1a0*/  LDGSTS.E [R4+0x5d00], desc[UR32][R6.64], P2 ;  /* 0x05d0000006047fae */ /* 0x0007e80009121860 */
[----:B------:R-:W2:Y:S01]  /*17a1b0*/  LDL.LU R17, [R1+0x82e4] ;  /* 0x0082e40001117983 */ /* 0x000ea20000300800 */
[----:B------:R-:W-:-:S03]  /*17a1c0*/  IMAD.X R14, R14, 0x1, R0, P1 ;  /* 0x000000010e0e7824 */ /* 0x000fc600008e0600 */
[----:B------:R1:W-:Y:S01]  /*17a1d0*/  STL [R1+0x8498], R12 ;  /* 0x0084980c01007387 */ /* 0x0003e20000100800 */
[----:B---3--:R-:W-:Y:S01]  /*17a1e0*/  IMAD.MOV.U32 R6, RZ, RZ, R3 ;  /* 0x000000ffff067224 */ /* 0x008fe200078e0003 */
[----:B------:R-:W-:Y:S02]  /*17a1f0*/  MOV R7, R16 ;  /* 0x0000001000077202 */ /* 0x000fe40000000f00 */
[----:B------:R-:W3:Y:S04]  /*17a200*/  LDL.LU R3, [R1+0x82e8] ;  /* 0x0082e80001037983 */ /* 0x000ee80000300800 */
[----:B-1----:R-:W3:Y:S04]  /*17a210*/  LDL.LU R16, [R1+0x82e0] ;  /* 0x0082e00001107983 */ /* 0x002ee80000300800 */
        /* <DEDUP_REMOVED lines=29> */
[----:B--2---:R-:W-:-:S03]  /*17a3f0*/  IMAD.X R20, R20, 0x1, R0, P3 ;  /* 0x0000000114147824 */ /* 0x004fc600018e0600 */
[----:B------:R-:W2:Y:S01]  /*17a400*/  LDL.LU R15, [R1+0x82cc] ;  /* 0x0082cc00010f7983 */ /* 0x000ea20000300800 */
        /* <DEDUP_REMOVED lines=19> */
[-C--:B---3--:R-:W-:Y:S02]  /*17a540*/  IADD3 R3, P2, R3, R252.reuse, RZ ;  /* 0x000000fc03037210 */ /* 0x088fe40007f5e0ff */
[----:B------:R-:W-:-:S03]  /*17a550*/  IADD3 R16, P3, R16, R252, RZ ;  /* 0x000000fc10107210 */ /* 0x000fc60007f7e0ff */
[----:B------:R-:W-:Y:S04]  /*17a560*/  STL [R1+0x82e8], R3 ;  /* 0x0082e80301007387 */ /* 0x000fe80000100800 */
[----:B------:R1:W-:Y:S04]  /*17a570*/  LDGSTS.E [R4+0x7800], desc[UR32][R6.64], P1 ;  /* 0x0780000006047fae */ /* 0x0003e80008921860 */
[----:B------:R-:W-:Y:S04]  /*17a580*/  STL [R1+0x82e4], R17 ;  /* 0x0082e41101007387 */ /* 0x000fe80000100800 */
[----:B------:R-:W3:Y:S01]  /*17a590*/  LDL.LU R19, [R1+0x82b0] ;  /* 0x0082b00001137983 */ /* 0x000ee20000300800 */
        /* <DEDUP_REMOVED lines=25> */
[----:B----4-:R-:W-:Y:S01]  /*17a730*/  IADD3 R5, P2, R5, R252, RZ ;  /* 0x000000fc05057210 */ /* 0x010fe20007f5e0ff */
        /* <DEDUP_REMOVED lines=12> */
[----:B----4-:R-:W4:Y:S01]  /*17a800*/  LDL.LU R11, [R1+0x8298] ;  /* 0x00829800010b7983 */ /* 0x010f220000300800 */
        /* <DEDUP_REMOVED lines=12> */
[----:B------:R-:W4:Y:S01]  /*17a8d0*/  LDL.LU R8, [R1+0x8280] ;  /* 0x0082800001087983 */ /* 0x000f220000300800 */
        /* <DEDUP_REMOVED lines=11> */
[----:B------:R-:W-:Y:S02]  /*17a990*/  IADD3.X R17, R17, R0, RZ, P2, !PT ;  /* 0x0000000011117210 */ /* 0x000fe400017fe4ff */
[----:B------:R-:W-:Y:S01]  /*17a9a0*/  IADD3 R3, P3, R3, R252, RZ ;  /* 0x000000fc03037210 */ /* 0x000fe20007f7e0ff */
[----:B------:R1:W-:Y:S01]  /*17a9b0*/  STL [R1+0x82a4], R20 ;  /* 0x0082a41401007387 */ /* 0x0003e20000100800 */
        /* <DEDUP_REMOVED lines=37> */
[----:B----4-:R-:W4:Y:S04]  /*17ac10*/  LDL.LU R11, [R1+0x80dc] ;  /* 0x0080dc00010b7983 */ /* 0x010f280000300800 */
[----:B------:R-:W4:Y:S04]  /*17ac20*/  LDL.LU R22, [R1+0x80d4] ;  /* 0x0080d40001167983 */ /* 0x000f280000300800 */
[----:B------:R-:W-:Y:S04]  /*17ac30*/  STL [R1+0x8280], R8 ;  /* 0x0082800801007387 */ /* 0x000fe80000100800 */
[----:B-1----:R-:W4:Y:S01]  /*17ac40*/  LDL.LU R14, [R1+0x80d8] ;  /* 0x0080d800010e7983 */ /* 0x002f220000300800 */
        /* <DEDUP_REMOVED lines=43> */
[----:B------:R-:W2:Y:S04]  /*17af00*/  LDL.LU R18, [R1+0x80b0] ;  /* 0x0080b00001127983 */ /* 0x000ea80000300800 */
[----:B------:R-:W-:Y:S01]  /*17af10*/  STL [R1+0x80e0], R16 ;  /* 0x0080e01001007387 */ /* 0x000fe20000100800 */
[----:B-1----:R-:W-:Y:S01]  /*17af20*/  MOV R6, R3 ;  /* 0x0000000300067202 */ /* 0x002fe20000000f00 */
[----:B----4-:R-:W-:-:S02]  /*17af30*/  IMAD.X R11, R11, 0x1, R0, P1 ;  /* 0x000000010b0b7824 */ /* 0x010fc400008e0600 */
        /* <DEDUP_REMOVED lines=1830> */
[----:B------:R-:W-:-:S04]  /*1821a0*/  IADD3 R13, P1, R13, R252, RZ ;  /* 0x000000fc0d0d7210 */ /* 0x000fc80007f3e0ff */
[----:B------:R1:W-:Y:S01]  /*1821b0*/  STL [R1+0x6284], R11 ;  /* 0x0062840b01007387 */ /* 0x0003e20000100800 */
[----:B------:R-:W-:Y:S02]  /*1821c0*/  IMAD.MOV.U32 R7, RZ, RZ, R11 ;  /* 0x000000ffff077224 */ /* 0x000fe400078e000b */
[----:B------:R-:W-:Y:S01]  /*1821d0*/  IMAD.X R20, R20, 0x1, R0, P3 ;  /* 0x0000000114147824 */ /* 0x000fe200018e0600 */
[----:B------:R-:W-:Y:S01]  /*1821e0*/  STL [R1+0x6298], R13 ;  /* 0x0062980d01007387 */ /* 0x000fe20000100800 */
[----:B------:R-:W-:-:S03]  /*1821f0*/  IADD3.X R17, R17, R0, RZ, P1, !PT ;  /* 0x0000000011117210 */ /* 0x000fc60000ffe4ff */
[----:B------:R2:W-:Y:S01]  /*182200*/  STL [R1+0x628c], R20 ;  /* 0x00628c1401007387 */ /* 0x0005e20000100800 */
[----:B------:R-:W-:-:S03]  /*182210*/  IADD3 R3, P3, R3, R252, RZ ;  /* 0x000000fc03037210 */ /* 0x000fc60007f7e0ff */
[----:B-1----:R-:W4:Y:S04]  /*182220*/  LDL.LU R11, [R1+0x62b4] ;  /* 0x0062b400010b7983 */ /* 0x002f280000300800 */
[----:B------:R-:W-:Y:S04]  /*182230*/  STL [R1+0x62a0], R3 ;  /* 0x0062a00301007387 */ /* 0x000fe80000100800 */
[----:B------:R-:W-:Y:S04]  /*182240*/  STL [R1+0x6294], R17 ;  /* 0x0062941101007387 */ /* 0x000fe80000100800 */
[----:B------:R-:W4:Y:S04]  /*182250*/  LDL.LU R10, [R1+0x62bc] ;  /* 0x0062bc00010a7983 */ /* 0x000f280000300800 */
[----:B------:R-:W4:Y:S04]  /*182260*/  LDL.LU R19, [R1+0x6670] ;  /* 0x0066700001137983 */ /* 0x000f280000300800 */
[----:B------:R1:W-:Y:S02]  /*182270*/  LDGSTS.E [R4+0x21c00], desc[UR32][R6.64], P2 ;  /* 0x21c0000006047fae */ /* 0x0003e40009121860 */
[----:B-1----:R-:W-:Y:S01]  /*182280*/  MOV R6, R18 ;  /* 0x0000001200067202 */ /* 0x002fe20000000f00 */
[----:B------:R-:W-:-:S02]  /*182290*/  IMAD.MOV.U32 R7, RZ, RZ, R20 ;  /* 0x000000ffff077224 */ /* 0x000fc400078e0014 */
[----:B--2---:R-:W2:Y:S01]  /*1822a0*/  LDL.LU R20, [R1+0x666c] ;  /* 0x00666c0001147983 */ /* 0x004ea20000300800 */
[----:B---3--:R-:W-:-:S03]  /*1822b0*/  IMAD.X R16, R16, 0x1, R0, P3 ;  /* 0x0000000110107824 */ /* 0x008fc600018e0600 */
[----:B------:R1:W-:Y:S02]  /*1822c0*/  LDGSTS.E [R4+0x21c80], desc[UR32][R6.64], P2 ;  /* 0x21c8000006047fae */ /* 0x0003e40009121860 */
[----:B-1----:R-:W-:Y:S01]  /*1822d0*/  MOV R6, R13 ;  /* 0x0000000d00067202 */ /* 0x002fe20000000f00 */
[----:B------:R-:W-:Y:S01]  /*1822e0*/  IMAD.MOV.U32 R7, RZ, RZ, R17 ;  /* 0x000000ffff077224 */ /* 0x000fe200078e0011 */
[----:B------:R-:W3:Y:S01]  /*1822f0*/  LDL.LU R13, [R1+0x6678] ;  /* 0x00667800010d7983 */ /* 0x000ee20000300800 */
[----:B------:R-:W-:-:S03]  /*182300*/  IADD3 R12, P1, R12, R252, RZ ;  /* 0x000000fc0c0c7210 */ /* 0x000fc60007f3e0ff */
[----:B------:R1:W-:Y:S04]  /*182310*/  LDGSTS.E [R4+0x21d00], desc[UR32][R6.64], P2 ;  /* 0x21d0000006047fae */ /* 0x0003e80009121860 */
[----:B------:R1:W-:Y:S01]  /*182320*/  STL [R1+0x629c], R16 ;  /* 0x00629c1001007387 */ /* 0x0003e20000100800 */
[----:B------:R-:W-:Y:S01]  /*182330*/  IMAD.X R14, R14, 0x1, R0, P1 ;  /* 0x000000010e0e7824 */ /* 0x000fe200008e0600 */
[----:B-1----:R-:W-:Y:S01]  /*182340*/  MOV R7, R16 ;  /* 0x0000001000077202 */ /* 0x002fe20000000f00 */
[----:B------:R-:W-:Y:S01]  /*182350*/  IMAD.MOV.U32 R6, RZ, RZ, R3 ;  /* 0x000000ffff067224 */ /* 0x000fe200078e0003 */
[----:B------:R-:W3:Y:S04]  /*182360*/  LDL.LU R16, [R1+0x6674] ;  /* 0x0066740001107983 */ /* 0x000ee80000300800 */
[----:B------:R1:W-:Y:S04]  /*182370*/  STL [R1+0x62a8], R12 ;  /* 0x0062a80c01007387 */ /* 0x0003e80000100800 */
        /* <DEDUP_REMOVED lines=10> */
[----:B------:R1:W-:Y:S01]  /*182420*/  STL [R1+0x62b8], R5 ;  /* 0x0062b80501007387 */ /* 0x0003e20000100800 */
[----:B------:R-:W-:-:S03]  /*182430*/  IMAD.MOV.U32 R7, RZ, RZ, R14 ;  /* 0x000000ffff077224 */ /* 0x000fc600078e000e */
[----:B------:R-:W-:Y:S04]  /*182440*/  STL [R1+0x62ac], R15 ;  /* 0x0062ac0f01007387 */ /* 0x000fe80000100800 */
        /* <DEDUP_REMOVED lines=9> */
[----:B----4-:R-:W-:-:S05]  /*1824e0*/  IMAD.X R11, R11, 0x1, R0, P1 ;  /* 0x000000010b0b7824 */ /* 0x010fca00008e0600 */
[----:B------:R-:W-:Y:S01]  /*1824f0*/  STL [R1+0x62b4], R11 ;  /* 0x0062b40b01007387 */ /* 0x000fe20000100800 */
[----:B------:R-:W-:-:S05]  /*182500*/  IMAD.MOV.U32 R7, RZ, RZ, R11 ;  /* 0x000000ffff077224 */ /* 0x000fca00078e000b */
[----:B------:R1:W-:Y:S01]  /*182510*/  LDGSTS.E [R4+0x21f00], desc[UR32][R6.64], P2 ;  /* 0x21f0000006047fae */ /* 0x0003e20009121860 */
[----:B------:R-:W-:Y:S02]  /*182520*/  IADD3.X R10, R10, R0, RZ, P3, !PT ;  /* 0x000000000a0a7210 */ /* 0x000fe40001ffe4ff */
[----:B------:R-:W-:-:S03]  /*182530*/  IADD3 R19, P3, R19, R252, RZ ;  /* 0x000000fc13137210 */ /* 0x000fc60007f7e0ff */
[----:B------:R4:W-:Y:S04]  /*182540*/  STL [R1+0x62bc], R10 ;  /* 0x0062bc0a01007387 */ /* 0x0009e80000100800 */
[----:B------:R-:W3:Y:S04]  /*182550*/  LDL.LU R9, [R1+0x6698] ;  /* 0x0066980001097983 */ /* 0x000ee80000300800 */
[----:B------:R3:W-:Y:S04]  /*182560*/  STL [R1+0x6670], R19 ;  /* 0x0066701301007387 */ /* 0x0007e80000100800 */
[----:B------:R-:W3:Y:S01]  /*182570*/  LDL.LU R17, [R1+0x668c] ;  /* 0x00668c0001117983 */ /* 0x000ee20000300800 */
[----:B-1----:R-:W-:-:S03]  /*182580*/  IMAD.MOV.U32 R7, RZ, RZ, R10 ;  /* 0x000000ffff077224 */ /* 0x002fc600078e000a */
[----:B------:R-:W3:Y:S04]  /*182590*/  LDL.LU R5, [R1+0x66a0] ;  /* 0x0066a00001057983 */ /* 0x000ee80000300800 */
[----:B----4-:R-:W4:Y:S01]  /*1825a0*/  LDL.LU R10, [R1+0x6694] ;  /* 0x00669400010a7983 */ /* 0x010f220000300800 */
[----:B------:R-:W-:-:S04]  /*1825b0*/  UISETP.GT.AND UP1, UPT, UR11, 0x47, UPT ;  /* 0x000000470b00788c */ /* 0x000fc8000bf24270 */
[----:B------:R-:W-:-:S04]  /*1825c0*/  USEL UR10, URZ, 0x4, !UP1 ;  /* 0x000000043f0a7887 */ /* 0x000fc8000c800000 */
[----:B------:R-:W-:Y:S01]  /*1825d0*/  USEL UR10, UR10, URZ, !UP0 ;  /* 0x0000003f0a0a7287 */ /* 0x000fe2000c000000 */
[----:B--2---:R-:W-:Y:S01]  /*1825e0*/  IMAD.X R20, R20, 0x1, R0, P3 ;  /* 0x0000000114147824 */ /* 0x004fe200018e0600 */
[----:B------:R-:W-:-:S04]  /*1825f0*/  MOV R6, R8 ;  /* 0x0000000800067202 */ /* 0x000fc80000000f00 */
[----:B------:R-:W-:Y:S02]  /*182600*/  ISETP.NE.U32.AND P1, PT, RZ, UR10, PT ;  /* 0x0000000aff007c0c */ /* 0x000fe4000bf25070 */
[----:B---3--:R-:W-:Y:S01]  /*182610*/  IADD3 R13, P3, R13, R252, RZ ;  /* 0x000000fc0d0d7210 */ /* 0x008fe20007f7e0ff */
[----:B------:R-:W-:Y:S04]  /*182620*/  STL [R1+0x666c], R20 ;  /* 0x00666c1401007387 */ /* 0x000fe80000100800 */
[----:B------:R-:W2:Y:S04]  /*182630*/  LDL.LU R8, [R1+0x669c] ;  /* 0x00669c0001087983 */ /* 0x000ea80000300800 */
[----:B------:R1:W-:Y:S04]  /*182640*/  STL [R1+0x6678], R13 ;  /* 0x0066780d01007387 */ /* 0x0003e80000100800 */
[----:B------:R-:W3:Y:S04]  /*182650*/  LDL.LU R15, [R1+0x66a8] ;  /* 0x0066a800010f7983 */ /* 0x000ee80000300800 */
[----:B------:R1:W-:Y:S01]  /*182660*/  LDGSTS.E [R4+0x21f80], desc[UR32][R6.64], P2 ;  /* 0x21f8000006047fae */ /* 0x0003e20009121860 */
[----:B------:R-:W-:-:S03]  /*182670*/  IMAD.X R16, R16, 0x1, R0, P3 ;  /* 0x0000000110107824 */ /* 0x000fc600018e0600 */
[----:B------:R-:W3:Y:S04]  /*182680*/  LDL.LU R11, [R1+0x66b0] ;  /* 0x0066b000010b7983 */ /* 0x000ee80000300800 */
[----:B------:R-:W3:Y:S01]  /*182690*/  LDL.LU R21, [R1+0x66a4] ;  /* 0x0066a40001157983 */ /* 0x000ee20000300800 */
[-C--:B------:R-:W-:Y:S02]  /*1826a0*/  IADD3 R3, P2, R3, R252.reuse, RZ ;  /* 0x000000fc03037210 */ /* 0x080fe40007f5e0ff */
[----:B-1----:R-:W-:Y:S01]  /*1826b0*/  MOV R6, R19 ;  /* 0x0000001300067202 */ /* 0x002fe20000000f00 */
[----:B------:R-:W-:Y:S01]  /*1826c0*/  IMAD.MOV.U32 R7, RZ, RZ, R20 ;  /* 0x000000ffff077224 */ /* 0x000fe200078e0014 */
[----:B------:R-:W-:Y:S01]  /*1826d0*/  IADD3 R18, P3, R18, R252, RZ ;  /* 0x000000fc12127210 */ /* 0x000fe20007f7e0ff */
        /* <DEDUP_REMOVED lines=32> */
[----:B----4-:R-:W-:-:S03]  /*1828e0*/  IMAD.X R10, R10, 0x1, R0, P3 ;  /* 0x000000010a0a7824 */ /* 0x010fc600018e0600 */
[----:B------:R-:W4:Y:S04]  /*1828f0*/  LDL.LU R18, [R1+0x66c4] ;  /* 0x0066c40001127983 */ /* 0x000f280000300800 */
[----:B------:R-:W-:Y:S04]  /*182900*/  STL [R1+0x66a0], R5 ;  /* 0x0066a00501007387 */ /* 0x000fe80000100800 */
[----:B------:R1:W-:Y:S04]  /*182910*/  LDGSTS.E [R4+0x23a00], desc[UR32][R6.64], P1 ;  /* 0x23a0000006047fae */ /* 0x0003e80008921860 */
[----:B------:R2:W-:Y:S01]  /*182920*/  STL [R1+0x6694], R10 ;  /* 0x0066940a01007387 */ /* 0x0005e20000100800 */
[----:B-1----:R-:W-:-:S03]  /*182930*/  IMAD.MOV.U32 R7, RZ, RZ, R10 ;  /* 0x000000ffff077224 */ /* 0x002fc600078e000a */
[----:B--2---:R-:W2:Y:S01]  /*182940*/  LDL.LU R10, [R1+0x66d0] ;  /* 0x0066d000010a7983 */ /* 0x004ea20000300800 */
[----:B------:R-:W-:Y:S01]  /*182950*/  IMAD.X R8, R8, 0x1, R0, P2 ;  /* 0x0000000108087824 */ /* 0x000fe200010e0600 */
[----:B------:R-:W-:Y:S02]  /*182960*/  MOV R6, R9 ;  /* 0x0000000900067202 */ /* 0x000fe40000000f00 */
[----:B---3--:R-:W-:-:S03]  /*182970*/  IADD3 R15, P3, R15, R252, RZ ;  /* 0x000000fc0f0f7210 */ /* 0x008fc60007f7e0ff */
[----:B------:R1:W-:Y:S04]  /*182980*/  LDGSTS.E [R4+0x23a80], desc[UR32][R6.64], P1 ;  /* 0x23a8000006047fae */ /* 0x0003e80008921860 */
[----:B------:R-:W-:Y:S01]  /*182990*/  STL [R1+0x66a8], R15 ;  /* 0x0066a80f01007387 */ /* 0x000fe20000100800 */
[----:B------:R-:W-:-:S03]  /*1829a0*/  IADD3 R11, P2, R11, R252, RZ ;  /* 0x000000fc0b0b7210 */ /* 0x000fc60007f5e0ff */
[----:B------:R3:W-:Y:S01]  /*1829b0*/  STL [R1+0x669c], R8 ;  /* 0x00669c0801007387 */ /* 0x0007e20000100800 */
[----:B------:R-:W-:-:S03]  /*1829c0*/  IMAD.X R21, R21, 0x1, R0, P3 ;  /* 0x0000000115157824 */ /* 0x000fc600018e0600 */
[----:B------:R-:W2:Y:S01]  /*1829d0*/  LDL.LU R14, [R1+0x66cc] ;  /* 0x0066cc00010e7983 */ /* 0x000ea20000300800 */
[----:B-1----:R-:W-:Y:S01]  /*1829e0*/  MOV R6, R5 ;  /* 0x0000000500067202 */ /* 0x002fe20000000f00 */
[----:B------:R-:W-:Y:S02]  /*1829f0*/  IMAD.MOV.U32 R7, RZ, RZ, R8 ;  /* 0x000000ffff077224 */ /* 0x000fe400078e0008 */
[----:B------:R1:W-:Y:S04]  /*182a00*/  STL [R1+0x66b0], R11 ;  /* 0x0066b00b01007387 */ /* 0x0003e80000100800 */
[----:B------:R-:W-:Y:S04]  /*182a10*/  STL [R1+0x66a4], R21 ;  /* 0x0066a41501007387 */ /* 0x000fe80000100800 */
[----:B------:R-:W2:Y:S04]  /*182a20*/  LDL.LU R17, [R1+0x66d4] ;  /* 0x0066d40001117983 */ /* 0x000ea80000300800 */
[----:B------:R-:W2:Y:S01]  /*182a30*/  LDL.LU R9, [R1+0x66d8] ;  /* 0x0066d80001097983 */ /* 0x000ea20000300800 */
[----:B------:R-:W-:-:S03]  /*182a40*/  IADD3 R19, P3, R19, R252, RZ ;  /* 0x000000fc13137210 */ /* 0x000fc60007f7e0ff */
[----:B------:R1:W-:Y:S04]  /*182a50*/  LDGSTS.E [R4+0x23b00], desc[UR32][R6.64], P1 ;  /* 0x23b0000006047fae */ /* 0x0003e80008921860 */
[----:B------:R-:W2:Y:S04]  /*182a60*/  LDL.LU R5, [R1+0x66e0] ;  /* 0x0066e00001057983 */ /* 0x000ea80000300800 */
[----:B---3--:R-:W3:Y:S01]  /*182a70*/  LDL.LU R8, [R1+0x66e8] ;  /* 0x0066e80001087983 */ /* 0x008ee20000300800 */
[----:B-1----:R-:W-:Y:S01]  /*182a80*/  MOV R6, R15 ;  /* 0x0000000f00067202 */ /* 0x002fe20000000f00 */
[----:B------:R-:W-:-:S02]  /*182a90*/  IMAD.MOV.U32 R7, RZ, RZ, R21 ;  /* 0x000000ffff077224 */ /* 0x000fc400078e0015 */
[----:B------:R-:W-:Y:S04]  /*182aa0*/  STL [R1+0x66b8], R19 ;  /* 0x0066b81301007387 */ /* 0x000fe80000100800 */
[----:B------:R1:W-:Y:S01]  /*182ab0*/  LDGSTS.E [R4+0x23b80], desc[UR32][R6.64], P1 ;  /* 0x23b8000006047fae */ /* 0x0003e20008921860 */
[----:B------:R-:W-:Y:S01]  /*182ac0*/  IMAD.X R12, R12, 0x1, R0, P2 ;  /* 0x000000010c0c7824 */ /* 0x000fe200010e0600 */
[----:B------:R-:W-:Y:S01]  /*182ad0*/  IADD3 R13, P2, R13, R252, RZ ;  /* 0x000000fc0d0d7210 */ /* 0x000fe20007f5e0ff */
[----:B-1----:R-:W-:Y:S02]  /*182ae0*/  IMAD.MOV.U32 R6, RZ, RZ, R11 ;  /* 0x000000ffff067224 */ /* 0x002fe400078e000b */
[----:B------:R-:W-:Y:S01]  /*182af0*/  IMAD.MOV.U32 R7, RZ, RZ, R12 ;  /* 0x000000ffff077224 */ /* 0x000fe200078e000c */
[----:B------:R1:W-:Y:S01]  /*182b00*/  STL [R1+0x66ac], R12 ;  /* 0x0066ac0c01007387 */ /* 0x0003e20000100800 */
[----:B------:R-:W-:-:S03]  /*182b10*/  IMAD.X R20, R20, 0x1, R0, P3 ;  /* 0x0000000114147824 */ /* 0x000fc600018e0600 */
[----:B------:R1:W-:Y:S01]  /*182b20*/  STL [R1+0x66c0], R13 ;  /* 0x0066c00d01007387 */ /* 0x0003e20000100800 */
[----:B------:R-:W-:-:S03]  /*182b30*/  IADD3.X R16, R16, R0, RZ, P2, !PT ;  /* 0x0000000010107210 */ /* 0x000fc600017fe4ff */
[----:B------:R-:W-:Y:S01]  /*182b40*/  STL [R1+0x66b4], R20 ;  /* 0x0066b41401007387 */ /* 0x000fe20000100800 */
[----:B------:R-:W-:-:S03]  /*182b50*/  IADD3 R3, P3, R3, R252, RZ ;  /* 0x000000fc03037210 */ /* 0x000fc60007f7e0ff */
[----:B------:R-:W3:Y:S04]  /*182b60*/  LDL.LU R15, [R1+0x66dc] ;  /* 0x0066dc00010f7983 */ /* 0x000ee80000300800 */
[----:B------:R-:W-:Y:S04]  /*182b70*/  STL [R1+0x66c8], R3 ;  /* 0x0066c80301007387 */ /* 0x000fe80000100800 */
[----:B------:R1:W-:Y:S04]  /*182b80*/  STL [R1+0x66bc], R16 ;  /* 0x0066bc1001007387 */ /* 0x0003e80000100800 */
[----:B------:R-:W3:Y:S04]  /*182b90*/  LDL.LU R11, [R1+0x66e4] ;  /* 0x0066e400010b7983 */ /* 0x000ee80000300800 */
[----:B------:R1:W-:Y:S04]  /*182ba0*/  LDGSTS.E [R4+0x23c00], desc[UR32][R6.64], P1 ;  /* 0x23c0000006047fae */ /* 0x0003e80008921860 */
[----:B-1----:R-:W3:Y:S01]  /*182bb0*/  LDL.LU R12, [R1+0x67f0] ;  /* 0x0067f000010c7983 */ /* 0x002ee20000300800 */
[----:B------:R-:W-:Y:S01]  /*182bc0*/  MOV R6, R19 ;  /* 0x0000001300067202 */ /* 0x000fe20000000f00 */
[----:B------:R-:W-:-:S05]  /*182bd0*/  IMAD.MOV.U32 R7, RZ, RZ, R20 ;  /* 0x000000ffff077224 */ /* 0x000fca00078e0014 */
[----:B------:R1:W-:Y:S02]  /*182be0*/  LDGSTS.E [R4+0x23c80], desc[UR32][R6.64], P1 ;  /* 0x23c8000006047fae */ /* 0x0003e40008921860 */
[----:B-1----:R-:W-:Y:S01]  /*182bf0*/  MOV R6, R13 ;  /* 0x0000000d00067202 */ /* 0x002fe20000000f00 */
[----:B------:R-:W-:Y:S01]  /*182c00*/  IMAD.MOV.U32 R7, RZ, RZ, R16 ;  /* 0x000000ffff077224 */ /* 0x000fe200078e0010 */
[----:B------:R-:W3:Y:S04]  /*182c10*/  LDL.LU R13, [R1+0x67ec] ;  /* 0x0067ec00010d7983 */ /* 0x000ee80000300800 */
[----:B------:R-:W3:Y:S04]  /*182c20*/  LDL.LU R16, [R1+0x67f8] ;  /* 0x0067f80001107983 */ /* 0x000ee80000300800 */
[----:B------:R1:W-:Y:S02]  /*182c30*/  LDGSTS.E [R4+0x23d00], desc[UR32][R6.64], P1 ;  /* 0x23d0000006047fae */ /* 0x0003e40008921860 */
[----:B-1----:R-:W-:-:S02]  /*182c40*/  IMAD.MOV.U32 R6, RZ, RZ, R3 ;  /* 0x000000ffff067224 */ /* 0x002fc400078e0003 */
[----:B----4-:R-:W-:-:S05]  /*182c50*/  IMAD.X R18, R18, 0x1, R0, P3 ;  /* 0x0000000112127824 */ /* 0x010fca00018e0600 */
[----:B------:R1:W-:Y:S01]  /*182c60*/  STL [R1+0x66c4], R18 ;  /* 0x0066c41201007387 */ /* 0x0003e20000100800 */
[----:B------:R-:W-:-:S05]  /*182c70*/  MOV R7, R18 ;  /* 0x0000001200077202 */ /* 0x000fca0000000f00 */
[----:B------:R4:W-:Y:S04]  /*182c80*/  LDGSTS.E [R4+0x23d80], desc[UR32][R6.64], P1 ;  /* 0x23d8000006047fae */ /* 0x0009e80008921860 */
[----:B-1----:R-:W3:Y:S01]  /*182c90*/  LDL.LU R18, [R1+0x67f4] ;  /* 0x0067f40001127983 */ /* 0x002ee20000300800 */
[----:B--2---:R-:W-:-:S05]  /*182ca0*/  IADD3 R10, P2, R10, R252, RZ ;  /* 0x000000fc0a0a7210 */ /* 0x004fca0007f5e0ff */
[----:B------:R-:W-:Y:S04]  /*182cb0*/  STL [R1+0x66d0], R10 ;  /* 0x0066d00a01007387 */ /* 0x000fe80000100800 */
[----:B------:R-:W2:Y:S01]  /*182cc0*/  LDL.LU R3, [R1+0x6800] ;  /* 0x0068000001037983 */ /* 0x000ea20000300800 */
[----:B----4-:R-:W-:-:S03]  /*182cd0*/  MOV R6, R10 ;  /* 0x0000000a00067202 */ /* 0x010fc60000000f00 */
[----:B------:R-:W4:Y:S01]  /*182ce0*/  LDL.LU R21, [R1+0x6808] ;  /* 0x0068080001157983 */ /* 0x000f220000300800 */
[----:B------:R-:W-:-:S04]  /*182cf0*/  IMAD.X R14, R14, 0x1, R0, P2 ;  /* 0x000000010e0e7824 */ /* 0x000fc800010e0600 */
[----:B------:R-:W-:Y:S01]  /*182d00*/  IMAD.MOV.U32 R7, RZ, RZ, R14 ;  /* 0x000000ffff077224 */ /* 0x000fe200078e000e */
[----:B------:R-:W-:-:S04]  /*182d10*/  UISETP.GT.AND UP1, UPT, UR11, 0x4b, UPT ;  /* 0x0000004b0b00788c */ /* 0x000fc8000bf24270 */
[----:B------:R1:W-:Y:S01]  /*182d20*/  LDGSTS.E [R4+0x23e00], desc[UR32][R6.64], P1 ;  /* 0x23e0000006047fae */ /* 0x0003e20008921860 */
[----:B------:R-:W-:-:S05]  /*182d30*/  IADD3 R9, P3, R9, R252, RZ ;  /* 0x000000fc09097210 */ /* 0x000fca0007f7e0ff */
[----:B------:R-:W-:Y:S01]  /*182d40*/  IMAD.X R17, R17, 0x1, R0, P3 ;  /* 0x0000000111117824 */ /* 0x000fe200018e0600 */
[-C--:B------:R-:W-:Y:S01]  /*182d50*/  IADD3 R5, P2, R5, R252.reuse, RZ ;  /* 0x000000fc05057210 */ /* 0x080fe20007f5e0ff */
[----:B------:R-:W-:Y:S01]  /*182d60*/  STL [R1+0x66d8], R9 ;  /* 0x0066d80901007387 */ /* 0x000fe20000100800 */
[----:B---3--:R-:W-:-:S03]  /*182d70*/  IADD3 R8, P3, R8, R252, RZ ;  /* 0x000000fc08087210 */ /* 0x008fc60007f7e0ff */
[----:B------:R3:W-:Y:S04]  /*182d80*/  STL [R1+0x66cc], R14 ;  /* 0x0066cc0e01007387 */ /* 0x0007e80000100800 */
[----:B------:R3:W-:Y:S01]  /*182d90*/  STL [R1+0x66e0], R5 ;  /* 0x0066e00501007387 */ /* 0x0007e20000100800 */
[----:B-1----:R-:W-:-:S03]  /*182da0*/  IMAD.MOV.U32 R6, RZ, RZ, R9 ;  /* 0x000000ffff067224 */ /* 0x002fc600078e0009 */
[----:B------:R-:W-:Y:S01]  /*182db0*/  STL [R1+0x66d4], R17 ;  /* 0x0066d41101007387 */ /* 0x000fe20000100800 */
[----:B------:R-:W-:-:S03]  /*182dc0*/  IMAD.MOV.U32 R7, RZ, RZ, R17 ;  /* 0x000000ffff077224 */ /* 0x000fc600078e0011 */
[----:B---3--:R-:W3:Y:S01]  /*182dd0*/  LDL.LU R14, [R1+0x67fc] ;  /* 0x0067fc00010e7983 */ /* 0x008ee20000300800 */
[----:B------:R-:W-:-:S03]  /*182de0*/  USEL UR10, URZ, 0x4, !UP1 ;  /* 0x000000043f0a7887 */ /* 0x000fc6000c800000 */
[----:B------:R-:W3:Y:S04]  /*182df0*/  LDL.LU R22, [R1+0x6804] ;  /* 0x0068040001167983 */ /* 0x000ee80000300800 */
[----:B------:R1:W-:Y:S04]  /*182e00*/  STL [R1+0x66e8], R8 ;  /* 0x0066e80801007387 */ /* 0x0003e80000100800 */
[----:B------:R-:W3:Y:S01]  /*182e10*/  LDL.LU R10, [R1+0x6810] ;  /* 0x00681000010a7983 */ /* 0x000ee20000300800 */
[----:B------:R-:W-:-:S03]  /*182e20*/  USEL UR10, UR10, URZ, !UP0 ;  /* 0x0000003f0a0a7287 */ /* 0x000fc6000c000000 */
[----:B------:R1:W-:Y:S01]  /*182e30*/  LDGSTS.E [R4+0x23e80], desc[UR32][R6.64], P1 ;  /* 0x23e8000006047fae */ /* 0x0003e20008921860 */
[----:B------:R-:W-:Y:S01]  /*182e40*/  IMAD.X R15, R15, 0x1, R0, P2 ;  /* 0x000000010f0f7824 */ /* 0x000fe200010e0600 */
[----:B-1----:R-:W-:-:S03]  /*182e50*/  MOV R6, R5 ;  /* 0x0000000500067202 */ /* 0x002fc60000000f00 */
[----:B------:R-:W-:Y:S01]  /*182e60*/  IMAD.MOV.U32 R7, RZ, RZ, R15 ;  /* 0x000000ffff077224 */ /* 0x000fe200078e000f */
[----:B------:R-:W-:Y:S01]  /*182e70*/  STL [R1+0x66dc], R15 ;  /* 0x0066dc0f01007387 */ /* 0x000fe20000100800 */
[----:B------:R-:W-:-:S03]  /*182e80*/  IADD3.X R11, R11, R0, RZ, P3, !PT ;  /* 0x000000000b0b7210 */ /* 0x000fc60001ffe4ff */
[----:B------:R1:W-:Y:S04]  /*182e90*/  LDGSTS.E [R4+0x23f00], desc[UR32][R6.64], P1 ;  /* 0x23f0000006047fae */ /* 0x0003e80008921860 */
[----:B------:R1:W-:Y:S01]  /*182ea0*/  STL [R1+0x66e4], R11 ;  /* 0x0066e40b01007387 */ /* 0x0003e20000100800 */
[----:B------:R-:W-:-:S03]  /*182eb0*/  IADD3 R12, P3, R12, R252, RZ ;  /* 0x000000fc0c0c7210 */ /* 0x000fc60007f7e0ff */
[----:B------:R-:W3:Y:S01]  /*182ec0*/  LDL.LU R9, [R1+0x6818] ;  /* 0x0068180001097983 */ /* 0x000ee20000300800 */
[----:B------:R-:W-:-:S03]  /*182ed0*/  ISETP.NE.U32.AND P2, PT, RZ, UR10, PT ;  /* 0x0000000aff007c0c */ /* 0x000fc6000bf45070 */
[----:B------:R1:W-:Y:S02]  /*182ee0*/  STL [R1+0x67f0], R12 ;  /* 0x0067f00c01007387 */ /* 0x0003e40000100800 */
[----:B-1----:R-:W-:Y:S01]  /*182ef0*/  MOV R6, R8 ;  /* 0x0000000800067202 */ /* 0x002fe20000000f00 */
[----:B------:R-:W-:Y:S01]  /*182f00*/  IMAD.MOV.U32 R7, RZ, RZ, R11 ;  /* 0x000000ffff077224 */ /* 0x000fe200078e000b */
[----:B------:R-:W3:Y:S04]  /*182f10*/  LDL.LU R20, [R1+0x680c] ;  /* 0x00680c0001147983 */ /* 0x000ee80000300800 */
[----:B------:R-:W3:Y:S04]  /*182f20*/  LDL.LU R5, [R1+0x6820] ;  /* 0x0068200001057983 */ /* 0x000ee80000300800 */
[----:B------:R-:W3:Y:S04]  /*182f30*/  LDL.LU R19, [R1+0x6814] ;  /* 0x0068140001137983 */ /* 0x000ee80000300800 */
[----:B------:R1:W-:Y:S01]  /*182f40*/  LDGSTS.E [R4+0x23f80], desc[UR32][R6.64], P1 ;  /* 0x23f8000006047fae */ /* 0x0003e20008921860 */
[----:B------:R-:W-:Y:S01]  /*182f50*/  IMAD.X R13, R13, 0x1, R0, P3 ;  /* 0x000000010d0d7824 */ /* 0x000fe200018e0600 */
[----:B------:R-:W-:-:S04]  /*182f60*/  IADD3 R16, P3, R16, R252, RZ ;  /* 0x000000fc10107210 */ /* 0x000fc80007f7e0ff */
[----:B------:R2:W-:Y:S01]  /*182f70*/  STL [R1+0x67ec], R13 ;  /* 0x0067ec0d01007387 */ /* 0x0005e20000100800 */
[----:B-1----:R-:W-:-:S03]  /*182f80*/  MOV R6, R12 ;  /* 0x0000000c00067202 */ /* 0x002fc60000000f00 */
[----:B------:R-:W3:Y:S01]  /*182f90*/  LDL.LU R8, [R1+0x681c] ;  /* 0x00681c0001087983 */ /* 0x000ee20000300800 */
[----:B------:R-:W-:-:S03]  /*182fa0*/  IMAD.MOV.U32 R7, RZ, RZ, R13 ;  /* 0x000000ffff077224 */ /* 0x000fc600078e000d */
[----:B------:R-:W-:Y:S04]  /*182fb0*/  STL [R1+0x67f8], R16 ;  /* 0x0067f81001007387 */ /* 0x000fe80000100800 */
[----:B------:R-:W3:Y:S04]  /*182fc0*/  LDL.LU R11, [R1+0x6828] ;  /* 0x00682800010b7983 */ /* 0x000ee80000300800 */
[----:B------:R-:W3:Y:S04]  /*182fd0*/  LDL.LU R17, [R1+0x6830] ;  /* 0x0068300001117983 */ /* 0x000ee80000300800 */
[----:B------:R-:W3:Y:S04]  /*182fe0*/  LDL.LU R12, [R1+0x6824] ;  /* 0x00682400010c7983 */ /* 0x000ee80000300800 */
[----:B------:R1:W-:Y:S01]  /*182ff0*/  LDGSTS.E [R4+0x25800], desc[UR32][R6.64], P2 ;  /* 0x2580000006047fae */ /* 0x0003e20009121860 */
[----:B------:R-:W-:-:S04]  /*183000*/  IMAD.X R18, R18, 0x1, R0, P3 ;  /* 0x0000000112127824 */ /* 0x000fc800018e0600 */
[----:B-1----:R-:W-:Y:S01]  /*183010*/  IMAD.MOV.U32 R7, RZ, RZ, R18 ;  /* 0x000000ffff077224 */ /* 0x002fe200078e0012 */
[----:B--2---:R-:W-:-:S05]  /*183020*/  IADD3 R3, P1, R3, R252, RZ ;  /* 0x000000fc03037210 */ /* 0x004fca0007f3e0ff */
[----:B------:R-:W-:Y:S04]  /*183030*/  STL [R1+0x6800], R3 ;  /* 0x0068000301007387 */ /* 0x000fe80000100800 */
[----:B------:R1:W-:Y:S04]  /*183040*/  STL [R1+0x67f4], R18 ;  /* 0x0067f41201007387 */ /* 0x0003e80000100800 */
[----:B------:R-:W2:Y:S04]  /*183050*/  LDL.LU R15, [R1+0x6838] ;  /* 0x00683800010f7983 */ /* 0x000ea80000300800 */
[----:B------:R-:W2:Y:S04]  /*183060*/  LDL.LU R13, [R1+0x6840] ;  /* 0x00684000010d7983 */ /* 0x000ea80000300800 */
[----:B-1----:R-:W2:Y:S01]  /*183070*/  LDL.LU R18, [R1+0x682c] ;  /* 0x00682c0001127983 */ /* 0x002ea20000300800 */
[----:B------:R-:W-:-:S02]  /*183080*/  MOV R6, R16 ;  /* 0x0000001000067202 */ /* 0x000fc40000000f00 */
[----:B----4-:R-:W-:-:S03]  /*183090*/  IADD3 R21, P3, R21, R252, RZ ;  /* 0x000000fc15157210 */ /* 0x010fc60007f7e0ff */
[----:B------:R1:W-:Y:S04]  /*1830a0*/  LDGSTS.E [R4+0x25880], desc[UR32][R6.64], P2 ;  /* 0x2588000006047fae */ /* 0x0003e80009121860 */
[----:B------:R-:W-:Y:S01]  /*1830b0*/  STL [R1+0x6808], R21 ;  /* 0x0068081501007387 */ /* 0x000fe20000100800 */
[----:B-1----:R-:W-:Y:S01]  /*1830c0*/  MOV R6, R3 ;  /* 0x0000000300067202 */ /* 0x002fe20000000f00 */
[--C-:B---3--:R-:W-:Y:S02]  /*1830d0*/  IMAD.X R14, R14, 0x1, R0.reuse, P1 ;  /* 0x000000010e0e7824 */ /* 0x108fe400008e0600 */
[----:B------:R-:W-:Y:S02]  /*1830e0*/  IMAD.X R22, R22, 0x1, R0, P3 ;  /* 0x0000000116167824 */ /* 0x000fe400018e0600 */
[----:B------:R-:W-:Y:S01]  /*1830f0*/  IMAD.MOV.U32 R7, RZ, RZ, R14 ;  /* 0x000000ffff077224 */ /* 0x000fe200078e000e */
[----:B------:R1:W-:Y:S04]  /*183100*/  STL [R1+0x67fc], R14 ;  /* 0x0067fc0e01007387 */ /* 0x0003e80000100800 */
[----:B------:R-:W3:Y:S01]  /*183110*/  LDL.LU R16, [R1+0x6834] ;  /* 0x0068340001107983 */ /* 0x000ee20000300800 */
[----:B------:R-:W-:-:S03]  /*183120*/  IADD3 R10, P1, R10, R252, RZ ;  /* 0x000000fc0a0a7210 */ /* 0x000fc60007f3e0ff */
[----:B------:R4:W-:Y:S04]  /*183130*/  LDGSTS.E [R4+0x25900], desc[UR32][R6.64], P2 ;  /* 0x2590000006047fae */ /* 0x0009e80009121860 */
[----:B------:R4:W-:Y:S04]  /*183140*/  STL [R1+0x6810], R10 ;  /* 0x0068100a01007387 */ /* 0x0009e80000100800 */
[----:B------:R-:W-:Y:S04]  /*183150*/  STL [R1+0x6804], R22 ;  /* 0x0068041601007387 */ /* 0x000fe80000100800 */
[----:B-1----:R-:W3:Y:S01]  /*183160*/  LDL.LU R14, [R1+0x683c] ;  /* 0x00683c00010e7983 */ /* 0x002ee20000300800 */
[----:B----4-:R-:W-:Y:S01]  /*183170*/  MOV R6, R21 ;  /* 0x0000001500067202 */ /* 0x010fe20000000f00 */
[----:B------:R-:W-:-:S02]  /*183180*/  IMAD.MOV.U32 R7, RZ, RZ, R22 ;  /* 0x000000ffff077224 */ /* 0x000fc400078e0016 */
[----:B------:R-:W4:Y:S04]  /*183190*/  LDL.LU R3, [R1+0x6848] ;  /* 0x0068480001037983 */ /* 0x000f280000300800 */
[----:B------:R1:W-:Y:S02]  /*1831a0*/  LDGSTS.E [R4+0x25980], desc[UR32][R6.64], P2 ;  /* 0x2598000006047fae */ /* 0x0003e40009121860 */
[----:B-1----:R-:W-:Y:S02]  /*1831b0*/  MOV R6, R10 ;  /* 0x0000000a00067202 */ /* 0x002fe40000000f00 */
[----:B------:R-:W-:Y:S01]  /*1831c0*/  IADD3 R9, P3, R9, R252, RZ ;  /* 0x000000fc09097210 */ /* 0x000fe20007f7e0ff */
[----:B------:R-:W-:-:S04]  /*1831d0*/  IMAD.X R20, R20, 0x1, R0, P1 ;  /* 0x0000000114147824 */ /* 0x000fc800008e0600 */
[----:B------:R-:W-:Y:S01]  /*1831e0*/  IMAD.MOV.U32 R7, RZ, RZ, R20 ;  /* 0x000000ffff077224 */ /* 0x000fe200078e0014 */
[----:B------:R-:W-:Y:S01]  /*1831f0*/  IADD3 R5, P1, R5, R252, RZ ;  /* 0x000000fc05057210 */ /* 0x000fe20007f3e0ff */
[----:B------:R-:W-:Y:S01]  /*183200*/  IMAD.X R19, R19, 0x1, R0, P3 ;  /* 0x0000000113137824 */ /* 0x000fe200018e0600 */
[----:B------:R1:W-:Y:S04]  /*183210*/  STL [R1+0x6818], R9 ;  /* 0x0068180901007387 */ /* 0x0003e80000100800 */
[----:B------:R1:W-:Y:S04]  /*183220*/  LDGSTS.E [R4+0x25a00], desc[UR32][R6.64], P2 ;  /* 0x25a0000006047fae */ /* 0x0003e80009121860 */
[----:B------:R-:W-:Y:S04]  /*183230*/  STL [R1+0x680c], R20 ;  /* 0x00680c1401007387 */ /* 0x000fe80000100800 */
[----:B------:R-:W4:Y:S01]  /*183240*/  LDL.LU R10, [R1+0x6844] ;  /* 0x00684400010a7983 */ /* 0x000f220000300800 */
[----:B-1----:R-:W-:Y:S01]  /*183250*/  MOV R6, R9 ;  /* 0x0000000900067202 */ /* 0x002fe20000000f00 */
[----:B------:R-:W-:-:S02]  /*183260*/  IMAD.MOV.U32 R7, RZ, RZ, R19 ;  /* 0x000000ffff077224 */ /* 0x000fc400078e0013 */
[----:B------:R-:W-:Y:S01]  /*183270*/  STL [R1+0x6820], R5 ;  /* 0x0068200501007387 */ /* 0x000fe20000100800 */
[----:B------:R-:W-:-:S03]  /*183280*/  IMAD.X R8, R8, 0x1, R0, P1 ;  /* 0x0000000108087824 */ /* 0x000fc600008e0600 */
[----:B------:R-:W-:Y:S04]  /*183290*/  STL [R1+0x6814], R19 ;  /* 0x0068141301007387 */ /* 0x000fe80000100800 */
[----:B------:R-:W4:Y:S01]  /*1832a0*/  LDL.LU R9, [R1+0x6850] ;  /* 0x0068500001097983 */ /* 0x000f220000300800 */
[----:B------:R-:W-:-:S03]  /*1832b0*/  IADD3 R11, P3, R11, R252, RZ ;  /* 0x000000fc0b0b7210 */ /* 0x000fc60007f7e0ff */
[----:B------:R1:W-:Y:S01]  /*1832c0*/  LDGSTS.E [R4+0x25a80], desc[UR32][R6.64], P2 ;  /* 0x25a8000006047fae */ /* 0x0003e20009121860 */
[----:B------:R-:W-:-:S03]  /*1832d0*/  IADD3 R17, P1, R17, R252, RZ ;  /* 0x000000fc11117210 */ /* 0x000fc60007f3e0ff */
[----:B------:R-:W-:Y:S01]  /*1832e0*/  STL [R1+0x6828], R11 ;  /* 0x0068280b01007387 */ /* 0x000fe20000100800 */
[----:B------:R-:W-:-:S03]  /*1832f0*/  IMAD.X R12, R12, 0x1, R0, P3 ;  /* 0x000000010c0c7824 */ /* 0x000fc600018e0600 */
[----:B------:R1:W-:Y:S02]  /*183300*/  STL [R1+0x681c], R8 ;  /* 0x00681c0801007387 */ /* 0x0003e40000100800 */
[----:B-1----:R-:W-:Y:S01]  /*183310*/  MOV R6, R5 ;  /* 0x0000000500067202 */ /* 0x002fe20000000f00 */
[----:B------:R-:W-:Y:S02]  /*183320*/  IMAD.MOV.U32 R7, RZ, RZ, R8 ;  /* 0x000000ffff077224 */ /* 0x000fe400078e0008 */
[----:B------:R-:W4:Y:S04]  /*183330*/  LDL.LU R8, [R1+0x6858] ;  /* 0x0068580001087983 */ /* 0x000f280000300800 */
[----:B------:R-:W-:Y:S04]  /*183340*/  STL [R1+0x6830], R17 ;  /* 0x0068301101007387 */ /* 0x000fe80000100800 */
[----:B------:R1:W-:Y:S04]  /*183350*/  STL [R1+0x6824], R12 ;  /* 0x0068240c01007387 */ /* 0x0003e80000100800 */
[----:B------:R-:W4:Y:S04]  /*183360*/  LDL.LU R5, [R1+0x6860] ;  /* 0x0068600001057983 */ /* 0x000f280000300800 */
[----:B------:R1:W-:Y:S02]  /*183370*/  LDGSTS.E [R4+0x25b00], desc[UR32][R6.64], P2 ;  /* 0x25b0000006047fae */ /* 0x0003e40009121860 */
[----:B-1----:R-:W-:Y:S01]  /*183380*/  IMAD.MOV.U32 R7, RZ, RZ, R12 ;  /* 0x000000ffff077224 */ /* 0x002fe200078e000c */
[----:B--2---:R-:W-:Y:S01]  /*183390*/  IADD3 R15, P3, R15, R252, RZ ;  /* 0x000000fc0f0f7210 */ /* 0x004fe20007f7e0ff */
[----:B------:R-:W-:-:S04]  /*1833a0*/  IMAD.X R18, R18, 0x1, R0, P1 ;  /* 0x0000000112127824 */ /* 0x000fc800008e0600 */
[----:B------:R-:W-:Y:S04]  /*1833b0*/  STL [R1+0x6838], R15 ;  /* 0x0068380f01007387 */ /* 0x000fe80000100800 */
[----:B------:R1:W-:Y:S04]  /*1833c0*/  STL [R1+0x682c], R18 ;  /* 0x00682c1201007387 */ /* 0x0003e80000100800 */
[----:B------:R-:W2:Y:S04]  /*1833d0*/  LDL.LU R12, [R1+0x684c] ;  /* 0x00684c00010c7983 */ /* 0x000ea80000300800 */
[----:B------:R-:W2:Y:S01]  /*1833e0*/  LDL.LU R21, [R1+0x6854] ;  /* 0x0068540001157983 */ /* 0x000ea20000300800 */
[----:B------:R-:W-:-:S02]  /*1833f0*/  IADD3 R13, P1, R13, R252, RZ ;  /* 0x000000fc0d0d7210 */ /* 0x000fc40007f3e0ff */
[----:B------:R-:W-:-:S03]  /*183400*/  MOV R6, R11 ;  /* 0x0000000b00067202 */ /* 0x000fc60000000f00 */
[----:B------:R-:W-:Y:S04]  /*183410*/  STL [R1+0x6840], R13 ;  /* 0x0068400d01007387 */ /* 0x000fe80000100800 */
[----:B------:R-:W2:Y:S04]  /*183420*/  LDL.LU R11, [R1+0x6868] ;  /* 0x00686800010b7983 */ /* 0x000ea80000300800 */
[----:B------:R1:W-:Y:S01]  /*183430*/  LDGSTS.E [R4+0x25b80], desc[UR32][R6.64], P2 ;  /* 0x25b8000006047fae */ /* 0x0003e20009121860 */
[----:B---3--:R-:W-:-:S05]  /*183440*/  IMAD.X R16, R16, 0x1, R0, P3 ;  /* 0x0000000110107824 */ /* 0x008fca00018e0600 */
[----:B------:R3:W-:Y:S01]  /*183450*/  STL [R1+0x6834], R16 ;  /* 0x0068341001007387 */ /* 0x0007e20000100800 */
[----:B-1----:R-:W-:-:S03]  /*183460*/  IMAD.MOV.U32 R6, RZ, RZ, R17 ;  /* 0x000000ffff067224 */ /* 0x002fc600078e0011 */
[----:B------:R-:W2:Y:S01]  /*183470*/  LDL.LU R20, [R1+0x685c] ;  /* 0x00685c0001147983 */ /* 0x000ea20000300800 */
[----:B------:R-:W-:-:S05]  /*183480*/  IMAD.MOV.U32 R7, RZ, RZ, R18 ;  /* 0x000000ffff077224 */ /* 0x000fca00078e0012 */
[----:B------:R1:W-:Y:S01]  /*183490*/  LDGSTS.E [R4+0x25c00], desc[UR32][R6.64], P2 ;  /* 0x25c0000006047fae */ /* 0x0003e20009121860 */
[----:B------:R-:W-:Y:S02]  /*1834a0*/  IADD3.X R14, R14, R0, RZ, P1, !PT ;  /* 0x000000000e0e7210 */ /* 0x000fe40000ffe4ff */
[----:B----4-:R-:W-:-:S05]  /*1834b0*/  IADD3 R3, P3, R3, R252, RZ ;  /* 0x000000fc03037210 */ /* 0x010fca0007f7e0ff */
[----:B------:R-:W-:Y:S04]  /*1834c0*/  STL [R1+0x6848], R3 ;  /* 0x0068480301007387 */ /* 0x000fe80000100800 */
[----:B------:R4:W-:Y:S04]  /*1834d0*/  STL [R1+0x683c], R14 ;  /* 0x00683c0e01007387 */ /* 0x0009e80000100800 */
[----:B------:R-:W2:Y:S01]  /*1834e0*/  LDL.LU R19, [R1+0x6864] ;  /* 0x0068640001137983 */ /* 0x000ea20000300800 */
[----:B-1----:R-:W-:Y:S01]  /*1834f0*/  MOV R6, R15 ;  /* 0x0000000f00067202 */ /* 0x002fe20000000f00 */
[----:B------:R-:W-:-:S02]  /*183500*/  IMAD.MOV.U32 R7, RZ, RZ, R16 ;  /* 0x000000ffff077224 */ /* 0x000fc400078e0010 */
[----:B------:R-:W2:Y:S04]  /*183510*/  LDL.LU R17, [R1+0x6970] ;  /* 0x0069700001117983 */ /* 0x000ea80000300800 */
[----:B------:R-:W2:Y:S04]  /*183520*/  LDL.LU R18, [R1+0x696c] ;  /* 0x00696c0001127983 */ /* 0x000ea80000300800 */
[----:B------:R-:W2:Y:S04]  /*183530*/  LDL.LU R15, [R1+0x6978] ;  /* 0x00697800010f7983 */ /* 0x000ea80000300800 */
[----:B------:R1:W-:Y:S02]  /*183540*/  LDGSTS.E [R4+0x25c80], desc[UR32][R6.64], P2 ;  /* 0x25c8000006047fae */ /* 0x0003e40009121860 */
[----:B-1----:R-:W-:Y:S01]  /*183550*/  MOV R6, R13 ;  /* 0x0000000d00067202 */ /* 0x002fe20000000f00 */
[----:B------:R-:W-:-:S05]  /*183560*/  IMAD.MOV.U32 R7, RZ, RZ, R14 ;  /* 0x000000ffff077224 */ /* 0x000fca00078e000e */
[----:B------:R1:W-:Y:S01]  /*183570*/  LDGSTS.E [R4+0x25d00], desc[UR32][R6.64], P2 ;  /* 0x25d0000006047fae */ /* 0x0003e20009121860 */
[----:B------:R-:W-:-:S05]  /*183580*/  IMAD.X R10, R10, 0x1, R0, P3 ;  /* 0x000000010a0a7824 */ /* 0x000fca00018e0600 */
[----:B------:R1:W-:Y:S04]  /*183590*/  STL [R1+0x6844], R10 ;  /* 0x0068440a01007387 */ /* 0x0003e80000100800 */
[----:B---3--:R-:W3:Y:S01]  /*1835a0*/  LDL.LU R16, [R1+0x6974] ;  /* 0x0069740001107983 */ /* 0x008ee20000300800 */
[----:B------:R-:W-:-:S05]  /*1835b0*/  IADD3 R9, P1, R9, R252, RZ ;  /* 0x000000fc09097210 */ /* 0x000fca0007f3e0ff */
[----:B------:R-:W-:Y:S04]  /*1835c0*/  STL [R1+0x6850], R9 ;  /* 0x0068500901007387 */ /* 0x000fe80000100800 */
[----:B----4-:R-:W4:Y:S01]  /*1835d0*/  LDL.LU R14, [R1+0x697c] ;  /* 0x00697c00010e7983 */ /* 0x010f220000300800 */
[----:B-1----:R-:W-:-:S03]  /*1835e0*/  IMAD.MOV.U32 R6, RZ, RZ, R3 ;  /* 0x000000ffff067224 */ /* 0x002fc600078e0003 */
[----:B------:R-:W4:Y:S01]  /*1835f0*/  LDL.LU R13, [R1+0x6980] ;  /* 0x00698000010d7983 */ /* 0x000f220000300800 */
[----:B------:R-:W-:-:S03]  /*183600*/  MOV R7, R10 ;  /* 0x0000000a00077202 */ /* 0x000fc60000000f00 */
[----:B------:R-:W4:Y:S04]  /*183610*/  LDL.LU R10, [R1+0x6988] ;  /* 0x00698800010a7983 */ /* 0x000f280000300800 */
[----:B------:R-:W4:Y:S01]  /*183620*/  LDL.LU R3, [R1+0x6990] ;  /* 0x0069900001037983 */ /* 0x000f220000300800 */
[----:B------:R-:W-:-:S03]  /*183630*/  IADD3 R8, P3, R8, R252, RZ ;  /* 0x000000fc08087210 */ /* 0x000fc60007f7e0ff */
[----:B------:R1:W-:Y:S04]  /*183640*/  LDGSTS.E [R4+0x25d80], desc[UR32][R6.64], P2 ;  /* 0x25d8000006047fae */ /* 0x0003e80009121860 */
[----:B------:R-:W-:Y:S01]  /*183650*/  STL [R1+0x6858], R8 ;  /* 0x0068580801007387 */ /* 0x000fe20000100800 */
[--C-:B--2---:R-:W-:Y:S01]  /*183660*/  IMAD.X R12, R12, 0x1, R0.reuse, P1 ;  /* 0x000000010c0c7824 */ /* 0x104fe200008e0600 */
[----:B------:R-:W-:Y:S01]  /*183670*/  IADD3 R5, P1, R5, R252, RZ ;  /* 0x000000fc05057210 */ /* 0x000fe20007f3e0ff */
[----:B------:R-:W-:-:S03]  /*183680*/  IMAD.X R21, R21, 0x1, R0, P3 ;  /* 0x0000000115157824 */ /* 0x000fc600018e0600 */
[----:B------:R2:W-:Y:S01]  /*183690*/  STL [R1+0x684c], R12 ;  /* 0x00684c0c01007387 */ /* 0x0005e20000100800 */
[----:B-1----:R-:W-:-:S03]  /*1836a0*/  IMAD.MOV.U32 R7, RZ, RZ, R12 ;  /* 0x000000ffff077224 */ /* 0x002fc600078e000c */
[----:B------:R1:W-:Y:S04]  /*1836b0*/  STL [R1+0x6860], R5 ;  /* 0x0068600501007387 */ /* 0x0003e80000100800 */
[----:B------:R-:W-:Y:S04]  /*1836c0*/  STL [R1+0x6854], R21 ;  /* 0x0068541501007387 */ /* 0x000fe80000100800 */
[----:B--2---:R-:W2:Y:S01]  /*1836d0*/  LDL.LU R12, [R1+0x6984] ;  /* 0x00698400010c7983 */ /* 0x004ea20000300800 */
[----:B------:R-:W-:Y:S02]  /*1836e0*/  MOV R6, R9 ;  /* 0x0000000900067202 */ /* 0x000fe40000000f00 */
[----:B------:R-:W-:Y:S01]  /*1836f0*/  IADD3 R11, P3, R11, R252, RZ ;  /* 0x000000fc0b0b7210 */ /* 0x000fe20007f7e0ff */
[----:B------:R-:W2:Y:S04]  /*183700*/  LDL.LU R9, [R1+0x6998] ;  /* 0x0069980001097983 */ /* 0x000ea80000300800 */
[----:B------:R1:W-:Y:S04]  /*183710*/  LDGSTS.E [R4+0x25e00], desc[UR32][R6.64], P2 ;  /* 0x25e0000006047fae */ /* 0x0003e80009121860 */
[----:B------:R1:W-:Y:S02]  /*183720*/  STL [R1+0x6868], R11 ;  /* 0x0068680b01007387 */ /* 0x0003e40000100800 */
[----:B-1----:R-:W-:-:S02]  /*183730*/  IMAD.MOV.U32 R6, RZ, RZ, R8 ;  /* 0x000000ffff067224 */ /* 0x002fc400078e0008 */
[----:B------:R-:W-:Y:S02]  /*183740*/  IMAD.MOV.U32 R7, RZ, RZ, R21 ;  /* 0x000000ffff077224 */ /* 0x000fe400078e0015 */
[----:B------:R-:W-:-:S03]  /*183750*/  IMAD.X R20, R20, 0x1, R0, P1 ;  /* 0x0000000114147824 */ /* 0x000fc600008e0600 */
[----:B------:R1:W-:Y:S01]  /*183760*/  LDGSTS.E [R4+0x25e80], desc[UR32][R6.64], P2 ;  /* 0x25e8000006047fae */ /* 0x0003e20009121860 */
[----:B------:R-:W-:-:S03]  /*183770*/  UISETP.GT.AND UP1, UPT, UR11, 0x4f, UPT ;  /* 0x0000004f0b00788c */ /* 0x000fc6000bf24270 */
[----:B------:R4:W-:Y:S01]  /*183780*/  STL [R1+0x685c], R20 ;  /* 0x00685c1401007387 */ /* 0x0009e20000100800 */
[----:B-1----:R-:W-:Y:S01]  /*183790*/  MOV R6, R5 ;  /* 0x0000000500067202 */ /* 0x002fe20000000f00 */
[----:B------:R-:W-:Y:S01]  /*1837a0*/  IMAD.MOV.U32 R7, RZ, RZ, R20 ;  /* 0x000000ffff077224 */ /* 0x000fe200078e0014 */
[----:B------:R-:W-:-:S04]  /*1837b0*/  IADD3.X R19, R19, R0, RZ, P3, !PT ;  /* 0x0000000013137210 */ /* 0x000fc80001ffe4ff */
[----:B------:R1:W-:Y:S01]  /*1837c0*/  LDGSTS.E [R4+0x25f00], desc[UR32][R6.64], P2 ;  /* 0x25f0000006047fae */ /* 0x0003e20009121860 */
[----:B------:R-:W-:-:S03]  /*1837d0*/  IADD3 R17, P3, R17, R252, RZ ;  /* 0x000000fc11117210 */ /* 0x000fc60007f7e0ff */
[----:B------:R-:W-:Y:S04]  /*1837e0*/  STL [R1+0x6864], R19 ;  /* 0x0068641301007387 */ /* 0x000fe80000100800 */
[----:B------:R-:W2:Y:S01]  /*1837f0*/  LDL.LU R8, [R1+0x698c] ;  /* 0x00698c0001087983 */ /* 0x000ea20000300800 */
[----:B------:R-:W-:Y:S01]  /*183800*/  IMAD.X R18, R18, 0x1, R0, P3 ;  /* 0x0000000112127824 */ /* 0x000fe200018e0600 */
[----:B------:R-:W-:Y:S01]  /*183810*/  USEL UR10, URZ, 0x4, !UP1 ;  /* 0x000000043f0a7887 */ /* 0x000fe2000c800000 */
[----:B-1----:R-:W-:Y:S01]  /*183820*/  MOV R6, R11 ;  /* 0x0000000b00067202 */ /* 0x002fe20000000f00 */
[----:B------:R-:W-:Y:S01]  /*183830*/  IMAD.MOV.U32 R7, RZ, RZ, R19 ;  /* 0x000000ffff077224 */ /* 0x000fe200078e0013 */
[----:B------:R-:W-:Y:S01]  /*183840*/  STL [R1+0x6970], R17 ;  /* 0x0069701101007387 */ /* 0x000fe20000100800 */
[----:B------:R-:W-:-:S03]  /*183850*/  IADD3 R15, P3, R15, R252, RZ ;  /* 0x000000fc0f0f7210 */ /* 0x000fc60007f7e0ff */
[----:B------:R-:W2:Y:S01]  /*183860*/  LDL.LU R5, [R1+0x69a0] ;  /* 0x0069a00001057983 */ /* 0x000ea20000300800 */
[----:B------:R-:W-:-:S03]  /*183870*/  USEL UR10, UR10, URZ, !UP0 ;  /* 0x0000003f0a0a7287 */ /* 0x000fc6000c000000 */
[----:B------:R-:W2:Y:S04]  /*183880*/  LDL.LU R11, [R1+0x6994] ;  /* 0x00699400010b7983 */ /* 0x000ea80000300800 */
[----:B------:R1:W-:Y:S04]  /*183890*/  LDGSTS.E [R4+0x25f80], desc[UR32][R6.64], P2 ;  /* 0x25f8000006047fae */ /* 0x0003e80009121860 */
[----:B------:R2:W-:Y:S01]  /*1838a0*/  STL [R1+0x696c], R18 ;  /* 0x00696c1201007387 */ /* 0x0005e20000100800 */
[----:B------:R-:W-:-:S03]  /*1838b0*/  ISETP.NE.U32.AND P1, PT, RZ, UR10, PT ;  /* 0x0000000aff007c0c */ /* 0x000fc6000bf25070 */
[----:B------:R-:W-:Y:S04]  /*1838c0*/  STL [R1+0x6978], R15 ;  /* 0x0069780f01007387 */ /* 0x000fe80000100800 */
[----:B------:R-:W2:Y:S01]  /*1838d0*/  LDL.LU R22, [R1+0x69a8] ;  /* 0x0069a80001167983 */ /* 0x000ea20000300800 */
[----:B---3--:R-:W-:Y:S01]  /*1838e0*/  IMAD.X R16, R16, 0x1, R0, P3 ;  /* 0x0000000110107824 */ /* 0x008fe200018e0600 */
[----:B-1----:R-:W-:Y:S01]  /*1838f0*/  MOV R6, R17 ;  /* 0x0000001100067202 */ /* 0x002fe20000000f00 */
[----:B------:R-:W-:-:S05]  /*183900*/  IMAD.MOV.U32 R7, RZ, RZ, R18 ;  /* 0x000000ffff077224 */ /* 0x000fca00078e0012 */
[----:B------:R1:W-:Y:S01]  /*183910*/  LDGSTS.E [R4+0x27800], desc[UR32][R6.64], P1 ;  /* 0x2780000006047fae */ /* 0x0003e20008921860 */
[-C--:B----4-:R-:W-:Y:S02]  /*183920*/  IADD3 R13, P2, R13, R252.reuse, RZ ;  /* 0x000000fc0d0d7210 */ /* 0x090fe40007f5e0ff */
[----:B------:R-:W-:-:S03]  /*183930*/  IADD3 R10, P3, R10, R252, RZ ;  /* 0x000000fc0a0a7210 */ /* 0x000fc60007f7e0ff */
[----:B------:R-:W-:Y:S01]  /*183940*/  STL [R1+0x6980], R13 ;  /* 0x0069800d01007387 */ /* 0x000fe20000100800 */
[----:B------:R-:W-:-:S03]  /*183950*/  IMAD.X R14, R14, 0x1, R0, P2 ;  /* 0x000000010e0e7824 */ /* 0x000fc600010e0600 */
[----:B------:R3:W-:Y:S01]  /*183960*/  STL [R1+0x6974], R16 ;  /* 0x0069741001007387 */ /* 0x0007e20000100800 */
[----:B------:R-:W-:-:S03]  /*183970*/  IADD3 R3, P2, R3, R252, RZ ;  /* 0x000000fc03037210 */ /* 0x000fc60007f5e0ff */
[----:B------:R-:W4:Y:S04]  /*183980*/  LDL.LU R24, [R1+0x699c] ;  /* 0x00699c0001187983 */ /* 0x000f280000300800 */
[----:B------:R-:W-:Y:S04]  /*183990*/  STL [R1+0x6988], R10 ;  /* 0x0069880a01007387 */ /* 0x000fe80000100800 */
[----:B------:R3:W-:Y:S04]  /*1839a0*/  STL [R1+0x697c], R14 ;  /* 0x00697c0e01007387 */ /* 0x0007e80000100800 */
[----:B------:R-:W4:Y:S04]  /*1839b0*/  LDL.LU R20, [R1+0x69b0] ;  /* 0x0069b00001147983 */ /* 0x000f280000300800 */
[----:B------:R-:W4:Y:S04]  /*1839c0*/  LDL.LU R23, [R1+0x69a4] ;  /* 0x0069a40001177983 */ /* 0x000f280000300800 */
[----:B------:R-:W-:Y:S01]  /*1839d0*/  STL [R1+0x6990], R3 ;  /* 0x0069900301007387 */ /* 0x000fe20000100800 */
[----:B-1----:R-:W-:-:S02]  /*1839e0*/  IMAD.MOV.U32 R7, RZ, RZ, R16 ;  /* 0x000000ffff077224 */ /* 0x002fc400078e0010 */
[----:B--2---:R-:W-:-:S05]  /*1839f0*/  IMAD.X R12, R12, 0x1, R0, P3 ;  /* 0x000000010c0c7824 */ /* 0x004fca00018e0600 */
[----:B------:R1:W-:Y:S04]  /*183a00*/  STL [R1+0x6984], R12 ;  /* 0x0069840c01007387 */ /* 0x0003e80000100800 */
[----:B------:R-:W2:Y:S04]  /*183a10*/  LDL.LU R21, [R1+0x69ac] ;  /* 0x0069ac0001157983 */ /* 0x000ea80000300800 */
[----:B------:R-:W2:Y:S04]  /*183a20*/  LDL.LU R18, [R1+0x69b8] ;  /* 0x0069b80001127983 */ /* 0x000ea80000300800 */
[----:B---3--:R-:W3:Y:S04]  /*183a30*/  LDL.LU R16, [R1+0x69c0] ;  /* 0x0069c00001107983 */ /* 0x008ee80000300800 */
[----:B------:R-:W3:Y:S01]  /*183a40*/  LDL.LU R19, [R1+0x69b4] ;  /* 0x0069b40001137983 */ /* 0x000ee20000300800 */
[----:B------:R-:W-:-:S02]  /*183a50*/  MOV R6, R15 ;  /* 0x0000000f00067202 */ /* 0x000fc40000000f00 */
[----:B------:R-:W-:-:S03]  /*183a60*/  IADD3 R9, P3, R9, R252, RZ ;  /* 0x000000fc09097210 */ /* 0x000fc60007f7e0ff */
[----:B------:R1:W-:Y:S04]  /*183a70*/  LDGSTS.E [R4+0x27880], desc[UR32][R6.64], P1 ;  /* 0x2788000006047fae */ /* 0x0003e80008921860 */
[----:B------:R-:W-:Y:S01]  /*183a80*/  STL [R1+0x6998], R9 ;  /* 0x0069980901007387 */ /* 0x000fe20000100800 */
[----:B-1----:R-:W-:Y:S01]  /*183a90*/  MOV R6, R13 ;  /* 0x0000000d00067202 */ /* 0x002fe20000000f00 */
[----:B------:R-:W-:-:S05]  /*183aa0*/  IMAD.MOV.U32 R7, RZ, RZ, R14 ;  /* 0x000000ffff077224 */ /* 0x000fca00078e000e */
[----:B------:R1:W-:Y:S01]  /*183ab0*/  LDGSTS.E [R4+0x27900], desc[UR32][R6.64], P1 ;  /* 0x2790000006047fae */ /* 0x0003e20008921860 */
[----:B------:R-:W-:Y:S01]  /*183ac0*/  IMAD.X R8, R8, 0x1, R0, P2 ;  /* 0x0000000108087824 */ /* 0x000fe200010e0600 */
[----:B-1----:R-:W-:Y:S01]  /*183ad0*/  MOV R6, R10 ;  /* 0x0000000a00067202 */ /* 0x002fe20000000f00 */
[----:B------:R-:W-:-:S03]  /*183ae0*/  IMAD.MOV.U32 R7, RZ, RZ, R12 ;  /* 0x000000ffff077224 */ /* 0x000fc600078e000c */
[----:B------:R1:W-:Y:S04]  /*183af0*/  STL [R1+0x698c], R8 ;  /* 0x00698c0801007387 */ /* 0x0003e80000100800 */
[----:B------:R-:W3:Y:S01]  /*183b00*/  LDL.LU R17, [R1+0x69bc] ;  /* 0x0069bc0001117983 */ /* 0x000ee20000300800 */
[----:B------:R-:W-:-:S03]  /*183b10*/  IADD3 R5, P2, R5, R252, RZ ;  /* 0x000000fc05057210 */ /* 0x000fc60007f5e0ff */
[----:B------:R-:W3:Y:S01]  /*183b20*/  LDL.LU R14, [R1+0x69c8] ;  /* 0x0069c800010e7983 */ /* 0x000ee20000300800 */
[----:B------:R-:W-:-:S03]  /*183b30*/  IMAD.X R11, R11, 0x1, R0, P3 ;  /* 0x000000010b0b7824 */ /* 0x000fc600018e0600 */
[----:B------:R-:W3:Y:S04]  /*183b40*/  LDL.LU R12, [R1+0x69d0] ;  /* 0x0069d000010c7983 */ /* 0x000ee80000300800 */
[----:B------:R1:W-:Y:S04]  /*183b50*/  LDGSTS.E [R4+0x27980], desc[UR32][R6.64], P1 ;  /* 0x2798000006047fae */ /* 0x0003e80008921860 */
[----:B------:R-:W3:Y:S04]  /*183b60*/  LDL.LU R15, [R1+0x69c4] ;  /* 0x0069c400010f7983 */ /* 0x000ee80000300800 */
[----:B------:R-:W-:Y:S01]  /*183b70*/  STL [R1+0x69a0], R5 ;  /* 0x0069a00501007387 */ /* 0x000fe20000100800 */
[----:B-1----:R-:W-:Y:S01]  /*183b80*/  MOV R6, R3 ;  /* 0x0000000300067202 */ /* 0x002fe20000000f00 */
[----:B------:R-:W-:-:S02]  /*183b90*/  IMAD.MOV.U32 R7, RZ, RZ, R8 ;  /* 0x000000ffff077224 */ /* 0x000fc400078e0008 */
[----:B------:R1:W-:Y:S01]  /*183ba0*/  STL [R1+0x6994], R11 ;  /* 0x0069940b01007387 */ /* 0x0003e20000100800 */
[----:B------:R-:W-:-:S03]  /*183bb0*/  IADD3 R22, P3, R22, R252, RZ ;  /* 0x000000fc16167210 */ /* 0x000fc60007f7e0ff */
[----:B------:R-:W3:Y:S04]  /*183bc0*/  LDL.LU R13, [R1+0x69cc] ;  /* 0x0069cc00010d7983 */ /* 0x000ee80000300800 */
[----:B------:R-:W3:Y:S04]  /*183bd0*/  LDL.LU R10, [R1+0x69d8] ;  /* 0x0069d800010a7983 */ /* 0x000ee80000300800 */
[----:B------:R1:W-:Y:S04]  /*183be0*/  LDGSTS.E [R4+0x27a00], desc[UR32][R6.64], P1 ;  /* 0x27a0000006047fae */ /* 0x0003e80008921860 */
[----:B------:R-:W3:Y:S04]  /*183bf0*/  LDL.LU R8, [R1+0x69e0] ;  /* 0x0069e00001087983 */ /* 0x000ee80000300800 */
[----:B------:R-:W3:Y:S01]  /*183c00*/  LDL.LU R3, [R1+0x69e8] ;  /* 0x0069e80001037983 */ /* 0x000ee20000300800 */
[----:B-1----:R-:W-:Y:S01]  /*183c10*/  MOV R6, R9 ;  /* 0x0000000900067202 */ /* 0x002fe20000000f00 */
[----:B------:R-:W-:-:S02]  /*183c20*/  IMAD.MOV.U32 R7, RZ, RZ, R11 ;  /* 0x000000ffff077224 */ /* 0x000fc400078e000b */
[----:B------:R-:W3:Y:S01]  /*183c30*/  LDL.LU R11, [R1+0x69d4] ;  /* 0x0069d400010b7983 */ /* 0x000ee20000300800 */
[----:B----4-:R-:W-:-:S03]  /*183c40*/  IMAD.X R24, R24, 0x1, R0, P2 ;  /* 0x0000000118187824 */ /* 0x010fc600010e0600 */
[----:B------:R-:W-:Y:S04]  /*183c50*/  STL [R1+0x69a8], R22 ;  /* 0x0069a81601007387 */ /* 0x000fe80000100800 */
[----:B------:R-:W-:Y:S04]  /*183c60*/  STL [R1+0x699c], R24 ;  /* 0x00699c1801007387 */ /* 0x000fe80000100800 */
[----:B------:R1:W-:Y:S04]  /*183c70*/  LDGSTS.E [R4+0x27a80], desc[UR32][R6.64], P1 ;  /* 0x27a8000006047fae */ /* 0x0003e80008921860 */
[----:B------:R-:W4:Y:S01]  /*183c80*/  LDL.LU R9, [R1+0x69dc] ;  /* 0x0069dc0001097983 */ /* 0x000f220000300800 */
[----:B------:R-:W-:Y:S01]  /*183c90*/  IADD3 R20, P2, R20, R252, RZ ;  /* 0x000000fc14147210 */ /* 0x000fe20007f5e0ff */
[----:B------:R-:W-:Y:S01]  /*183ca0*/  IMAD.X R23, R23, 0x1, R0, P3 ;  /* 0x0000000117177824 */ /* 0x000fe200018e0600 */
[----:B-1----:R-:W-:-:S02]  /*183cb0*/  MOV R6, R5 ;  /* 0x0000000500067202 */ /* 0x002fc40000000f00 */
[----:B------:R-:W4:Y:S04]  /*183cc0*/  LDL.LU R5, [R1+0x69e4] ;  /* 0x0069e40001057983 */ /* 0x000f280000300800 */
[----:B------:R-:W-:Y:S04]  /*183cd0*/  STL [R1+0x69b0], R20 ;  /* 0x0069b01401007387 */ /* 0x000fe80000100800 */
[----:B------:R1:W-:Y:S01]  /*183ce0*/  STL [R1+0x69a4], R23 ;  /* 0x0069a41701007387 */ /* 0x0003e20000100800 */
[----:B--2---:R-:W-:Y:S01]  /*183cf0*/  IMAD.X R21, R21, 0x1, R0, P2 ;  /* 0x0000000115157824 */ /* 0x004fe200010e0600 */
[----:B------:R-:W-:-:S02]  /*183d00*/  IADD3 R18, P3, R18, R252, RZ ;  /* 0x000000fc12127210 */ /* 0x000fc40007f7e0ff */
[----:B---3--:R-:W-:-:S03]  /*183d10*/  IADD3 R16, P2, R16, R252, RZ ;  /* 0x000000fc10107210 */ /* 0x008fc60007f5e0ff */
[----:B------:R-:W-:Y:S01]  /*183d20*/  STL [R1+0x69b8], R18 ;  /* 0x0069b81201007387 */ /* 0x000fe20000100800 */
[----:B------:R-:W-:-:S03]  /*183d30*/  IMAD.X R19, R19, 0x1, R0, P3 ;  /* 0x0000000113137824 */ /* 0x000fc600018e0600 */
[----:B------:R2:W-:Y:S04]  /*183d40*/  STL [R1+0x69ac], R21 ;  /* 0x0069ac1501007387 */ /* 0x0005e80000100800 */
[----:B------:R-:W-:Y:S04]  /*183d50*/  STL [R1+0x69c0], R16 ;  /* 0x0069c01001007387 */ /* 0x000fe80000100800 */
[----:B------:R3:W-:Y:S04]  /*183d60*/  STL [R1+0x69b4], R19 ;  /* 0x0069b41301007387 */ /* 0x0007e80000100800 */
[----:B------:R-:W3:Y:S01]  /*183d70*/  LDL.LU R38, [R1+0x6af0] ;  /* 0x006af00001267983 */ /* 0x000ee20000300800 */
[----:B------:R-:W-:-:S05]  /*183d80*/  IMAD.MOV.U32 R7, RZ, RZ, R24 ;  /* 0x000000ffff077224 */ /* 0x000fca00078e0018 */
[----:B------:R1:W-:Y:S01]  /*183d90*/  LDGSTS.E [R4+0x27b00], desc[UR32][R6.64], P1 ;  /* 0x27b0000006047fae */ /* 0x0003e20008921860 */
[----:B------:R-:W-:Y:S01]  /*183da0*/  IMAD.X R17, R17, 0x1, R0, P2 ;  /* 0x0000000111117824 */ /* 0x000fe200010e0600 */
[-C--:B------:R-:W-:Y:S02]  /*183db0*/  IADD3 R14, P3, R14, R252.reuse, RZ ;  /* 0x000000fc0e0e7210 */ /* 0x080fe40007f7e0ff */
[----:B------:R-:W-:-:S03]  /*183dc0*/  IADD3 R12, P2, R12, R252, RZ ;  /* 0x000000fc0c0c7210 */ /* 0x000fc60007f5e0ff */
[----:B------:R-:W-:Y:S01]  /*183dd0*/  STL [R1+0x69c8], R14 ;  /* 0x0069c80e01007387 */ /* 0x000fe20000100800 */
[----:B------:R-:W-:-:S03]  /*183de0*/  IMAD.X R15, R15, 0x1, R0, P3 ;  /* 0x000000010f0f7824 */ /* 0x000fc600018e0600 */
[----:B------:R3:W-:Y:S04]  /*183df0*/  STL [R1+0x69bc], R17 ;  /* 0x0069bc1101007387 */ /* 0x0007e80000100800 */
[----:B------:R-:W-:Y:S04]  /*183e00*/  STL [R1+0x69d0], R12 ;  /* 0x0069d00c01007387 */ /* 0x000fe80000100800 */
[----:B------:R3:W-:Y:S01]  /*183e10*/  STL [R1+0x69c4], R15 ;  /* 0x0069c40f01007387 */ /* 0x0007e20000100800 */
[----:B------:R-:W-:Y:S01]  /*183e20*/  IMAD.X R13, R13, 0x1, R0, P2 ;  /* 0x000000010d0d7824 */ /* 0x000fe200010e0600 */
[----:B------:R-:W-:-:S02]  /*183e30*/  IADD3 R10, P3, R10, R252, RZ ;  /* 0x000000fc0a0a7210 */ /* 0x000fc40007f7e0ff */
[----:B------:R-:W-:-:S03]  /*183e40*/  IADD3 R8, P2, R8, R252, RZ ;  /* 0x000000fc08087210 */ /* 0x000fc60007f5e0ff */
[----:B------:R3:W-:Y:S04]  /*183e50*/  STL [R1+0x69d8], R10 ;  /* 0x0069d80a01007387 */ /* 0x0007e80000100800 */
[----:B------:R3:W-:Y:S01]  /*183e60*/  STL [R1+0x69cc], R13 ;  /* 0x0069cc0d01007387 */ /* 0x0007e20000100800 */
[----:B------:R-:W-:Y:S01]  /*183e70*/  IMAD.X R11, R11, 0x1, R0, P3 ;  /* 0x000000010b0b7824 */ /* 0x000fe200018e0600 */
[----:B------:R-:W-:Y:S02]  /*183e80*/  IADD3 R3, P3, R3, R252, RZ ;  /* 0x000000fc03037210 */ /* 0x000fe40007f7e0ff */
[----:B------:R-:W-:Y:S01]  /*183e90*/  STL [R1+0x69e0], R8 ;  /* 0x0069e00801007387 */ /* 0x000fe20000100800 */
[----:B-1----:R-:W-:Y:S01]  /*183ea0*/  MOV R6, R22 ;  /* 0x0000001600067202 */ /* 0x002fe20000000f00 */
[----:B------:R-:W-:-:S02]  /*183eb0*/  IMAD.MOV.U32 R7, RZ, RZ, R23 ;  /* 0x000000ffff077224 */ /* 0x000fc400078e0017 */
[----:B------:R-:W-:Y:S04]  /*183ec0*/  STL [R1+0x69d4], R11 ;  /* 0x0069d40b01007387 */ /* 0x000fe80000100800 */
[----:B------:R-:W-:Y:S04]  /*183ed0*/  STL [R1+0x69e8], R3 ;  /* 0x0069e80301007387 */ /* 0x000fe80000100800 */
[----:B------:R1:W-:Y:S01]  /*183ee0*/  LDGSTS.E [R4+0x27b80], desc[UR32][R6.64], P1 ;  /* 0x27b8000006047fae */ /* 0x0003e20008921860 */
[----:B----4-:R-:W-:-:S05]  /*183ef0*/  IADD3.X R9, R9, R0, RZ, P2, !PT ;  /* 0x0000000009097210 */ /* 0x010fca00017fe4ff */
[----:B------:R4:W-:Y:S01]  /*183f00*/  STL [R1+0x69dc], R9 ;  /* 0x0069dc0901007387 */ /* 0x0009e20000100800 */
[----:B------:R-:W-:-:S05]  /*183f10*/  IADD3.X R5, R5, R0, RZ, P3, !PT ;  /* 0x0000000005057210 */ /* 0x000fca0001ffe4ff */
[----:B------:R4:W-:Y:S04]  /*183f20*/  STL [R1+0x69e4], R5 ;  /* 0x0069e40501007387 */ /* 0x0009e80000100800 */
[----:B------:R-:W4:Y:S01]  /*183f30*/  LDL.LU R39, [R1+0x6aec] ;  /* 0x006aec0001277983 */ /* 0x000f220000300800 */
[----:B-1----:R-:W-:-:S03]  /*183f40*/  MOV R6, R20 ;  /* 0x0000001400067202 */ /* 0x002fc60000000f00 */
        /* <DEDUP_REMOVED lines=11> */
[----:B--2---:R-:W2:Y:S01]  /*184000*/  LDL.LU R21, [R1+0x6b30] ;  /* 0x006b300001157983 */ /* 0x004ea20000300800 */
[----:B-1----:R-:W-:Y:S01]  /*184010*/  MOV R6, R18 ;  /* 0x0000001200067202 */ /* 0x002fe20000000f00 */
[----:B------:R-:W-:-:S02]  /*184020*/  IMAD.MOV.U32 R7, RZ, RZ, R19 ;  /* 0x000000ffff077224 */ /* 0x000fc400078e0013 */
[----:B------:R-:W2:Y:S04]  /*184030*/  LDL.LU R32, [R1+0x6b04] ;  /* 0x006b040001207983 */ /* 0x000ea80000300800 */
[----:B------:R-:W2:Y:S04]  /*184040*/  LDL.LU R30, [R1+0x6b0c] ;  /* 0x006b0c00011e7983 */ /* 0x000ea80000300800 */
[----:B------:R1:W-:Y:S02]  /*184050*/  LDGSTS.E [R4+0x27c80], desc[UR32][R6.64], P1 ;  /* 0x27c8000006047fae */ /* 0x0003e40008921860 */
[----:B-1----:R-:W-:Y:S01]  /*184060*/  MOV R6, R16 ;  /* 0x0000001000067202 */ /* 0x002fe20000000f00 */
[----:B------:R-:W-:-:S05]  /*184070*/  IMAD.MOV.U32 R7, RZ, RZ, R17 ;  /* 0x000000ffff077224 */ /* 0x000fca00078e0011 */
[----:B------:R1:W-:Y:S02]  /*184080*/  LDGSTS.E [R4+0x27d00], desc[UR32][R6.64], P1 ;  /* 0x27d0000006047fae */ /* 0x0003e40008921860 */
[----:B-1----:R-:W-:Y:S01]  /*184090*/  IMAD.MOV.U32 R7, RZ, RZ, R15 ;  /* 0x000000ffff077224 */ /* 0x002fe200078e000f */
[----:B------:R-:W-:-:S05]  /*1840a0*/  MOV R6, R14 ;  /* 0x0000000e00067202 */ /* 0x000fca0000000f00 */
[----:B------:R1:W-:Y:S01]  /*1840b0*/  LDGSTS.E [R4+0x27d80], desc[UR32][R6.64], P1 ;  /* 0x27d8000006047fae */ /* 0x0003e20008921860 */
[----:B---3--:R-:W-:-:S05]  /*1840c0*/  IADD3 R38, P3, R38, R252, RZ ;  /* 0x000000fc26267210 */ /* 0x008fca0007f7e0ff */
        /* <DEDUP_REMOVED lines=11> */
[----:B-1----:R-:W-:-:S02]  /*184180*/  IMAD.MOV.U32 R6, RZ, RZ, R12 ;  /* 0x000000ffff067224 */ /* 0x002fc400078e000c */
[----:B------:R-:W-:Y:S01]  /*184190*/  IMAD.MOV.U32 R7, RZ, RZ, R13 ;  /* 0x000000ffff077224 */ /* 0x000fe200078e000d */
[----:B------:R-:W3:Y:S04]  /*1841a0*/  LDL.LU R14, [R1+0x6b4c] ;  /* 0x006b4c00010e7983 */ /* 0x000ee80000300800 */
[----:B------:R1:W-:Y:S02]  /*1841b0*/  LDGSTS.E [R4+0x27e00], desc[UR32][R6.64], P1 ;  /* 0x27e0000006047fae */ /* 0x0003e40008921860 */
[----:B-1----:R-:W-:Y:S02]  /*1841c0*/  IMAD.MOV.U32 R6, RZ, RZ, R10 ;  /* 0x000000ffff067224 */ /* 0x002fe400078e000a */
[----:B------:R-:W-:Y:S01]  /*1841d0*/  IMAD.MOV.U32 R7, RZ, RZ, R11 ;  /* 0x000000ffff077224 */ /* 0x000fe200078e000b */
[----:B------:R-:W3:Y:S04]  /*1841e0*/  LDL.LU R10, [R1+0x6b50] ;  /* 0x006b5000010a7983 */ /* 0x000ee80000300800 */
[----:B------:R1:W-:Y:S04]  /*1841f0*/  LDGSTS.E [R4+0x27e80], desc[UR32][R6.64], P1 ;  /* 0x27e8000006047fae */ /* 0x0003e80008921860 */
[----:B------:R-:W3:Y:S01]  /*184200*/  LDL.LU R13, [R1+0x6b54] ;  /* 0x006b5400010d7983 */ /* 0x000ee20000300800 */
[----:B-1----:R-:W-:Y:S01]  /*184210*/  MOV R6, R8 ;  /* 0x0000000800067202 */ /* 0x002fe20000000f00 */
[----:B------:R-:W-:-:S02]  /*184220*/  IMAD.MOV.U32 R7, RZ, RZ, R9 ;  /* 0x000000ffff077224 */ /* 0x000fc400078e0009 */
[----:B----4-:R-:W4:Y:S04]  /*184230*/  LDL.LU R9, [R1+0x6b58] ;  /* 0x006b580001097983 */ /* 0x010f280000300800 */
[----:B------:R-:W4:Y:S04]  /*184240*/  LDL.LU R12, [R1+0x6b5c] ;  /* 0x006b5c00010c7983 */ /* 0x000f280000300800 */
[----:B------:R1:W-:Y:S04]  /*184250*/  LDGSTS.E [R4+0x27f00], desc[UR32][R6.64], P1 ;  /* 0x27f0000006047fae */ /* 0x0003e80008921860 */
[----:B------:R-:W4:Y:S04]  /*184260*/  LDL.LU R11, [R1+0x6b60] ;  /* 0x006b6000010b7983 */ /* 0x000f280000300800 */
[----:B------:R-:W4:Y:S01]  /*184270*/  LDL.LU R8, [R1+0x6b64] ;  /* 0x006b640001087983 */ /* 0x000f220000300800 */
[----:B-1----:R-:W-:-:S03]  /*184280*/  MOV R7, R5 ;  /* 0x0000000500077202 */ /* 0x002fc60000000f00 */
[----:B------:R-:W4:Y:S01]  /*184290*/  LDL.LU R5, [R1+0x6b68] ;  /* 0x006b680001057983 */ /* 0x000f220000300800 */
[----:B------:R-:W-:-:S05]  /*1842a0*/  IMAD.MOV.U32 R6, RZ, RZ, R3 ;  /* 0x000000ffff067224 */ /* 0x000fca00078e0003 */
[----:B------:R1:W-:Y:S01]  /*1842b0*/  LDGSTS.E [R4+0x27f80], desc[UR32][R6.64], P1 ;  /* 0x27f8000006047fae */ /* 0x0003e20008921860 */
[----:B------:R-:W-:Y:S01]  /*1842c0*/  UISETP.GT.AND UP1, UPT, UR11, 0x53, UPT ;  /* 0x000000530b00788c */ /* 0x000fe2000bf24270 */
[----:B------:R-:W-:-:S05]  /*1842d0*/  IADD3 R35, P1, R35, R252, RZ ;  /* 0x000000fc23237210 */ /* 0x000fca0007f3e0ff */
[----:B------:R-:W-:Y:S01]  /*1842e0*/  IMAD.X R36, R36, 0x1, R0, P1 ;  /* 0x0000000124247824 */ /* 0x000fe200008e0600 */
[----:B------:R-:W-:Y:S01]  /*1842f0*/  USEL UR10, URZ, 0x4, !UP1 ;  /* 0x000000043f0a7887 */ /* 0x000fe2000c800000 */
[----:B------:R-:W-:-:S03]  /*184300*/  IADD3 R29, P1, R29, R252, RZ ;  /* 0x000000fc1d1d7210 */ /* 0x000fc60007f3e0ff */
[----:B------:R-:W-:Y:S01]  /*184310*/  USEL UR10, UR10, URZ, !UP0 ;  /* 0x0000003f0a0a7287 */ /* 0x000fe2000c000000 */
[----:B------:R-:W-:Y:S02]  /*184320*/  IMAD.X R39, R39, 0x1, R0, P3 ;  /* 0x0000000127277824 */ /* 0x000fe400018e0600 */
[----:B-1----:R-:W-:-:S03]  /*184330*/  IMAD.MOV.U32 R6, RZ, RZ, R38 ;  /* 0x000000ffff067224 */ /* 0x002fc600078e0026 */
[----:B------:R-:W-:Y:S01]  /*184340*/  MOV R7, R39 ;  /* 0x0000002700077202 */ /* 0x000fe20000000f00 */
[----:B--2---:R-:W-:Y:S01]  /*184350*/  IMAD.X R30, R30, 0x1, R0, P1 ;  /* 0x000000011e1e7824 */ /* 0x004fe200008e0600 */
[-C--:B------:R-:W-:Y:S02]  /*184360*/  IADD3 R23, P1, R23, R252.reuse, RZ ;  /* 0x000000fc17177210 */ /* 0x080fe40007f3e0ff */
[-C--:B------:R-:W-:Y:S02]  /*184370*/  IADD3 R33, P2, R33, R252.reuse, RZ ;  /* 0x000000fc21217210 */ /* 0x080fe40007f5e0ff */
[----:B------:R-:W-:Y:S02]  /*184380*/  IADD3 R31, P6, R31, R252, RZ ;  /* 0x000000fc1f1f7210 */ /* 0x000fe40007fde0ff */
[----:B------:R-:W-:-:S03]  /*184390*/  IADD3.X R34, R34, R0, RZ, P2, !PT ;  /* 0x0000000022227210 */ /* 0x000fc600017fe4ff */
[--C-:B------:R-:W-:Y:S01]  /*1843a0*/  IMAD.X R32, R32, 0x1, R0.reuse, P6 ;  /* 0x0000000120207824 */ /* 0x100fe200030e0600 */
[-C--:B------:R-:W-:Y:S02]  /*1843b0*/  IADD3 R27, P3, R27, R252.reuse, RZ ;  /* 0x000000fc1b1b7210 */ /* 0x080fe40007f7e0ff */
[-C--:B------:R-:W-:Y:S01]  /*1843c0*/  IADD3 R25, P2, R25, R252.reuse, RZ ;  /* 0x000000fc19197210 */ /* 0x080fe20007f5e0ff */
        /* <DEDUP_REMOVED lines=10> */
[----:B------:R-:W-:Y:S01]  /*184470*/  STL [R1+0x6b20], R25 ;  /* 0x006b201901007387 */ /* 0x000fe20000100800 */
[----:B------:R-:W-:Y:S01]  /*184480*/  SEL R3, RZ, 0x4, P0 ;  /* 0x00000004ff037807 */ /* 0x000fe20000000000 */
[----:B---3--:R-:W-:Y:S01]  /*184490*/  IMAD.X R24, R24, 0x1, R0, P1 ;  /* 0x0000000118187824 */ /* 0x008fe200008e0600 */
[----:B------:R-:W-:-:S04]  /*1844a0*/  IADD3 R15, P1, R15, R252, RZ ;  /* 0x000000fc0f0f7210 */ /* 0x000fc80007f3e0ff */
[----:B------:R-:W-:Y:S02]  /*1844b0*/  IADD3.X R16, R16, R0, RZ, P1, !PT ;  /* 0x0000000010107210 */ /* 0x000fe40000ffe4ff */
[----:B------:R-:W-:-:S13]  /*1844c0*/  ISETP.NE.U32.AND P1, PT, RZ, UR10, PT ;  /* 0x0000000aff007c0c */ /* 0x000fda000bf25070 */
[----:B------:R2:W-:Y:S02]  /*1844d0*/  LDGSTS.E [R4+0x29800], desc[UR32][R6.64], P1 ;  /* 0x2980000006047fae */ /* 0x0005e40008921860 */
[----:B--2---:R-:W-:Y:S02]  /*1844e0*/  IMAD.MOV.U32 R6, RZ, RZ, R35 ;  /* 0x000000ffff067224 */ /* 0x004fe400078e0023 */
[----:B------:R-:W-:-:S05]  /*1844f0*/  IMAD.MOV.U32 R7, RZ, RZ, R36 ;  /* 0x000000ffff077224 */ /* 0x000fca00078e0024 */
[----:B------:R2:W-:Y:S02]  /*184500*/  LDGSTS.E [R4+0x29880], desc[UR32][R6.64], P1 ;  /* 0x2988000006047fae */ /* 0x0005e40008921860 */
[----:B--2---:R-:W-:Y:S01]  /*184510*/  MOV R6, R33 ;  /* 0x0000002100067202 */ /* 0x004fe20000000f00 */
[----:B------:R-:W-:-:S05]  /*184520*/  IMAD.MOV.U32 R7, RZ, RZ, R34 ;  /* 0x000000ffff077224 */ /* 0x000fca00078e0022 */
[----:B------:R2:W-:Y:S01]  /*184530*/  LDGSTS.E [R4+0x29900], desc[UR32][R6.64], P1 ;  /* 0x2990000006047fae */ /* 0x0005e20008921860 */
[----:B------:R-:W-:Y:S01]  /*184540*/  IADD3.X R28, R28, R0, RZ, P3, !PT ;  /* 0x000000001c1c7210 */ /* 0x000fe20001ffe4ff */
[----:B--2---:R-:W-:Y:S01]  /*184550*/  IMAD.MOV.U32 R6, RZ, RZ, R31 ;  /* 0x000000ffff067224 */ /* 0x004fe200078e001f */
[----:B------:R-:W-:-:S05]  /*184560*/  MOV R7, R32 ;  /* 0x0000002000077202 */ /* 0x000fca0000000f00 */
[----:B------:R2:W-:Y:S01]  /*184570*/  LDGSTS.E [R4+0x29980], desc[UR32][R6.64], P1 ;  /* 0x2998000006047fae */ /* 0x0005e20008921860 */
[----:B------:R-:W-:Y:S02]  /*184580*/  IMAD.X R26, R26, 0x1, R0, P2 ;  /* 0x000000011a1a7824 */ /* 0x000fe400010e0600 */
[----:B--2---:R-:W-:Y:S02]  /*184590*/  IMAD.MOV.U32 R6, RZ, RZ, R29 ;  /* 0x000000ffff067224 */ /* 0x004fe400078e001d */
[----:B------:R-:W-:-:S05]  /*1845a0*/  IMAD.MOV.U32 R7, RZ, RZ, R30 ;  /* 0x000000ffff077224 */ /* 0x000fca00078e001e */
[----:B------:R2:W-:Y:S01]  /*1845b0*/  LDGSTS.E [R4+0x29a00], desc[UR32][R6.64], P1 ;  /* 0x29a0000006047fae */ /* 0x0005e20008921860 */
[----:B------:R-:W-:Y:S02]  /*1845c0*/  IADD3 R21, P3, R21, R252, RZ ;  /* 0x000000fc15157210 */ /* 0x000fe40007f7e0ff */
[----:B--2---:R-:W-:Y:S01]  /*1845d0*/  MOV R6, R27 ;  /* 0x0000001b00067202 */ /* 0x004fe20000000f00 */
[----:B------:R-:W-:-:S05]  /*1845e0*/  IMAD.MOV.U32 R7, RZ, RZ, R28 ;  /* 0x000000ffff077224 */ /* 0x000fca00078e001c */
[----:B------:R2:W-:Y:S01]  /*1845f0*/  LDGSTS.E [R4+0x29a80], desc[UR32][R6.64], P1 ;  /* 0x29a8000006047fae */ /* 0x0005e20008921860 */
[----:B------:R-:W-:Y:S02]  /*184600*/  IADD3.X R22, R22, R0, RZ, P3, !PT ;  /* 0x0000000016167210 */ /* 0x000fe40001ffe4ff */
[----:B------:R-:W-:Y:S01]  /*184610*/  IADD3 R19, P2, R19, R252, RZ ;  /* 0x000000fc13137210 */ /* 0x000fe20007f5e0ff */
[----:B--2---:R-:W-:Y:S01]  /*184620*/  IMAD.MOV.U32 R6, RZ, RZ, R25 ;  /* 0x000000ffff067224 */ /* 0x004fe200078e0019 */
[----:B------:R-:W-:-:S05]  /*184630*/  MOV R7, R26 ;  /* 0x0000001a00077202 */ /* 0x000fca0000000f00 */
[----:B------:R2:W-:Y:S01]  /*184640*/  LDGSTS.E [R4+0x29b00], desc[UR32][R6.64], P1 ;  /* 0x29b0000006047fae */ /* 0x0005e20008921860 */
[----:B------:R-:W-:Y:S01]  /*184650*/  IMAD.X R20, R20, 0x1, R0, P2 ;  /* 0x0000000114147824 */ /* 0x000fe200010e0600 */
[----:B------:R-:W-:Y:S01]  /*184660*/  IADD3 R17, P6, R17, R252, RZ ;  /* 0x000000fc11117210 */ /* 0x000fe20007fde0ff */
[----:B--2---:R-:W-:Y:S02]  /*184670*/  IMAD.MOV.U32 R6, RZ, RZ, R23 ;  /* 0x000000ffff067224 */ /* 0x004fe400078e0017 */
[----:B------:R-:W-:-:S05]  /*184680*/  IMAD.MOV.U32 R7, RZ, RZ, R24 ;  /* 0x000000ffff077224 */ /* 0x000fca00078e0018 */
[----:B------:R2:W-:Y:S01]  /*184690*/  LDGSTS.E [R4+0x29b80], desc[UR32][R6.64], P1 ;  /* 0x29b8000006047fae */ /* 0x0005e20008921860 */
[----:B------:R-:W-:Y:S01]  /*1846a0*/  IMAD.X R18, R18, 0x1, R0, P6 ;  /* 0x0000000112127824 */ /* 0x000fe200030e0600 */
[----:B--2---:R-:W-:Y:S01]  /*1846b0*/  MOV R6, R21 ;  /* 0x0000001500067202 */ /* 0x004fe20000000f00 */
[----:B------:R-:W-:-:S05]  /*1846c0*/  IMAD.MOV.U32 R7, RZ, RZ, R22 ;  /* 0x000000ffff077224 */ /* 0x000fca00078e0016 */
[----:B------:R2:W-:Y:S04]  /*1846d0*/  LDGSTS.E [R4+0x29c00], desc[UR32][R6.64], P1 ;  /* 0x29c0000006047fae */ /* 0x0005e80008921860 */
[----:B------:R-:W-:Y:S01]  /*1846e0*/  STL [R1+0x6b14], R28 ;  /* 0x006b141c01007387 */ /* 0x000fe20000100800 */
[----:B--2---:R-:W-:Y:S01]  /*1846f0*/  IMAD.MOV.U32 R6, RZ, RZ, R19 ;  /* 0x000000ffff067224 */ /* 0x004fe200078e0013 */
[----:B------:R-:W-:Y:S02]  /*184700*/  MOV R7, R20 ;  /* 0x0000001400077202 */ /* 0x000fe40000000f00 */
[----:B------:R-:W-:Y:S01]  /*184710*/  STL [R1+0x6b28], R23 ;  /* 0x006b281701007387 */ /* 0x000fe20000100800 */
[----:B------:R-:W-:-:S03]  /*184720*/  IADD3 R10, P2, R10, R252, RZ ;  /* 0x000000fc0a0a7210 */ /* 0x000fc60007f5e0ff */
[----:B------:R2:W-:Y:S04]  /*184730*/  LDGSTS.E [R4+0x29c80], desc[UR32][R6.64], P1 ;  /* 0x29c8000006047fae */ /* 0x0005e80008921860 */
[----:B------:R-:W-:Y:S01]  /*184740*/  STL [R1+0x6b1c], R26 ;  /* 0x006b1c1a01007387 */ /* 0x000fe20000100800 */
[----:B----4-:R-:W-:-:S03]  /*184750*/  IADD3 R9, P3, R9, R252, RZ ;  /* 0x000000fc09097210 */ /* 0x010fc60007f7e0ff */
[----:B------:R-:W-:Y:S01]  /*184760*/  STL [R1+0x6b30], R21 ;  /* 0x006b301501007387 */ /* 0x000fe20000100800 */
[----:B--2---:R-:W-:Y:S02]  /*184770*/  IMAD.MOV.U32 R6, RZ, RZ, R17 ;  /* 0x000000ffff067224 */ /* 0x004fe400078e0011 */
[----:B------:R-:W-:Y:S01]  /*184780*/  IMAD.MOV.U32 R7, RZ, RZ, R18 ;  /* 0x000000ffff077224 */ /* 0x000fe200078e0012 */
[----:B------:R-:W-:Y:S04]  /*184790*/  STL [R1+0x6b38], R19 ;  /* 0x006b381301007387 */ /* 0x000fe80000100800 */
[----:B------:R-:W-:Y:S01]  /*1847a0*/  STL [R1+0x6b24], R24 ;  /* 0x006b241801007387 */ /* 0x000fe20000100800 */
[----:B------:R-:W-:-:S03]  /*1847b0*/  IMAD.X R14, R14, 0x1, R0, P2 ;  /* 0x000000010e0e7824 */ /* 0x000fc600010e0600 */
[----:B------:R-:W-:Y:S01]  /*1847c0*/  STL [R1+0x6b40], R17 ;  /* 0x006b401101007387 */ /* 0x000fe20000100800 */
[----:B------:R-:W-:-:S03]  /*1847d0*/  IADD3 R11, P6, R11, R252, RZ ;  /* 0x000000fc0b0b7210 */ /* 0x000fc60007fde0ff */
[----:B------:R-:W-:Y:S01]  /*1847e0*/  STL [R1+0x6b2c], R22 ;  /* 0x006b2c1601007387 */ /* 0x000fe20000100800 */
[----:B------:R-:W-:-:S03]  /*1847f0*/  IADD3 R5, P0, R5, R252, RZ ;  /* 0x000000fc05057210 */ /* 0x000fc60007f1e0ff */
[----:B------:R2:W-:Y:S01]  /*184800*/  LDGSTS.E [R4+0x29d00], desc[UR32][R6.64], P1 ;  /* 0x29d0000006047fae */ /* 0x0005e20008921860 */
[----:B------:R-:W-:-:S03]  /*184810*/  IMAD.X R13, R13, 0x1, R0, P3 ;  /* 0x000000010d0d7824 */ /* 0x000fc600018e0600 */
[----:B------:R-:W-:Y:S04]  /*184820*/  STL [R1+0x6b48], R15 ;  /* 0x006b480f01007387 */ /* 0x000fe80000100800 */
[----:B------:R-:W-:Y:S01]  /*184830*/  STL [R1+0x6b34], R20 ;  /* 0x006b341401007387 */ /* 0x000fe20000100800 */
[----:B--2---:R-:W-:Y:S01]  /*184840*/  MOV R6, R15 ;  /* 0x0000000f00067202 */ /* 0x004fe20000000f00 */
[----:B------:R-:W-:Y:S02]  /*184850*/  IMAD.MOV.U32 R7, RZ, RZ, R16 ;  /* 0x000000ffff077224 */ /* 0x000fe400078e0010 */
[----:B------:R2:W-:Y:S01]  /*184860*/  STL [R1+0x6b50], R10 ;  /* 0x006b500a01007387 */ /* 0x0005e20000100800 */
[----:B------:R-:W-:-:S03]  /*184870*/  IADD3.X R12, R12, R0, RZ, P6, !PT ;  /* 0x000000000c0c7210 */ /* 0x000fc600037fe4ff */
[----:B------:R-:W-:Y:S01]  /*184880*/  STL [R1+0x6b3c], R18 ;  /* 0x006b3c1201007387 */ /* 0x000fe20000100800 */
[----:B------:R-:W-:-:S03]  /*184890*/  IMAD.X R8, R8, 0x1, R0, P0 ;  /* 0x0000000108087824 */ /* 0x000fc600000e0600 */
[----:B------:R-:W-:Y:S04]  /*1848a0*/  STL [R1+0x6b44], R16 ;  /* 0x006b441001007387 */ /* 0x000fe80000100800 */
[----:B------:R3:W-:Y:S04]  /*1848b0*/  STL [R1+0x6b58], R9 ;  /* 0x006b580901007387 */ /* 0x0007e80000100800 */
[----:B------:R4:W-:Y:S04]  /*1848c0*/  LDGSTS.E [R4+0x29d80], desc[UR32][R6.64], P1 ;  /* 0x29d8000006047fae */ /* 0x0009e80008921860 */
[----:B------:R-:W-:Y:S04]  /*1848d0*/  STL [R1+0x6b4c], R14 ;  /* 0x006b4c0e01007387 */ /* 0x000fe80000100800 */
[----:B------:R-:W-:Y:S01]  /*1848e0*/  STL [R1+0x6b60], R11 ;  /* 0x006b600b01007387 */ /* 0x000fe20000100800 */
[----:B----4-:R-:W-:Y:S01]  /*1848f0*/  IMAD.MOV.U32 R6, RZ, RZ, R10 ;  /* 0x000000ffff067224 */ /* 0x010fe200078e000a */
[----:B------:R-:W-:-:S02]  /*184900*/  MOV R7, R14 ;  /* 0x0000000e00077202 */ /* 0x000fc40000000f00 */
[----:B------:R-:W-:Y:S04]  /*184910*/  STL [R1+0x6b54], R13 ;  /* 0x006b540d01007387 */ /* 0x000fe80000100800 */
[----:B------:R-:W-:Y:S04]  /*184920*/  STL [R1+0x6b68], R5 ;  /* 0x006b680501007387 */ /* 0x000fe80000100800 */
[----:B------:R4:W-:Y:S04]  /*184930*/  STL [R1+0x6b5c], R12 ;  /* 0x006b5c0c01007387 */ /* 0x0009e80000100800 */
[----:B------:R4:W-:Y:S04]  /*184940*/  STL [R1+0x6b64], R8 ;  /* 0x006b640801007387 */ /* 0x0009e80000100800 */
[----:B------:R3:W-:Y:S04]  /*184950*/  LDGSTS.E [R4+0x29e00], desc[UR32][R6.64], P1 ;  /* 0x29e0000006047fae */ /* 0x0007e80008921860 */
[----:B-1----:R-:W4:Y:S04]  /*184960*/  LDL.LU R29, [R1+0x6c70] ;  /* 0x006c7000011d7983 */ /* 0x002f280000300800 */
[----:B--2---:R-:W2:Y:S01]  /*184970*/  LDL.LU R10, [R1+0x6c78] ;  /* 0x006c7800010a7983 */ /* 0x004ea20000300800 */
[----:B---3--:R-:W-:-:S03]  /*184980*/  IMAD.MOV.U32 R6, RZ, RZ, R9 ;  /* 0x000000ffff067224 */ /* 0x008fc600078e0009 */
[----:B------:R-:W3:Y:S01]  /*184990*/  LDL.LU R30, [R1+0x6c6c] ;  /* 0x006c6c00011e7983 */ /* 0x000ee20000300800 */
[----:B------:R-:W-:-:S03]  /*1849a0*/  IMAD.MOV.U32 R7, RZ, RZ, R13 ;  /* 0x000000ffff077224 */ /* 0x000fc600078e000d */
[----:B------:R-:W3:Y:S04]  /*1849b0*/  LDL.LU R9, [R1+0x6c80] ;  /* 0x006c800001097983 */ /* 0x000ee80000300800 */
[----:B------:R-:W3:Y:S04]  /*1849c0*/  LDL.LU R28, [R1+0x6c74] ;  /* 0x006c7400011c7983 */ /* 0x000ee80000300800 */
[----:B------:R1:W-:Y:S04]  /*1849d0*/  LDGSTS.E [R4+0x29e80], desc[UR32][R6.64], P1 ;  /* 0x29e8000006047fae */ /* 0x0003e80008921860 */
[----:B------:R-:W3:Y:S04]  /*1849e0*/  LDL.LU R27, [R1+0x6c7c] ;  /* 0x006c7c00011b7983 */ /* 0x000ee80000300800 */
[----:B------:R-:W3:Y:S01]  /*1849f0*/  LDL.LU R25, [R1+0x6c88] ;  /* 0x006c880001197983 */ /* 0x000ee20000300800 */
[----:B-1----:R-:W-:-:S03]  /*184a00*/  IMAD.MOV.U32 R7, RZ, RZ, R12 ;  /* 0x000000ffff077224 */ /* 0x002fc600078e000c */
        /* <DEDUP_REMOVED lines=11> */
[----:B------:R-:W-:Y:S01]  /*184ac0*/  MOV R6, R11 ;  /* 0x0000000b00067202 */ /* 0x000fe20000000f00 */
[----:B------:R-:W-:Y:S01]  /*184ad0*/  UISETP.GT.AND UP1, UPT, UR11, 0x57, UPT ;  /* 0x000000570b00788c */ /* 0x000fe2000bf24270 */
[----:B------:R-:W-:Y:S01]  /*184ae0*/  PLOP3.LUT P2, PT, PT, PT, UP0, 0x80, 0x0 ;  /* 0x000000000000781c */ /* 0x000fe20003f4f008 */
[----:B------:R-:W4:Y:S01]  /*184af0*/  LDL.LU R15, [R1+0x6cb4] ;  /* 0x006cb400010f7983 */ /* 0x000f220000300800 */
[----:B------:R-:W-:Y:S01]  /*184b00*/  LOP3.LUT R37, R37, 0x20, RZ, 0xfc, !PT ;  /* 0x0000002025257812 */ /* 0x000fe200078efcff */
[----:B------:R-:W-:Y:S01]  /*184b10*/  USEL UR10, URZ, 0x4, !UP1 ;  /* 0x000000043f0a7887 */ /* 0x000fe2000c800000 */
[----:B------:R-:W-:Y:S01]  /*184b20*/  SEL R3, R3, RZ, !P2 ;  /* 0x000000ff03037207 */ /* 0x000fe20005000000 */
[----:B------:R1:W-:Y:S01]  /*184b30*/  LDGSTS.E [R4+0x29f00], desc[UR32][R6.64], P1 ;  /* 0x29f0000006047fae */ /* 0x0003e20008921860 */
[----:B------:R-:W-:Y:S01]  /*184b40*/  ISETP.GE.AND P3, PT, R37, UR11, PT ;  /* 0x0000000b25007c0c */ /* 0x000fe2000bf66270 */
[----:B------:R-:W-:Y:S01]  /*184b50*/  USEL UR10, UR10, URZ, !UP0 ;  /* 0x0000003f0a0a7287 */ /* 0x000fe2000c000000 */
[----:B------:R-:W-:Y:S01]  /*184b60*/  ISETP.NE.U32.AND P0, PT, R3, RZ, PT ;  /* 0x000000ff0300720c */ /* 0x000fe20003f05070 */
[----:B------:R-:W4:Y:S01]  /*184b70*/  LDL.LU R14, [R1+0x6cb8] ;  /* 0x006cb800010e7983 */ /* 0x000f220000300800 */
[----:B------:R-:W-:-:S03]  /*184b80*/  SEL R3, RZ, 0x4, P3 ;  /* 0x00000004ff037807 */ /* 0x000fc60001800000 */
[----:B------:R-:W4:Y:S01]  /*184b90*/  LDL.LU R13, [R1+0x6cbc] ;  /* 0x006cbc00010d7983 */ /* 0x000f220000300800 */
[----:B-1----:R-:W-:Y:S01]  /*184ba0*/  IMAD.MOV.U32 R6, RZ, RZ, R5 ;  /* 0x000000ffff067224 */ /* 0x002fe200078e0005 */
[----:B------:R-:W-:Y:S02]  /*184bb0*/  MOV R7, R8 ;  /* 0x0000000800077202 */ /* 0x000fe40000000f00 */
[----:B------:R-:W4:Y:S01]  /*184bc0*/  LDL.LU R11, [R1+0x6cc0] ;  /* 0x006cc000010b7983 */ /* 0x000f220000300800 */
[----:B------:R-:W-:-:S03]  /*184bd0*/  SEL R3, R3, RZ, !P2 ;  /* 0x000000ff03037207 */ /* 0x000fc60005000000 */
[----:B------:R1:W-:Y:S01]  /*184be0*/  LDGSTS.E [R4+0x29f80], desc[UR32][R6.64], P1 ;  /* 0x29f8000006047fae */ /* 0x0003e20008921860 */
[----:B------:R-:W-:Y:S02]  /*184bf0*/  SEL R5, RZ, 0x4, P4 ;  /* 0x00000004ff057807 */ /* 0x000fe40002000000 */
[----:B------:R-:W-:Y:S01]  /*184c00*/  ISETP.NE.U32.AND P4, PT, RZ, UR10, PT ;  /* 0x0000000aff007c0c */ /* 0x000fe2000bf85070 */
[----:B------:R-:W4:Y:S01]  /*184c10*/  LDL.LU R8, [R1+0x6cc8] ;  /* 0x006cc80001087983 */ /* 0x000f220000300800 */
[----:B------:R-:W-:Y:S02]  /*184c20*/  SEL R5, R5, RZ, !P2 ;  /* 0x000000ff05057207 */ /* 0x000fe40005000000 */
[-C--:B------:R-:W-:Y:S02]  /*184c30*/  IADD3 R29, P1, R29, R252.reuse, RZ ;  /* 0x000000fc1d1d7210 */ /* 0x080fe40007f3e0ff */
[----:B--2---:R-:W-:-:S03]  /*184c40*/  IADD3 R10, P3, R10, R252, RZ ;  /* 0x000000fc0a0a7210 */ /* 0x004fc60007f7e0ff */
[----:B------:R-:W-:Y:S01]  /*184c50*/  STL [R1+0x6c70], R29 ;  /* 0x006c701d01007387 */ /* 0x000fe20000100800 */
[--C-:B---3--:R-:W-:Y:S01]  /*184c60*/  IMAD.X R30, R30, 0x1, R0.reuse, P1 ;  /* 0x000000011e1e7824 */ /* 0x108fe200008e0600 */
[----:B------:R-:W-:Y:S02]  /*184c70*/  ISETP.NE.U32.AND P1, PT, R3, RZ, PT ;  /* 0x000000ff0300720c */ /* 0x000fe40003f25070 */
[----:B------:R-:W-:Y:S02]  /*184c80*/  IADD3 R9, P6, R9, R252, RZ ;  /* 0x000000fc09097210 */ /* 0x000fe40007fde0ff */
[----:B------:R-:W-:Y:S01]  /*184c90*/  SEL R3, RZ, 0x4, P5 ;  /* 0x00000004ff037807 */ /* 0x000fe20002800000 */
[----:B------:R-:W-:Y:S01]  /*184ca0*/  IMAD.X R28, R28, 0x1, R0, P3 ;  /* 0x000000011c1c7824 */ /* 0x000fe200018e0600 */
[----:B------:R2:W-:Y:S02]  /*184cb0*/  STL [R1+0x6c78], R10 ;  /* 0x006c780a01007387 */ /* 0x0005e40000100800 */
[----:B------:R-:W-:Y:S01]  /*184cc0*/  SEL R3, R3, RZ, !P2 ;  /* 0x000000ff03037207 */ /* 0x000fe20005000000 */
[----:B-1----:R-:W-:Y:S01]  /*184cd0*/  IMAD.MOV.U32 R6, RZ, RZ, R29 ;  /* 0x000000ffff067224 */ /* 0x002fe200078e001d */
[----:B------:R-:W-:Y:S01]  /*184ce0*/  MOV R7, R30 ;  /* 0x0000001e00077202 */ /* 0x000fe20000000f00 */
[----:B------:R-:W-:Y:S01]  /*184cf0*/  STL [R1+0x6c6c], R30 ;  /* 0x006c6c1e01007387 */ /* 0x000fe20000100800 */
[----:B------:R-:W-:-:S02]  /*184d00*/  IADD3.X R27, R27, R0, RZ, P6, !PT ;  /* 0x000000001b1b7210 */ /* 0x000fc400037fe4ff */
[-C--:B------:R-:W-:Y:S01]  /*184d10*/  IADD3 R25, P3, R25, R252.reuse, RZ ;  /* 0x000000fc19197210 */ /* 0x080fe20007f7e0ff */
[----:B------:R-:W-:Y:S01]  /*184d20*/  STL [R1+0x6c80], R9 ;  /* 0x006c800901007387 */ /* 0x000fe20000100800 */
[----:B----4-:R-:W-:-:S03]  /*184d30*/  IADD3 R12, P5, R12, R252, RZ ;  /* 0x000000fc0c0c7210 */ /* 0x010fc60007fbe0ff */
[----:B------:R-:W-:Y:S01]  /*184d40*/  STL [R1+0x6c74], R28 ;  /* 0x006c741c01007387 */ /* 0x000fe20000100800 */
[----:B------:R-:W-:-:S03]  /*184d50*/  IMAD.X R26, R26, 0x1, R0, P3 ;  /* 0x000000011a1a7824 */ /* 0x000fc600018e0600 */
[----:B------:R-:W-:Y:S01]  /*184d60*/  STL [R1+0x6c7c], R27 ;  /* 0x006c7c1b01007387 */ /* 0x000fe20000100800 */
[----:B------:R-:W-:-:S03]  /*184d70*/  IMAD.X R24, R24, 0x1, R0, P5 ;  /* 0x0000000118187824 */ /* 0x000fc600028e0600 */
[----:B------:R-:W-:Y:S04]  /*184d80*/  STL [R1+0x6c88], R25 ;  /* 0x006c881901007387 */ /* 0x000fe80000100800 */
[----:B------:R-:W-:Y:S01]  /*184d90*/  STL [R1+0x6c90], R12 ;  /* 0x006c900c01007387 */ /* 0x000fe20000100800 */
[----:B------:R-:W-:-:S03]  /*184da0*/  IADD3 R22, P3, R22, R252, RZ ;  /* 0x000000fc16167210 */ /* 0x000fc60007f7e0ff */
[----:B------:R-:W-:Y:S01]  /*184db0*/  STL [R1+0x6c84], R26 ;  /* 0x006c841a01007387 */ /* 0x000fe20000100800 */
[----:B------:R-:W-:-:S03]  /*184dc0*/  IADD3.X R23, R23, R0, RZ, P3, !PT ;  /* 0x0000000017177210 */ /* 0x000fc60001ffe4ff */
[----:B------:R1:W-:Y:S01]  /*184dd0*/  LDGSTS.E [R4+0x2b800], desc[UR32][R6.64], P4 ;  /* 0x2b80000006047fae */ /* 0x0003e2000a121860 */
[----:B------:R-:W-:-:S03]  /*184de0*/  IADD3 R20, P2, R20, R252, RZ ;  /* 0x000000fc14147210 */ /* 0x000fc60007f5e0ff */
[----:B------:R-:W-:Y:S02]  /*184df0*/  STL [R1+0x6c98], R22 ;  /* 0x006c981601007387 */ /* 0x000fe40000100800 */
[----:B------:R-:W-:Y:S02]  /*184e00*/  IMAD.X R21, R21, 0x1, R0, P2 ;  /* 0x0000000115157824 */ /* 0x000fe400010e0600 */
[----:B------:R-:W-:Y:S01]  /*184e10*/  STL [R1+0x6ca0], R20 ;  /* 0x006ca01401007387 */ /* 0x000fe20000100800 */
[----:B------:R-:W-:Y:S01]  /*184e20*/  IADD3 R18, P2, R18, R252, RZ ;  /* 0x000000fc12127210 */ /* 0x000fe20007f5e0ff */
[----:B-1----:R-:W-:Y:S02]  /*184e30*/  IMAD.MOV.U32 R6, RZ, RZ, R10 ;  /* 0x000000ffff067224 */ /* 0x002fe400078e000a */
[----:B------:R-:W-:Y:S01]  /*184e40*/  IMAD.MOV.U32 R7, RZ, RZ, R28 ;  /* 0x000000ffff077224 */ /* 0x000fe200078e001c */
[----:B------:R-:W-:Y:S04]  /*184e50*/  STL [R1+0x6c8c], R24 ;  /* 0x006c8c1801007387 */ /* 0x000fe80000100800 */
[----:B------:R1:W-:Y:S04]  /*184e60*/  STL [R1+0xa388], R2 ;  /* 0x00a3880201007387 */ /* 0x0003e80000100800 */
[----:B------:R-:W-:Y:S01]  /*184e70*/  STL [R1+0x6c94], R23 ;  /* 0x006c941701007387 */ /* 0x000fe20000100800 */
[----:B------:R-:W-:-:S03]  /*184e80*/  IADD3.X R19, R19, R0, RZ, P2, !PT ;  /* 0x0000000013137210 */ /* 0x000fc600017fe4ff */
[----:B------:R-:W-:Y:S04]  /*184e90*/  STL [R1+0x6c9c], R21 ;  /* 0x006c9c1501007387 */ /* 0x000fe80000100800 */
[----:B------:R3:W-:Y:S04]  /*184ea0*/  LDGSTS.E [R4+0x2b880], desc[UR32][R6.64], P4 ;  /* 0x2b88000006047fae */ /* 0x0007e8000a121860 */
[----:B------:R-:W-:Y:S04]  /*184eb0*/  STL [R1+0x6ca8], R18 ;  /* 0x006ca81201007387 */ /* 0x000fe80000100800 */
[----:B--2---:R-:W2:Y:S01]  /*184ec0*/  LDL.LU R10, [R1+0x6cc4] ;  /* 0x006cc400010a7983 */ /* 0x004ea20000300800 */
[----:B---3--:R-:W-:-:S03]  /*184ed0*/  IMAD.MOV.U32 R6, RZ, RZ, R9 ;  /* 0x000000ffff067224 */ /* 0x008fc600078e0009 */
[----:B-1----:R-:W3:Y:S01]  /*184ee0*/  LDL.LU R2, [R1+0x6cd0] ;  /* 0x006cd00001027983 */ /* 0x002ee20000300800 */
[----:B------:R-:W-:Y:S01]  /*184ef0*/  IMAD.MOV.U32 R7, RZ, RZ, R27 ;  /* 0x000000ffff077224 */ /* 0x000fe200078e001b */
[----:B------:R-:W-:Y:S02]  /*184f00*/  ISETP.NE.U32.AND P3, PT, R3, RZ, PT ;  /* 0x000000ff0300720c */ /* 0x000fe40003f65070 */
[----:B------:R-:W-:Y:S01]  /*184f10*/  IADD3 R16, P2, R16, R252, RZ ;  /* 0x000000fc10107210 */ /* 0x000fe20007f5e0ff */
[----:B------:R-:W4:Y:S04]  /*184f20*/  LDL.LU R3, [R1+0x6ccc] ;  /* 0x006ccc0001037983 */ /* 0x000f280000300800 */
[----:B------:R1:W-:Y:S01]  /*184f30*/  LDGSTS.E [R4+0x2b900], desc[UR32][R6.64], P4 ;  /* 0x2b90000006047fae */ /* 0x0003e2000a121860 */
[----:B------:R-:W-:-:S03]  /*184f40*/  IMAD.X R17, R17, 0x1, R0, P2 ;  /* 0x0000000111117824 */ /* 0x000fc600010e0600 */
[----:B------:R-:W-:Y:S04]  /*184f50*/  STL [R1+0x6ca4], R19 ;  /* 0x006ca41301007387 */ /* 0x000fe80000100800 */
[----:B------:R-:W4:Y:S01]  /*184f60*/  LDL.LU R9, [R1+0x6cd8] ;  /* 0x006cd80001097983 */ /* 0x000f220000300800 */
[----:B-1----:R-:W-:Y:S01]  /*184f70*/  MOV R6, R25 ;  /* 0x0000001900067202 */ /* 0x002fe20000000f00 */
[----:B------:R-:W-:Y:S02]  /*184f80*/  IMAD.MOV.U32 R7, RZ, RZ, R26 ;  /* 0x000000ffff077224 */ /* 0x000fe400078e001a */
[----:B------:R-:W-:Y:S04]  /*184f90*/  STL [R1+0x6cb0], R16 ;  /* 0x006cb01001007387 */ /* 0x000fe80000100800 */
[----:B------:R1:W-:Y:S01]  /*184fa0*/  LDGSTS.E [R4+0x2b980], desc[UR32][R6.64], P4 ;  /* 0x2b98000006047fae */ /* 0x0003e2000a121860 */
[----:B------:R-:W-:-:S02]  /*184fb0*/  ISETP.NE.U32.AND P5, PT, R5, RZ, PT ;  /* 0x000000ff0500720c */ /* 0x000fc40003fa5070 */
[----:B-1----:R-:W-:Y:S02]  /*184fc0*/  MOV R6, R12 ;  /* 0x0000000c00067202 */ /* 0x002fe40000000f00 */
[----:B------:R-:W4:Y:S04]  /*184fd0*/  LDL.LU R12, [R1+0x6cd4] ;  /* 0x006cd400010c7983 */ /* 0x000f280000300800 */
[----:B------:R-:W-:Y:S04]  /*184fe0*/  STL [R1+0x6cac], R17 ;  /* 0x006cac1101007387 */ /* 0x000fe80000100800 */
[----:B------:R-:W4:Y:S01]  /*184ff0*/  LDL.LU R5, [R1+0x6ce0] ;  /* 0x006ce00001057983 */ /* 0x000f220000300800 */
[----:B------:R-:W-:-:S05]  /*185000*/  IMAD.MOV.U32 R7, RZ, RZ, R24 ;  /* 0x000000ffff077224 */ /* 0x000fca00078e0018 */
[----:B------:R1:W-:Y:S01]  /*185010*/  LDGSTS.E [R4+0x2ba00], desc[UR32][R6.64], P4 ;  /* 0x2ba0000006047fae */ /* 0x0003e2000a121860 */
[----:B------:R-:W-:Y:S01]  /*185020*/  IADD3 R14, P2, R14, R252, RZ ;  /* 0x000000fc0e0e7210 */ /* 0x000fe20007f5e0ff */
[----:B-1----:R-:W-:Y:S01]  /*185030*/  IMAD.MOV.U32 R6, RZ, RZ, R22 ;  /* 0x000000ffff067224 */ /* 0x002fe200078e0016 */
[----:B------:R-:W-:-:S05]  /*185040*/  MOV R7, R23 ;  /* 0x0000001700077202 */ /* 0x000fca0000000f00 */
[----:B------:R1:W-:Y:S01]  /*185050*/  LDGSTS.E [R4+0x2ba80], desc[UR32][R6.64], P4 ;  /* 0x2ba8000006047fae */ /* 0x0003e2000a121860 */
[----:B------:R-:W-:Y:S01]  /*185060*/  IMAD.X R15, R15, 0x1, R0, P2 ;  /* 0x000000010f0f7824 */ /* 0x000fe200010e0600 */
[----:B------:R-:W-:Y:S01]  /*185070*/  IADD3 R11, P2, R11, R252, RZ ;  /* 0x000000fc0b0b7210 */ /* 0x000fe20007f5e0ff */
[----:B-1----:R-:W-:Y:S01]  /*185080*/  IMAD.MOV.U32 R6, RZ, RZ, R20 ;  /* 0x000000ffff067224 */ /* 0x002fe200078e0014 */
[----:B------:R-:W-:-:S05]  /*185090*/  MOV R7, R21 ;  /* 0x0000001500077202 */ /* 0x000fca0000000f00 */
[----:B------:R1:W-:Y:S01]  /*1850a0*/  LDGSTS.E [R4+0x2bb00], desc[UR32][R6.64], P4 ;  /* 0x2bb0000006047fae */ /* 0x0003e2000a121860 */
[----:B------:R-:W-:Y:S02]  /*1850b0*/  IADD3.X R13, R13, R0, RZ, P2, !PT ;  /* 0x000000000d0d7210 */ /* 0x000fe400017fe4ff */
[----:B------:R-:W-:Y:S01]  /*1850c0*/  IADD3 R8, P2, R8, R252, RZ ;  /* 0x000000fc08087210 */ /* 0x000fe20007f5e0ff */
[----:B-1----:R-:W-:Y:S02]  /*1850d0*/  IMAD.MOV.U32 R6, RZ, RZ, R18 ;  /* 0x000000ffff067224 */ /* 0x002fe400078e0012 */
[----:B------:R-:W-:-:S05]  /*1850e0*/  IMAD.MOV.U32 R7, RZ, RZ, R19 ;  /* 0x000000ffff077224 */ /* 0x000fca00078e0013 */
[----:B------:R1:W-:Y:S02]  /*1850f0*/  LDGSTS.E [R4+0x2bb80], desc[UR32][R6.64], P4 ;  /* 0x2bb8000006047fae */ /* 0x0003e4000a121860 */
[----:B-1----:R-:W-:Y:S02]  /*185100*/  IMAD.MOV.U32 R6, RZ, RZ, R16 ;  /* 0x000000ffff067224 */ /* 0x002fe400078e0010 */
[----:B------:R-:W-:-:S05]  /*185110*/  IMAD.MOV.U32 R7, RZ, RZ, R17 ;  /* 0x000000ffff077224 */ /* 0x000fca00078e0011 */
[----:B------:R1:W-:Y:S04]  /*185120*/  LDGSTS.E [R4+0x2bc00], desc[UR32][R6.64], P4 ;  /* 0x2bc0000006047fae */ /* 0x0003e8000a121860 */
[----:B------:R-:W-:Y:S01]  /*185130*/  STL [R1+0x6cb8], R14 ;  /* 0x006cb80e01007387 */ /* 0x000fe20000100800 */
[----:B-1----:R-:W-:Y:S01]  /*185140*/  MOV R6, R14 ;  /* 0x0000000e00067202 */ /* 0x002fe20000000f00 */
[----:B------:R-:W-:Y:S02]  /*185150*/  IMAD.MOV.U32 R7, RZ, RZ, R15 ;  /* 0x000000ffff077224 */ /* 0x000fe400078e000f */
[----:B------:R-:W-:Y:S04]  /*185160*/  STL [R1+0x6cb4], R15 ;  /* 0x006cb40f01007387 */ /* 0x000fe80000100800 */
[----:B------:R1:W-:Y:S04]  /*185170*/  LDGSTS.E [R4+0x2bc80], desc[UR32][R6.64], P4 ;  /* 0x2bc8000006047fae */ /* 0x0003e8000a121860 */
[----:B------:R-:W-:Y:S01]  /*185180*/  STL [R1+0x6cc0], R11 ;  /* 0x006cc00b01007387 */ /* 0x000fe20000100800 */
[----:B-1----:R-:W-:Y:S01]  /*185190*/  MOV R6, R11 ;  /* 0x0000000b00067202 */ /* 0x002fe20000000f00 */
[----:B------:R-:W-:-:S02]  /*1851a0*/  IMAD.MOV.U32 R7, RZ, RZ, R13 ;  /* 0x000000ffff077224 */ /* 0x000fc400078e000d */
[----:B------:R-:W-:Y:S04]  /*1851b0*/  STL [R1+0x6cbc], R13 ;  /* 0x006cbc0d01007387 */ /* 0x000fe80000100800 */
[----:B------:R1:W-:Y:S04]  /*1851c0*/  LDGSTS.E [R4+0x2bd00], desc[UR32][R6.64], P4 ;  /* 0x2bd0000006047fae */ /* 0x0003e8000a121860 */
[----:B------:R4:W-:Y:S01]  /*1851d0*/  STL [R1+0x6cc8], R8 ;  /* 0x006cc80801007387 */ /* 0x0009e20000100800 */
[----:B-1----:R-:W-:Y:S01]  /*1851e0*/  MOV R6, R8 ;  /* 0x0000000800067202 */ /* 0x002fe20000000f00 */
[----:B--2---:R-:W-:Y:S01]  /*1851f0*/  IMAD.X R10, R10, 0x1, R0, P2 ;  /* 0x000000010a0a7824 */ /* 0x004fe200010e0600 */
[----:B---3--:R-:W-:-:S05]  /*185200*/  IADD3 R2, P2, R2, R252, RZ ;  /* 0x000000fc02027210 */ /* 0x008fca0007f5e0ff */
[----:B----4-:R-:W-:Y:S01]  /*185210*/  IMAD.X R3, R3, 0x1, R0, P2 ;  /* 0x0000000103037824 */ /* 0x010fe200010e0600 */
[----:B------:R-:W-:Y:S01]  /*185220*/  STL [R1+0x6cc4], R10 ;  /* 0x006cc40a01007387 */ /* 0x000fe20000100800 */
[----:B------:R-:W-:-:S03]  /*185230*/  IMAD.MOV.U32 R7, RZ, RZ, R10 ;  /* 0x000000ffff077224 */ /* 0x000fc600078e000a */
[----:B------:R-:W-:Y:S01]  /*185240*/  STL [R1+0x6cd0], R2 ;  /* 0x006cd00201007387 */ /* 0x000fe20000100800 */
[----:B------:R-:W-:-:S03]  /*185250*/  IADD3 R9, P2, R9, R252, RZ ;  /* 0x000000fc09097210 */ /* 0x000fc60007f5e0ff */
[----:B------:R1:W-:Y:S04]  /*185260*/  STL [R1+0x6ccc], R3 ;  /* 0x006ccc0301007387 */ /* 0x0003e80000100800 */
[----:B------:R2:W-:Y:S04]  /*185270*/  STL [R1+0x6cd8], R9 ;  /* 0x006cd80901007387 */ /* 0x0005e80000100800 */
[----:B------:R3:W-:Y:S01]  /*185280*/  LDGSTS.E [R4+0x2bd80], desc[UR32][R6.64], P4 ;  /* 0x2bd8000006047fae */ /* 0x0007e2000a121860 */
[----:B------:R-:W-:Y:S02]  /*185290*/  IMAD.X R12, R12, 0x1, R0, P2 ;  /* 0x000000010c0c7824 */ /* 0x000fe400010e0600 */
[----:B---3--:R-:W-:-:S03]  /*1852a0*/  IMAD.MOV.U32 R7, RZ, RZ, R3 ;  /* 0x000000ffff077224 */ /* 0x008fc600078e0003 */
[----:B------:R-:W-:Y:S01]  /*1852b0*/  STL [R1+0x6cd4], R12 ;  /* 0x006cd40c01007387 */ /* 0x000fe20000100800 */
[----:B------:R-:W-:-:S03]  /*1852c0*/  IADD3 R5, P2, R5, R252, RZ ;  /* 0x000000fc05057210 */ /* 0x000fc60007f5e0ff */
[----:B------:R-:W3:Y:S01]  /*1852d0*/  LDL.LU R8, [R1+0x6cdc] ;  /* 0x006cdc0001087983 */ /* 0x000ee20000300800 */
[----:B------:R-:W-:-:S03]  /*1852e0*/  MOV R6, R2 ;  /* 0x0000000200067202 */ /* 0x000fc60000000f00 */
[----:B-1----:R-:W4:Y:S04]  /*1852f0*/  LDL.LU R3, [R1+0x6ce4] ;  /* 0x006ce40001037983 */ /* 0x002f280000300800 */
[----:B------:R-:W-:Y:S04]  /*185300*/  STL [R1+0x6ce0], R5 ;  /* 0x006ce00501007387 */ /* 0x000fe80000100800 */
        /* <DEDUP_REMOVED lines=41> */
[----:B------:R1:W-:Y:S02]  /*1855a0*/  LDGSTS.E [R4+0x2be00], desc[UR32][R6.64], P4 ;  /* 0x2be0000006047fae */ /* 0x0003e4000a121860 */
[----:B-1----:R-:W-:Y:S01]  /*1855b0*/  MOV R6, R9 ;  /* 0x0000000900067202 */ /* 0x002fe20000000f00 */
[----:B------:R-:W-:-:S05]  /*1855c0*/  IMAD.MOV.U32 R7, RZ, RZ, R12 ;  /* 0x000000ffff077224 */ /* 0x000fca00078e000c */
[----:B------:R1:W-:Y:S02]  /*1855d0*/  LDGSTS.E [R4+0x2be80], desc[UR32][R6.64], P4 ;  /* 0x2be8000006047fae */ /* 0x0003e4000a121860 */
[----:B-1----:R-:W-:Y:S01]  /*1855e0*/  MOV R6, R5 ;  /* 0x0000000500067202 */ /* 0x002fe20000000f00 */
[----:B---3--:R-:W-:-:S04]  /*1855f0*/  IMAD.X R8, R8, 0x1, R0, P2 ;  /* 0x0000000108087824 */ /* 0x008fc800010e0600 */
[----:B------:R-:W-:-:S05]  /*185600*/  IMAD.MOV.U32 R7, RZ, RZ, R8 ;  /* 0x000000ffff077224 */ /* 0x000fca00078e0008 */
[----:B------:R1:W-:Y:S01]  /*185610*/  LDGSTS.E [R4+0x2bf00], desc[UR32][R6.64], P4 ;  /* 0x2bf0000006047fae */ /* 0x0003e2000a121860 */
[----:B--2---:R-:W-:-:S05]  /*185620*/  IADD3 R2, P2, R2, R252, RZ ;  /* 0x000000fc02027210 */ /* 0x004fca0007f5e0ff */
[----:B----4-:R-:W-:Y:S02]  /*185630*/  IMAD.X R3, R3, 0x1, R0, P2 ;  /* 0x0000000103037824 */ /* 0x010fe400010e0600 */
[----:B-1----:R-:W-:-:S03]  /*185640*/  IMAD.MOV.U32 R6, RZ, RZ, R2 ;  /* 0x000000ffff067224 */ /* 0x002fc600078e0002 */
[----:B------:R-:W-:Y:S01]  /*185650*/  MOV R7, R3 ;  /* 0x0000000300077202 */ /* 0x000fe20000000f00 */
[----:B------:R-:W-:Y:S04]  /*185660*/  STL [R1+0x6cdc], R8 ;  /* 0x006cdc0801007387 */ /* 0x000fe80000100800 */
[----:B------:R1:W-:Y:S04]  /*185670*/  LDGSTS.E [R4+0x2bf80], desc[UR32][R6.64], P4 ;  /* 0x2bf8000006047fae */ /* 0x0003e8000a121860 */
[----:B------:R2:W-:Y:S01]  /*185680*/  STL [R1+0x6ce8], R2 ;  /* 0x006ce80201007387 */ /* 0x0005e20000100800 */
[----:B------:R-:W-:-:S03]  /*185690*/  MOV R9, R52 ;  /* 0x0000003400097202 */ /* 0x000fc60000000f00 */
[----:B------:R3:W-:Y:S01]  /*1856a0*/  STL [R1+0x6ce4], R3 ;  /* 0x006ce40301007387 */ /* 0x0007e20000100800 */
[----:B-1----:R-:W-:Y:S02]  /*1856b0*/  IMAD.MOV.U32 R6, RZ, RZ, R245 ;  /* 0x000000ffff067224 */ /* 0x002fe400078e00f5 */
[----:B------:R-:W-:Y:S01]  /*1856c0*/  IMAD.MOV.U32 R7, RZ, RZ, R244 ;  /* 0x000000ffff077224 */ /* 0x000fe200078e00f4 */
[----:B--2---:R-:W-:Y:S01]  /*1856d0*/  MOV R2, R247 ;  /* 0x000000f700027202 */ /* 0x004fe20000000f00 */
[----:B------:R-:W-:Y:S02]  /*1856e0*/  IMAD.MOV.U32 R8, RZ, RZ, R53 ;  /* 0x000000ffff087224 */ /* 0x000fe400078e0035 */
[----:B---3--:R-:W-:Y:S01]  /*1856f0*/  IMAD.MOV.U32 R3, RZ, RZ, R246 ;  /* 0x000000ffff037224 */ /* 0x008fe200078e00f6 */
[----:B------:R1:W-:Y:S04]  /*185700*/  STL.64 [R1+0x34d0], R6 ;  /* 0x0034d00601007387 */ /* 0x0003e80000100a00 */
[----:B------:R2:W-:Y:S04]  /*185710*/  STL.64 [R1+0x34b0], R2 ;  /* 0x0034b00201007387 */ /* 0x0005e80000100a00 */
[----:B------:R3:W-:Y:S01]  /*185720*/  STL.64 [R1+0x34a8], R8 ;  /* 0x0034a80801007387 */ /* 0x0007e20000100a00 */
[----:B-1----:R-:W-:-:S02]  /*185730*/  IMAD.MOV.U32 R6, RZ, RZ, R55 ;  /* 0x000000ffff067224 */ /* 0x002fc400078e0037 */
[----:B------:R-:W-:Y:S01]  /*185740*/  IMAD.MOV.U32 R7, RZ, RZ, R54 ;  /* 0x000000ffff077224 */ /* 0x000fe200078e0036 */
[----:B--2---:R-:W-:Y:S01]  /*185750*/  MOV R2, R11 ;  /* 0x0000000b00027202 */ /* 0x004fe20000000f00 */
[----:B------:R-:W-:-:S03]  /*185760*/  IMAD.MOV.U32 R3, RZ, RZ, R10 ;  /* 0x000000ffff037224 */ /* 0x000fc600078e000a */
[----:B------:R1:W-:Y:S01]  /*185770*/  STL.64 [R1+0x3488], R6 ;  /* 0x0034880601007387 */ /* 0x0003e20000100a00 */
[----:B---3--:R-:W-:Y:S01]  /*185780*/  IMAD.MOV.U32 R8, RZ, RZ, R69 ;  /* 0x000000ffff087224 */ /* 0x008fe200078e0045 */
[----:B------:R-:W-:Y:S02]  /*185790*/  MOV R9, R68 ;  /* 0x0000004400097202 */ /* 0x000fe40000000f00 */
[----:B------:R2:W-:Y:S04]  /*1857a0*/  STL.64 [R1+0x3480], R2 ;  /* 0x0034800201007387 */ /* 0x0005e80000100a00 */
[----:B------:R3:W-:Y:S01]  /*1857b0*/  STL.64 [R1+0x3460], R8 ;  /* 0x0034600801007387 */ /* 0x0007e20000100a00 */
[----:B-1----:R-:W-:Y:S02]  /*1857c0*/  IMAD.MOV.U32 R6, RZ, RZ, R71 ;  /* 0x000000ffff067224 */ /* 0x002fe400078e0047 */
        /* <DEDUP_REMOVED lines=13> */
[----:B---3--:R-:W-:Y:S01]  /*1858a0*/  MOV R9, R72 ;  /* 0x0000004800097202 */ /* 0x008fe20000000f00 */
[----:B------:R-:W-:Y:S02]  /*1858b0*/  IMAD.MOV.U32 R8, RZ, RZ, R73 ;  /* 0x000000ffff087224 */ /* 0x000fe400078e0049 */
[----:B------:R2:W-:Y:S01]  /*1858c0*/  STL.64 [R1+0x3408], R2 ;  /* 0x0034080201007387 */ /* 0x0005e20000100a00 */
[----:B-1----:R-:W-:Y:S02]  /*1858d0*/  IMAD.MOV.U32 R7, RZ, RZ, R74 ;  /* 0x000000ffff077224 */ /* 0x002fe400078e004a */
[----:B------:R-:W-:Y:S01]  /*1858e0*/  IMAD.MOV.U32 R6, RZ, RZ, R75 ;  /* 0x000000ffff067224 */ /* 0x000fe200078e004b */
[----:B------:R1:W-:Y:S01]  /*1858f0*/  STL.64 [R1+0x3238], R8 ;  /* 0x0032380801007387 */ /* 0x0003e20000100a00 */
[----:B--2---:R-:W-:Y:S01]  /*185900*/  IMAD.MOV.U32 R3, RZ, RZ, R48 ;  /* 0x000000ffff037224 */ /* 0x004fe200078e0030 */
[----:B------:R-:W-:-:S02]  /*185910*/  MOV R2, R49 ;  /* 0x0000003100027202 */ /* 0x000fc40000000f00 */
[----:B------:R2:W-:Y:S01]  /*185920*/  STL.64 [R1+0x3210], R6 ;  /* 0x0032100601007387 */ /* 0x0005e20000100a00 */
[----:B-1----:R-:W-:Y:S01]  /*185930*/  MOV R9, R50 ;  /* 0x0000003200097202 */ /* 0x002fe20000000f00 */
[----:B------:R-:W-:Y:S02]  /*185940*/  IMAD.MOV.U32 R8, RZ, RZ, R51 ;  /* 0x000000ffff087224 */ /* 0x000fe400078e0033 */
[----:B------:R1:W-:Y:S01]  /*185950*/  STL.64 [R1+0x3208], R2 ;  /* 0x0032080201007387 */ /* 0x0003e20000100a00 */
[----:B--2---:R-:W-:Y:S02]  /*185960*/  IMAD.MOV.U32 R7, RZ, RZ, R44 ;  /* 0x000000ffff077224 */ /* 0x004fe400078e002c */
[----:B------:R-:W-:Y:S01]  /*185970*/  IMAD.MOV.U32 R6, RZ, RZ, R45 ;  /* 0x000000ffff067224 */ /* 0x000fe200078e002d */
[----:B------:R2:W-:Y:S01]  /*185980*/  STL.64 [R1+0x31d8], R8 ;  /* 0x0031d80801007387 */ /* 0x0005e20000100a00 */
[----:B-1----:R-:W-:Y:S01]  /*185990*/  IMAD.MOV.U32 R3, RZ, RZ, R46 ;  /* 0x000000ffff037224 */ /* 0x002fe200078e002e */
[----:B------:R-:W-:-:S02]  /*1859a0*/  MOV R2, R47 ;  /* 0x0000002f00027202 */ /* 0x000fc40000000f00 */
[----:B------:R1:W-:Y:S01]  /*1859b0*/  STL.64 [R1+0x31d0], R6 ;  /* 0x0031d00601007387 */ /* 0x0003e20000100a00 */
[----:B--2---:R-:W-:Y:S01]  /*1859c0*/  MOV R9, R40 ;  /* 0x0000002800097202 */ /* 0x004fe20000000f00 */
[----:B------:R-:W-:Y:S02]  /*1859d0*/  IMAD.MOV.U32 R8, RZ, RZ, R41 ;  /* 0x000000ffff087224 */ /* 0x000fe400078e0029 */
[----:B------:R2:W-:Y:S01]  /*1859e0*/  STL.64 [R1+0x3670], R2 ;  /* 0x0036700201007387 */ /* 0x0005e20000100a00 */
[----:B-1----:R-:W-:Y:S02]  /*1859f0*/  IMAD.MOV.U32 R7, RZ, RZ, R42 ;  /* 0x000000ffff077224 */ /* 0x002fe400078e002a */
[----:B------:R-:W-:Y:S01]  /*185a00*/  IMAD.MOV.U32 R6, RZ, RZ, R43 ;  /* 0x000000ffff067224 */ /* 0x000fe200078e002b */
[----:B------:R-:W-:Y:S01]  /*185a10*/  STL.64 [R1+0x3640], R8 ;  /* 0x0036400801007387 */ /* 0x000fe20000100a00 */
[----:B--2---:R-:W-:-:S03]  /*185a20*/  IMAD.MOV.U32 R3, RZ, RZ, R38 ;  /* 0x000000ffff037224 */ /* 0x004fc600078e0026 */
[----:B------:R-:W2:Y:S01]  /*185a30*/  LDL.LU R38, [R1+0x3d60] ;  /* 0x003d600001267983 */ /* 0x000ea20000300800 */
[----:B------:R-:W-:-:S03]  /*185a40*/  MOV R2, R39 ;  /* 0x0000002700027202 */ /* 0x000fc60000000f00 */
        /* <DEDUP_REMOVED lines=41> */
[----:B---3--:R-:W-:-:S03]  /*185ce0*/  IMAD.MOV.U32 R2, RZ, RZ, R39 ;  /* 0x000000ffff027224 */ /* 0x008fc600078e0027 */
[----:B------:R-:W3:Y:S01]  /*185cf0*/  LDL.LU R39, [R1+0x3ce0] ;  /* 0x003ce00001277983 */ /* 0x000ee20000300800 */
[----:B----4-:R-:W-:Y:S02]  /*185d00*/  IMAD.MOV.U32 R9, RZ, RZ, R246 ;  /* 0x000000ffff097224 */ /* 0x010fe400078e00f6 */
[----:B------:R-:W-:Y:S01]  /*185d10*/  IMAD.MOV.U32 R8, RZ, RZ, R247 ;  /* 0x000000ffff087224 */ /* 0x000fe200078e00f7 */
[----:B------:R1:W-:Y:S01]  /*185d20*/  STL.64 [R1+0x34f0], R2 ;  /* 0x0034f00201007387 */ /* 0x0003e20000100a00 */
[----:B------:R-:W-:-:S03]  /*185d30*/  IMAD.MOV.U32 R7, RZ, RZ, R52 ;  /* 0x000000ffff077224 */ /* 0x000fc600078e0034 */
[----:B------:R4:W-:Y:S01]  /*185d40*/  STL.64 [R1+0x3e10], R8 ;  /* 0x003e100801007387 */ /* 0x0009e20000100a00 */
[----:B------:R-:W-:Y:S02]  /*185d50*/  MOV R6, R53 ;  /* 0x0000003500067202 */ /* 0x000fe40000000f00 */
[----:B-1----:R-:W-:Y:S02]  /*185d60*/  MOV R3, R44 ;  /* 0x0000002c00037202 */ /* 0x002fe40000000f00 */
[----:B------:R-:W3:Y:S01]  /*185d70*/  LDL.LU R44, [R1+0x3cc8] ;  /* 0x003cc800012c7983 */ /* 0x000ee20000300800 */
[----:B------:R-:W-:-:S03]  /*185d80*/  IMAD.MOV.U32 R2, RZ, RZ, R45 ;  /* 0x000000ffff027224 */ /* 0x000fc600078e002d */
[----:B------:R1:W-:Y:S01]  /*185d90*/  STL.64 [R1+0x3708], R6 ;  /* 0x0037080601007387 */ /* 0x0003e20000100a00 */
[----:B----4-:R-:W-:-:S03]  /*185da0*/  IMAD.MOV.U32 R9, RZ, RZ, R54 ;  /* 0x000000ffff097224 */ /* 0x010fc600078e0036 */
[----:B------:R-:W4:Y:S01]  /*185db0*/  LDL.LU R45, [R1+0x3ce4] ;  /* 0x003ce400012d7983 */ /* 0x000f220000300800 */
[----:B------:R-:W-:-:S03]  /*185dc0*/  IMAD.MOV.U32 R8, RZ, RZ, R55 ;  /* 0x000000ffff087224 */ /* 0x000fc600078e0037 */
[----:B------:R1:W-:Y:S02]  /*185dd0*/  STL.64 [R1+0x36f0], R2 ;  /* 0x0036f00201007387 */ /* 0x0003e40000100a00 */
[----:B-1----:R-:W-:Y:S01]  /*185de0*/  IMAD.MOV.U32 R7, RZ, RZ, R10 ;  /* 0x000000ffff077224 */ /* 0x002fe200078e000a */
[----:B------:R-:W-:Y:S01]  /*185df0*/  MOV R6, R11 ;  /* 0x0000000b00067202 */ /* 0x000fe20000000f00 */
[----:B------:R1:W-:Y:S01]  /*185e00*/  STL.64 [R1+0x36c8], R8 ;  /* 0x0036c80801007387 */ /* 0x0003e20000100a00 */
[----:B------:R-:W-:Y:S01]  /*185e10*/  MOV R3, R46 ;  /* 0x0000002e00037202 */ /* 0x000fe20000000f00 */
[----:B------:R-:W-:Y:S02]  /*185e20*/  IMAD.MOV.U32 R2, RZ, RZ, R47 ;  /* 0x000000ffff027224 */ /* 0x000fe400078e002f */
[----:B------:R-:W4:Y:S04]  /*185e30*/  LDL.LU R46, [R1+0x3cac] ;  /* 0x003cac00012e7983 */ /* 0x000f280000300800 */
[----:B------:R1:W-:Y:S02]  /*185e40*/  STL.64 [R1+0x36c0], R6 ;  /* 0x0036c00601007387 */ /* 0x0003e40000100a00 */
[----:B-1----:R-:W-:-:S02]  /*185e50*/  IMAD.MOV.U32 R9, RZ, RZ, R68 ;  /* 0x000000ffff097224 */ /* 0x002fc400078e0044 */
[----:B------:R-:W-:Y:S01]  /*185e60*/  IMAD.MOV.U32 R8, RZ, RZ, R69 ;  /* 0x000000ffff087224 */ /* 0x000fe200078e0045 */
[----:B------:R-:W4:Y:S04]  /*185e70*/  LDL.LU R47, [R1+0x3ccc] ;  /* 0x003ccc00012f7983 */ /* 0x000f280000300800 */
[----:B------:R1:W-:Y:S01]  /*185e80*/  STL.64 [R1+0x36a8], R2 ;  /* 0x0036a80201007387 */ /* 0x0003e20000100a00 */
[----:B------:R-:W-:Y:S01]  /*185e90*/  MOV R6, R71 ;  /* 0x0000004700067202 */ /* 0x000fe20000000f00 */
[----:B------:R-:W-:Y:S02]  /*185ea0*/  IMAD.MOV.U32 R7, RZ, RZ, R70 ;  /* 0x000000ffff077224 */ /* 0x000fe400078e0046 */
[----:B------:R1:W-:Y:S02]  /*185eb0*/  STL.64 [R1+0x36a0], R8 ;  /* 0x0036a00801007387 */ /* 0x0003e40000100a00 */
[----:B-1----:R-:W-:Y:S01]  /*185ec0*/  IMAD.MOV.U32 R2, RZ, RZ, R51 ;  /* 0x000000ffff027224 */ /* 0x002fe200078e0033 */
[----:B------:R-:W-:-:S02]  /*185ed0*/  MOV R3, R50 ;  /* 0x0000003200037202 */ /* 0x000fc40000000f00 */
        /* <DEDUP_REMOVED lines=12> */
[----:B------:R1:W-:Y:S04]  /*185fa0*/  STL.64 [R1+0x3d10], R6 ;  /* 0x003d100601007387 */ /* 0x0003e80000100a00 */
[----:B------:R-:W4:Y:S01]  /*185fb0*/  LDL.LU R43, [R1+0x3cb8] ;  /* 0x003cb800012b7983 */ /* 0x000f220000300800 */
[----:B-1----:R-:W-:Y:S02]  /*185fc0*/  IMAD.MOV.U32 R8, RZ, RZ, R61 ;  /* 0x000000ffff087224 */ /* 0x002fe400078e003d */
[----:B------:R-:W-:Y:S01]  /*185fd0*/  IMAD.MOV.U32 R9, RZ, RZ, R60 ;  /* 0x000000ffff097224 */ /* 0x000fe200078e003c */
[----:B------:R1:W-:Y:S01]  /*185fe0*/  STL.64 [R1+0x3e70], R2 ;  /* 0x003e700201007387 */ /* 0x0003e20000100a00 */
[----:B------:R-:W-:Y:S01]  /*185ff0*/  MOV R6, R63 ;  /* 0x0000003f00067202 */ /* 0x000fe20000000f00 */
[----:B------:R-:W-:-:S02]  /*186000*/  IMAD.MOV.U32 R7, RZ, RZ, R62 ;  /* 0x000000ffff077224 */ /* 0x000fc400078e003e */
[----:B------:R-:W-:Y:S01]  /*186010*/  STL.64 [R1+0x3e68], R8 ;  /* 0x003e680801007387 */ /* 0x000fe20000100a00 */
[----:B-1----:R-:W-:Y:S01]  /*186020*/  MOV R3, R40 ;  /* 0x0000002800037202 */ /* 0x002fe20000000f00 */
[----:B------:R-:W-:Y:S02]  /*186030*/  IMAD.MOV.U32 R2, RZ, RZ, R41 ;  /* 0x000000ffff027224 */ /* 0x000fe400078e0029 */
[----:B------:R-:W4:Y:S04]  /*186040*/  LDL.LU R40, [R1+0x3c98] ;  /* 0x003c980001287983 */ /* 0x000f280000300800 */
[----:B------:R-:W-:Y:S04]  /*186050*/  STL.64 [R1+0x3e60], R6 ;  /* 0x003e600601007387 */ /* 0x000fe80000100a00 */
[----:B------:R-:W4:Y:S04]  /*186060*/  LDL.LU R41, [R1+0x3cbc] ;  /* 0x003cbc0001297983 */ /* 0x000f280000300800 */
[----:B------:R1:W-:Y:S01]  /*186070*/  STL.64 [R1+0x3ce8], R2 ;  /* 0x003ce80201007387 */ /* 0x0003e20000100a00 */
[----:B------:R-:W-:Y:S01]  /*186080*/  MOV R247, R48 ;  /* 0x0000003000f77202 */ /* 0x000fe20000000f00 */
[----:B------:R-:W-:-:S02]  /*186090*/  IMAD.MOV.U32 R246, RZ, RZ, R49 ;  /* 0x000000fffff67224 */ /* 0x000fc400078e0031 */
[----:B------:R-:W4:Y:S04]  /*1860a0*/  LDL.LU R48, [R1+0x3c9c] ;  /* 0x003c9c0001307983 */ /* 0x000f280000300800 */
[----:B------:R-:W4:Y:S01]  /*1860b0*/  LDL.LU R49, [R1+0x3ca0] ;  /* 0x003ca00001317983 */ /* 0x000f220000300800 */
[----:B-1----:R-:W-:Y:S02]  /*1860c0*/  IMAD.MOV.U32 R2, RZ, RZ, R73 ;  /* 0x000000ffff027224 */ /* 0x002fe400078e0049 */
[----:B------:R-:W-:Y:S01]  /*1860d0*/  IMAD.MOV.U32 R3, RZ, RZ, R72 ;  /* 0x000000ffff037224 */ /* 0x000fe200078e0048 */
[----:B------:R-:W-:Y:S01]  /*1860e0*/  MOV R8, R75 ;  /* 0x0000004b00087202 */ /* 0x000fe20000000f00 */
[----:B------:R-:W-:Y:S02]  /*1860f0*/  IMAD.MOV.U32 R9, RZ, RZ, R74 ;  /* 0x000000ffff097224 */ /* 0x000fe400078e004a */
[----:B--2---:R-:W-:-:S02]  /*186100*/  IMAD.MOV.U32 R245, RZ, RZ, R38 ;  /* 0x000000fffff57224 */ /* 0x004fc400078e0026 */
[----:B------:R-:W2:Y:S01]  /*186110*/  LDL.LU R38, [R1+0x3c90] ;  /* 0x003c900001267983 */ /* 0x000ea20000300800 */
[----:B---3--:R-:W-:-:S03]  /*186120*/  IMAD.MOV.U32 R244, RZ, RZ, R39 ;  /* 0x000000fffff47224 */ /* 0x008fc600078e0027 */
[----:B------:R-:W3:Y:S04]  /*186130*/  LDL.LU R39, [R1+0x3ca4] ;  /* 0x003ca40001277983 */ /* 0x000ee80000300800 */
[----:B------:R-:W-:Y:S04]  /*186140*/  STL.64 [R1+0x3e58], R2 ;  /* 0x003e580201007387 */ /* 0x000fe80000100a00 */
[----:B------:R1:W-:Y:S01]  /*186150*/  STL.64 [R1+0xa390], R2 ;  /* 0x00a3900201007387 */ /* 0x0003e20000100a00 */
[----:B------:R-:W-:-:S03]  /*186160*/  IMAD.MOV.U32 R235, RZ, RZ, R44 ;  /* 0x000000ffffeb7224 */ /* 0x000fc600078e002c */
[----:B------:R-:W3:Y:S01]  /*186170*/  LDL.LU R44, [R1+0x3c94] ;  /* 0x003c9400012c7983 */ /* 0x000ee20000300800 */
[----:B----4-:R-:W-:-:S03]  /*186180*/  MOV R234, R45 ;  /* 0x0000002d00ea7202 */ /* 0x010fc60000000f00 */
        /* <DEDUP_REMOVED lines=27> */
[----:B------:R1:W-:Y:S01]  /*186340*/  STL.64 [R1+0xa3b8], R232 ;  /* 0x00a3b8e801007387 */ /* 0x0003e20000100a00 */
        /* <DEDUP_REMOVED lines=10> */
[----:B------:R-:W-:Y:S01]  /*1863f0*/  STL.64 [R1+0xa3c8], R228 ;  /* 0x00a3c8e401007387 */ /* 0x000fe20000100a00 */
[----:B------:R-:W-:-:S03]  /*186400*/  MOV R221, R44 ;  /* 0x0000002c00dd7202 */ /* 0x000fc60000000f00 */
[----:B------:R-:W3:Y:S01]  /*186410*/  LDL.LU R44, [R1+0x3c5c] ;  /* 0x003c5c00012c7983 */ /* 0x000ee20000300800 */
[----:B----4-:R-:W-:-:S03]  /*186420*/  IMAD.MOV.U32 R220, RZ, RZ, R45 ;  /* 0x000000ffffdc7224 */ /* 0x010fc600078e002d */
        /* <DEDUP_REMOVED lines=28> */
[----:B------:R-:W-:Y:S04]  /*1865f0*/  STL.64 [R1+0xa3f8], R216 ;  /* 0x00a3f8d801007387 */ /* 0x000fe80000100a00 */
[----:B------:R-:W4:Y:S04]  /*186600*/  LDL.LU R74, [R1+0x3c18] ;  /* 0x003c1800014a7983 */ /* 0x000f280000300800 */
[----:B------:R-:W4:Y:S01]  /*186610*/  LDL.LU R75, [R1+0x3c34] ;  /* 0x003c3400014b7983 */ /* 0x000f220000300800 */
[----:B------:R-:W-:Y:S01]  /*186620*/  IMAD.MOV.U32 R211, RZ, RZ, R48 ;  /* 0x000000ffffd37224 */ /* 0x000fe200078e0030 */
[----:B------:R-:W-:-:S02]  /*186630*/  MOV R210, R49 ;  /* 0x0000003100d27202 */ /* 0x000fc40000000f00 */
[----:B--2---:R-:W-:Y:S02]  /*186640*/  MOV R209, R38 ;  /* 0x0000002600d17202 */ /* 0x004fe40000000f00 */
[----:B------:R-:W2:Y:S01]  /*186650*/  LDL.LU R38, [R1+0x3c1c] ;  /* 0x003c1c0001267983 */ /* 0x000ea20000300800 */
[----:B---3--:R-:W-:-:S03]  /*186660*/  IMAD.MOV.U32 R208, RZ, RZ, R39 ;  /* 0x000000ffffd07224 */ /* 0x008fc600078e0027 */
[----:B------:R-:W3:Y:S04]  /*186670*/  LDL.LU R39, [R1+0x3c38] ;  /* 0x003c380001277983 */ /* 0x000ee80000300800 */
[----:B------:R-:W-:Y:S04]  /*186680*/  STL.64 [R1+0x3c68], R214 ;  /* 0x003c68d601007387 */ /* 0x000fe80000100a00 */
[----:B------:R-:W-:Y:S04]  /*186690*/  STL.64 [R1+0xa400], R214 ;  /* 0x00a400d601007387 */ /* 0x000fe80000100a00 */
[----:B------:R-:W3:Y:S04]  /*1866a0*/  LDL.LU R48, [R1+0x3c20] ;  /* 0x003c200001307983 */ /* 0x000ee80000300800 */
[----:B------:R-:W3:Y:S04]  /*1866b0*/  LDL.LU R49, [R1+0x3c3c] ;  /* 0x003c3c0001317983 */ /* 0x000ee80000300800 */
[----:B------:R-:W-:Y:S01]  /*1866c0*/  STL.64 [R1+0x3eb0], R212 ;  /* 0x003eb0d401007387 */ /* 0x000fe20000100a00 */
[----:B------:R-:W-:-:S03]  /*1866d0*/  IMAD.MOV.U32 R207, RZ, RZ, R44 ;  /* 0x000000ffffcf7224 */ /* 0x000fc600078e002c */
[----:B------:R-:W-:Y:S04]  /*1866e0*/  STL.64 [R1+0xa408], R212 ;  /* 0x00a408d401007387 */ /* 0x000fe80000100a00 */
[----:B------:R-:W3:Y:S01]  /*1866f0*/  LDL.LU R44, [R1+0x3c10] ;  /* 0x003c1000012c7983 */ /* 0x000ee20000300800 */
[----:B----4-:R-:W-:-:S03]  /*186700*/  IMAD.MOV.U32 R206, RZ, RZ, R45 ;  /* 0x000000ffffce7224 */ /* 0x010fc600078e002d */
[----:B------:R-:W4:Y:S01]  /*186710*/  LDL.LU R45, [R1+0x3c24] ;  /* 0x003c2400012d7983 */ /* 0x000f220000300800 */
[----:B------:R-:W-:-:S03]  /*186720*/  IMAD.MOV.U32 R205, RZ, RZ, R46 ;  /* 0x000000ffffcd7224 */ /* 0x000fc600078e002e */
[----:B------:R-:W4:Y:S01]  /*186730*/  LDL.LU R46, [R1+0x3c14] ;  /* 0x003c1400012e7983 */ /* 0x000f220000300800 */
[----:B------:R-:W-:-:S03]  /*186740*/  MOV R204, R47 ;  /* 0x0000002f00cc7202 */ /* 0x000fc60000000f00 */
[----:B------:R-:W4:Y:S04]  /*186750*/  LDL.LU R47, [R1+0x3c28] ;  /* 0x003c2800012f7983 */ /* 0x000f280000300800 */
[----:B------:R-:W-:Y:S04]  /*186760*/  STL.64 [R1+0x3ea8], R210 ;  /* 0x003ea8d201007387 */ /* 0x000fe80000100a00 */
[----:B------:R-:W-:Y:S04]  /*186770*/  STL.64 [R1+0xa410], R210 ;  /* 0x00a410d201007387 */ /* 0x000fe80000100a00 */
        /* <DEDUP_REMOVED lines=22> */
[----:B--2---:R-:W-:Y:S02]  /*1868e0*/  IMAD.MOV.U32 R195, RZ, RZ, R38 ;  /* 0x000000ffffc37224 */ /* 0x004fe400078e0026 */
[----:B------:R-:W2:Y:S01]  /*1868f0*/  LDL.LU R38, [R1+0x3bec] ;  /* 0x003bec0001267983 */ /* 0x000ea20000300800 */
[----:B---3--:R-:W-:-:S03]  /*186900*/  IMAD.MOV.U32 R194, RZ, RZ, R39 ;  /* 0x000000ffffc27224 */ /* 0x008fc600078e0027 */
[----:B------:R-:W3:Y:S04]  /*186910*/  LDL.LU R39, [R1+0x3bf0] ;  /* 0x003bf00001277983 */ /* 0x000ee80000300800 */
[----:B------:R-:W-:Y:S04]  /*186920*/  STL.64 [R1+0x3e90], R200 ;  /* 0x003e90c801007387 */ /* 0x000fe80000100a00 */
[----:B------:R-:W-:Y:S04]  /*186930*/  STL.64 [R1+0xa438], R200 ;  /* 0x00a438c801007387 */ /* 0x000fe80000100a00 */
[----:B------:R-:W-:Y:S04]  /*186940*/  STL.64 [R1+0x3e88], R198 ;  /* 0x003e88c601007387 */ /* 0x000fe80000100a00 */
[----:B------:R-:W-:Y:S04]  /*186950*/  STL.64 [R1+0xa440], R198 ;  /* 0x00a440c601007387 */ /* 0x000fe80000100a00 */
[----:B------:R-:W-:Y:S04]  /*186960*/  STL.64 [R1+0x3e80], R196 ;  /* 0x003e80c401007387 */ /* 0x000fe80000100a00 */
[----:B------:R-:W-:Y:S01]  /*186970*/  STL.64 [R1+0xa448], R196 ;  /* 0x00a448c401007387 */ /* 0x000fe20000100a00 */
[----:B------:R-:W-:Y:S01]  /*186980*/  MOV R191, R44 ;  /* 0x0000002c00bf7202 */ /* 0x000fe20000000f00 */
[----:B----4-:R-:W-:-:S02]  /*186990*/  IMAD.MOV.U32 R190, RZ, RZ, R45 ;  /* 0x000000ffffbe7224 */ /* 0x010fc400078e002d */
[----:B------:R-:W-:Y:S02]  /*1869a0*/  IMAD.MOV.U32 R189, RZ, RZ, R46 ;  /* 0x000000ffffbd7224 */ /* 0x000fe400078e002e */
[----:B------:R-:W4:Y:S01]  /*1869b0*/  LDL.LU R46, [R1+0x3bd4] ;  /* 0x003bd400012e7983 */ /* 0x000f220000300800 */
[----:B------:R-:W-:-:S03]  /*1869c0*/  IMAD.MOV.U32 R188, RZ, RZ, R47 ;  /* 0x000000ffffbc7224 */ /* 0x000fc600078e002f */
[----:B------:R-:W4:Y:S04]  /*1869d0*/  LDL.LU R47, [R1+0x3bf4] ;  /* 0x003bf400012f7983 */ /* 0x000f280000300800 */
[----:B------:R-:W4:Y:S04]  /*1869e0*/  LDL.LU R44, [R1+0x3bd8] ;  /* 0x003bd800012c7983 */ /* 0x000f280000300800 */
[----:B------:R-:W4:Y:S04]  /*1869f0*/  LDL.LU R45, [R1+0x3bf8] ;  /* 0x003bf800012d7983 */ /* 0x000f280000300800 */
[----:B------:R-:W-:Y:S04]  /*186a00*/  STL.64 [R1+0x3c18], R194 ;  /* 0x003c18c201007387 */ /* 0x000fe80000100a00 */
[----:B------:R-:W-:Y:S01]  /*186a10*/  STL.64 [R1+0xa450], R194 ;  /* 0x00a450c201007387 */ /* 0x000fe20000100a00 */
[----:B------:R-:W-:Y:S01]  /*186a20*/  MOV R192, R49 ;  /* 0x0000003100c07202 */ /* 0x000fe20000000f00 */
[----:B------:R-:W-:-:S02]  /*186a30*/  IMAD.MOV.U32 R193, RZ, RZ, R48 ;  /* 0x000000ffffc17224 */ /* 0x000fc400078e0030 */
[----:B------:R-:W-:Y:S02]  /*186a40*/  IMAD.MOV.U32 R187, RZ, RZ, R42 ;  /* 0x000000ffffbb7224 */ /* 0x000fe400078e002a */
[----:B------:R-:W4:Y:S01]  /*186a50*/  LDL.LU R42, [R1+0x3bc0] ;  /* 0x003bc000012a7983 */ /* 0x000f220000300800 */
[----:B------:R-:W-:-:S03]  /*186a60*/  MOV R186, R43 ;  /* 0x0000002b00ba7202 */ /* 0x000fc60000000f00 */
[----:B------:R-:W4:Y:S04]  /*186a70*/  LDL.LU R43, [R1+0x3bdc] ;  /* 0x003bdc00012b7983 */ /* 0x000f280000300800 */
[----:B------:R-:W-:Y:S04]  /*186a80*/  STL.64 [R1+0x3e78], R192 ;  /* 0x003e78c001007387 */ /* 0x000fe80000100a00 */
[----:B------:R-:W-:Y:S04]  /*186a90*/  STL.64 [R1+0xa458], R192 ;  /* 0x00a458c001007387 */ /* 0x000fe80000100a00 */
[----:B------:R-:W-:Y:S04]  /*186aa0*/  STL.64 [R1+0x3ec8], R190 ;  /* 0x003ec8be01007387 */ /* 0x000fe80000100a00 */
        /* <DEDUP_REMOVED lines=8> */
[----:B------:R-:W-:Y:S04]  /*186b30*/  STL.64 [R1+0xa468], R188 ;  /* 0x00a468bc01007387 */ /* 0x000fe80000100a00 */
[----:B------:R-:W4:Y:S04]  /*186b40*/  LDL.LU R62, [R1+0x3bac] ;  /* 0x003bac00013e7983 */ /* 0x000f280000300800 */
[----:B------:R-:W4:Y:S01]  /*186b50*/  LDL.LU R63, [R1+0x3bcc] ;  /* 0x003bcc00013f7983 */ /* 0x000f220000300800 */
[----:B------:R-:W-:Y:S01]  /*186b60*/  MOV R185, R50 ;  /* 0x0000003200b97202 */ /* 0x000fe20000000f00 */
[----:B------:R-:W-:-:S02]  /*186b70*/  IMAD.MOV.U32 R184, RZ, RZ, R51 ;  /* 0x000000ffffb87224 */ /* 0x000fc400078e0033 */
[----:B--2---:R-:W-:Y:S02]  /*186b80*/  IMAD.MOV.U32 R181, RZ, RZ, R38 ;  /* 0x000000ffffb57224 */ /* 0x004fe400078e0026 */
[----:B------:R-:W2:Y:S01]  /*186b90*/  LDL.LU R38, [R1+0x3bb0] ;  /* 0x003bb00001267983 */ /* 0x000ea20000300800 */
[----:B---3--:R-:W-:-:S03]  /*186ba0*/  MOV R180, R39 ;  /* 0x0000002700b47202 */ /* 0x008fc60000000f00 */
[----:B------:R-:W3:Y:S04]  /*186bb0*/  LDL.LU R39, [R1+0x3bd0] ;  /* 0x003bd00001277983 */ /* 0x000ee80000300800 */
[----:B------:R-:W3:Y:S04]  /*186bc0*/  LDL.LU R72, [R1+0x3bb4] ;  /* 0x003bb40001487983 */ /* 0x000ee80000300800 */
[----:B------:R-:W3:Y:S04]  /*186bd0*/  LDL.LU R73, [R1+0x3bb8] ;  /* 0x003bb80001497983 */ /* 0x000ee80000300800 */
[----:B------:R-:W3:Y:S04]  /*186be0*/  LDL.LU R50, [R1+0x3ba0] ;  /* 0x003ba00001327983 */ /* 0x000ee80000300800 */
[----:B------:R-:W3:Y:S04]  /*186bf0*/  LDL.LU R51, [R1+0x3bbc] ;  /* 0x003bbc0001337983 */ /* 0x000ee80000300800 */
[----:B------:R-:W-:Y:S04]  /*186c00*/  STL.64 [R1+0x3f58], R186 ;  /* 0x003f58ba01007387 */ /* 0x000fe80000100a00 */
[----:B------:R1:W-:Y:S01]  /*186c10*/  STL.64 [R1+0xa470], R186 ;  /* 0x00a470ba01007387 */ /* 0x0003e20000100a00 */
[----:B----4-:R-:W-:-:S03]  /*186c20*/  MOV R179, R46 ;  /* 0x0000002e00b37202 */ /* 0x010fc60000000f00 */
[----:B------:R-:W4:Y:S01]  /*186c30*/  LDL.LU R46, [R1+0x3b94] ;  /* 0x003b9400012e7983 */ /* 0x000f220000300800 */
[----:B------:R-:W-:-:S03]  /*186c40*/  IMAD.MOV.U32 R178, RZ, RZ, R47 ;  /* 0x000000ffffb27224 */ /* 0x000fc600078e002f */
[----:B------:R-:W4:Y:S01]  /*186c50*/  LDL.LU R47, [R1+0x3ba4] ;  /* 0x003ba400012f7983 */ /* 0x000f220000300800 */
[----:B------:R-:W-:-:S03]  /*186c60*/  IMAD.MOV.U32 R177, RZ, RZ, R44 ;  /* 0x000000ffffb17224 */ /* 0x000fc600078e002c */
[----:B------:R1:W-:Y:S01]  /*186c70*/  STL.64 [R1+0x3f50], R184 ;  /* 0x003f50b801007387 */ /* 0x0003e20000100a00 */
[----:B------:R-:W-:-:S03]  /*186c80*/  IMAD.MOV.U32 R176, RZ, RZ, R45 ;  /* 0x000000ffffb07224 */ /* 0x000fc600078e002d */
[----:B------:R-:W4:Y:S04]  /*186c90*/  LDL.LU R44, [R1+0x3b98] ;  /* 0x003b9800012c7983 */ /* 0x000f280000300800 */
[----:B------:R-:W4:Y:S04]  /*186ca0*/  LDL.LU R45, [R1+0x3ba8] ;  /* 0x003ba800012d7983 */ /* 0x000f280000300800 */
[----:B------:R1:W-:Y:S04]  /*186cb0*/  STL.64 [R1+0x3f48], R182 ;  /* 0x003f48b601007387 */ /* 0x0003e80000100a00 */
        /* <DEDUP_REMOVED lines=8> */
[----:B------:R1:W-:Y:S04]  /*186d40*/  STL.64 [R1+0x3be8], R180 ;  /* 0x003be8b401007387 */ /* 0x0003e80000100a00 */
[----:B------:R1:W-:Y:S01]  /*186d50*/  STL.64 [R1+0x3f40], R178 ;  /* 0x003f40b201007387 */ /* 0x0003e20000100a00 */
[----:B------:R-:W-:-:S03]  /*186d60*/  IMAD.MOV.U32 R171, RZ, RZ, R40 ;  /* 0x000000ffffab7224 */ /* 0x000fc600078e0028 */
[----:B------:R-:W4:Y:S01]  /*186d70*/  LDL.LU R40, [R1+0x3b74] ;  /* 0x003b740001287983 */ /* 0x000f220000300800 */
[----:B------:R-:W-:-:S03]  /*186d80*/  IMAD.MOV.U32 R170, RZ, RZ, R41 ;  /* 0x000000ffffaa7224 */ /* 0x000fc600078e0029 */
[----:B------:R-:W4:Y:S01]  /*186d90*/  LDL.LU R41, [R1+0x3b84] ;  /* 0x003b840001297983 */ /* 0x000f220000300800 */
[----:B------:R-:W-:-:S03]  /*186da0*/  IMAD.MOV.U32 R172, RZ, RZ, R61 ;  /* 0x000000ffffac7224 */ /* 0x000fc600078e003d */
[----:B------:R1:W-:Y:S01]  /*186db0*/  STL.64 [R1+0x3f38], R176 ;  /* 0x003f38b001007387 */ /* 0x0003e20000100a00 */
[----:B------:R-:W-:-:S03]  /*186dc0*/  MOV R173, R60 ;  /* 0x0000003c00ad7202 */ /* 0x000fc60000000f00 */
[----:B------:R1:W-:Y:S01]  /*186dd0*/  STL.64 [R1+0x3f30], R174 ;  /* 0x003f30ae01007387 */ /* 0x0003e20000100a00 */
[----:B------:R-:W-:Y:S01]  /*186de0*/  IMAD.MOV.U32 R169, RZ, RZ, R62 ;  /* 0x000000ffffa97224 */ /* 0x000fe200078e003e */
[----:B------:R-:W-:Y:S02]  /*186df0*/  MOV R168, R63 ;  /* 0x0000003f00a87202 */ /* 0x000fe40000000f00 */
[----:B--2---:R-:W-:Y:S02]  /*186e00*/  MOV R167, R38 ;  /* 0x0000002600a77202 */ /* 0x004fe40000000f00 */
[----:B------:R-:W2:Y:S01]  /*186e10*/  LDL.LU R38, [R1+0x3b78] ;  /* 0x003b780001267983 */ /* 0x000ea20000300800 */
[----:B---3--:R-:W-:-:S03]  /*186e20*/  IMAD.MOV.U32 R166, RZ, RZ, R39 ;  /* 0x000000ffffa67224 */ /* 0x008fc600078e0027 */
[----:B------:R-:W3:Y:S04]  /*186e30*/  LDL.LU R39, [R1+0x3b88] ;  /* 0x003b880001277983 */ /* 0x000ee80000300800 */
[----:B------:R1:W-:Y:S04]  /*186e40*/  STL.64 [R1+0x3bc0], R172 ;  /* 0x003bc0ac01007387 */ /* 0x0003e80000100a00 */
[----:B------:R1:W-:Y:S01]  /*186e50*/  STL.64 [R1+0x3f28], R170 ;  /* 0x003f28aa01007387 */ /* 0x0003e20000100a00 */
[----:B------:R-:W-:-:S03]  /*186e60*/  IMAD.MOV.U32 R163, RZ, RZ, R50 ;  /* 0x000000ffffa37224 */ /* 0x000fc600078e0032 */
[----:B------:R-:W3:Y:S01]  /*186e70*/  LDL.LU R50, [R1+0x3b50] ;  /* 0x003b500001327983 */ /* 0x000ee20000300800 */
[----:B------:R-:W-:-:S03]  /*186e80*/  MOV R162, R51 ;  /* 0x0000003300a27202 */ /* 0x000fc60000000f00 */
[----:B------:R-:W3:Y:S04]  /*186e90*/  LDL.LU R51, [R1+0x3b64] ;  /* 0x003b640001337983 */ /* 0x000ee80000300800 */
[----:B------:R1:W-:Y:S01]  /*186ea0*/  STL.64 [R1+0x3f20], R168 ;  /* 0x003f20a801007387 */ /* 0x0003e20000100a00 */
[----:B------:R-:W-:Y:S02]  /*186eb0*/  IMAD.MOV.U32 R164, RZ, RZ, R73 ;  /* 0x000000ffffa47224 */ /* 0x000fe400078e0049 */
[----:B------:R-:W-:Y:S01]  /*186ec0*/  IMAD.MOV.U32 R165, RZ, RZ, R72 ;  /* 0x000000ffffa57224 */ /* 0x000fe200078e0048 */
[----:B----4-:R-:W-:Y:S02]  /*186ed0*/  MOV R161, R46 ;  /* 0x0000002e00a17202 */ /* 0x010fe40000000f00 */
[----:B------:R-:W4:Y:S01]  /*186ee0*/  LDL.LU R46, [R1+0x3b54] ;  /* 0x003b5400012e7983 */ /* 0x000f220000300800 */
[----:B------:R-:W-:-:S03]  /*186ef0*/  IMAD.MOV.U32 R160, RZ, RZ, R47 ;  /* 0x000000ffffa07224 */ /* 0x000fc600078e002f */
[----:B------:R-:W4:Y:S04]  /*186f00*/  LDL.LU R47, [R1+0x3b68] ;  /* 0x003b6800012f7983 */ /* 0x000f280000300800 */
[----:B------:R1:W-:Y:S01]  /*186f10*/  STL.64 [R1+0x3f18], R166 ;  /* 0x003f18a601007387 */ /* 0x0003e20000100a00 */
[----:B------:R-:W-:-:S03]  /*186f20*/  IMAD.MOV.U32 R159, RZ, RZ, R44 ;  /* 0x000000ffff9f7224 */ /* 0x000fc600078e002c */
[----:B------:R-:W4:Y:S01]  /*186f30*/  LDL.LU R44, [R1+0x3b58] ;  /* 0x003b5800012c7983 */ /* 0x000f220000300800 */
[----:B------:R-:W-:-:S03]  /*186f40*/  IMAD.MOV.U32 R158, RZ, RZ, R45 ;  /* 0x000000ffff9e7224 */ /* 0x000fc600078e002d */
[----:B------:R-:W4:Y:S04]  /*186f50*/  LDL.LU R45, [R1+0x3b6c] ;  /* 0x003b6c00012d7983 */ /* 0x000f280000300800 */
[----:B------:R1:W-:Y:S04]  /*186f60*/  STL.64 [R1+0x3bb0], R164 ;  /* 0x003bb0a401007387 */ /* 0x0003e80000100a00 */
[----:B------:R1:W-:Y:S04]  /*186f70*/  STL.64 [R1+0x3f10], R162 ;  /* 0x003f10a201007387 */ /* 0x0003e80000100a00 */
[----:B------:R1:W-:Y:S04]  /*186f80*/  STL.64 [R1+0x3f68], R160 ;  /* 0x003f68a001007387 */ /* 0x0003e80000100a00 */
[----:B------:R-:W4:Y:S04]  /*186f90*/  LDL.LU R60, [R1+0x3b3c] ;  /* 0x003b3c00013c7983 */ /* 0x000f280000300800 */
[----:B------:R-:W4:Y:S01]  /*186fa0*/  LDL.LU R61, [R1+0x3b5c] ;  /* 0x003b5c00013d7983 */ /* 0x000f220000300800 */
[----:B------:R-:W-:-:S03]  /*186fb0*/  IMAD.MOV.U32 R153, RZ, RZ, R42 ;  /* 0x000000ffff997224 */ /* 0x000fc600078e002a */
[----:B------:R-:W4:Y:S01]  /*186fc0*/  LDL.LU R42, [R1+0x3b40] ;  /* 0x003b4000012a7983 */ /* 0x000f220000300800 */
[----:B------:R-:W-:-:S03]  /*186fd0*/  IMAD.MOV.U32 R152, RZ, RZ, R43 ;  /* 0x000000ffff987224 */ /* 0x000fc600078e002b */
[----:B------:R-:W4:Y:S04]  /*186fe0*/  LDL.LU R43, [R1+0x3b60] ;  /* 0x003b6000012b7983 */ /* 0x000f280000300800 */
[----:B------:R1:W-:Y:S04]  /*186ff0*/  STL.64 [R1+0x3f60], R158 ;  /* 0x003f609e01007387 */ /* 0x0003e80000100a00 */
[----:B------:R-:W4:Y:S04]  /*187000*/  LDL.LU R62, [R1+0x3b44] ;  /* 0x003b4400013e7983 */ /* 0x000f280000300800 */
[----:B------:R-:W4:Y:S01]  /*187010*/  LDL.LU R63, [R1+0x3b48] ;  /* 0x003b4800013f7983 */ /* 0x000f220000300800 */
[----:B------:R-:W-:-:S03]  /*187020*/  IMAD.MOV.U32 R151, RZ, RZ, R40 ;  /* 0x000000ffff977224 */ /* 0x000fc600078e0028 */
[----:B------:R-:W4:Y:S01]  /*187030*/  LDL.LU R40, [R1+0x3b28] ;  /* 0x003b280001287983 */ /* 0x000f220000300800 */
[----:B------:R-:W-:-:S03]  /*187040*/  MOV R150, R41 ;  /* 0x0000002900967202 */ /* 0x000fc60000000f00 */
[----:B------:R-:W4:Y:S01]  /*187050*/  LDL.LU R41, [R1+0x3b4c] ;  /* 0x003b4c0001297983 */ /* 0x000f220000300800 */
[----:B------:R-:W-:Y:S01]  /*187060*/  MOV R156, R75 ;  /* 0x0000004b009c7202 */ /* 0x000fe20000000f00 */
[----:B------:R-:W-:-:S05]  /*187070*/  IMAD.MOV.U32 R157, RZ, RZ, R74 ;  /* 0x000000ffff9d7224 */ /* 0x000fca00078e004a */
[----:B------:R1:W-:Y:S04]  /*187080*/  STL.64 [R1+0x3f70], R156 ;  /* 0x003f709c01007387 */ /* 0x0003e80000100a00 */
[----:B------:R-:W4:Y:S01]  /*187090*/  LDL.LU R72, [R1+0x3b2c] ;  /* 0x003b2c0001487983 */ /* 0x000f220000300800 */
[----:B------:R-:W-:-:S03]  /*1870a0*/  IMAD.MOV.U32 R154, RZ, RZ, R49 ;  /* 0x000000ffff9a7224 */ /* 0x000fc600078e0031 */
[----:B------:R-:W4:Y:S01]  /*1870b0*/  LDL.LU R73, [R1+0x3b30] ;  /* 0x003b300001497983 */ /* 0x000f220000300800 */
[----:B------:R-:W-:Y:S02]  /*1870c0*/  MOV R155, R48 ;  /* 0x00000030009b7202 */ /* 0x000fe40000000f00 */
[----:B--2---:R-:W-:Y:S02]  /*1870d0*/  MOV R149, R38 ;  /* 0x0000002600957202 */ /* 0x004fe40000000f00 */
[----:B------:R-:W2:Y:S01]  /*1870e0*/  LDL.LU R38, [R1+0x3b18] ;  /* 0x003b180001267983 */ /* 0x000ea20000300800 */
[----:B---3--:R-:W-:-:S03]  /*1870f0*/  IMAD.MOV.U32 R148, RZ, RZ, R39 ;  /* 0x000000ffff947224 */ /* 0x008fc600078e0027 */
[----:B------:R-:W3:Y:S04]  /*187100*/  LDL.LU R39, [R1+0x3b34] ;  /* 0x003b340001277983 */ /* 0x000ee80000300800 */
[----:B------:R1:W-:Y:S01]  /*187110*/  STL.64 [R1+0x4000], R154 ;  /* 0x0040009a01007387 */ /* 0x0003e20000100a00 */
[----:B------:R-:W-:-:S03]  /*187120*/  IMAD.MOV.U32 R147, RZ, RZ, R50 ;  /* 0x000000ffff937224 */ /* 0x000fc600078e0032 */
[----:B------:R-:W3:Y:S01]  /*187130*/  LDL.LU R50, [R1+0x3b1c] ;  /* 0x003b1c0001327983 */ /* 0x000ee20000300800 */
[----:B------:R-:W-:-:S03]  /*187140*/  IMAD.MOV.U32 R146, RZ, RZ, R51 ;  /* 0x000000ffff927224 */ /* 0x000fc600078e0033 */
[----:B------:R-:W3:Y:S04]  /*187150*/  LDL.LU R51, [R1+0x3b38] ;  /* 0x003b380001337983 */ /* 0x000ee80000300800 */
[----:B------:R1:W-:Y:S01]  /*187160*/  STL.64 [R1+0x3ff8], R152 ;  /* 0x003ff89801007387 */ /* 0x0003e20000100a00 */
[----:B----4-:R-:W-:-:S03]  /*187170*/  IMAD.MOV.U32 R145, RZ, RZ, R46 ;  /* 0x000000ffff917224 */ /* 0x010fc600078e002e */
[----:B------:R-:W4:Y:S01]  /*187180*/  LDL.LU R46, [R1+0x3b10] ;  /* 0x003b1000012e7983 */ /* 0x000f220000300800 */
[----:B------:R-:W-:-:S03]  /*187190*/  MOV R144, R47 ;  /* 0x0000002f00907202 */ /* 0x000fc60000000f00 */
[----:B------:R-:W4:Y:S04]  /*1871a0*/  LDL.LU R47, [R1+0x3b20] ;  /* 0x003b2000012f7983 */ /* 0x000f280000300800 */
[----:B------:R1:W-:Y:S04]  /*1871b0*/  STL.64 [R1+0x3b70], R150 ;  /* 0x003b709601007387 */ /* 0x0003e80000100a00 */
        /* <DEDUP_REMOVED lines=8> */
[----:B------:R1:W-:Y:S04]  /*187240*/  STL.64 [R1+0x3ff0], R148 ;  /* 0x003ff09401007387 */ /* 0x0003e80000100a00 */
[----:B------:R1:W-:Y:S01]  /*187250*/  STL.64 [R1+0x4030], R146 ;  /* 0x0040309201007387 */ /* 0x0003e20000100a00 */
        /* <DEDUP_REMOVED lines=10> */
[----:B------:R-:W-:Y:S02]  /*187300*/  IMAD.MOV.U32 R140, RZ, RZ, R61 ;  /* 0x000000ffff8c7224 */ /* 0x000fe400078e003d */
[----:B------:R-:W-:Y:S01]  /*187310*/  IMAD.MOV.U32 R141, RZ, RZ, R60 ;  /* 0x000000ffff8d7224 */ /* 0x000fe200078e003c */
[----:B------:R-:W-:-:S04]  /*187320*/  MOV R137, R62 ;  /* 0x0000003e00897202 */ /* 0x000fc80000000f00 */
[----:B------:R1:W-:Y:S01]  /*187330*/  STL.64 [R1+0x4020], R140 ;  /* 0x0040208c01007387 */ /* 0x0003e20000100a00 */
[----:B------:R-:W-:-:S03]  /*187340*/  IMAD.MOV.U32 R136, RZ, RZ, R63 ;  /* 0x000000ffff887224 */ /* 0x000fc600078e003f */
[----:B------:R1:W-:Y:S01]  /*187350*/  STL.64 [R1+0x4018], R138 ;  /* 0x0040188a01007387 */ /* 0x0003e20000100a00 */
[----:B------:R-:W-:Y:S01]  /*187360*/  MOV R132, R73 ;  /* 0x0000004900847202 */ /* 0x000fe20000000f00 */
[----:B------:R-:W-:Y:S01]  /*187370*/  IMAD.MOV.U32 R133, RZ, RZ, R72 ;  /* 0x000000ffff857224 */ /* 0x000fe200078e0048 */
        /* <DEDUP_REMOVED lines=21> */
[----:B------:R-:W-:-:S03]  /*1874d0*/  MOV R120, R45 ;  /* 0x0000002d00787202 */ /* 0x000fc60000000f00 */
[----:B------:R-:W4:Y:S04]  /*1874e0*/  LDL.LU R45, [R1+0x3aa0] ;  /* 0x003aa000012d7983 */ /* 0x000f280000300800 */
[----:B------:R1:W-:Y:S04]  /*1874f0*/  STL.64 [R1+0x4038], R126 ;  /* 0x0040387e01007387 */ /* 0x0003e80000100a00 */
[----:B------:R-:W4:Y:S04]  /*187500*/  LDL.LU R62, [R1+0x3a5c] ;  /* 0x003a5c00013e7983 */ /* 0x000f280000300800 */
[----:B------:R-:W4:Y:S01]  /*187510*/  LDL.LU R63, [R1+0x3a84] ;  /* 0x003a8400013f7983 */ /* 0x000f220000300800 */
[----:B------:R-:W-:-:S03]  /*187520*/  MOV R119, R42 ;  /* 0x0000002a00777202 */ /* 0x000fc60000000f00 */
[----:B------:R-:W4:Y:S01]  /*187530*/  LDL.LU R42, [R1+0x3a60] ;  /* 0x003a6000012a7983 */ /* 0x000f220000300800 */
[----:B------:R-:W-:-:S03]  /*187540*/  IMAD.MOV.U32 R118, RZ, RZ, R43 ;  /* 0x000000ffff767224 */ /* 0x000fc600078e002b */
[----:B------:R-:W4:Y:S01]  /*187550*/  LDL.LU R43, [R1+0x3a88] ;  /* 0x003a8800012b7983 */ /* 0x000f220000300800 */
[----:B------:R-:W-:Y:S01]  /*187560*/  IMAD.MOV.U32 R124, RZ, RZ, R75 ;  /* 0x000000ffff7c7224 */ /* 0x000fe200078e004b */
[----:B------:R-:W-:-:S05]  /*187570*/  MOV R125, R74 ;  /* 0x0000004a007d7202 */ /* 0x000fca0000000f00 */
[----:B------:R1:W-:Y:S04]  /*187580*/  STL.64 [R1+0x3b10], R124 ;  /* 0x003b107c01007387 */ /* 0x0003e80000100a00 */
[----:B------:R-:W4:Y:S04]  /*187590*/  LDL.LU R72, [R1+0x3a64] ;  /* 0x003a640001487983 */ /* 0x000f280000300800 */
[----:B------:R-:W4:Y:S01]  /*1875a0*/  LDL.LU R73, [R1+0x3a8c] ;  /* 0x003a8c0001497983 */ /* 0x000f220000300800 */
[----:B------:R-:W-:-:S03]  /*1875b0*/  IMAD.MOV.U32 R117, RZ, RZ, R40 ;  /* 0x000000ffff757224 */ /* 0x000fc600078e0028 */
[----:B------:R-:W4:Y:S01]  /*1875c0*/  LDL.LU R40, [R1+0x3a14] ;  /* 0x003a140001287983 */ /* 0x000f220000300800 */
[----:B------:R-:W-:-:S03]  /*1875d0*/  IMAD.MOV.U32 R116, RZ, RZ, R41 ;  /* 0x000000ffff747224 */ /* 0x000fc600078e0029 */
[----:B------:R-:W4:Y:S01]  /*1875e0*/  LDL.LU R41, [R1+0x3a3c] ;  /* 0x003a3c0001297983 */ /* 0x000f220000300800 */
[----:B------:R-:W-:Y:S02]  /*1875f0*/  IMAD.MOV.U32 R122, RZ, RZ, R49 ;  /* 0x000000ffff7a7224 */ /* 0x000fe400078e0031 */
[----:B------:R-:W-:-:S05]  /*187600*/  IMAD.MOV.U32 R123, RZ, RZ, R48 ;  /* 0x000000ffff7b7224 */ /* 0x000fca00078e0030 */
[----:B------:R1:W-:Y:S01]  /*187610*/  STL.64 [R1+0x43f0], R122 ;  /* 0x0043f07a01007387 */ /* 0x0003e20000100a00 */
[----:B--2---:R-:W-:-:S03]  /*187620*/  IMAD.MOV.U32 R115, RZ, RZ, R38 ;  /* 0x000000ffff737224 */ /* 0x004fc600078e0026 */
[----:B------:R-:W2:Y:S01]  /*187630*/  LDL.LU R38, [R1+0x3a18] ;  /* 0x003a180001267983 */ /* 0x000ea20000300800 */
[----:B---3--:R-:W-:-:S03]  /*187640*/  MOV R114, R39 ;  /* 0x0000002700727202 */ /* 0x008fc60000000f00 */
[----:B------:R-:W3:Y:S04]  /*187650*/  LDL.LU R39, [R1+0x3a40] ;  /* 0x003a400001277983 */ /* 0x000ee80000300800 */
[----:B------:R1:W-:Y:S01]  /*187660*/  STL.64 [R1+0x3ae0], R120 ;  /* 0x003ae07801007387 */ /* 0x0003e20000100a00 */
[----:B------:R-:W-:-:S03]  /*187670*/  MOV R113, R50 ;  /* 0x0000003200717202 */ /* 0x000fc60000000f00 */
[----:B------:R-:W3:Y:S01]  /*187680*/  LDL.LU R50, [R1+0x3a1c] ;  /* 0x003a1c0001327983 */ /* 0x000ee20000300800 */
[----:B------:R-:W-:-:S03]  /*187690*/  IMAD.MOV.U32 R112, RZ, RZ, R51 ;  /* 0x000000ffff707224 */ /* 0x000fc600078e0033 */
[----:B------:R-:W3:Y:S04]  /*1876a0*/  LDL.LU R51, [R1+0x3a44] ;  /* 0x003a440001337983 */ /* 0x000ee80000300800 */
[----:B------:R1:W-:Y:S04]  /*1876b0*/  STL.64 [R1+0x43e8], R118 ;  /* 0x0043e87601007387 */ /* 0x0003e80000100a00 */
[----:B------:R-:W3:Y:S04]  /*1876c0*/  LDL.LU R74, [R1+0x39fc] ;  /* 0x0039fc00014a7983 */ /* 0x000ee80000300800 */
[----:B------:R-:W3:Y:S04]  /*1876d0*/  LDL.LU R75, [R1+0x3a20] ;  /* 0x003a2000014b7983 */ /* 0x000ee80000300800 */
[----:B------:R-:W3:Y:S04]  /*1876e0*/  LDL.LU R48, [R1+0x3a00] ;  /* 0x003a000001307983 */ /* 0x000ee80000300800 */
[----:B------:R-:W3:Y:S01]  /*1876f0*/  LDL.LU R49, [R1+0x3a24] ;  /* 0x003a240001317983 */ /* 0x000ee20000300800 */
[----:B----4-:R-:W-:-:S03]  /*187700*/  IMAD.MOV.U32 R111, RZ, RZ, R46 ;  /* 0x000000ffff6f7224 */ /* 0x010fc600078e002e */
[----:B------:R-:W4:Y:S01]  /*187710*/  LDL.LU R46, [R1+0x3a04] ;  /* 0x003a0400012e7983 */ /* 0x000f220000300800 */
[----:B------:R-:W-:-:S03]  /*187720*/  IMAD.MOV.U32 R110, RZ, RZ, R47 ;  /* 0x000000ffff6e7224 */ /* 0x000fc600078e002f */
[----:B------:R-:W4:Y:S04]  /*187730*/  LDL.LU R47, [R1+0x3a08] ;  /* 0x003a0800012f7983 */ /* 0x000f280000300800 */
[----:B------:R1:W-:Y:S04]  /*187740*/  STL.64 [R1+0x3ab8], R116 ;  /* 0x003ab87401007387 */ /* 0x0003e80000100a00 */
[----:B------:R1:W-:Y:S01]  /*187750*/  STL.64 [R1+0x43e0], R114 ;  /* 0x0043e07201007387 */ /* 0x0003e20000100a00 */
[----:B------:R-:W-:-:S03]  /*187760*/  MOV R107, R44 ;  /* 0x0000002c006b7202 */ /* 0x000fc60000000f00 */
[----:B------:R-:W4:Y:S01]  /*187770*/  LDL.LU R44, [R1+0x39e8] ;  /* 0x0039e800012c7983 */ /* 0x000f220000300800 */
[----:B------:R-:W-:-:S03]  /*187780*/  IMAD.MOV.U32 R106, RZ, RZ, R45 ;  /* 0x000000ffff6a7224 */ /* 0x000fc600078e002d */
[----:B------:R-:W4:Y:S04]  /*187790*/  LDL.LU R45, [R1+0x3a0c] ;  /* 0x003a0c00012d7983 */ /* 0x000f280000300800 */
[----:B------:R1:W-:Y:S04]  /*1877a0*/  STL.64 [R1+0x43d8], R112 ;  /* 0x0043d87001007387 */ /* 0x0003e80000100a00 */
[----:B------:R1:W-:Y:S01]  /*1877b0*/  STL.64 [R1+0x3a90], R110 ;  /* 0x003a906e01007387 */ /* 0x0003e20000100a00 */
[----:B------:R-:W-:-:S03]  /*1877c0*/  IMAD.MOV.U32 R103, RZ, RZ, R42 ;  /* 0x000000ffff677224 */ /* 0x000fc600078e002a */
[----:B------:R-:W4:Y:S01]  /*1877d0*/  LDL.LU R42, [R1+0x39ec] ;  /* 0x0039ec00012a7983 */ /* 0x000f220000300800 */
[----:B------:R-:W-:-:S03]  /*1877e0*/  MOV R102, R43 ;  /* 0x0000002b00667202 */ /* 0x000fc60000000f00 */
[----:B------:R-:W4:Y:S01]  /*1877f0*/  LDL.LU R43, [R1+0x39f0] ;  /* 0x0039f000012b7983 */ /* 0x000f220000300800 */
[----:B------:R-:W-:Y:S01]  /*187800*/  MOV R108, R61 ;  /* 0x0000003d006c7202 */ /* 0x000fe20000000f00 */
[----:B------:R-:W-:-:S05]  /*187810*/  IMAD.MOV.U32 R109, RZ, RZ, R60 ;  /* 0x000000ffff6d7224 */ /* 0x000fca00078e003c */
[----:B------:R1:W-:Y:S04]  /*187820*/  STL.64 [R1+0x43d0], R108 ;  /* 0x0043d06c01007387 */ /* 0x0003e80000100a00 */
[----:B------:R1:W-:Y:S01]  /*187830*/  STL.64 [R1+0x43c8], R106 ;  /* 0x0043c86a01007387 */ /* 0x0003e20000100a00 */
[----:B------:R-:W-:-:S03]  /*187840*/  IMAD.MOV.U32 R99, RZ, RZ, R40 ;  /* 0x000000ffff637224 */ /* 0x000fc600078e0028 */
[----:B------:R-:W4:Y:S01]  /*187850*/  LDL.LU R40, [R1+0x39d4] ;  /* 0x0039d40001287983 */ /* 0x000f220000300800 */
[----:B------:R-:W-:-:S03]  /*187860*/  IMAD.MOV.U32 R98, RZ, RZ, R41 ;  /* 0x000000ffff627224 */ /* 0x000fc600078e0029 */
[----:B------:R-:W4:Y:S01]  /*187870*/  LDL.LU R41, [R1+0x39f4] ;  /* 0x0039f40001297983 */ /* 0x000f220000300800 */
[----:B------:R-:W-:Y:S02]  /*187880*/  IMAD.MOV.U32 R104, RZ, RZ, R63 ;  /* 0x000000ffff687224 */ /* 0x000fe400078e003f */
[----:B------:R-:W-:-:S05]  /*187890*/  IMAD.MOV.U32 R105, RZ, RZ, R62 ;  /* 0x000000ffff697224 */ /* 0x000fca00078e003e */
[----:B------:R1:W-:Y:S01]  /*1878a0*/  STL.64 [R1+0x43c0], R104 ;  /* 0x0043c06801007387 */ /* 0x0003e20000100a00 */
[----:B------:R-:W-:Y:S01]  /*1878b0*/  IMAD.MOV.U32 R100, RZ, RZ, R73 ;  /* 0x000000ffff647224 */ /* 0x000fe200078e0049 */
[----:B------:R-:W-:Y:S01]  /*1878c0*/  MOV R101, R72 ;  /* 0x0000004800657202 */ /* 0x000fe20000000f00 */
[----:B--2---:R-:W-:Y:S02]  /*1878d0*/  IMAD.MOV.U32 R97, RZ, RZ, R38 ;  /* 0x000000ffff617224 */ /* 0x004fe400078e0026 */
        /* <DEDUP_REMOVED lines=9> */
[----:B------:R1:W-:Y:S04]  /*187970*/  STL.64 [R1+0x44c0], R98 ;  /* 0x0044c06201007387 */ /* 0x0003e80000100a00 */
[----:B------:R1:W-:Y:S04]  /*187980*/  STL.64 [R1+0x44b8], R96 ;  /* 0x0044b86001007387 */ /* 0x0003e80000100a00 */
[----:B------:R-:W3:Y:S04]  /*187990*/  LDL.LU R60, [R1+0x39c4] ;  /* 0x0039c400013c7983 */ /* 0x000ee80000300800 */
[----:B------:R-:W3:Y:S01]  /*1879a0*/  LDL.LU R61, [R1+0x39e0] ;  /* 0x0039e000013d7983 */ /* 0x000ee20000300800 */
[----:B------:R-:W-:-:S02]  /*1879b0*/  IMAD.MOV.U32 R92, RZ, RZ, R75 ;  /* 0x000000ffff5c7224 */ /* 0x000fc400078e004b */
[----:B------:R-:W-:Y:S01]  /*1879c0*/  IMAD.MOV.U32 R93, RZ, RZ, R74 ;  /* 0x000000ffff5d7224 */ /* 0x000fe200078e004a */
[----:B----4-:R-:W-:Y:S02]  /*1879d0*/  MOV R89, R46 ;  /* 0x0000002e00597202 */ /* 0x010fe40000000f00 */
        /* <DEDUP_REMOVED lines=19> */
[----:B------:R1:W-:Y:S01]  /*187b10*/  STL.64 [R1+0x44a8], R90 ;  /* 0x0044a85a01007387 */ /* 0x0003e20000100a00 */
[----:B------:R-:W-:-:S03]  /*187b20*/  MOV R83, R40 ;  /* 0x0000002800537202 */ /* 0x000fc60000000f00 */
[----:B------:R-:W4:Y:S01]  /*187b30*/  LDL.LU R40, [R1+0x399c] ;  /* 0x00399c0001287983 */ /* 0x000f220000300800 */
[----:B------:R-:W-:-:S03]  /*187b40*/  IMAD.MOV.U32 R82, RZ, RZ, R41 ;  /* 0x000000ffff527224 */ /* 0x000fc600078e0029 */
[----:B------:R-:W4:Y:S04]  /*187b50*/  LDL.LU R41, [R1+0x39a0] ;  /* 0x0039a00001297983 */ /* 0x000f280000300800 */
[----:B------:R1:W-:Y:S01]  /*187b60*/  STL.64 [R1+0x3a00], R88 ;  /* 0x003a005801007387 */ /* 0x0003e20000100a00 */
[----:B--2---:R-:W-:-:S03]  /*187b70*/  IMAD.MOV.U32 R81, RZ, RZ, R38 ;  /* 0x000000ffff517224 */ /* 0x004fc600078e0026 */
[----:B------:R-:W2:Y:S01]  /*187b80*/  LDL.LU R38, [R1+0x3984] ;  /* 0x0039840001267983 */ /* 0x000ea20000300800 */
[----:B---3--:R-:W-:-:S03]  /*187b90*/  IMAD.MOV.U32 R80, RZ, RZ, R39 ;  /* 0x000000ffff507224 */ /* 0x008fc600078e0027 */
[----:B------:R-:W3:Y:S04]  /*187ba0*/  LDL.LU R39, [R1+0x39a4] ;  /* 0x0039a40001277983 */ /* 0x000ee80000300800 */
[----:B------:R1:W-:Y:S04]  /*187bb0*/  STL.64 [R1+0x44a0], R86 ;  /* 0x0044a05601007387 */ /* 0x0003e80000100a00 */
[----:B------:R-:W3:Y:S04]  /*187bc0*/  LDL.LU R74, [R1+0x3988] ;  /* 0x00398800014a7983 */ /* 0x000ee80000300800 */
[----:B------:R-:W3:Y:S01]  /*187bd0*/  LDL.LU R75, [R1+0x39a8] ;  /* 0x0039a800014b7983 */ /* 0x000ee20000300800 */
[----:B------:R-:W-:Y:S01]  /*187be0*/  IMAD.MOV.U32 R79, RZ, RZ, R50 ;  /* 0x000000ffff4f7224 */ /* 0x000fe200078e0032 */
[----:B------:R-:W-:-:S02]  /*187bf0*/  MOV R78, R51 ;  /* 0x00000033004e7202 */ /* 0x000fc40000000f00 */
[----:B------:R-:W3:Y:S04]  /*187c00*/  LDL.LU R48, [R1+0x3970] ;  /* 0x0039700001307983 */ /* 0x000ee80000300800 */
[----:B------:R-:W3:Y:S04]  /*187c10*/  LDL.LU R49, [R1+0x398c] ;  /* 0x00398c0001317983 */ /* 0x000ee80000300800 */
[----:B------:R-:W3:Y:S04]  /*187c20*/  LDL.LU R50, [R1+0x3974] ;  /* 0x0039740001327983 */ /* 0x000ee80000300800 */
[----:B------:R-:W3:Y:S04]  /*187c30*/  LDL.LU R51, [R1+0x3990] ;  /* 0x0039900001337983 */ /* 0x000ee80000300800 */
[----:B------:R1:W-:Y:S04]  /*187c40*/  STL.64 [R1+0x39e8], R84 ;  /* 0x0039e85401007387 */ /* 0x0003e80000100a00 */
[----:B------:R1:W-:Y:S01]  /*187c50*/  STL.64 [R1+0x4498], R82 ;  /* 0x0044985201007387 */ /* 0x0003e20000100a00 */
[----:B------:R-:W-:Y:S01]  /*187c60*/  IMAD.MOV.U32 R76, RZ, RZ, R61 ;  /* 0x000000ffff4c7224 */ /* 0x000fe200078e003d */
[----:B------:R-:W-:Y:S01]  /*187c70*/  MOV R77, R60 ;  /* 0x0000003c004d7202 */ /* 0x000fe20000000f00 */
[----:B----4-:R-:W-:-:S02]  /*187c80*/  IMAD.MOV.U32 R59, RZ, RZ, R46 ;  /* 0x000000ffff3b7224 */ /* 0x010fc400078e002e */
        /* <DEDUP_REMOVED lines=21> */
[----:B------:R-:W4:Y:S01]  /*187de0*/  LDL.LU R41, [R1+0x3968] ;  /* 0x0039680001297983 */ /* 0x000f220000300800 */
[----:B------:R-:W-:Y:S02]  /*187df0*/  IMAD.MOV.U32 R32, RZ, RZ, R73 ;  /* 0x000000ffff207224 */ /* 0x000fe400078e0049 */
[----:B------:R-:W-:Y:S01]  /*187e00*/  IMAD.MOV.U32 R33, RZ, RZ, R72 ;  /* 0x000000ffff217224 */ /* 0x000fe200078e0048 */
[----:B------:R1:W-:Y:S01]  /*187e10*/  STL.64 [R1+0x4470], R34 ;  /* 0x0044702201007387 */ /* 0x0003e20000100a00 */
[----:B--2---:R-:W-:-:S03]  /*187e20*/  IMAD.MOV.U32 R27, RZ, RZ, R38 ;  /* 0x000000ffff1b7224 */ /* 0x004fc600078e0026 */
[----:B------:R-:W2:Y:S01]  /*187e30*/  LDL.LU R38, [R1+0x3948] ;  /* 0x0039480001267983 */ /* 0x000ea20000300800 */
[----:B---3--:R-:W-:-:S03]  /*187e40*/  IMAD.MOV.U32 R26, RZ, RZ, R39 ;  /* 0x000000ffff1a7224 */ /* 0x008fc600078e0027 */
[----:B------:R-:W3:Y:S04]  /*187e50*/  LDL.LU R39, [R1+0x396c] ;  /* 0x00396c0001277983 */ /* 0x000ee80000300800 */
[----:B------:R1:W-:Y:S01]  /*187e60*/  STL.64 [R1+0x39b0], R32 ;  /* 0x0039b02001007387 */ /* 0x0003e20000100a00 */
[----:B------:R-:W-:-:S03]  /*187e70*/  IMAD.MOV.U32 R25, RZ, RZ, R74 ;  /* 0x000000ffff197224 */ /* 0x000fc600078e004a */
[----:B------:R1:W-:Y:S01]  /*187e80*/  STL.64 [R1+0x4468], R30 ;  /* 0x0044681e01007387 */ /* 0x0003e20000100a00 */
[----:B------:R-:W-:-:S03]  /*187e90*/  MOV R24, R75 ;  /* 0x0000004b00187202 */ /* 0x000fc60000000f00 */
[----:B------:R1:W-:Y:S04]  /*187ea0*/  STL.64 [R1+0x3998], R28 ;  /* 0x0039981c01007387 */ /* 0x0003e80000100a00 */
[----:B------:R-:W3:Y:S01]  /*187eb0*/  LDL.LU R74, [R1+0x394c] ;  /* 0x00394c00014a7983 */ /* 0x000ee20000300800 */
[----:B------:R-:W-:-:S03]  /*187ec0*/  MOV R23, R48 ;  /* 0x0000003000177202 */ /* 0x000fc60000000f00 */
[----:B------:R-:W3:Y:S01]  /*187ed0*/  LDL.LU R75, [R1+0x3950] ;  /* 0x00395000014b7983 */ /* 0x000ee20000300800 */
[----:B------:R-:W-:-:S03]  /*187ee0*/  IMAD.MOV.U32 R22, RZ, RZ, R49 ;  /* 0x000000ffff167224 */ /* 0x000fc600078e0031 */
[----:B------:R-:W3:Y:S04]  /*187ef0*/  LDL.LU R48, [R1+0x3934] ;  /* 0x0039340001307983 */ /* 0x000ee80000300800 */
[----:B------:R-:W3:Y:S04]  /*187f00*/  LDL.LU R49, [R1+0x3954] ;  /* 0x0039540001317983 */ /* 0x000ee80000300800 */
[----:B------:R1:W-:Y:S04]  /*187f10*/  STL.64 [R1+0x4460], R26 ;  /* 0x0044601a01007387 */ /* 0x0003e80000100a00 */
[----:B------:R-:W3:Y:S04]  /*187f20*/  LDL.LU R60, [R1+0x3938] ;  /* 0x00393800013c7983 */ /* 0x000ee80000300800 */
[----:B------:R-:W3:Y:S01]  /*187f30*/  LDL.LU R61, [R1+0x3958] ;  /* 0x00395800013d7983 */ /* 0x000ee20000300800 */
[----:B----4-:R-:W-:-:S03]  /*187f40*/  IMAD.MOV.U32 R249, RZ, RZ, R46 ;  /* 0x000000fffff97224 */ /* 0x010fc600078e002e */
        /* <DEDUP_REMOVED lines=9> */
[----:B------:R-:W4:Y:S04]  /*187fe0*/  LDL.LU R45, [R1+0x3944] ;  /* 0x00394400012d7983 */ /* 0x000f280000300800 */
[----:B------:R1:W-:Y:S01]  /*187ff0*/  STL.64 [R1+0x4450], R22 ;  /* 0x0044501601007387 */ /* 0x0003e20000100a00 */
[----:B------:R-:W-:Y:S02]  /*188000*/  IMAD.MOV.U32 R250, RZ, RZ, R51 ;  /* 0x000000fffffa7224 */ /* 0x000fe400078e0033 */
[----:B------:R-:W-:Y:S02]  /*188010*/  IMAD.MOV.U32 R241, RZ, RZ, R42 ;  /* 0x000000fffff17224 */ /* 0x000fe400078e002a */
[----:B------:R-:W4:Y:S01]  /*188020*/  LDL.LU R42, [R1+0x390c] ;  /* 0x00390c00012a7983 */ /* 0x000f220000300800 */
[----:B------:R-:W-:-:S03]  /*188030*/  IMAD.MOV.U32 R240, RZ, RZ, R43 ;  /* 0x000000fffff07224 */ /* 0x000fc600078e002b */
[----:B------:R-:W4:Y:S01]  /*188040*/  LDL.LU R43, [R1+0x392c] ;  /* 0x00392c00012b7983 */ /* 0x000f220000300800 */
[----:B------:R-:W-:-:S05]  /*188050*/  IMAD.MOV.U32 R251, RZ, RZ, R50 ;  /* 0x000000fffffb7224 */ /* 0x000fca00078e0032 */
[----:B------:R-:W-:Y:S01]  /*188060*/  STL.64 [R1+0x3970], R250 ;  /* 0x003970fa01007387 */ /* 0x000fe20000100a00 */
[----:B------:R-:W-:-:S03]  /*188070*/  IMAD.MOV.U32 R239, RZ, RZ, R40 ;  /* 0x000000ffffef7224 */ /* 0x000fc600078e0028 */
[----:B------:R-:W4:Y:S01]  /*188080*/  LDL.LU R40, [R1+0x3910] ;  /* 0x0039100001287983 */ /* 0x000f220000300800 */
[----:B------:R-:W-:-:S03]  /*188090*/  MOV R238, R41 ;  /* 0x0000002900ee7202 */ /* 0x000fc60000000f00 */
[----:B------:R-:W4:Y:S04]  /*1880a0*/  LDL.LU R41, [R1+0x3930] ;  /* 0x0039300001297983 */ /* 0x000f280000300800 */
[----:B------:R-:W-:Y:S04]  /*1880b0*/  STL.64 [R1+0x4448], R248 ;  /* 0x004448f801007387 */ /* 0x000fe80000100a00 */
[----:B------:R-:W4:Y:S04]  /*1880c0*/  LDL.LU R10, [R1+0x3914] ;  /* 0x00391400010a7983 */ /* 0x000f280000300800 */
[----:B------:R-:W4:Y:S04]  /*1880d0*/  LDL.LU R11, [R1+0x3918] ;  /* 0x00391800010b7983 */ /* 0x000f280000300800 */
        /* <DEDUP_REMOVED lines=8> */
[----:B------:R-:W-:-:S04]  /*188160*/  LOP3.LUT R75, R75, R74, RZ, 0x3c, !PT ;  /* 0x0000004a4b4b7212 */ /* 0x000fc800078e3cff */
[C---:B------:R-:W-:Y:S01]  /*188170*/  LOP3.LUT R74, R75.reuse, R74, RZ, 0x3c, !PT ;  /* 0x0000004a4b4a7212 */ /* 0x040fe200078e3cff */
[----:B------:R-:W-:Y:S02]  /*188180*/  IMAD.MOV.U32 R73, RZ, RZ, R48 ;  /* 0x000000ffff497224 */ /* 0x000fe400078e0030 */
[----:B------:R-:W3:Y:S01]  /*188190*/  LDL.LU R48, [R1+0x38e0] ;  /* 0x0038e00001307983 */ /* 0x000ee20000300800 */
[----:B------:R-:W-:Y:S01]  /*1881a0*/  IMAD.MOV.U32 R72, RZ, RZ, R49 ;  /* 0x000000ffff487224 */ /* 0x000fe200078e0031 */
[----:B------:R-:W-:Y:S02]  /*1881b0*/  LOP3.LUT R75, R75, R74, RZ, 0x3c, !PT ;  /* 0x0000004a4b4b7212 */ /* 0x000fe400078e3cff */
[----:B------:R-:W3:Y:S04]  /*1881c0*/  LDL.LU R49, [R1+0x3904] ;  /* 0x0039040001317983 */ /* 0x000ee80000300800 */
[----:B------:R-:W-:Y:S04]  /*1881d0*/  STL.64 [R1+0x3960], R238 ;  /* 0x003960ee01007387 */ /* 0x000fe80000100a00 */
[----:B------:R-:W-:Y:S01]  /*1881e0*/  STL.64 [R1+0x4430], R236 ;  /* 0x004430ec01007387 */ /* 0x000fe20000100a00 */
[----:B------:R-:W-:Y:S01]  /*1881f0*/  MOV R70, R61 ;  /* 0x0000003d00467202 */ /* 0x000fe20000000f00 */
[----:B------:R-:W-:Y:S01]  /*188200*/  IMAD.MOV.U32 R71, RZ, RZ, R60 ;  /* 0x000000ffff477224 */ /* 0x000fe200078e003c */
[----:B----4-:R-:W-:-:S02]  /*188210*/  MOV R69, R46 ;  /* 0x0000002e00457202 */ /* 0x010fc40000000f00 */
[----:B------:R-:W4:Y:S01]  /*188220*/  LDL.LU R46, [R1+0x38b4] ;  /* 0x0038b400012e7983 */ /* 0x000f220000300800 */
[----:B------:R-:W-:-:S03]  /*188230*/  IMAD.MOV.U32 R68, RZ, RZ, R47 ;  /* 0x000000ffff447224 */ /* 0x000fc600078e002f */
[----:B------:R-:W4:Y:S04]  /*188240*/  LDL.LU R47, [R1+0x38e4] ;  /* 0x0038e400012f7983 */ /* 0x000f280000300800 */
[----:B------:R-:W-:Y:S04]  /*188250*/  STL.64 [R1+0x3948], R74 ;  /* 0x0039484a01007387 */ /* 0x000fe80000100a00 */
[----:B------:R-:W-:Y:S01]  /*188260*/  STL.64 [R1+0x4428], R72 ;  /* 0x0044284801007387 */ /* 0x000fe20000100a00 */
[----:B------:R-:W-:Y:S02]  /*188270*/  IMAD.MOV.U32 R67, RZ, RZ, R62 ;  /* 0x000000ffff437224 */ /* 0x000fe400078e003e */
[----:B------:R-:W-:-:S02]  /*188280*/  IMAD.MOV.U32 R66, RZ, RZ, R63 ;  /* 0x000000ffff427224 */ /* 0x000fc400078e003f */
[----:B------:R-:W-:Y:S02]  /*188290*/  IMAD.MOV.U32 R65, RZ, RZ, R44 ;  /* 0x000000ffff417224 */ /* 0x000fe400078e002c */
        /* <DEDUP_REMOVED lines=20> */
[----:B--2---:R-:W-:Y:S02]  /*1883e0*/  IMAD.MOV.U32 R51, RZ, RZ, R38 ;  /* 0x000000ffff337224 */ /* 0x004fe400078e0026 */
[----:B------:R-:W2:Y:S01]  /*1883f0*/  LDL.LU R38, [R1+0x3864] ;  /* 0x0038640001267983 */ /* 0x000ea20000300800 */
[----:B---3--:R-:W-:-:S03]  /*188400*/  IMAD.MOV.U32 R50, RZ, RZ, R39 ;  /* 0x000000ffff327224 */ /* 0x008fc600078e0027 */
[----:B------:R-:W2:Y:S04]  /*188410*/  LDL.LU R39, [R1+0x3894] ;  /* 0x0038940001277983 */ /* 0x000ea80000300800 */
[----:B------:R-:W-:Y:S04]  /*188420*/  STL.64 [R1+0x4400], R60 ;  /* 0x0044003c01007387 */ /* 0x000fe80000100a00 */
[----:B------:R-:W-:Y:S04]  /*188430*/  STL.64 [R1+0x3910], R54 ;  /* 0x0039103601007387 */ /* 0x000fe80000100a00 */
[----:B------:R-:W3:Y:S04]  /*188440*/  LDL.LU R37, [R1+0x3868] ;  /* 0x0038680001257983 */ /* 0x000ee80000300800 */
[----:B------:R-:W3:Y:S01]  /*188450*/  LDL.LU R36, [R1+0x3898] ;  /* 0x0038980001247983 */ /* 0x000ee20000300800 */
[----:B------:R-:W-:-:S04]  /*188460*/  LOP3.LUT R49, R49, R48, RZ, 0x3c, !PT ;  /* 0x0000003031317212 */ /* 0x000fc800078e3cff */
[C---:B------:R-:W-:Y:S01]  /*188470*/  LOP3.LUT R48, R49.reuse, R48, RZ, 0x3c, !PT ;  /* 0x0000003031307212 */ /* 0x040fe200078e3cff */
[----:B------:R-:W-:Y:S03]  /*188480*/  STL.64 [R1+0x43f8], R52 ;  /* 0x0043f83401007387 */ /* 0x000fe60000100a00 */
[----:B------:R-:W-:Y:S01]  /*188490*/  LOP3.LUT R49, R49, R48, RZ, 0x3c, !PT ;  /* 0x0000003031317212 */ /* 0x000fe200078e3cff */
[----:B------:R-:W-:Y:S04]  /*1884a0*/  STL.64 [R1+0x4570], R50 ;  /* 0x0045703201007387 */ /* 0x000fe80000100a00 */
[----:B------:R-:W3:Y:S04]  /*1884b0*/  LDL.LU R10, [R1+0x386c] ;  /* 0x00386c00010a7983 */ /* 0x000ee80000300800 */
[----:B------:R-:W3:Y:S01]  /*1884c0*/  LDL.LU R11, [R1+0x389c] ;  /* 0x00389c00010b7983 */ /* 0x000ee20000300800 */
[----:B----4-:R-:W-:-:S04]  /*1884d0*/  LOP3.LUT R47, R47, R46, RZ, 0x3c, !PT ;  /* 0x0000002e2f2f7212 */ /* 0x010fc800078e3cff */
[C---:B------:R-:W-:Y:S01]  /*1884e0*/  LOP3.LUT R46, R47.reuse, R46, RZ, 0x3c, !PT ;  /* 0x0000002e2f2e7212 */ /* 0x040fe200078e3cff */
[----:B------:R-:W-:Y:S03]  /*1884f0*/  STL.64 [R1+0x4568], R48 ;  /* 0x0045683001007387 */ /* 0x000fe60000100a00 */
[----:B------:R-:W-:Y:S01]  /*188500*/  LOP3.LUT R47, R47, R46, RZ, 0x3c, !PT ;  /* 0x0000002e2f2f7212 */ /* 0x000fe200078e3cff */
[----:B------:R-:W4:Y:S04]  /*188510*/  LDL.LU R20, [R1+0x383c] ;  /* 0x00383c0001147983 */ /* 0x000f280000300800 */
[----:B------:R-:W4:Y:S01]  /*188520*/  LDL.LU R21, [R1+0x3870] ;  /* 0x0038700001157983 */ /* 0x000f220000300800 */
[----:B------:R-:W-:-:S04]  /*188530*/  LOP3.LUT R45, R45, R44, RZ, 0x3c, !PT ;  /* 0x0000002c2d2d7212 */ /* 0x000fc800078e3cff */
[----:B------:R-:W-:-:S04]  /*188540*/  LOP3.LUT R44, R45, R44, RZ, 0x3c, !PT ;  /* 0x0000002c2d2c7212 */ /* 0x000fc800078e3cff */
[----:B------:R-:W-:Y:S01]  /*188550*/  LOP3.LUT R45, R45, R44, RZ, 0x3c, !PT ;  /* 0x0000002c2d2d7212 */ /* 0x000fe200078e3cff */
[----:B------:R-:W-:Y:S04]  /*188560*/  STL.64 [R1+0x4560], R46 ;  /* 0x0045602e01007387 */ /* 0x000fe80000100a00 */
[----:B------:R-:W-:Y:S04]  /*188570*/  STL.64 [R1+0x4558], R44 ;  /* 0x0045582c01007387 */ /* 0x000fe80000100a00 */
[----:B------:R-:W4:Y:S04]  /*188580*/  LDL.LU R18, [R1+0x3840] ;  /* 0x0038400001127983 */ /* 0x000f280000300800 */
[----:B------:R-:W4:Y:S01]  /*188590*/  LDL.LU R19, [R1+0x3874] ;  /* 0x0038740001137983 */ /* 0x000f220000300800 */
[----:B------:R-:W-:-:S03]  /*1885a0*/  LOP3.LUT R43, R43, R42, RZ, 0x3c, !PT ;  /* 0x0000002a2b2b7212 */ /* 0x000fc600078e3cff */
[----:B------:R-:W4:Y:S01]  /*1885b0*/  LDL.LU R16, [R1+0x3844] ;  /* 0x0038440001107983 */ /* 0x000f220000300800 */
[----:B------:R-:W-:-:S03]  /*1885c0*/  LOP3.LUT R42, R43, R42, RZ, 0x3c, !PT ;  /* 0x0000002a2b2a7212 */ /* 0x000fc600078e3cff */
[----:B------:R-:W4:Y:S01]  /*1885d0*/  LDL.LU R17, [R1+0x3848] ;  /* 0x0038480001117983 */ /* 0x000f220000300800 */
[----:B------:R-:W-:-:S03]  /*1885e0*/  LOP3.LUT R43, R43, R42, RZ, 0x3c, !PT ;  /* 0x0000002a2b2b7212 */ /* 0x000fc600078e3cff */
[----:B------:R-:W4:Y:S04]  /*1885f0*/  LDL.LU R14, [R1+0x3818] ;  /* 0x00381800010e7983 */ /* 0x000f280000300800 */
[----:B------:R-:W4:Y:S04]  /*188600*/  LDL.LU R15, [R1+0x384c] ;  /* 0x00384c00010f7983 */ /* 0x000f280000300800 */
[----:B------:R-:W-:Y:S04]  /*188610*/  STL.64 [R1+0x4550], R42 ;  /* 0x0045502a01007387 */ /* 0x000fe80000100a00 */
[----:B------:R-:W4:Y:S04]  /*188620*/  LDL.LU R12, [R1+0x381c] ;  /* 0x00381c00010c7983 */ /* 0x000f280000300800 */
[----:B------:R-:W4:Y:S04]  /*188630*/  LDL.LU R13, [R1+0x3820] ;  /* 0x00382000010d7983 */ /* 0x000f280000300800 */
[----:B------:R-:W4:Y:S01]  /*188640*/  LDL.LU R7, [R1+0x37fc] ;  /* 0x0037fc0001077983 */ /* 0x000f220000300800 */
[----:B------:R-:W-:-:S03]  /*188650*/  LOP3.LUT R41, R41, R40, RZ, 0x3c, !PT ;  /* 0x0000002829297212 */ /* 0x000fc600078e3cff */
[----:B------:R-:W4:Y:S01]  /*188660*/  LDL.LU R5, [R1+0x3824] ;  /* 0x0038240001057983 */ /* 0x000f220000300800 */
[----:B------:R-:W-:-:S04]  /*188670*/  LOP3.LUT R40, R41, R40, RZ, 0x3c, !PT ;  /* 0x0000002829287212 */ /* 0x000fc800078e3cff */
[----:B------:R-:W-:-:S05]  /*188680*/  LOP3.LUT R41, R41, R40, RZ, 0x3c, !PT ;  /* 0x0000002829297212 */ /* 0x000fca00078e3cff */
[----:B------:R-:W-:Y:S04]  /*188690*/  STL.64 [R1+0x4548], R40 ;  /* 0x0045482801007387 */ /* 0x000fe80000100a00 */
[----:B-1----:R-:W4:Y:S01]  /*1886a0*/  LDL.64 R2, [R1+0x34d0] ;  /* 0x0034d00001027983 */ /* 0x002f220000100a00 */
[----:B------:R-:W-:-:S04]  /*1886b0*/  UISETP.GT.AND UP5, UPT, UR11, 0x5b, UPT ;  /* 0x0000005b0b00788c */ /* 0x000fc8000bfa4270 */
[----:B------:R-:W-:-:S04]  /*1886c0*/  USEL UR10, URZ, 0x4, !UP5 ;  /* 0x000000043f0a7887 */ /* 0x000fc8000e800000 */
[----:B------:R-:W-:-:S06]  /*1886d0*/  USEL UR10, UR10, URZ, !UP0 ;  /* 0x0000003f0a0a7287 */ /* 0x000fcc000c000000 */
[----:B------:R-:W-:Y:S02]  /*1886e0*/  ISETP.NE.U32.AND P2, PT, RZ, UR10, PT ;  /* 0x0000000aff007c0c */ /* 0x000fe4000bf45070 */
[----:B--2---:R-:W-:-:S04]  /*1886f0*/  LOP3.LUT R39, R39, R38, RZ, 0x3c, !PT ;  /* 0x0000002627277212 */ /* 0x004fc800078e3cff */
[----:B------:R-:W-:-:S04]  /*188700*/  LOP3.LUT R38, R39, R38, RZ, 0x3c, !PT ;  /* 0x0000002627267212 */ /* 0x000fc800078e3cff */
[----:B------:R-:W-:-:S05]  /*188710*/  LOP3.LUT R39, R39, R38, RZ, 0x3c, !PT ;  /* 0x0000002627277212 */ /* 0x000fca00078e3cff */
[----:B------:R-:W-:Y:S04]  /*188720*/  STL.64 [R1+0x4540], R38 ;  /* 0x0045402601007387 */ /* 0x000fe80000100a00 */
[----:B------:R-:W2:Y:S04]  /*188730*/  LDL.64 R232, [R1+0x34b0] ;  /* 0x0034b00001e87983 */ /* 0x000ea80000100a00 */
[----:B------:R-:W2:Y:S04]  /*188740*/  LDL.64 R234, [R1+0x34a8] ;  /* 0x0034a80001ea7983 */ /* 0x000ea80000100a00 */
[----:B------:R-:W2:Y:S04]  /*188750*/  LDL.64 R244, [R1+0x3488] ;  /* 0x0034880001f47983 */ /* 0x000ea80000100a00 */
[----:B------:R-:W2:Y:S01]  /*188760*/  LDL.64 R246, [R1+0x3480] ;  /* 0x0034800001f67983 */ /* 0x000ea20000100a00 */
[----:B---3--:R-:W-:-:S04]  /*188770*/  LOP3.LUT R11, R11, R10, RZ, 0x3c, !PT ;  /* 0x0000000a0b0b7212 */ /* 0x008fc800078e3cff */
[----:B------:R-:W-:-:S04]  /*188780*/  LOP3.LUT R10, R11, R10, RZ, 0x3c, !PT ;  /* 0x0000000a0b0a7212 */ /* 0x000fc800078e3cff */
[----:B------:R-:W-:Y:S01]  /*188790*/  LOP3.LUT R11, R11, R10, RZ, 0x3c, !PT ;  /* 0x0000000a0b0b7212 */ /* 0x000fe200078e3cff */
[----:B------:R1:W-:Y:S04]  /*1887a0*/  STL.64 [R1+0x4538], R36 ;  /* 0x0045382401007387 */ /* 0x0003e80000100a00 */
[----:B------:R3:W-:Y:S01]  /*1887b0*/  STL.64 [R1+0x3868], R10 ;  /* 0x0038680a01007387 */ /* 0x0007e20000100a00 */
[----:B----4-:R-:W-:-:S04]  /*1887c0*/  LOP3.LUT R21, R21, R20, RZ, 0x3c, !PT ;  /* 0x0000001415157212 */ /* 0x010fc800078e3cff */
[----:B------:R-:W-:-:S04]  /*1887d0*/  LOP3.LUT R20, R21, R20, RZ, 0x3c, !PT ;  /* 0x0000001415147212 */ /* 0x000fc800078e3cff */
[----:B------:R-:W-:-:S05]  /*1887e0*/  LOP3.LUT R21, R21, R20, RZ, 0x3c, !PT ;  /* 0x0000001415157212 */ /* 0x000fca00078e3cff */
[----:B------:R4:W-:Y:S04]  /*1887f0*/  STL.64 [R1+0x4530], R20 ;  /* 0x0045301401007387 */ /* 0x0009e80000100a00 */
[----:B------:R-:W3:Y:S01]  /*188800*/  LDL.64 R8, [R1+0x3460] ;  /* 0x0034600001087983 */ /* 0x000ee20000100a00 */
[----:B------:R-:W-:-:S04]  /*188810*/  LOP3.LUT R19, R19, R18, RZ, 0x3c, !PT ;  /* 0x0000001213137212 */ /* 0x000fc800078e3cff */
[----:B------:R-:W-:Y:S02]  /*188820*/  LOP3.LUT R18, R19, R18, RZ, 0x3c, !PT ;  /* 0x0000001213127212 */ /* 0x000fe400078e3cff */
[----:B------:R-:W-:-:S04]  /*188830*/  LOP3.LUT R17, R17, R16, RZ, 0x3c, !PT ;  /* 0x0000001011117212 */ /* 0x000fc800078e3cff */
[----:B------:R-:W-:Y:S02]  /*188840*/  LOP3.LUT R16, R17, R16, RZ, 0x3c, !PT ;  /* 0x0000001011107212 */ /* 0x000fe400078e3cff */
[----:B------:R-:W-:Y:S02]  /*188850*/  LOP3.LUT R15, R15, R14, RZ, 0x3c, !PT ;  /* 0x0000000e0f0f7212 */ /* 0x000fe400078e3cff */
[----:B------:R-:W-:Y:S02]  /*188860*/  LOP3.LUT R19, R19, R18, RZ, 0x3c, !PT ;  /* 0x0000001213137212 */ /* 0x000fe400078e3cff */
[----:B------:R-:W-:Y:S02]  /*188870*/  LOP3.LUT R14, R15, R14, RZ, 0x3c, !PT ;  /* 0x0000000e0f0e7212 */ /* 0x000fe400078e3cff */
[----:B------:R-:W-:Y:S02]  /*188880*/  LOP3.LUT R17, R17, R16, RZ, 0x3c, !PT ;  /* 0x0000001011117212 */ /* 0x000fe400078e3cff */
[----:B------:R-:W-:-:S04]  /*188890*/  LOP3.LUT R13, R13, R12, RZ, 0x3c, !PT ;  /* 0x0000000c0d0d7212 */ /* 0x000fc800078e3cff */
[----:B------:R-:W-:Y:S02]  /*1888a0*/  LOP3.LUT R12, R13, R12, RZ, 0x3c, !PT ;  /* 0x0000000c0d0c7212 */ /* 0x000fe400078e3cff */
[----:B------:R-:W-:Y:S02]  /*1888b0*/  LOP3.LUT R15, R15, R14, RZ, 0x3c, !PT ;  /* 0x0000000e0f0f7212 */ /* 0x000fe400078e3cff */
[----:B------:R-:W-:Y:S01]  /*1888c0*/  LOP3.LUT R13, R13, R12, RZ, 0x3c, !PT ;  /* 0x0000000c0d0d7212 */ /* 0x000fe200078e3cff */
[----:B------:R4:W-:Y:S04]  /*1888d0*/  STL.64 [R1+0x4528], R18 ;  /* 0x0045281201007387 */ /* 0x0009e80000100a00 */
[----:B------:R4:W-:Y:S04]  /*1888e0*/  STL.64 [R1+0x3840], R16 ;  /* 0x0038401001007387 */ /* 0x0009e80000100a00 */
[----:B------:R4:W-:Y:S04]  /*1888f0*/  STL.64 [R1+0x4520], R14 ;  /* 0x0045200e01007387 */ /* 0x0009e80000100a00 */
[----:B------:R4:W-:Y:S04]  /*188900*/  STL.64 [R1+0x3818], R12 ;  /* 0x0038180c01007387 */ /* 0x0009e80000100a00 */
[----:B------:R-:W-:Y:S04]  /*188910*/  LDGSTS.E [R4+0x2d800], desc[UR32][R2.64], P2 ;  /* 0x2d80000002047fae */ /* 0x000fe80009121860 */
[----:B------:R-:W4:Y:S01]  /*188920*/  LDL.64 R2, [R1+0x3458] ;  /* 0x0034580001027983 */ /* 0x000f220000100a00 */
[----:B------:R-:W-:-:S05]  /*188930*/  MOV R6, R5 ;  /* 0x0000000500067202 */ /* 0x000fca0000000f00 */
[----:B------:R1:W-:Y:S04]  /*188940*/  STL.64 [R1+0x4518], R6 ;  /* 0x0045180601007387 */ /* 0x0003e80000100a00 */
        /* <DEDUP_REMOVED lines=24> */
[----:B------:R-:W-:Y:S04]  /*188ad0*/  LDGSTS.E [R4+0x2d900], desc[UR32][R234.64], P2 ;  /* 0x2d900000ea047fae */ /* 0x000fe80009121860 */
[----:B------:R-:W-:Y:S04]  /*188ae0*/  LDGSTS.E [R4+0x2d980], desc[UR32][R244.64], P2 ;  /* 0x2d980000f4047fae */ /* 0x000fe80009121860 */
[----:B------:R-:W2:Y:S04]  /*188af0*/  LDL.64 R232, [R1+0x3e18] ;  /* 0x003e180001e87983 */ /* 0x000ea80000100a00 */
[----:B------:R-:W2:Y:S04]  /*188b00*/  LDL.64 R234, [R1+0x3d10] ;  /* 0x003d100001ea7983 */ /* 0x000ea80000100a00 */
[----:B------:R-:W-:Y:S04]  /*188b10*/  LDGSTS.E [R4+0x2da00], desc[UR32][R246.64], P2 ;  /* 0x2da00000f6047fae */ /* 0x000fe80009121860 */
[----:B------:R-:W2:Y:S04]  /*188b20*/  LDL.64 R244, [R1+0x3e70] ;  /* 0x003e700001f47983 */ /* 0x000ea80000100a00 */
[----:B------:R-:W2:Y:S04]  /*188b30*/  LDL.64 R246, [R1+0x3e68] ;  /* 0x003e680001f67983 */ /* 0x000ea80000100a00 */
[----:B---3--:R-:W-:Y:S04]  /*188b40*/  LDGSTS.E [R4+0x2da80], desc[UR32][R8.64], P2 ;  /* 0x2da8000008047fae */ /* 0x008fe80009121860 */
[----:B------:R-:W3:Y:S04]  /*188b50*/  LDL.64 R8, [R1+0x3e60] ;  /* 0x003e600001087983 */ /* 0x000ee80000100a00 */
[----:B----4-:R-:W-:Y:S01]  /*188b60*/  LDGSTS.E [R4+0x2db00], desc[UR32][R2.64], P2 ;  /* 0x2db0000002047fae */ /* 0x010fe20009121860 */
[----:B------:R-:W-:-:S03]  /*188b70*/  UISETP.GT.AND UP6, UPT, UR11, 0x5f, UPT ;  /* 0x0000005f0b00788c */ /* 0x000fc6000bfc4270 */
[----:B------:R-:W4:Y:S01]  /*188b80*/  LDL.64 R2, [R1+0x3ce8] ;  /* 0x003ce80001027983 */ /* 0x000f220000100a00 */
[----:B------:R-:W-:Y:S02]  /*188b90*/  USEL UR12, URZ, 0x4, !UP6 ;  /* 0x000000043f0c7887 */ /* 0x000fe4000f000000 */
[----:B------:R-:W-:Y:S01]  /*188ba0*/  UISETP.GT.AND UP1, UPT, UR11, 0x63, UPT ;  /* 0x000000630b00788c */ /* 0x000fe2000bf24270 */
[----:B------:R-:W-:Y:S01]  /*188bb0*/  LDGSTS.E [R4+0x2db80], desc[UR32][R186.64], P2 ;  /* 0x2db80000ba047fae */ /* 0x000fe20009121860 */
[----:B------:R-:W-:Y:S02]  /*188bc0*/  USEL UR12, UR12, URZ, !UP0 ;  /* 0x0000003f0c0c7287 */ /* 0x000fe4000c000000 */
[----:B------:R-:W-:Y:S01]  /*188bd0*/  USEL UR13, URZ, 0x4, !UP1 ;  /* 0x000000043f0d7887 */ /* 0x000fe2000c800000 */
[----:B------:R-:W-:Y:S03]  /*188be0*/  LDGSTS.E [R4+0x2dc00], desc[UR32][R188.64], P2 ;  /* 0x2dc00000bc047fae */ /* 0x000fe60009121860 */
[----:B------:R-:W-:Y:S01]  /*188bf0*/  ISETP.NE.U32.AND P4, PT, RZ, UR12, PT ;  /* 0x0000000cff007c0c */ /* 0x000fe2000bf85070 */
[----:B------:R-:W-:Y:S04]  /*188c00*/  LDGSTS.E [R4+0x2dc80], desc[UR32][R190.64], P2 ;  /* 0x2dc80000be047fae */ /* 0x000fe80009121860 */
[----:B------:R-:W4:Y:S04]  /*188c10*/  LDL.LU.64 R186, [R1+0xa470] ;  /* 0x00a4700001ba7983 */ /* 0x000f280000300a00 */
[----:B------:R-:W4:Y:S01]  /*188c20*/  LDL.LU.64 R188, [R1+0xa468] ;  /* 0x00a4680001bc7983 */ /* 0x000f220000300a00 */
[----:B------:R-:W-:-:S03]  /*188c30*/  USEL UR13, UR13, URZ, !UP0 ;  /* 0x0000003f0d0d7287 */ /* 0x000fc6000c000000 */
[----:B------:R-:W4:Y:S04]  /*188c40*/  LDL.LU.64 R190, [R1+0xa460] ;  /* 0x00a4600001be7983 */ /* 0x000f280000300a00 */
[----:B------:R-:W-:Y:S04]  /*188c50*/  LDGSTS.E [R4+0x2dd00], desc[UR32][R192.64], P2 ;  /* 0x2dd00000c0047fae */ /* 0x000fe80009121860 */
[----:B------:R-:W-:Y:S04]  /*188c60*/  LDGSTS.E [R4+0x2dd80], desc[UR32][R194.64], P2 ;  /* 0x2dd80000c2047fae */ /* 0x000fe80009121860 */
[----:B------:R-:W-:Y:S04]  /*188c70*/  LDGSTS.E [R4+0x2de00], desc[UR32][R196.64], P2 ;  /* 0x2de00000c4047fae */ /* 0x000fe80009121860 */
[----:B------:R-:W4:Y:S04]  /*188c80*/  LDL.LU.64 R192, [R1+0xa458] ;  /* 0x00a4580001c07983 */ /* 0x000f280000300a00 */
[----:B------:R-:W4:Y:S04]  /*188c90*/  LDL.LU.64 R194, [R1+0xa450] ;  /* 0x00a4500001c27983 */ /* 0x000f280000300a00 */
[----:B------:R-:W4:Y:S04]  /*188ca0*/  LDL.LU.64 R196, [R1+0xa448] ;  /* 0x00a4480001c47983 */ /* 0x000f280000300a00 */
[----:B------:R-:W-:Y:S04]  /*188cb0*/  LDGSTS.E [R4+0x2de80], desc[UR32][R198.64], P2 ;  /* 0x2de80000c6047fae */ /* 0x000fe80009121860 */
[----:B------:R-:W-:Y:S04]  /*188cc0*/  LDGSTS.E [R4+0x2df00], desc[UR32][R200.64], P2 ;  /* 0x2df00000c8047fae */ /* 0x000fe80009121860 */
[----:B------:R-:W-:Y:S04]  /*188cd0*/  LDGSTS.E [R4+0x2df80], desc[UR32][R202.64], P2 ;  /* 0x2df80000ca047fae */ /* 0x000fe80009121860 */
[----:B------:R-:W4:Y:S04]  /*188ce0*/  LDL.LU.64 R198, [R1+0xa440] ;  /* 0x00a4400001c67983 */ /* 0x000f280000300a00 */
[----:B------:R-:W4:Y:S01]  /*188cf0*/  LDL.LU.64 R200, [R1+0xa438] ;  /* 0x00a4380001c87983 */ /* 0x000f220000300a00 */
[----:B------:R-:W-:-:S03]  /*188d00*/  ISETP.NE.U32.AND P2, PT, RZ, UR13, PT ;  /* 0x0000000dff007c0c */ /* 0x000fc6000bf45070 */
        /* <DEDUP_REMOVED lines=27> */
[----:B--2---:R-:W-:Y:S04]  /*188ec0*/  LDGSTS.E [R4+0x2ff00], desc[UR32][R232.64], P4 ;  /* 0x2ff00000e8047fae */ /* 0x004fe8000a121860 */
        /* <DEDUP_REMOVED lines=9> */
[----:B---3--:R-:W-:Y:S04]  /*188f60*/  LDGSTS.E [R4+0x31900], desc[UR32][R8.64], P2 ;  /* 0x3190000008047fae */ /* 0x008fe80009121860 */
[----:B------:R-:W3:Y:S04]  /*188f70*/  LDL.LU.64 R8, [R1+0xa398] ;  /* 0x00a3980001087983 */ /* 0x000ee80000300a00 */
[----:B----4-:R-:W-:Y:S04]  /*188f80*/  LDGSTS.E [R4+0x31980], desc[UR32][R2.64], P2 ;  /* 0x3198000002047fae */ /* 0x010fe80009121860 */
[----:B------:R-:W4:Y:S01]  /*188f90*/  LDL.LU.64 R2, [R1+0xa390] ;  /* 0x00a3900001027983 */ /* 0x000f220000300a00 */
[----:B------:R-:W-:-:S04]  /*188fa0*/  UISETP.GT.AND UP2, UPT, UR11, 0x67, UPT ;  /* 0x000000670b00788c */ /* 0x000fc8000bf44270 */
[----:B------:R-:W-:-:S04]  /*188fb0*/  USEL UR14, URZ, 0x4, !UP2 ;  /* 0x000000043f0e7887 */ /* 0x000fc8000d000000 */
[----:B------:R-:W-:Y:S02]  /*188fc0*/  USEL UR14, UR14, URZ, !UP0 ;  /* 0x0000003f0e0e7287 */ /* 0x000fe4000c000000 */
[----:B------:R-:W-:-:S04]  /*188fd0*/  UISETP.GT.AND UP3, UPT, UR11, 0x6b, UPT ;  /* 0x0000006b0b00788c */ /* 0x000fc8000bf64270 */
[----:B------:R-:W-:Y:S01]  /*188fe0*/  ISETP.NE.U32.AND P4, PT, RZ, UR14, PT ;  /* 0x0000000eff007c0c */ /* 0x000fe2000bf85070 */
[----:B------:R-:W-:Y:S02]  /*188ff0*/  UISETP.GT.AND UP4, UPT, UR11, 0x6f, UPT ;  /* 0x0000006f0b00788c */ /* 0x000fe4000bf84270 */
[----:B------:R-:W-:Y:S02]  /*189000*/  UISETP.GT.AND UP5, UPT, UR11, 0x73, UPT ;  /* 0x000000730b00788c */ /* 0x000fe4000bfa4270 */
[----:B------:R-:W-:Y:S02]  /*189010*/  UISETP.GT.AND UP6, UPT, UR11, 0x77, UPT ;  /* 0x000000770b00788c */ /* 0x000fe4000bfc4270 */
[----:B------:R-:W-:Y:S02]  /*189020*/  UISETP.GT.AND UP1, UPT, UR11, 0x7b, UPT ;  /* 0x0000007b0b00788c */ /* 0x000fe4000bf24270 */
[----:B------:R-:W-:Y:S02]  /*189030*/  UISETP.GT.AND UP2, UPT, UR11, 0x7f, UPT ;  /* 0x0000007f0b00788c */ /* 0x000fe4000bf44270 */
[----:B------:R-:W-:-:S04]  /*189040*/  USEL UR11, URZ, 0x4, !UP3 ;  /* 0x000000043f0b7887 */ /* 0x000fc8000d800000 */
[----:B------:R-:W-:Y:S02]  /*189050*/  USEL UR11, UR11, URZ, !UP0 ;  /* 0x0000003f0b0b7287 */ /* 0x000fe4000c000000 */
        /* <DEDUP_REMOVED lines=9> */
[----:B------:R-:W-:Y:S01]  /*1890f0*/  USEL UR19, UR19, URZ, !UP0 ;  /* 0x0000003f13137287 */ /* 0x000fe2000c000000 */
[----:B----4-:R-:W-:Y:S04]  /*189100*/  LDGSTS.E [R4+0x31a00], desc[UR32][R2.64], P2 ;  /* 0x31a0000002047fae */ /* 0x010fe80009121860 */
[----:B---3--:R-:W-:Y:S04]  /*189110*/  LDGSTS.E [R4+0x31a80], desc[UR32][R8.64], P2 ;  /* 0x31a8000008047fae */ /* 0x008fe80009121860 */
[----:B--2---:R-:W-:Y:S04]  /*189120*/  LDGSTS.E [R4+0x31b00], desc[UR32][R246.64], P2 ;  /* 0x31b00000f6047fae */ /* 0x004fe80009121860 */
        /* <DEDUP_REMOVED lines=24> */
[----:B------:R-:W3:Y:S04]  /*1892b0*/  LDL.LU.64 R8, [R1+0xa380] ;  /* 0x00a3800001087983 */ /* 0x000ee80000300a00 */
[----:B------:R-:W-:Y:S04]  /*1892c0*/  LDGSTS.E [R4+0x33e80], desc[UR32][R192.64], P4 ;  /* 0x33e80000c0047fae */ /* 0x000fe8000a121860 */
[----:B------:R-:W4:Y:S04]  /*1892d0*/  LDL.LU.64 R246, [R1+0xa378] ;  /* 0x00a3780001f67983 */ /* 0x000f280000300a00 */
[----:B------:R-:W-:Y:S04]  /*1892e0*/  LDGSTS.E [R4+0x33f00], desc[UR32][R190.64], P4 ;  /* 0x33f00000be047fae */ /* 0x000fe8000a121860 */
[----:B------:R-:W4:Y:S04]  /*1892f0*/  LDL.LU.64 R244, [R1+0xa370] ;  /* 0x00a3700001f47983 */ /* 0x000f280000300a00 */
[----:B------:R-:W-:Y:S04]  /*189300*/  LDGSTS.E [R4+0x33f80], desc[UR32][R188.64], P4 ;  /* 0x33f80000bc047fae */ /* 0x000fe8000a121860 */
[----:B------:R-:W5:Y:S04]  /*189310*/  LDL.LU.64 R234, [R1+0xa368] ;  /* 0x00a3680001ea7983 */ /* 0x000f680000300a00 */
[----:B------:R-:W-:Y:S04]  /*189320*/  LDGSTS.E [R4+0x35800], desc[UR32][R186.64], P2 ;  /* 0x35800000ba047fae */ /* 0x000fe80009121860 */
[----:B------:R-:W5:Y:S04]  /*189330*/  LDL.LU.64 R232, [R1+0xa360] ;  /* 0x00a3600001e87983 */ /* 0x000f680000300a00 */
[----:B------:R-:W-:Y:S04]  /*189340*/  LDGSTS.E [R4+0x35880], desc[UR32][R184.64], P2 ;  /* 0x35880000b8047fae */ /* 0x000fe80009121860 */
[----:B------:R-:W5:Y:S04]  /*189350*/  LDL.LU.64 R230, [R1+0xa358] ;  /* 0x00a3580001e67983 */ /* 0x000f680000300a00 */
[----:B------:R-:W-:Y:S04]  /*189360*/  LDGSTS.E [R4+0x35900], desc[UR32][R182.64], P2 ;  /* 0x35900000b6047fae */ /* 0x000fe80009121860 */
[----:B------:R-:W5:Y:S01]  /*189370*/  LDL.LU.64 R228, [R1+0xa350] ;  /* 0x00a3500001e47983 */ /* 0x000f620000300a00 */
[----:B------:R-:W-:-:S03]  /*189380*/  ISETP.NE.U32.AND P4, PT, RZ, UR15, PT ;  /* 0x0000000fff007c0c */ /* 0x000fc6000bf85070 */
[----:B------:R-:W-:Y:S04]  /*189390*/  LDGSTS.E [R4+0x35980], desc[UR32][R180.64], P2 ;  /* 0x35980000b4047fae */ /* 0x000fe80009121860 */
[----:B------:R-:W4:Y:S04]  /*1893a0*/  LDL.LU.64 R226, [R1+0xa348] ;  /* 0x00a3480001e27983 */ /* 0x000f280000300a00 */
[----:B------:R-:W-:Y:S04]  /*1893b0*/  LDGSTS.E [R4+0x35a00], desc[UR32][R178.64], P2 ;  /* 0x35a00000b2047fae */ /* 0x000fe80009121860 */
[----:B------:R-:W2:Y:S04]  /*1893c0*/  LDL.LU.64 R224, [R1+0xa340] ;  /* 0x00a3400001e07983 */ /* 0x000ea80000300a00 */
[----:B------:R-:W-:Y:S04]  /*1893d0*/  LDGSTS.E [R4+0x35a80], desc[UR32][R176.64], P2 ;  /* 0x35a80000b0047fae */ /* 0x000fe80009121860 */
[----:B------:R-:W4:Y:S04]  /*1893e0*/  LDL.LU.64 R222, [R1+0xa338] ;  /* 0x00a3380001de7983 */ /* 0x000f280000300a00 */
[----:B------:R-:W-:Y:S04]  /*1893f0*/  LDGSTS.E [R4+0x35b00], desc[UR32][R174.64], P2 ;  /* 0x35b00000ae047fae */ /* 0x000fe80009121860 */
[----:B------:R-:W2:Y:S04]  /*189400*/  LDL.LU.64 R220, [R1+0xa330] ;  /* 0x00a3300001dc7983 */ /* 0x000ea80000300a00 */
[----:B------:R-:W-:Y:S04]  /*189410*/  LDGSTS.E [R4+0x35b80], desc[UR32][R172.64], P2 ;  /* 0x35b80000ac047fae */ /* 0x000fe80009121860 */
[----:B------:R-:W4:Y:S04]  /*189420*/  LDL.LU.64 R218, [R1+0xa328] ;  /* 0x00a3280001da7983 */ /* 0x000f280000300a00 */
        /* <DEDUP_REMOVED lines=21> */
[----:B------:R-:W4:Y:S01]  /*189580*/  LDL.LU.64 R196, [R1+0xa2d0] ;  /* 0x00a2d00001c47983 */ /* 0x000f220000300a00 */
[----:B------:R-:W-:-:S03]  /*189590*/  ISETP.NE.U32.AND P2, PT, RZ, UR16, PT ;  /* 0x00000010ff007c0c */ /* 0x000fc6000bf45070 */
        /* <DEDUP_REMOVED lines=34> */
[----:B------:R-:W5:Y:S04]  /*1897c0*/  LDL.LU.64 R162, [R1+0xa248] ;  /* 0x00a2480001a27983 */ /* 0x000f680000300a00 */
[----:B------:R-:W-:Y:S04]  /*1897d0*/  LDGSTS.E [R4+0x39a00], desc[UR32][R114.64], P2 ;  /* 0x39a0000072047fae */ /* 0x000fe80009121860 */
[----:B------:R-:W5:Y:S04]  /*1897e0*/  LDL.LU.64 R160, [R1+0xa240] ;  /* 0x00a2400001a07983 */ /* 0x000f680000300a00 */
        /* <DEDUP_REMOVED lines=105> */
[----:B------:R-:W-:Y:S04]  /*189e80*/  LDGSTS.E [R4+0x3fc80], desc[UR32][R10.64], P4 ;  /* 0x3fc800000a047fae */ /* 0x000fe8000a121860 */
[----:B------:R-:W-:Y:S04]  /*189e90*/  LDGSTS.E [R4+0x3fd00], desc[UR32][R20.64], P4 ;  /* 0x3fd0000014047fae */ /* 0x000fe8000a121860 */
[----:B------:R-:W-:Y:S04]  /*189ea0*/  LDGSTS.E [R4+0x3fd80], desc[UR32][R18.64], P4 ;  /* 0x3fd8000012047fae */ /* 0x000fe8000a121860 */
[----:B------:R-:W-:Y:S04]  /*189eb0*/  LDGSTS.E [R4+0x3fe00], desc[UR32][R16.64], P4 ;  /* 0x3fe0000010047fae */ /* 0x000fe8000a121860 */
[----:B------:R-:W-:Y:S04]  /*189ec0*/  LDGSTS.E [R4+0x3fe80], desc[UR32][R14.64], P4 ;  /* 0x3fe800000e047fae */ /* 0x000fe8000a121860 */
[----:B------:R-:W-:Y:S04]  /*189ed0*/  LDGSTS.E [R4+0x3ff00], desc[UR32][R12.64], P4 ;  /* 0x3ff000000c047fae */ /* 0x000fe8000a121860 */
[----:B------:R3:W-:Y:S04]  /*189ee0*/  LDGSTS.E [R4+0x3ff80], desc[UR32][R6.64], P4 ;  /* 0x3ff8000006047fae */ /* 0x0007e8000a121860 */
[----:B-1----:R-:W2:Y:S04]  /*189ef0*/  LDL.LU R37, [R1+0x3800] ;  /* 0x0038000001257983 */ /* 0x002ea80000300800 */
        /* <DEDUP_REMOVED lines=51> */
[----:B------:R-:W4:Y:S04]  /*18a230*/  LDL.LU.64 R16, [R1+0xa090] ;  /* 0x00a0900001107983 */ /* 0x000f280000300a00 */
[----:B------:R-:W4:Y:S04]  /*18a240*/  LDL.LU.64 R14, [R1+0xa088] ;  /* 0x00a08800010e7983 */ /* 0x000f280000300a00 */
[----:B------:R-:W4:Y:S01]  /*18a250*/  LDL.LU.64 R12, [R1+0xa080] ;  /* 0x00a08000010c7983 */ /* 0x000f220000300a00 */
[----:B--2---:R-:W-:-:S02]  /*18a260*/  IMAD.MOV.U32 R5, RZ, RZ, R37 ;  /* 0x000000ffff057224 */ /* 0x004fc400078e0025 */
[----:B---3--:R-:W-:Y:S02]  /*18a270*/  IMAD.MOV.U32 R4, RZ, RZ, R36 ;  /* 0x000000ffff047224 */ /* 0x008fe400078e0024 */
[----:B----4-:R-:W-:Y:S01]  /*18a280*/  IMAD.MOV.U32 R37, RZ, RZ, R250 ;  /* 0x000000ffff257224 */ /* 0x010fe200078e00fa */
[----:B------:R-:W-:Y:S02]  /*18a290*/  MOV R36, R249 ;  /* 0x000000f900247202 */ /* 0x000fe40000000f00 */
[----:B------:R-:W-:Y:S01]  /*18a2a0*/  MOV R7, R248 ;  /* 0x000000f800077202 */ /* 0x000fe20000000f00 */
[----:B------:R-:W-:Y:S01]  /*18a2b0*/  IMAD.MOV.U32 R6, RZ, RZ, R251 ;  /* 0x000000ffff067224 */ /* 0x000fe200078e00fb */
[----:B------:R1:W-:Y:S04]  /*18a2c0*/  STL.64 [R1+0x4510], R4 ;  /* 0x0045100401007387 */ /* 0x0003e80000100a00 */
[----:B------:R2:W-:Y:S04]  /*18a2d0*/  STL.64 [R1+0x4508], R36 ;  /* 0x0045082401007387 */ /* 0x0005e80000100a00 */
[----:B------:R3:W-:Y:S01]  /*18a2e0*/  STL.64 [R1+0x37e8], R6 ;  /* 0x0037e80601007387 */ /* 0x0007e20000100a00 */
[----:B-1----:R-:W-:-:S02]  /*18a2f0*/  IMAD.MOV.U32 R4, RZ, RZ, R237 ;  /* 0x000000ffff047224 */ /* 0x002fc400078e00ed */
[----:B------:R-:W-:Y:S01]  /*18a300*/  IMAD.MOV.U32 R5, RZ, RZ, R238 ;  /* 0x000000ffff057224 */ /* 0x000fe200078e00ee */
[----:B--2---:R-:W-:Y:S01]  /*18a310*/  MOV R36, R236 ;  /* 0x000000ec00247202 */ /* 0x004fe20000000f00 */
[----:B------:R-:W-:Y:S02]  /*18a320*/  IMAD.MOV.U32 R37, RZ, RZ, R243 ;  /* 0x000000ffff257224 */ /* 0x000fe400078e00f3 */
[----:B---3--:R-:W-:Y:S01]  /*18a330*/  IMAD.MOV.U32 R6, RZ, RZ, R241 ;  /* 0x000000ffff067224 */ /* 0x008fe200078e00f1 */
[----:B------:R-:W-:Y:S01]  /*18a340*/  MOV R7, R242 ;  /* 0x000000f200077202 */ /* 0x000fe20000000f00 */
        /* <DEDUP_REMOVED lines=10> */
[----:B------:R-:W-:Y:S04]  /*18a3f0*/  STL.64 [R1+0x44e0], R36 ;  /* 0x0044e02401007387 */ /* 0x000fe80000100a00 */
[----:B------:R2:W-:Y:S01]  /*18a400*/  STL.64 [R1+0x44d8], R6 ;  /* 0x0044d80601007387 */ /* 0x0005e20000100a00 */
[----:B-1----:R-:W-:-:S02]  /*18a410*/  IMAD.MOV.U32 R4, RZ, RZ, R11 ;  /* 0x000000ffff047224 */ /* 0x002fc400078e000b */
[----:B------:R-:W-:Y:S01]  /*18a420*/  IMAD.MOV.U32 R5, RZ, RZ, R10 ;  /* 0x000000ffff057224 */ /* 0x000fe200078e000a */
[----:B------:R-:W-:Y:S01]  /*18a430*/  MOV R10, R69 ;  /* 0x00000045000a7202 */ /* 0x000fe20000000f00 */
[----:B------:R-:W-:Y:S02]  /*18a440*/  IMAD.MOV.U32 R11, RZ, RZ, R68 ;  /* 0x000000ffff0b7224 */ /* 0x000fe400078e0044 */
[----:B--2---:R-:W-:Y:S01]  /*18a450*/  IMAD.MOV.U32 R6, RZ, RZ, R71 ;  /* 0x000000ffff067224 */ /* 0x004fe200078e0047 */
        /* <DEDUP_REMOVED lines=39> */
[----:B------:R-:W3:Y:S04]  /*18a6d0*/  LDL.LU R46, [R1+0x3600] ;  /* 0x00360000012e7983 */ /* 0x000ee80000300800 */
[----:B------:R3:W-:Y:S04]  /*18a6e0*/  STL.64 [R1+0x3638], R6 ;  /* 0x0036380601007387 */ /* 0x0007e80000100a00 */
[----:B------:R-:W4:Y:S01]  /*18a6f0*/  LDL.LU R47, [R1+0x3604] ;  /* 0x00360400012f7983 */ /* 0x000f220000300800 */
[----:B-1----:R-:W-:-:S02]  /*18a700*/  IMAD.MOV.U32 R4, RZ, RZ, R39 ;  /* 0x000000ffff047224 */ /* 0x002fc400078e0027 */
[----:B------:R-:W-:-:S05]  /*18a710*/  IMAD.MOV.U32 R5, RZ, RZ, R38 ;  /* 0x000000ffff057224 */ /* 0x000fca00078e0026 */
[----:B------:R1:W-:Y:S04]  /*18a720*/  STL.64 [R1+0x45a8], R4 ;  /* 0x0045a80401007387 */ /* 0x0003e80000100a00 */
        /* <DEDUP_REMOVED lines=36> */
[----:B----4-:R-:W-:-:S05]  /*18a970*/  MOV R6, R47 ;  /* 0x0000002f00067202 */ /* 0x010fca0000000f00 */
[----:B------:R3:W-:Y:S04]  /*18a980*/  STL.64 [R1+0x45a0], R6 ;  /* 0x0045a00601007387 */ /* 0x0007e80000100a00 */
[----:B------:R-:W4:Y:S01]  /*18a990*/  LDL.LU R49, [R1+0x3508] ;  /* 0x0035080001317983 */ /* 0x000f220000300800 */
[----:B-1----:R-:W-:Y:S01]  /*18a9a0*/  MOV R5, R40 ;  /* 0x0000002800057202 */ /* 0x002fe20000000f00 */
[----:B------:R-:W-:-:S05]  /*18a9b0*/  IMAD.MOV.U32 R4, RZ, RZ, R41 ;  /* 0x000000ffff047224 */ /* 0x000fca00078e0029 */
[----:B------:R1:W-:Y:S04]  /*18a9c0*/  STL.64 [R1+0x4598], R4 ;  /* 0x0045980401007387 */ /* 0x0003e80000100a00 */
[----:B------:R-:W4:Y:S04]  /*18a9d0*/  LDL.LU R50, [R1+0x34b8] ;  /* 0x0034b80001327983 */ /* 0x000f280000300800 */
[----:B------:R-:W4:Y:S04]  /*18a9e0*/  LDL.LU R51, [R1+0x34e4] ;  /* 0x0034e40001337983 */ /* 0x000f280000300800 */
[----:B------:R-:W4:Y:S04]  /*18a9f0*/  LDL.LU R44, [R1+0x34bc] ;  /* 0x0034bc00012c7983 */ /* 0x000f280000300800 */
[----:B------:R-:W4:Y:S01]  /*18aa00*/  LDL.LU R45, [R1+0x34e8] ;  /* 0x0034e800012d7983 */ /* 0x000f220000300800 */
[----:B---3--:R-:W-:-:S02]  /*18aa10*/  IMAD.MOV.U32 R6, RZ, RZ, R236 ;  /* 0x000000ffff067224 */ /* 0x008fc400078e00ec */
[----:B------:R-:W-:Y:S01]  /*18aa20*/  IMAD.MOV.U32 R7, RZ, RZ, R243 ;  /* 0x000000ffff077224 */ /* 0x000fe200078e00f3 */
[----:B------:R-:W3:Y:S04]  /*18aa30*/  LDL.LU R46, [R1+0x34c0] ;  /* 0x0034c000012e7983 */ /* 0x000ee80000300800 */
[----:B------:R-:W3:Y:S01]  /*18aa40*/  LDL.LU R47, [R1+0x34c4] ;  /* 0x0034c400012f7983 */ /* 0x000ee20000300800 */
[----:B--2---:R-:W-:-:S03]  /*18aa50*/  LOP3.LUT R11, R11, R10, RZ, 0x3c, !PT ;  /* 0x0000000a0b0b7212 */ /* 0x004fc600078e3cff */
[----:B------:R-:W2:Y:S01]  /*18aa60*/  LDL.LU R40, [R1+0x3490] ;  /* 0x0034900001287983 */ /* 0x000ea20000300800 */
[----:B-1----:R-:W-:Y:S01]  /*18aa70*/  IMAD.MOV.U32 R5, RZ, RZ, R242 ;  /* 0x000000ffff057224 */ /* 0x002fe200078e00f2 */
[----:B------:R-:W-:Y:S02]  /*18aa80*/  MOV R4, R241 ;  /* 0x000000f100047202 */ /* 0x000fe40000000f00 */
[----:B------:R-:W2:Y:S01]  /*18aa90*/  LDL.LU R41, [R1+0x34c8] ;  /* 0x0034c80001297983 */ /* 0x000ea20000300800 */
[----:B------:R-:W-:Y:S01]  /*18aaa0*/  IMAD.MOV.U32 R36, RZ, RZ, R239 ;  /* 0x000000ffff247224 */ /* 0x000fe200078e00ef */
[----:B------:R-:W-:Y:S02]  /*18aab0*/  MOV R37, R240 ;  /* 0x000000f000257202 */ /* 0x000fe40000000f00 */
[----:B------:R1:W-:Y:S01]  /*18aac0*/  STL.64 [R1+0x35e8], R6 ;  /* 0x0035e80601007387 */ /* 0x0003e20000100a00 */
[----:B------:R-:W-:-:S03]  /*18aad0*/  LOP3.LUT R10, R11, R10, RZ, 0x3c, !PT ;  /* 0x0000000a0b0a7212 */ /* 0x000fc600078e3cff */
[----:B------:R1:W-:Y:S04]  /*18aae0*/  STL.64 [R1+0x4590], R4 ;  /* 0x0045900401007387 */ /* 0x0003e80000100a00 */
[----:B------:R-:W-:Y:S01]  /*18aaf0*/  STL.64 [R1+0x4588], R36 ;  /* 0x0045882401007387 */ /* 0x000fe20000100a00 */
[----:B------:R-:W-:Y:S01]  /*18ab00*/  LOP3.LUT R11, R11, R10, RZ, 0x3c, !PT ;  /* 0x0000000a0b0b7212 */ /* 0x000fe200078e3cff */
[----:B-1----:R-:W-:Y:S02]  /*18ab10*/  IMAD.MOV.U32 R6, RZ, RZ, R53 ;  /* 0x000000ffff067224 */ /* 0x002fe400078e0035 */
[----:B------:R-:W-:Y:S01]  /*18ab20*/  IMAD.MOV.U32 R7, RZ, RZ, R52 ;  /* 0x000000ffff077224 */ /* 0x000fe200078e0034 */
[----:B------:R-:W-:Y:S01]  /*18ab30*/  MOV R4, R55 ;  /* 0x0000003700047202 */ /* 0x000fe20000000f00 */
[----:B------:R-:W-:-:S03]  /*18ab40*/  IMAD.MOV.U32 R5, RZ, RZ, R54 ;  /* 0x000000ffff057224 */ /* 0x000fc600078e0036 */
[----:B------:R1:W-:Y:S04]  /*18ab50*/  STL.64 [R1+0x4580], R6 ;  /* 0x0045800601007387 */ /* 0x0003e80000100a00 */
[----:B------:R1:W-:Y:S04]  /*18ab60*/  STL.64 [R1+0x4578], R4 ;  /* 0x0045780401007387 */ /* 0x0003e80000100a00 */
[----:B------:R1:W-:Y:S01]  /*18ab70*/  STL.64 [R1+0x46f0], R10 ;  /* 0x0046f00a01007387 */ /* 0x0003e20000100a00 */
[----:B------:R-:W-:Y:S01]  /*18ab80*/  MOV R250, R61 ;  /* 0x0000003d00fa7202 */ /* 0x000fe20000000f00 */
[----:B-1----:R-:W-:Y:S01]  /*18ab90*/  IMAD.MOV.U32 R6, RZ, RZ, R69 ;  /* 0x000000ffff067224 */ /* 0x002fe200078e0045 */
[----:B------:R-:W-:Y:S01]  /*18aba0*/  MOV R7, R68 ;  /* 0x0000004400077202 */ /* 0x000fe20000000f00 */
[----:B------:R-:W-:-:S02]  /*18abb0*/  IMAD.MOV.U32 R4, RZ, RZ, R43 ;  /* 0x000000ffff047224 */ /* 0x000fc400078e002b */
[----:B------:R-:W-:Y:S02]  /*18abc0*/  IMAD.MOV.U32 R5, RZ, RZ, R42 ;  /* 0x000000ffff057224 */ /* 0x000fe400078e002a */
[----:B------:R-:W2:Y:S04]  /*18abd0*/  LDL.LU R42, [R1+0x3494] ;  /* 0x00349400012a7983 */ /* 0x000ea80000300800 */
[----:B------:R1:W-:Y:S04]  /*18abe0*/  STL.64 [R1+0x46e8], R6 ;  /* 0x0046e80601007387 */ /* 0x0003e80000100a00 */
[----:B------:R-:W2:Y:S01]  /*18abf0*/  LDL.LU R43, [R1+0x3498] ;  /* 0x00349800012b7983 */ /* 0x000ea20000300800 */
[----:B------:R-:W-:Y:S01]  /*18ac00*/  MOV R10, R71 ;  /* 0x00000047000a7202 */ /* 0x000fe20000000f00 */
[----:B------:R-:W-:-:S02]  /*18ac10*/  IMAD.MOV.U32 R11, RZ, RZ, R70 ;  /* 0x000000ffff0b7224 */ /* 0x000fc400078e0046 */
[----:B------:R1:W-:Y:S01]  /*18ac20*/  STL.64 [R1+0x46e0], R4 ;  /* 0x0046e00401007387 */ /* 0x0003e20000100a00 */
[----:B------:R-:W-:-:S03]  /*18ac30*/  IMAD.MOV.U32 R251, RZ, RZ, R60 ;  /* 0x000000fffffb7224 */ /* 0x000fc600078e003c */
[----:B------:R2:W-:Y:S01]  /*18ac40*/  STL.64 [R1+0x46d8], R10 ;  /* 0x0046d80a01007387 */ /* 0x0005e20000100a00 */
[----:B-1----:R-:W-:Y:S01]  /*18ac50*/  IMAD.MOV.U32 R6, RZ, RZ, R65 ;  /* 0x000000ffff067224 */ /* 0x002fe200078e0041 */
[----:B------:R-:W-:Y:S01]  /*18ac60*/  MOV R7, R64 ;  /* 0x0000004000077202 */ /* 0x000fe20000000f00 */
[----:B------:R-:W-:Y:S02]  /*18ac70*/  IMAD.MOV.U32 R4, RZ, RZ, R67 ;  /* 0x000000ffff047224 */ /* 0x000fe400078e0043 */
[----:B------:R-:W-:Y:S02]  /*18ac80*/  IMAD.MOV.U32 R5, RZ, RZ, R66 ;  /* 0x000000ffff057224 */ /* 0x000fe400078e0042 */
[----:B------:R1:W-:Y:S01]  /*18ac90*/  STL.64 [R1+0x46d0], R6 ;  /* 0x0046d00601007387 */ /* 0x0003e20000100a00 */
[----:B------:R-:W-:Y:S01]  /*18aca0*/  MOV R239, R38 ;  /* 0x0000002600ef7202 */ /* 0x000fe20000000f00 */
[----:B------:R-:W-:Y:S02]  /*18acb0*/  IMAD.MOV.U32 R238, RZ, RZ, R39 ;  /* 0x000000ffffee7224 */ /* 0x000fe400078e0027 */
[----:B------:R1:W-:Y:S04]  /*18acc0*/  STL.64 [R1+0x46c8], R4 ;  /* 0x0046c80401007387 */ /* 0x0003e80000100a00 */
[----:B------:R-:W-:Y:S04]  /*18acd0*/  STL.64 [R1+0x46c0], R250 ;  /* 0x0046c0fa01007387 */ /* 0x000fe80000100a00 */
[----:B------:R-:W2:Y:S04]  /*18ace0*/  LDL.LU R38, [R1+0x3468] ;  /* 0x0034680001267983 */ /* 0x000ea80000300800 */
[----:B------:R-:W2:Y:S01]  /*18acf0*/  LDL.LU R39, [R1+0x349c] ;  /* 0x00349c0001277983 */ /* 0x000ea20000300800 */
[----:B------:R-:W-:Y:S01]  /*18ad00*/  IMAD.MOV.U32 R248, RZ, RZ, R63 ;  /* 0x000000fffff87224 */ /* 0x000fe200078e003f */
[----:B------:R-:W-:Y:S01]  /*18ad10*/  MOV R249, R62 ;  /* 0x0000003e00f97202 */ /* 0x000fe20000000f00 */
[----:B------:R-:W-:-:S02]  /*18ad20*/  IMAD.MOV.U32 R242, RZ, RZ, R73 ;  /* 0x000000fffff27224 */ /* 0x000fc400078e0049 */
[----:B------:R-:W-:Y:S01]  /*18ad30*/  IMAD.MOV.U32 R243, RZ, RZ, R72 ;  /* 0x000000fffff37224 */ /* 0x000fe200078e0048 */
[----:B------:R-:W-:Y:S01]  /*18ad40*/  MOV R240, R75 ;  /* 0x0000004b00f07202 */ /* 0x000fe20000000f00 */
[----:B------:R-:W-:Y:S02]  /*18ad50*/  IMAD.MOV.U32 R241, RZ, RZ, R74 ;  /* 0x000000fffff17224 */ /* 0x000fe400078e004a */
[----:B------:R-:W-:Y:S01]  /*18ad60*/  IMAD.MOV.U32 R237, RZ, RZ, R48 ;  /* 0x000000ffffed7224 */ /* 0x000fe200078e0030 */
[----:B------:R-:W-:Y:S04]  /*18ad70*/  STL.64 [R1+0x46b8], R248 ;  /* 0x0046b8f801007387 */ /* 0x000fe80000100a00 */
[----:B------:R-:W-:Y:S04]  /*18ad80*/  STL.64 [R1+0x46b0], R242 ;  /* 0x0046b0f201007387 */ /* 0x000fe80000100a00 */
[----:B------:R-:W-:Y:S04]  /*18ad90*/  STL.64 [R1+0x46a8], R240 ;  /* 0x0046a8f001007387 */ /* 0x000fe80000100a00 */
[----:B------:R-:W-:Y:S01]  /*18ada0*/  STL.64 [R1+0x46a0], R238 ;  /* 0x0046a0ee01007387 */ /* 0x000fe20000100a00 */
[----:B----4-:R-:W-:-:S05]  /*18adb0*/  IMAD.MOV.U32 R236, RZ, RZ, R49 ;  /* 0x000000ffffec7224 */ /* 0x010fca00078e0031 */
        /* <DEDUP_REMOVED lines=10> */
[----:B------:R-:W-:-:S05]  /*18ae60*/  MOV R74, R51 ;  /* 0x00000033004a7202 */ /* 0x000fca0000000f00 */
[----:B------:R-:W-:Y:S04]  /*18ae70*/  STL.64 [R1+0x4690], R74 ;  /* 0x0046904a01007387 */ /* 0x000fe80000100a00 */
[----:B------:R-:W4:Y:S04]  /*18ae80*/  LDL.LU R50, [R1+0x3418] ;  /* 0x0034180001327983 */ /* 0x000f280000300800 */
[----:B------:R-:W4:Y:S04]  /*18ae90*/  LDL.LU R51, [R1+0x344c] ;  /* 0x00344c0001337983 */ /* 0x000f280000300800 */
[----:B------:R-:W4:Y:S01]  /*18aea0*/  LDL.LU R48, [R1+0x341c] ;  /* 0x00341c0001307983 */ /* 0x000f220000300800 */
[----:B---3--:R-:W-:-:S03]  /*18aeb0*/  IMAD.MOV.U32 R71, RZ, RZ, R46 ;  /* 0x000000ffff477224 */ /* 0x008fc600078e002e */
[----:B------:R-:W3:Y:S01]  /*18aec0*/  LDL.LU R49, [R1+0x3450] ;  /* 0x0034500001317983 */ /* 0x000ee20000300800 */
[----:B------:R-:W-:-:S03]  /*18aed0*/  IMAD.MOV.U32 R70, RZ, RZ, R47 ;  /* 0x000000ffff467224 */ /* 0x000fc600078e002f */
[----:B------:R-:W3:Y:S01]  /*18aee0*/  LDL.LU R46, [R1+0x3420] ;  /* 0x00342000012e7983 */ /* 0x000ee20000300800 */
[----:B------:R-:W-:Y:S01]  /*18aef0*/  IMAD.MOV.U32 R72, RZ, RZ, R45 ;  /* 0x000000ffff487224 */ /* 0x000fe200078e002d */
[----:B------:R-:W-:Y:S02]  /*18af00*/  MOV R73, R44 ;  /* 0x0000002c00497202 */ /* 0x000fe40000000f00 */
[----:B------:R-:W3:Y:S04]  /*18af10*/  LDL.LU R47, [R1+0x3424] ;  /* 0x00342400012f7983 */ /* 0x000ee80000300800 */
[----:B------:R-:W3:Y:S04]  /*18af20*/  LDL.LU R44, [R1+0x33f4] ;  /* 0x0033f400012c7983 */ /* 0x000ee80000300800 */
[----:B------:R-:W3:Y:S01]  /*18af30*/  LDL.LU R45, [R1+0x3428] ;  /* 0x00342800012d7983 */ /* 0x000ee20000300800 */
[----:B--2---:R-:W-:Y:S01]  /*18af40*/  IMAD.MOV.U32 R69, RZ, RZ, R40 ;  /* 0x000000ffff457224 */ /* 0x004fe200078e0028 */
[----:B------:R-:W-:-:S02]  /*18af50*/  MOV R68, R41 ;  /* 0x0000002900447202 */ /* 0x000fc40000000f00 */
[----:B------:R-:W-:Y:S01]  /*18af60*/  MOV R67, R42 ;  /* 0x0000002a00437202 */ /* 0x000fe20000000f00 */
[----:B------:R-:W-:Y:S01]  /*18af70*/  IMAD.MOV.U32 R66, RZ, RZ, R43 ;  /* 0x000000ffff427224 */ /* 0x000fe200078e002b */
[----:B------:R-:W2:Y:S04]  /*18af80*/  LDL.LU R42, [R1+0x33f8] ;  /* 0x0033f800012a7983 */ /* 0x000ea80000300800 */
[----:B------:R-:W2:Y:S04]  /*18af90*/  LDL.LU R43, [R1+0x33fc] ;  /* 0x0033fc00012b7983 */ /* 0x000ea80000300800 */
[----:B------:R-:W-:Y:S01]  /*18afa0*/  STL.64 [R1+0x4688], R72 ;  /* 0x0046884801007387 */ /* 0x000fe20000100a00 */
[----:B------:R-:W-:-:S02]  /*18afb0*/  IMAD.MOV.U32 R65, RZ, RZ, R38 ;  /* 0x000000ffff417224 */ /* 0x000fc400078e0026 */
[----:B------:R-:W-:Y:S01]  /*18afc0*/  IMAD.MOV.U32 R64, RZ, RZ, R39 ;  /* 0x000000ffff407224 */ /* 0x000fe200078e0027 */
        /* <DEDUP_REMOVED lines=10> */
[----:B------:R-:W-:Y:S04]  /*18b070*/  STL.64 [R1+0x4680], R70 ;  /* 0x0046804601007387 */ /* 0x000fe80000100a00 */
[----:B------:R-:W-:Y:S04]  /*18b080*/  STL.64 [R1+0x4678], R68 ;  /* 0x0046784401007387 */ /* 0x000fe80000100a00 */
[----:B------:R-:W-:Y:S04]  /*18b090*/  STL.64 [R1+0x4670], R66 ;  /* 0x0046704201007387 */ /* 0x000fe80000100a00 */
[----:B------:R-:W-:Y:S01]  /*18b0a0*/  STL.64 [R1+0x4668], R64 ;  /* 0x0046684001007387 */ /* 0x000fe20000100a00 */
[----:B------:R-:W-:-:S06]  /*18b0b0*/  ULEA UR10, UR9, UR4, 0x10 ;  /* 0x00000004090a7291 */ /* 0x000fcc000f8e803f */
[----:B------:R-:W-:-:S04]  /*18b0c0*/  MOV R7, UR10 ;  /* 0x0000000a00077c02 */ /* 0x000fc80008000f00 */
[----:B------:R-:W-:Y:S02]  /*18b0d0*/  IADD3 R3, R8, 0x100000, R7 ;  /* 0x0010000008037810 */ /* 0x000fe40007ffe007 */
[----:B----4-:R-:W-:Y:S02]  /*18b0e0*/  LOP3.LUT R63, R63, R62, RZ, 0x3c, !PT ;  /* 0x0000003e3f3f7212 */ /* 0x010fe400078e3cff */
[----:B------:R-:W-:Y:S02]  /*18b0f0*/  LOP3.LUT R61, R61, R60, RZ, 0x3c, !PT ;  /* 0x0000003c3d3d7212 */ /* 0x000fe400078e3cff */
[----:B------:R-:W-:Y:S02]  /*18b100*/  LOP3.LUT R55, R55, R54, RZ, 0x3c, !PT ;  /* 0x0000003637377212 */ /* 0x000fe400078e3cff */
[----:B------:R-:W-:Y:S02]  /*18b110*/  LOP3.LUT R62, R63, R62, RZ, 0x3c, !PT ;  /* 0x0000003e3f3e7212 */ /* 0x000fe400078e3cff */
[----:B------:R-:W-:-:S02]  /*18b120*/  LOP3.LUT R53, R53, R52, RZ, 0x3c, !PT ;  /* 0x0000003435357212 */ /* 0x000fc400078e3cff */
[----:B------:R-:W-:Y:S02]  /*18b130*/  LOP3.LUT R60, R61, R60, RZ, 0x3c, !PT ;  /* 0x0000003c3d3c7212 */ /* 0x000fe400078e3cff */
[----:B------:R-:W-:Y:S02]  /*18b140*/  LOP3.LUT R54, R55, R54, RZ, 0x3c, !PT ;  /* 0x0000003637367212 */ /* 0x000fe400078e3cff */
[----:B------:R-:W-:Y:S02]  /*18b150*/  LOP3.LUT R63, R63, R62, RZ, 0x3c, !PT ;  /* 0x0000003e3f3f7212 */ /* 0x000fe400078e3cff */
[----:B------:R-:W-:Y:S02]  /*18b160*/  LOP3.LUT R52, R53, R52, RZ, 0x3c, !PT ;  /* 0x0000003435347212 */ /* 0x000fe400078e3cff */
[----:B------:R-:W-:Y:S02]  /*18b170*/  LOP3.LUT R51, R51, R50, RZ, 0x3c, !PT ;  /* 0x0000003233337212 */ /* 0x000fe400078e3cff */
[----:B---3--:R-:W-:-:S02]  /*18b180*/  LOP3.LUT R49, R49, R48, RZ, 0x3c, !PT ;  /* 0x0000003031317212 */ /* 0x008fc400078e3cff */
[----:B------:R-:W-:Y:S02]  /*18b190*/  LOP3.LUT R50, R51, R50, RZ, 0x3c, !PT ;  /* 0x0000003233327212 */ /* 0x000fe400078e3cff */
[----:B------:R-:W-:Y:S02]  /*18b1a0*/  LOP3.LUT R61, R61, R60, RZ, 0x3c, !PT ;  /* 0x0000003c3d3d7212 */ /* 0x000fe400078e3cff */
[----:B------:R-:W-:Y:S02]  /*18b1b0*/  LOP3.LUT R47, R47, R46, RZ, 0x3c, !PT ;  /* 0x0000002e2f2f7212 */ /* 0x000fe400078e3cff */
[----:B------:R-:W-:Y:S02]  /*18b1c0*/  LOP3.LUT R45, R45, R44, RZ, 0x3c, !PT ;  /* 0x0000002c2d2d7212 */ /* 0x000fe400078e3cff */
[----:B------:R-:W-:Y:S02]  /*18b1d0*/  LOP3.LUT R48, R49, R48, RZ, 0x3c, !PT ;  /* 0x0000003031307212 */ /* 0x000fe400078e3cff */
[----:B------:R-:W-:-:S02]  /*18b1e0*/  LOP3.LUT R55, R55, R54, RZ, 0x3c, !PT ;  /* 0x0000003637377212 */ /* 0x000fc400078e3cff */
[----:B------:R-:W-:Y:S02]  /*18b1f0*/  LOP3.LUT R46, R47, R46, RZ, 0x3c, !PT ;  /* 0x0000002e2f2e7212 */ /* 0x000fe400078e3cff */
[----:B------:R-:W-:Y:S02]  /*18b200*/  LOP3.LUT R53, R53, R52, RZ, 0x3c, !PT ;  /* 0x0000003435357212 */ /* 0x000fe400078e3cff */
[----:B------:R-:W-:Y:S02]  /*18b210*/  LOP3.LUT R44, R45, R44, RZ, 0x3c, !PT ;  /* 0x0000002c2d2c7212 */ /* 0x000fe400078e3cff */
[----:B------:R-:W-:Y:S01]  /*18b220*/  LOP3.LUT R51, R51, R50, RZ, 0x3c, !PT ;  /* 0x0000003233337212 */ /* 0x000fe200078e3cff */
[----:B------:R-:W-:Y:S01]  /*18b230*/  STL.64 [R1+0x4660], R62 ;  /* 0x0046603e01007387 */ /* 0x000fe20000100a00 */
[----:B------:R-:W-:-:S03]  /*18b240*/  LOP3.LUT R49, R49, R48, RZ, 0x3c, !PT ;  /* 0x0000003031317212 */ /* 0x000fc600078e3cff */
[----:B------:R-:W-:Y:S01]  /*18b250*/  STL.64 [R1+0x4658], R60 ;  /* 0x0046583c01007387 */ /* 0x000fe20000100a00 */
[----:B------:R-:W-:-:S03]  /*18b260*/  LOP3.LUT R47, R47, R46, RZ, 0x3c, !PT ;  /* 0x0000002e2f2f7212 */ /* 0x000fc600078e3cff */
[----:B------:R-:W-:Y:S01]  /*18b270*/  STL.64 [R1+0x4650], R54 ;  /* 0x0046503601007387 */ /* 0x000fe20000100a00 */
[----:B------:R-:W-:-:S03]  /*18b280*/  LOP3.LUT R45, R45, R44, RZ, 0x3c, !PT ;  /* 0x0000002c2d2d7212 */ /* 0x000fc600078e3cff */
[----:B------:R-:W-:Y:S04]  /*18b290*/  STL.64 [R1+0x4648], R52 ;  /* 0x0046483401007387 */ /* 0x000fe80000100a00 */
[----:B------:R-:W-:Y:S04]  /*18b2a0*/  STL.64 [R1+0x4640], R50 ;  /* 0x0046403201007387 */ /* 0x000fe80000100a00 */
[----:B------:R-:W-:Y:S04]  /*18b2b0*/  STL.64 [R1+0x4638], R48 ;  /* 0x0046383001007387 */ /* 0x000fe80000100a00 */
[----:B------:R-:W-:Y:S04]  /*18b2c0*/  STL.64 [R1+0x4630], R46 ;  /* 0x0046302e01007387 */ /* 0x000fe80000100a00 */
[----:B------:R-:W-:Y:S01]  /*18b2d0*/  STL.64 [R1+0x4628], R44 ;  /* 0x0046282c01007387 */ /* 0x000fe20000100a00 */
[----:B--2---:R-:W-:-:S04]  /*18b2e0*/  LOP3.LUT R43, R43, R42, RZ, 0x3c, !PT ;  /* 0x0000002a2b2b7212 */ /* 0x004fc800078e3cff */
[----:B------:R-:W-:-:S04]  /*18b2f0*/  LOP3.LUT R42, R43, R42, RZ, 0x3c, !PT ;  /* 0x0000002a2b2a7212 */ /* 0x000fc800078e3cff */
        /* <DEDUP_REMOVED lines=8> */
[----:B------:R-:W-:Y:S01]  /*18b380*/  LOP3.LUT R11, R11, R10, RZ, 0x3c, !PT ;  /* 0x0000000a0b0b7212 */ /* 0x000fe200078e3cff */
[----:B------:R-:W-:Y:S01]  /*18b390*/  IMAD.MOV.U32 R4, RZ, RZ, R5 ;  /* 0x000000ffff047224 */ /* 0x000fe200078e0005 */
[----:B------:R-:W-:Y:S01]  /*18b3a0*/  LOP3.LUT R41, R41, R40, RZ, 0x3c, !PT ;  /* 0x0000002829297212 */ /* 0x000fe200078e3cff */
[----:B------:R-:W-:Y:S01]  /*18b3b0*/  IMAD.MOV.U32 R5, RZ, RZ, R6 ;  /* 0x000000ffff057224 */ /* 0x000fe200078e0006 */
[----:B------:R-:W-:Y:S04]  /*18b3c0*/  STL.64 [R1+0x4620], R42 ;  /* 0x0046202a01007387 */ /* 0x000fe80000100a00 */
[----:B------:R-:W-:Y:S04]  /*18b3d0*/  STL.64 [R1+0x4618], R38 ;  /* 0x0046182601007387 */ /* 0x000fe80000100a00 */
[----:B------:R-:W-:Y:S04]  /*18b3e0*/  STL.64 [R1+0x4610], R10 ;  /* 0x0046100a01007387 */ /* 0x000fe80000100a00 */
[----:B------:R-:W-:Y:S04]  /*18b3f0*/  STL.64 [R1+0x4608], R40 ;  /* 0x0046082801007387 */ /* 0x000fe80000100a00 */
[----:B------:R-:W-:Y:S04]  /*18b400*/  STL.64 [R1+0x45f8], R4 ;  /* 0x0045f80401007387 */ /* 0x000fe80000100a00 */
[----:B------:R-:W-:Y:S04]  /*18b410*/  STL.64 [R1+0x4600], R36 ;  /* 0x0046002401007387 */ /* 0x000fe80000100a00 */
[----:B------:R1:W-:Y:S04]  /*18b420*/  STL.64 [R1+0xa1a8], R158 ;  /* 0x00a1a89e01007387 */ /* 0x0003e80000100a00 */
[----:B------:R-:W0:Y:S04]  /*18b430*/  LDGDEPBAR ;  /* 0x00000000000079af */ /* 0x000e280000000000 */
[----:B-1----:R-:W2:Y:S04]  /*18b440*/  LDL.64 R158, [R1+0x44e8] ;  /* 0x0044e800019e7983 */ /* 0x002ea80000100a00 */
[----:B------:R1:W-:Y:S04]  /*18b450*/  STL.64 [R1+0xa1a0], R156 ;  /* 0x00a1a09c01007387 */ /* 0x0003e80000100a00 */
[----:B-1----:R-:W3:Y:S04]  /*18b460*/  LDL.64 R156, [R1+0x44f0] ;  /* 0x0044f000019c7983 */ /* 0x002ee80000100a00 */
[----:B------:R1:W-:Y:S04]  /*18b470*/  STL.64 [R1+0xa198], R154 ;  /* 0x00a1989a01007387 */ /* 0x0003e80000100a00 */
[----:B-1----:R-:W4:Y:S04]  /*18b480*/  LDL.64 R154, [R1+0x44f8] ;  /* 0x0044f800019a7983 */ /* 0x002f280000100a00 */
[----:B------:R1:W-:Y:S04]  /*18b490*/  STL.64 [R1+0xa190], R152 ;  /* 0x00a1909801007387 */ /* 0x0003e80000100a00 */
[----:B-1----:R-:W2:Y:S04]  /*18b4a0*/  LDL.64 R152, [R1+0x4500] ;  /* 0x0045000001987983 */ /* 0x002ea80000100a00 */
[----:B------:R1:W-:Y:S04]  /*18b4b0*/  STL.64 [R1+0xa188], R150 ;  /* 0x00a1889601007387 */ /* 0x0003e80000100a00 */
[----:B-1----:R-:W3:Y:S04]  /*18b4c0*/  LDL.64 R150, [R1+0x37e8] ;  /* 0x0037e80001967983 */ /* 0x002ee80000100a00 */
[----:B------:R1:W-:Y:S04]  /*18b4d0*/  STL.64 [R1+0xa180], R148 ;  /* 0x00a1809401007387 */ /* 0x0003e80000100a00 */
[----:B-1----:R-:W4:Y:S04]  /*18b4e0*/  LDL.64 R148, [R1+0x4508] ;  /* 0x0045080001947983 */ /* 0x002f280000100a00 */
[----:B------:R1:W-:Y:S04]  /*18b4f0*/  STL.64 [R1+0xa178], R146 ;  /* 0x00a1789201007387 */ /* 0x0003e80000100a00 */
        /* <DEDUP_REMOVED lines=32> */
[----:B-1----:R-:W3:Y:S04]  /*18b700*/  LDL.64 R94, [R1+0x44e0] ;  /* 0x0044e000015e7983 */ /* 0x002ee80000100a00 */
[----:B------:R-:W3:Y:S04]  /*18b710*/  LDL.64 R96, [R1+0x44d8] ;  /* 0x0044d80001607983 */ /* 0x000ee80000100a00 */
        /* <DEDUP_REMOVED lines=22> */
[----:B--2---:R-:W-:Y:S04]  /*18b880*/  LDGSTS.E [R3+-0x80000], desc[UR32][R146.64], P0 ;  /* 0x8000000092037fae */ /* 0x004fe80008121860 */
[----:B----4-:R-:W-:Y:S04]  /*18b890*/  LDGSTS.E [R3+-0x7ff80], desc[UR32][R148.64], P1 ;  /* 0x8008000094037fae */ /* 0x010fe80008921860 */
[----:B---3--:R-:W-:Y:S04]  /*18b8a0*/  LDGSTS.E [R3+-0x7ff00], desc[UR32][R150.64], P5 ;  /* 0x8010000096037fae */ /* 0x008fe8000a921860 */
[----:B------:R-:W2:Y:S04]  /*18b8b0*/  LDL.64 R146, [R1+0x4578] ;  /* 0x0045780001927983 */ /* 0x000ea80000100a00 */
[----:B------:R-:W3:Y:S04]  /*18b8c0*/  LDL.64 R148, [R1+0x46f0] ;  /* 0x0046f00001947983 */ /* 0x000ee80000100a00 */
[----:B------:R-:W-:Y:S04]  /*18b8d0*/  LDGSTS.E [R3+-0x7fe80], desc[UR32][R152.64], P3 ;  /* 0x8018000098037fae */ /* 0x000fe80009921860 */
        /* <DEDUP_REMOVED lines=32> */
[----:B--2---:R-:W-:Y:S04]  /*18bae0*/  LDGSTS.E [R3+-0x78e80], desc[UR32][R146.64], P3 ;  /* 0x8718000092037fae */ /* 0x004fe80009921860 */
[----:B---3--:R-:W-:Y:S04]  /*18baf0*/  LDGSTS.E [R3+-0x78000], desc[UR32][R148.64], P0 ;  /* 0x8800000094037fae */ /* 0x008fe80008121860 */
[----:B----4-:R-:W-:Y:S04]  /*18bb00*/  LDGSTS.E [R3+-0x77f80], desc[UR32][R150.64], P1 ;  /* 0x8808000096037fae */ /* 0x010fe80008921860 */
[----:B------:R-:W-:Y:S04]  /*18bb10*/  LDGSTS.E [R3+-0x77f00], desc[UR32][R152.64], P5 ;  /* 0x8810000098037fae */ /* 0x000fe8000a921860 */
[----:B------:R-:W-:Y:S04]  /*18bb20*/  LDGSTS.E [R3+-0x77e80], desc[UR32][R154.64], P3 ;  /* 0x881800009a037fae */ /* 0x000fe80009921860 */
[----:B------:R-:W-:Y:S04]  /*18bb30*/  LDGSTS.E [R3+-0x77000], desc[UR32][R156.64], P0 ;  /* 0x890000009c037fae */ /* 0x000fe80008121860 */
[----:B------:R-:W-:Y:S04]  /*18bb40*/  LDGSTS.E [R3+-0x76f80], desc[UR32][R158.64], P1 ;  /* 0x890800009e037fae */ /* 0x000fe80008921860 */
[----:B------:R1:W-:Y:S04]  /*18bb50*/  LDGSTS.E [R3+-0x76f00], desc[UR32][R250.64], P5 ;  /* 0x89100000fa037fae */ /* 0x0003e8000a921860 */
[----:B------:R2:W-:Y:S04]  /*18bb60*/  LDGSTS.E [R3+-0x76e80], desc[UR32][R248.64], P3 ;  /* 0x89180000f8037fae */ /* 0x0005e80009921860 */
[----:B------:R3:W-:Y:S04]  /*18bb70*/  LDGSTS.E [R3+-0x76000], desc[UR32][R242.64], P0 ;  /* 0x8a000000f2037fae */ /* 0x0007e80008121860 */
[----:B------:R4:W-:Y:S04]  /*18bb80*/  LDGSTS.E [R3+-0x75f80], desc[UR32][R240.64], P1 ;  /* 0x8a080000f0037fae */ /* 0x0009e80008921860 */
[----:B------:R4:W-:Y:S04]  /*18bb90*/  LDGSTS.E [R3+-0x75f00], desc[UR32][R238.64], P5 ;  /* 0x8a100000ee037fae */ /* 0x0009e8000a921860 */
        /* <DEDUP_REMOVED lines=20> */
[----:B------:R-:W1:Y:S04]  /*18bce0*/  LDL.LU R10, [R1+0x37d4] ;  /* 0x0037d400010a7983 */ /* 0x000e680000300800 */
[----:B------:R-:W2:Y:S04]  /*18bcf0*/  LDL.LU R11, [R1+0x37f4] ;  /* 0x0037f400010b7983 */ /* 0x000ea80000300800 */
        /* <DEDUP_REMOVED lines=30> */
[----:B------:R4:W-:Y:S01]  /*18bee0*/  LDGSTS.E [R3+-0x70e80], desc[UR32][R4.64], P3 ;  /* 0x8f18000004037fae */ /* 0x0009e20009921860 */
[----:B-1----:R-:W-:Y:S01]  /*18bef0*/  IMAD.MOV.U32 R251, RZ, RZ, R10 ;  /* 0x000000fffffb7224 */ /* 0x002fe200078e000a */
[----:B--2---:R-:W-:-:S02]  /*18bf00*/  MOV R250, R11 ;  /* 0x0000000b00fa7202 */ /* 0x004fc40000000f00 */
[----:B---3--:R-:W-:Y:S01]  /*18bf10*/  MOV R249, R68 ;  /* 0x0000004400f97202 */ /* 0x008fe20000000f00 */
[----:B----4-:R-:W-:Y:S02]  /*18bf20*/  IMAD.MOV.U32 R248, RZ, RZ, R69 ;  /* 0x000000fffff87224 */ /* 0x010fe400078e0045 */
[----:B------:R-:W-:Y:S01]  /*18bf30*/  STL.64 [R1+0x33c8], R250 ;  /* 0x0033c8fa01007387 */ /* 0x000fe20000100a00 */
[----:B------:R-:W-:Y:S02]  /*18bf40*/  IMAD.MOV.U32 R243, RZ, RZ, R70 ;  /* 0x000000fffff37224 */ /* 0x000fe400078e0046 */
[----:B------:R-:W-:Y:S01]  /*18bf50*/  IMAD.MOV.U32 R242, RZ, RZ, R71 ;  /* 0x000000fffff27224 */ /* 0x000fe200078e0047 */
[----:B------:R-:W-:Y:S01]  /*18bf60*/  STL.64 [R1+0x33c0], R248 ;  /* 0x0033c0f801007387 */ /* 0x000fe20000100a00 */
[----:B------:R-:W-:Y:S01]  /*18bf70*/  IMAD.MOV.U32 R241, RZ, RZ, R64 ;  /* 0x000000fffff17224 */ /* 0x000fe200078e0040 */
[----:B------:R-:W-:Y:S02]  /*18bf80*/  MOV R240, R65 ;  /* 0x0000004100f07202 */ /* 0x000fe40000000f00 */
[----:B------:R-:W-:Y:S01]  /*18bf90*/  STL.64 [R1+0x33a8], R242 ;  /* 0x0033a8f201007387 */ /* 0x000fe20000100a00 */
[----:B------:R-:W-:Y:S01]  /*18bfa0*/  MOV R239, R66 ;  /* 0x0000004200ef7202 */ /* 0x000fe20000000f00 */
[----:B------:R-:W-:-:S02]  /*18bfb0*/  IMAD.MOV.U32 R238, RZ, RZ, R67 ;  /* 0x000000ffffee7224 */ /* 0x000fc400078e0043 */
[----:B------:R-:W-:Y:S04]  /*18bfc0*/  STL.64 [R1+0x33f8], R240 ;  /* 0x0033f8f001007387 */ /* 0x000fe80000100a00 */
[----:B------:R-:W-:Y:S01]  /*18bfd0*/  STL.64 [R1+0x3418], R238 ;  /* 0x003418ee01007387 */ /* 0x000fe20000100a00 */
[----:B------:R-:W-:-:S03]  /*18bfe0*/  IMAD.MOV.U32 R155, RZ, RZ, R38 ;  /* 0x000000ffff9b7224 */ /* 0x000fc600078e0026 */
[----:B------:R-:W2:Y:S01]  /*18bff0*/  LDL.LU R38, [R1+0x36d0] ;  /* 0x0036d00001267983 */ /* 0x000ea20000300800 */
[----:B------:R-:W-:-:S03]  /*18c000*/  IMAD.MOV.U32 R154, RZ, RZ, R39 ;  /* 0x000000ffff9a7224 */ /* 0x000fc600078e0027 */
[----:B------:R-:W3:Y:S01]  /*18c010*/  LDL.LU R39, [R1+0x36fc] ;  /* 0x0036fc0001277983 */ /* 0x000ee20000300800 */
[----:B------:R-:W-:Y:S01]  /*18c020*/  IMAD.MOV.U32 R236, RZ, RZ, R61 ;  /* 0x000000ffffec7224 */ /* 0x000fe200078e003d */
[----:B------:R-:W-:Y:S01]  /*18c030*/  MOV R158, R63 ;  /* 0x0000003f009e7202 */ /* 0x000fe20000000f00 */
[----:B------:R-:W-:Y:S01]  /*18c040*/  IMAD.MOV.U32 R237, RZ, RZ, R60 ;  /* 0x000000ffffed7224 */ /* 0x000fe200078e003c */
[----:B------:R-:W-:Y:S01]  /*18c050*/  MOV R157, R72 ;  /* 0x00000048009d7202 */ /* 0x000fe20000000f00 */
[----:B------:R-:W-:Y:S02]  /*18c060*/  IMAD.MOV.U32 R159, RZ, RZ, R62 ;  /* 0x000000ffff9f7224 */ /* 0x000fe400078e003e */
[----:B------:R-:W-:Y:S01]  /*18c070*/  IMAD.MOV.U32 R156, RZ, RZ, R73 ;  /* 0x000000ffff9c7224 */ /* 0x000fe200078e0049 */
[----:B------:R-:W-:Y:S01]  /*18c080*/  MOV R152, R75 ;  /* 0x0000004b00987202 */ /* 0x000fe20000000f00 */
[----:B------:R-:W-:Y:S01]  /*18c090*/  IMAD.MOV.U32 R153, RZ, RZ, R74 ;  /* 0x000000ffff997224 */ /* 0x000fe200078e004a */
[----:B------:R-:W-:Y:S01]  /*18c0a0*/  STL.64 [R1+0x3400], R236 ;  /* 0x003400ec01007387 */ /* 0x000fe20000100a00 */
[----:B------:R-:W-:Y:S01]  /*18c0b0*/  MOV R151, R48 ;  /* 0x0000003000977202 */ /* 0x000fe20000000f00 */
[----:B------:R-:W-:-:S02]  /*18c0c0*/  IMAD.MOV.U32 R150, RZ, RZ, R49 ;  /* 0x000000ffff967224 */ /* 0x000fc400078e0031 */
[----:B------:R-:W-:Y:S01]  /*18c0d0*/  STL.64 [R1+0x3440], R158 ;  /* 0x0034409e01007387 */ /* 0x000fe20000100a00 */
[----:B------:R-:W-:-:S03]  /*18c0e0*/  IMAD.MOV.U32 R149, RZ, RZ, R50 ;  /* 0x000000ffff957224 */ /* 0x000fc600078e0032 */
[----:B------:R-:W-:Y:S01]  /*18c0f0*/  STL.64 [R1+0x3420], R156 ;  /* 0x0034209c01007387 */ /* 0x000fe20000100a00 */
[----:B------:R-:W-:-:S03]  /*18c100*/  IMAD.MOV.U32 R148, RZ, RZ, R51 ;  /* 0x000000ffff947224 */ /* 0x000fc600078e0033 */
        /* <DEDUP_REMOVED lines=18> */
[----:B------:R-:W-:-:S03]  /*18c230*/  MOV R140, R43 ;  /* 0x0000002b008c7202 */ /* 0x000fc60000000f00 */
[----:B------:R-:W4:Y:S04]  /*18c240*/  LDL.LU R63, [R1+0x3654] ;  /* 0x00365400013f7983 */ /* 0x000f280000300800 */
[----:B------:R-:W4:Y:S04]  /*18c250*/  LDL.LU R72, [R1+0x3610] ;  /* 0x0036100001487983 */ /* 0x000f280000300800 */
[----:B------:R-:W4:Y:S04]  /*18c260*/  LDL.LU R73, [R1+0x3634] ;  /* 0x0036340001497983 */ /* 0x000f280000300800 */
[----:B------:R-:W4:Y:S04]  /*18c270*/  LDL.LU R42, [R1+0x35d8] ;  /* 0x0035d800012a7983 */ /* 0x000f280000300800 */
[----:B------:R-:W4:Y:S04]  /*18c280*/  LDL.LU R43, [R1+0x35f4] ;  /* 0x0035f400012b7983 */ /* 0x000f280000300800 */
[----:B------:R-:W-:Y:S04]  /*18c290*/  STL.64 [R1+0x34c0], R146 ;  /* 0x0034c09201007387 */ /* 0x000fe80000100a00 */
[----:B------:R-:W4:Y:S04]  /*18c2a0*/  LDL.LU R74, [R1+0x35dc] ;  /* 0x0035dc00014a7983 */ /* 0x000f280000300800 */
[----:B------:R-:W4:Y:S04]  /*18c2b0*/  LDL.LU R75, [R1+0x35f8] ;  /* 0x0035f800014b7983 */ /* 0x000f280000300800 */
[----:B------:R-:W4:Y:S04]  /*18c2c0*/  LDL.LU R48, [R1+0x35cc] ;  /* 0x0035cc0001307983 */ /* 0x000f280000300800 */
[----:B------:R-:W4:Y:S04]  /*18c2d0*/  LDL.LU R49, [R1+0x35e0] ;  /* 0x0035e00001317983 */ /* 0x000f280000300800 */
[----:B------:R-:W4:Y:S04]  /*18c2e0*/  LDL.LU R50, [R1+0x35d0] ;  /* 0x0035d00001327983 */ /* 0x000f280000300800 */
[----:B------:R-:W4:Y:S01]  /*18c2f0*/  LDL.LU R51, [R1+0x35e4] ;  /* 0x0035e40001337983 */ /* 0x000f220000300800 */
[----:B------:R-:W-:Y:S01]  /*18c300*/  MOV R145, R46 ;  /* 0x0000002e00917202 */ /* 0x000fe20000000f00 */
[----:B------:R-:W-:-:S02]  /*18c310*/  IMAD.MOV.U32 R144, RZ, RZ, R47 ;  /* 0x000000ffff907224 */ /* 0x000fc400078e002f */
[----:B------:R-:W4:Y:S01]  /*18c320*/  LDL.LU R44, [R1+0x35a0] ;  /* 0x0035a000012c7983 */ /* 0x000f220000300800 */
[----:B------:R-:W-:-:S03]  /*18c330*/  IMAD.MOV.U32 R143, RZ, RZ, R40 ;  /* 0x000000ffff8f7224 */ /* 0x000fc600078e0028 */
[----:B------:R-:W4:Y:S01]  /*18c340*/  LDL.LU R45, [R1+0x35bc] ;  /* 0x0035bc00012d7983 */ /* 0x000f220000300800 */
[----:B------:R-:W-:-:S03]  /*18c350*/  IMAD.MOV.U32 R142, RZ, RZ, R41 ;  /* 0x000000ffff8e7224 */ /* 0x000fc600078e0029 */
        /* <DEDUP_REMOVED lines=14> */
[----:B------:R-:W-:Y:S01]  /*18c440*/  IMAD.MOV.U32 R135, RZ, RZ, R70 ;  /* 0x000000ffff877224 */ /* 0x000fe200078e0046 */
[----:B------:R-:W-:Y:S02]  /*18c450*/  MOV R134, R71 ;  /* 0x0000004700867202 */ /* 0x000fe40000000f00 */
[----:B------:R-:W-:Y:S01]  /*18c460*/  STL.64 [R1+0x34f8], R136 ;  /* 0x0034f88801007387 */ /* 0x000fe20000100a00 */
[----:B------:R-:W-:Y:S01]  /*18c470*/  MOV R133, R64 ;  /* 0x0000004000857202 */ /* 0x000fe20000000f00 */
[----:B------:R-:W-:Y:S02]  /*18c480*/  IMAD.MOV.U32 R132, RZ, RZ, R65 ;  /* 0x000000ffff847224 */ /* 0x000fe400078e0041 */
[----:B------:R-:W-:Y:S01]  /*18c490*/  STL.64 [R1+0x34e0], R134 ;  /* 0x0034e08601007387 */ /* 0x000fe20000100a00 */
[----:B------:R-:W-:-:S02]  /*18c4a0*/  IMAD.MOV.U32 R131, RZ, RZ, R66 ;  /* 0x000000ffff837224 */ /* 0x000fc400078e0042 */
[----:B------:R-:W-:Y:S01]  /*18c4b0*/  IMAD.MOV.U32 R130, RZ, RZ, R67 ;  /* 0x000000ffff827224 */ /* 0x000fe200078e0043 */
[----:B------:R-:W-:Y:S01]  /*18c4c0*/  STL.64 [R1+0x3530], R132 ;  /* 0x0035308401007387 */ /* 0x000fe20000100a00 */
[----:B------:R-:W-:-:S03]  /*18c4d0*/  IMAD.MOV.U32 R129, RZ, RZ, R60 ;  /* 0x000000ffff817224 */ /* 0x000fc600078e003c */
[----:B------:R-:W-:Y:S01]  /*18c4e0*/  STL.64 [R1+0x3548], R130 ;  /* 0x0035488201007387 */ /* 0x000fe20000100a00 */
[----:B------:R-:W-:Y:S02]  /*18c4f0*/  MOV R128, R61 ;  /* 0x0000003d00807202 */ /* 0x000fe40000000f00 */
[----:B------:R-:W-:Y:S01]  /*18c500*/  MOV R127, R62 ;  /* 0x0000003e007f7202 */ /* 0x000fe20000000f00 */
[----:B------:R-:W-:Y:S02]  /*18c510*/  IMAD.MOV.U32 R126, RZ, RZ, R63 ;  /* 0x000000ffff7e7224 */ /* 0x000fe400078e003f */
[----:B------:R-:W-:Y:S02]  /*18c520*/  IMAD.MOV.U32 R125, RZ, RZ, R72 ;  /* 0x000000ffff7d7224 */ /* 0x000fe400078e0048 */
[----:B------:R-:W-:Y:S02]  /*18c530*/  IMAD.MOV.U32 R124, RZ, RZ, R73 ;  /* 0x000000ffff7c7224 */ /* 0x000fe400078e0049 */
[----:B------:R-:W-:-:S02]  /*18c540*/  IMAD.MOV.U32 R123, RZ, RZ, R42 ;  /* 0x000000ffff7b7224 */ /* 0x000fc400078e002a */
[----:B------:R-:W4:Y:S01]  /*18c550*/  LDL.LU R42, [R1+0x355c] ;  /* 0x00355c00012a7983 */ /* 0x000f220000300800 */
[----:B------:R-:W-:-:S03]  /*18c560*/  MOV R122, R43 ;  /* 0x0000002b007a7202 */ /* 0x000fc60000000f00 */
[----:B------:R-:W4:Y:S04]  /*18c570*/  LDL.LU R43, [R1+0x3578] ;  /* 0x00357800012b7983 */ /* 0x000f280000300800 */
[----:B------:R-:W-:Y:S01]  /*18c580*/  STL.64 [R1+0x3540], R128 ;  /* 0x0035408001007387 */ /* 0x000fe20000100a00 */
[----:B------:R-:W-:-:S03]  /*18c590*/  MOV R121, R74 ;  /* 0x0000004a00797202 */ /* 0x000fc60000000f00 */
[----:B------:R-:W-:Y:S01]  /*18c5a0*/  STL.64 [R1+0x3538], R126 ;  /* 0x0035387e01007387 */ /* 0x000fe20000100a00 */
[----:B------:R-:W-:-:S03]  /*18c5b0*/  IMAD.MOV.U32 R120, RZ, RZ, R75 ;  /* 0x000000ffff787224 */ /* 0x000fc600078e004b */
[----:B------:R-:W-:Y:S01]  /*18c5c0*/  STL.64 [R1+0x3570], R124 ;  /* 0x0035707c01007387 */ /* 0x000fe20000100a00 */
[----:B------:R-:W-:Y:S02]  /*18c5d0*/  IMAD.MOV.U32 R115, RZ, RZ, R48 ;  /* 0x000000ffff737224 */ /* 0x000fe400078e0030 */
[----:B------:R-:W-:Y:S01]  /*18c5e0*/  IMAD.MOV.U32 R114, RZ, RZ, R49 ;  /* 0x000000ffff727224 */ /* 0x000fe200078e0031 */
[----:B------:R-:W-:Y:S01]  /*18c5f0*/  STL.64 [R1+0x3588], R122 ;  /* 0x0035887a01007387 */ /* 0x000fe20000100a00 */
[----:B------:R-:W-:-:S03]  /*18c600*/  IMAD.MOV.U32 R113, RZ, RZ, R50 ;  /* 0x000000ffff717224 */ /* 0x000fc600078e0032 */
[----:B------:R-:W-:Y:S01]  /*18c610*/  STL.64 [R1+0x3580], R120 ;  /* 0x0035807801007387 */ /* 0x000fe20000100a00 */
[----:B------:R-:W-:-:S03]  /*18c620*/  MOV R112, R51 ;  /* 0x0000003300707202 */ /* 0x000fc60000000f00 */
        /* <DEDUP_REMOVED lines=20> */
[----:B------:R-:W-:Y:S01]  /*18c770*/  IMAD.MOV.U32 R110, RZ, RZ, R45 ;  /* 0x000000ffff6e7224 */ /* 0x000fe200078e002d */
[----:B------:R-:W-:-:S05]  /*18c780*/  MOV R111, R44 ;  /* 0x0000002c006f7202 */ /* 0x000fca0000000f00 */
[----:B------:R-:W-:Y:S04]  /*18c790*/  STL.64 [R1+0x42a8], R110 ;  /* 0x0042a86e01007387 */ /* 0x000fe80000100a00 */
        /* <DEDUP_REMOVED lines=10> */
[----:B------:R-:W-:Y:S01]  /*18c840*/  IMAD.MOV.U32 R107, RZ, RZ, R40 ;  /* 0x000000ffff6b7224 */ /* 0x000fe200078e0028 */
[----:B------:R-:W-:Y:S02]  /*18c850*/  MOV R106, R41 ;  /* 0x00000029006a7202 */ /* 0x000fe40000000f00 */
        /* <DEDUP_REMOVED lines=8> */
[----:B------:R-:W-:Y:S04]  /*18c8e0*/  STL.64 [R1+0x42b8], R108 ;  /* 0x0042b86c01007387 */ /* 0x000fe80000100a00 */
[----:B------:R-:W-:Y:S04]  /*18c8f0*/  STL.64 [R1+0x42b0], R106 ;  /* 0x0042b06a01007387 */ /* 0x000fe80000100a00 */
[----:B------:R-:W-:Y:S04]  /*18c900*/  STL.64 [R1+0x42c0], R104 ;  /* 0x0042c06801007387 */ /* 0x000fe80000100a00 */
[----:B------:R-:W-:Y:S01]  /*18c910*/  STL.64 [R1+0x3558], R102 ;  /* 0x0035586601007387 */ /* 0x000fe20000100a00 */
[----:B------:R-:W-:Y:S01]  /*18c920*/  IMAD.MOV.U32 R101, RZ, RZ, R68 ;  /* 0x000000ffff657224 */ /* 0x000fe200078e0044 */
[----:B------:R-:W-:-:S02]  /*18c930*/  MOV R100, R69 ;  /* 0x0000004500647202 */ /* 0x000fc40000000f00 */
[----:B------:R-:W-:Y:S01]  /*18c940*/  MOV R99, R70 ;  /* 0x0000004600637202 */ /* 0x000fe20000000f00 */
[----:B------:R-:W-:Y:S02]  /*18c950*/  IMAD.MOV.U32 R98, RZ, RZ, R71 ;  /* 0x000000ffff627224 */ /* 0x000fe400078e0047 */
[----:B------:R-:W-:Y:S01]  /*18c960*/  STL.64 [R1+0x42c8], R100 ;  /* 0x0042c86401007387 */ /* 0x000fe20000100a00 */
[----:B------:R-:W-:Y:S02]  /*18c970*/  IMAD.MOV.U32 R97, RZ, RZ, R64 ;  /* 0x000000ffff617224 */ /* 0x000fe400078e0040 */
[----:B------:R-:W-:Y:S01]  /*18c980*/  IMAD.MOV.U32 R96, RZ, RZ, R65 ;  /* 0x000000ffff607224 */ /* 0x000fe200078e0041 */
[----:B------:R-:W-:Y:S01]  /*18c990*/  STL.64 [R1+0x42d0], R98 ;  /* 0x0042d06201007387 */ /* 0x000fe20000100a00 */
[----:B------:R-:W-:Y:S01]  /*18c9a0*/  IMAD.MOV.U32 R95, RZ, RZ, R66 ;  /* 0x000000ffff5f7224 */ /* 0x000fe200078e0042 */
[----:B------:R-:W-:Y:S02]  /*18c9b0*/  MOV R94, R67 ;  /* 0x00000043005e7202 */ /* 0x000fe40000000f00 */
[----:B------:R-:W-:Y:S04]  /*18c9c0*/  STL.64 [R1+0x3550], R96 ;  /* 0x0035506001007387 */ /* 0x000fe80000100a00 */
[----:B------:R-:W-:Y:S01]  /*18c9d0*/  STL.64 [R1+0x4758], R94 ;  /* 0x0047585e01007387 */ /* 0x000fe20000100a00 */
[----:B--2---:R-:W-:-:S03]  /*18c9e0*/  MOV R5, R38 ;  /* 0x0000002600057202 */ /* 0x004fc60000000f00 */
[----:B------:R-:W2:Y:S01]  /*18c9f0*/  LDL.LU R38, [R1+0x3328] ;  /* 0x0033280001267983 */ /* 0x000ea20000300800 */
[----:B---3--:R-:W-:-:S03]  /*18ca00*/  IMAD.MOV.U32 R4, RZ, RZ, R39 ;  /* 0x000000ffff047224 */ /* 0x008fc600078e0027 */
[----:B------:R-:W3:Y:S01]  /*18ca10*/  LDL.LU R39, [R1+0x3344] ;  /* 0x0033440001277983 */ /* 0x000ee20000300800 */
[----:B------:R-:W-:Y:S01]  /*18ca20*/  IMAD.MOV.U32 R92, RZ, RZ, R61 ;  /* 0x000000ffff5c7224 */ /* 0x000fe200078e003d */
[----:B------:R-:W-:Y:S01]  /*18ca30*/  MOV R93, R60 ;  /* 0x0000003c005d7202 */ /* 0x000fe20000000f00 */
[----:B------:R-:W-:Y:S01]  /*18ca40*/  IMAD.MOV.U32 R90, RZ, RZ, R63 ;  /* 0x000000ffff5a7224 */ /* 0x000fe200078e003f */
[----:B------:R-:W-:Y:S01]  /*18ca50*/  MOV R88, R73 ;  /* 0x0000004900587202 */ /* 0x000fe20000000f00 */
[----:B------:R-:W-:Y:S02]  /*18ca60*/  IMAD.MOV.U32 R91, RZ, RZ, R62 ;  /* 0x000000ffff5b7224 */ /* 0x000fe400078e003e */
[----:B------:R-:W-:Y:S01]  /*18ca70*/  IMAD.MOV.U32 R89, RZ, RZ, R72 ;  /* 0x000000ffff597224 */ /* 0x000fe200078e0048 */
[----:B------:R-:W-:Y:S01]  /*18ca80*/  STL.64 [R1+0x3370], R92 ;  /* 0x0033705c01007387 */ /* 0x000fe20000100a00 */
[----:B------:R-:W-:Y:S02]  /*18ca90*/  IMAD.MOV.U32 R87, RZ, RZ, R74 ;  /* 0x000000ffff577224 */ /* 0x000fe400078e004a */
[----:B------:R-:W-:Y:S01]  /*18caa0*/  IMAD.MOV.U32 R86, RZ, RZ, R75 ;  /* 0x000000ffff567224 */ /* 0x000fe200078e004b */
[----:B------:R-:W-:Y:S01]  /*18cab0*/  STL.64 [R1+0x4750], R90 ;  /* 0x0047505a01007387 */ /* 0x000fe20000100a00 */
[----:B------:R-:W-:-:S03]  /*18cac0*/  IMAD.MOV.U32 R85, RZ, RZ, R48 ;  /* 0x000000ffff557224 */ /* 0x000fc600078e0030 */
[----:B------:R-:W-:Y:S01]  /*18cad0*/  STL.64 [R1+0x4748], R88 ;  /* 0x0047485801007387 */ /* 0x000fe20000100a00 */
[----:B------:R-:W-:-:S03]  /*18cae0*/  MOV R84, R49 ;  /* 0x0000003100547202 */ /* 0x000fc60000000f00 */
[----:B------:R-:W-:Y:S01]  /*18caf0*/  STL.64 [R1+0x46f8], R4 ;  /* 0x0046f80401007387 */ /* 0x000fe20000100a00 */
[----:B------:R-:W-:-:S03]  /*18cb00*/  MOV R83, R50 ;  /* 0x0000003200537202 */ /* 0x000fc60000000f00 */
[----:B------:R-:W-:Y:S01]  /*18cb10*/  STL.64 [R1+0x3360], R86 ;  /* 0x0033605601007387 */ /* 0x000fe20000100a00 */
[----:B------:R-:W-:-:S03]  /*18cb20*/  IMAD.MOV.U32 R82, RZ, RZ, R51 ;  /* 0x000000ffff527224 */ /* 0x000fc600078e0033 */
        /* <DEDUP_REMOVED lines=16> */
[----:B------:R-:W3:Y:S01]  /*18cc30*/  LDL.LU R50, [R1+0x32a8] ;  /* 0x0032a80001327983 */ /* 0x000ee20000300800 */
[----:B------:R-:W-:-:S03]  /*18cc40*/  IMAD.MOV.U32 R75, RZ, RZ, R46 ;  /* 0x000000ffff4b7224 */ /* 0x000fc600078e002e */
[----:B------:R-:W3:Y:S01]  /*18cc50*/  LDL.LU R51, [R1+0x32ac] ;  /* 0x0032ac0001337983 */ /* 0x000ee20000300800 */
[----:B------:R-:W-:-:S03]  /*18cc60*/  MOV R74, R47 ;  /* 0x0000002f004a7202 */ /* 0x000fc60000000f00 */
[----:B------:R-:W3:Y:S04]  /*18cc70*/  LDL.LU R48, [R1+0x32b0] ;  /* 0x0032b00001307983 */ /* 0x000ee80000300800 */
[----:B------:R-:W3:Y:S04]  /*18cc80*/  LDL.LU R49, [R1+0x32b4] ;  /* 0x0032b40001317983 */ /* 0x000ee80000300800 */
[----:B------:R-:W-:Y:S01]  /*18cc90*/  STL.64 [R1+0x4738], R80 ;  /* 0x0047385001007387 */ /* 0x000fe20000100a00 */
[----:B----4-:R-:W-:-:S03]  /*18cca0*/  IMAD.MOV.U32 R71, RZ, RZ, R42 ;  /* 0x000000ffff477224 */ /* 0x010fc600078e002a */
[----:B------:R-:W4:Y:S01]  /*18ccb0*/  LDL.LU R46, [R1+0x32d0] ;  /* 0x0032d000012e7983 */ /* 0x000f220000300800 */
[----:B------:R-:W-:-:S03]  /*18ccc0*/  IMAD.MOV.U32 R70, RZ, RZ, R43 ;  /* 0x000000ffff467224 */ /* 0x000fc600078e002b */
        /* <DEDUP_REMOVED lines=13> */
[----:B---3--:R-:W-:-:S03]  /*18cda0*/  MOV R68, R39 ;  /* 0x0000002700447202 */ /* 0x008fc60000000f00 */
[----:B------:R-:W2:Y:S04]  /*18cdb0*/  LDL.LU R39, [R1+0x326c] ;  /* 0x00326c0001277983 */ /* 0x000ea80000300800 */
[----:B------:R-:W3:Y:S04]  /*18cdc0*/  LDL.LU R37, [R1+0x3270] ;  /* 0x0032700001257983 */ /* 0x000ee80000300800 */
[----:B------:R-:W3:Y:S01]  /*18cdd0*/  LDL.LU R36, [R1+0x3274] ;  /* 0x0032740001247983 */ /* 0x000ee20000300800 */
[----:B------:R-:W-:-:S04]  /*18cde0*/  LOP3.LUT R3, R8, 0x10, RZ, 0x3c, !PT ;  /* 0x0000001008037812 */ /* 0x000fc800078e3cff */
[----:B------:R-:W-:-:S05]  /*18cdf0*/  IADD3 R3, R3, 0x100000, R7 ;  /* 0x0010000003037810 */ /* 0x000fca0007ffe007 */
[----:B------:R-:W-:Y:S04]  /*18ce00*/  LDGSTS.E [R3+-0x7fe00], desc[UR32][R250.64], P0 ;  /* 0x80200000fa037fae */ /* 0x000fe80008121860 */
[----:B------:R-:W-:Y:S04]  /*18ce10*/  LDGSTS.E [R3+-0x7fd80], desc[UR32][R248.64], P1 ;  /* 0x80280000f8037fae */ /* 0x000fe80008921860 */
        /* <DEDUP_REMOVED lines=27> */
[----:B------:R-:W-:Y:S01]  /*18cfd0*/  LDGSTS.E [R3+-0x78d80], desc[UR32][R108.64], P1 ;  /* 0x872800006c037fae */ /* 0x000fe20008921860 */
[----:B------:R-:W-:-:S03]  /*18cfe0*/  LOP3.LUT R67, R67, R66, RZ, 0x3c, !PT ;  /* 0x0000004243437212 */ /* 0x000fc600078e3cff */
[----:B------:R1:W-:Y:S01]  /*18cff0*/  LDGSTS.E [R3+-0x78d00], desc[UR32][R106.64], P5 ;  /* 0x873000006a037fae */ /* 0x0003e2000a921860 */
        /* <DEDUP_REMOVED lines=14> */
[----:B------:R-:W-:Y:S02]  /*18d0e0*/  LOP3.LUT R62, R63, R62, RZ, 0x3c, !PT ;  /* 0x0000003e3f3e7212 */ /* 0x000fe400078e3cff */
[----:B------:R-:W-:Y:S01]  /*18d0f0*/  LOP3.LUT R51, R51, R50, RZ, 0x3c, !PT ;  /* 0x0000003233337212 */ /* 0x000fe200078e3cff */
[----:B------:R1:W-:Y:S01]  /*18d100*/  LDGSTS.E [R3+-0x76d00], desc[UR32][R90.64], P5 ;  /* 0x893000005a037fae */ /* 0x0003e2000a921860 */
[----:B------:R-:W-:Y:S02]  /*18d110*/  LOP3.LUT R60, R61, R60, RZ, 0x3c, !PT ;  /* 0x0000003c3d3c7212 */ /* 0x000fe400078e3cff */
[----:B------:R-:W-:Y:S01]  /*18d120*/  LOP3.LUT R49, R49, R48, RZ, 0x3c, !PT ;  /* 0x0000003031317212 */ /* 0x000fe200078e3cff */
[----:B------:R1:W-:Y:S01]  /*18d130*/  LDGSTS.E [R3+-0x76c80], desc[UR32][R88.64], P3 ;  /* 0x8938000058037fae */ /* 0x0003e20009921860 */
[----:B------:R-:W-:Y:S02]  /*18d140*/  LOP3.LUT R67, R67, R66, RZ, 0x3c, !PT ;  /* 0x0000004243437212 */ /* 0x000fe400078e3cff */
[----:B------:R-:W-:Y:S01]  /*18d150*/  LOP3.LUT R54, R55, R54, RZ, 0x3c, !PT ;  /* 0x0000003637367212 */ /* 0x000fe200078e3cff */
[----:B------:R1:W-:Y:S01]  /*18d160*/  LDGSTS.E [R3+-0x75e00], desc[UR32][R86.64], P0 ;  /* 0x8a20000056037fae */ /* 0x0003e20008121860 */
[----:B----4-:R-:W-:-:S02]  /*18d170*/  LOP3.LUT R47, R47, R46, RZ, 0x3c, !PT ;  /* 0x0000002e2f2f7212 */ /* 0x010fc400078e3cff */
[----:B------:R-:W-:Y:S01]  /*18d180*/  LOP3.LUT R65, R65, R64, RZ, 0x3c, !PT ;  /* 0x0000004041417212 */ /* 0x000fe200078e3cff */
[----:B------:R-:W-:Y:S01]  /*18d190*/  LDGSTS.E [R3+-0x75d80], desc[UR32][R84.64], P1 ;  /* 0x8a28000054037fae */ /* 0x000fe20008921860 */
[----:B------:R-:W-:Y:S02]  /*18d1a0*/  LOP3.LUT R52, R53, R52, RZ, 0x3c, !PT ;  /* 0x0000003435347212 */ /* 0x000fe400078e3cff */
[----:B------:R-:W-:Y:S01]  /*18d1b0*/  LOP3.LUT R45, R45, R44, RZ, 0x3c, !PT ;  /* 0x0000002c2d2d7212 */ /* 0x000fe200078e3cff */
[----:B------:R-:W-:Y:S01]  /*18d1c0*/  STL.64 [R1+0x4730], R74 ;  /* 0x0047304a01007387 */ /* 0x000fe20000100a00 */
[----:B------:R-:W-:Y:S02]  /*18d1d0*/  LOP3.LUT R63, R63, R62, RZ, 0x3c, !PT ;  /* 0x0000003e3f3f7212 */ /* 0x000fe400078e3cff */
[----:B------:R-:W-:Y:S01]  /*18d1e0*/  LOP3.LUT R50, R51, R50, RZ, 0x3c, !PT ;  /* 0x0000003233327212 */ /* 0x000fe200078e3cff */
[----:B------:R-:W-:Y:S01]  /*18d1f0*/  LDGSTS.E [R3+-0x75d00], desc[UR32][R82.64], P5 ;  /* 0x8a30000052037fae */ /* 0x000fe2000a921860 */
[----:B------:R-:W-:-:S02]  /*18d200*/  LOP3.LUT R43, R43, R42, RZ, 0x3c, !PT ;  /* 0x0000002a2b2b7212 */ /* 0x000fc400078e3cff */
[----:B------:R-:W-:Y:S01]  /*18d210*/  LOP3.LUT R61, R61, R60, RZ, 0x3c, !PT ;  /* 0x0000003c3d3d7212 */ /* 0x000fe200078e3cff */
[----:B------:R-:W-:Y:S01]  /*18d220*/  STL.64 [R1+0x4728], R72 ;  /* 0x0047284801007387 */ /* 0x000fe20000100a00 */
[----:B------:R-:W-:Y:S02]  /*18d230*/  LOP3.LUT R48, R49, R48, RZ, 0x3c, !PT ;  /* 0x0000003031307212 */ /* 0x000fe400078e3cff */
[----:B------:R-:W-:Y:S01]  /*18d240*/  LOP3.LUT R41, R41, R40, RZ, 0x3c, !PT ;  /* 0x0000002829297212 */ /* 0x000fe200078e3cff */
[----:B------:R-:W-:Y:S01]  /*18d250*/  LDGSTS.E [R3+-0x75c80], desc[UR32][R80.64], P3 ;  /* 0x8a38000050037fae */ /* 0x000fe20009921860 */
[----:B------:R-:W-:Y:S02]  /*18d260*/  LOP3.LUT R55, R55, R54, RZ, 0x3c, !PT ;  /* 0x0000003637377212 */ /* 0x000fe400078e3cff */
[----:B------:R-:W-:Y:S01]  /*18d270*/  LOP3.LUT R46, R47, R46, RZ, 0x3c, !PT ;  /* 0x0000002e2f2e7212 */ /* 0x000fe200078e3cff */
[----:B------:R-:W-:Y:S01]  /*18d280*/  STL.64 [R1+0x3320], R70 ;  /* 0x0033204601007387 */ /* 0x000fe20000100a00 */
[----:B------:R-:W-:-:S03]  /*18d290*/  LOP3.LUT R11, R11, R10, RZ, 0x3c, !PT ;  /* 0x0000000a0b0b7212 */ /* 0x000fc600078e3cff */
[----:B------:R4:W-:Y:S01]  /*18d2a0*/  LDGSTS.E [R3+-0x74e00], desc[UR32][R74.64], P0 ;  /* 0x8b2000004a037fae */ /* 0x0009e20008121860 */
[----:B------:R-:W-:Y:S02]  /*18d2b0*/  LOP3.LUT R53, R53, R52, RZ, 0x3c, !PT ;  /* 0x0000003435357212 */ /* 0x000fe400078e3cff */
[----:B------:R-:W-:Y:S01]  /*18d2c0*/  LOP3.LUT R44, R45, R44, RZ, 0x3c, !PT ;  /* 0x0000002c2d2c7212 */ /* 0x000fe200078e3cff */
[----:B------:R-:W-:Y:S01]  /*18d2d0*/  STL.64 [R1+0x4720], R68 ;  /* 0x0047204401007387 */ /* 0x000fe20000100a00 */
[----:B------:R-:W-:-:S03]  /*18d2e0*/  LOP3.LUT R51, R51, R50, RZ, 0x3c, !PT ;  /* 0x0000003233337212 */ /* 0x000fc600078e3cff */
[----:B------:R4:W-:Y:S01]  /*18d2f0*/  LDGSTS.E [R3+-0x74d80], desc[UR32][R72.64], P1 ;  /* 0x8b28000048037fae */ /* 0x0009e20008921860 */
[----:B------:R-:W-:-:S03]  /*18d300*/  LOP3.LUT R42, R43, R42, RZ, 0x3c, !PT ;  /* 0x0000002a2b2a7212 */ /* 0x000fc600078e3cff */
[----:B------:R-:W-:Y:S01]  /*18d310*/  STL.64 [R1+0x3328], R66 ;  /* 0x0033284201007387 */ /* 0x000fe20000100a00 */
[----:B------:R-:W-:-:S03]  /*18d320*/  LOP3.LUT R49, R49, R48, RZ, 0x3c, !PT ;  /* 0x0000003031317212 */ /* 0x000fc600078e3cff */
[----:B------:R-:W-:Y:S01]  /*18d330*/  LDGSTS.E [R3+-0x74d00], desc[UR32][R70.64], P5 ;  /* 0x8b30000046037fae */ /* 0x000fe2000a921860 */
        /* <DEDUP_REMOVED lines=13> */
[----:B------:R-:W-:Y:S04]  /*18d410*/  STL.64 [R1+0x4700], R54 ;  /* 0x0047003601007387 */ /* 0x000fe80000100a00 */
[----:B------:R-:W-:Y:S04]  /*18d420*/  LDGSTS.E [R3+-0x73d00], desc[UR32][R62.64], P5 ;  /* 0x8c3000003e037fae */ /* 0x000fe8000a921860 */
[----:B------:R-:W-:Y:S04]  /*18d430*/  STL.64 [R1+0x4778], R52 ;  /* 0x0047783401007387 */ /* 0x000fe80000100a00 */
[----:B------:R-:W-:Y:S04]  /*18d440*/  LDGSTS.E [R3+-0x73c80], desc[UR32][R60.64], P3 ;  /* 0x8c3800003c037fae */ /* 0x000fe80009921860 */
[----:B------:R-:W-:Y:S04]  /*18d450*/  STL.64 [R1+0x4770], R50 ;  /* 0x0047703201007387 */ /* 0x000fe80000100a00 */
[----:B------:R-:W-:Y:S04]  /*18d460*/  LDGSTS.E [R3+-0x72e00], desc[UR32][R54.64], P0 ;  /* 0x8d20000036037fae */ /* 0x000fe80008121860 */
[----:B------:R-:W-:Y:S04]  /*18d470*/  STL.64 [R1+0x4768], R48 ;  /* 0x0047683001007387 */ /* 0x000fe80000100a00 */
[----:B------:R-:W-:Y:S04]  /*18d480*/  LDGSTS.E [R3+-0x72d80], desc[UR32][R52.64], P1 ;  /* 0x8d28000034037fae */ /* 0x000fe80008921860 */
[----:B------:R-:W-:Y:S04]  /*18d490*/  STL.64 [R1+0x4760], R46 ;  /* 0x0047602e01007387 */ /* 0x000fe80000100a00 */
[----:B------:R4:W-:Y:S04]  /*18d4a0*/  LDGSTS.E [R3+-0x72d00], desc[UR32][R50.64], P5 ;  /* 0x8d30000032037fae */ /* 0x0009e8000a921860 */
[----:B------:R-:W-:Y:S04]  /*18d4b0*/  STL.64 [R1+0x4798], R44 ;  /* 0x0047982c01007387 */ /* 0x000fe80000100a00 */
[----:B------:R4:W-:Y:S01]  /*18d4c0*/  LDGSTS.E [R3+-0x72c80], desc[UR32][R48.64], P3 ;  /* 0x8d38000030037fae */ /* 0x0009e20009921860 */
[----:B--2---:R-:W-:-:S03]  /*18d4d0*/  LOP3.LUT R39, R39, R38, RZ, 0x3c, !PT ;  /* 0x0000002627277212 */ /* 0x004fc600078e3cff */
[----:B------:R-:W-:Y:S01]  /*18d4e0*/  STL.64 [R1+0x4790], R42 ;  /* 0x0047902a01007387 */ /* 0x000fe20000100a00 */
[----:B------:R-:W-:-:S03]  /*18d4f0*/  LOP3.LUT R38, R39, R38, RZ, 0x3c, !PT ;  /* 0x0000002627267212 */ /* 0x000fc600078e3cff */
[----:B------:R-:W-:Y:S01]  /*18d500*/  LDGSTS.E [R3+-0x71e00], desc[UR32][R46.64], P0 ;  /* 0x8e2000002e037fae */ /* 0x000fe20008121860 */
[----:B------:R-:W-:-:S03]  /*18d510*/  LOP3.LUT R39, R39, R38, RZ, 0x3c, !PT ;  /* 0x0000002627277212 */ /* 0x000fc600078e3cff */
[----:B------:R-:W-:Y:S04]  /*18d520*/  STL.64 [R1+0x4788], R40 ;  /* 0x0047882801007387 */ /* 0x000fe80000100a00 */
[----:B------:R2:W-:Y:S04]  /*18d530*/  LDGSTS.E [R3+-0x71d80], desc[UR32][R44.64], P1 ;  /* 0x8e2800002c037fae */ /* 0x0005e80008921860 */
[----:B------:R1:W-:Y:S04]  /*18d540*/  STL.64 [R1+0x4780], R10 ;  /* 0x0047800a01007387 */ /* 0x0003e80000100a00 */
[----:B------:R2:W-:Y:S04]  /*18d550*/  LDGSTS.E [R3+-0x71d00], desc[UR32][R42.64], P5 ;  /* 0x8e3000002a037fae */ /* 0x0005e8000a921860 */
[----:B------:R4:W-:Y:S04]  /*18d560*/  STL.64 [R1+0x47b8], R38 ;  /* 0x0047b82601007387 */ /* 0x0009e80000100a00 */
[----:B------:R-:W-:Y:S04]  /*18d570*/  LDGSTS.E [R3+-0x71c80], desc[UR32][R40.64], P3 ;  /* 0x8e38000028037fae */ /* 0x000fe80009921860 */
[----:B---3--:R3:W-:Y:S04]  /*18d580*/  STL.64 [R1+0x47b0], R36 ;  /* 0x0047b02401007387 */ /* 0x0087e80000100a00 */
[----:B------:R-:W-:Y:S04]  /*18d590*/  LDGSTS.E [R3+-0x70e00], desc[UR32][R10.64], P0 ;  /* 0x8f2000000a037fae */ /* 0x000fe80008121860 */
[----:B------:R-:W-:Y:S04]  /*18d5a0*/  LDGSTS.E [R3+-0x70d80], desc[UR32][R38.64], P1 ;  /* 0x8f28000026037fae */ /* 0x000fe80008921860 */
[----:B------:R-:W-:Y:S04]  /*18d5b0*/  LDGSTS.E [R3+-0x70d00], desc[UR32][R36.64], P5 ;  /* 0x8f30000024037fae */ /* 0x000fe8000a921860 */
[----:B-1----:R-:W2:Y:S04]  /*18d5c0*/  LDL.LU R10, [R1+0x3258] ;  /* 0x00325800010a7983 */ /* 0x002ea80000300800 */
        /* <DEDUP_REMOVED lines=31> */
[----:B------:R1:W-:Y:S01]  /*18d7c0*/  LDGSTS.E [R3+-0x70c80], desc[UR32][R4.64], P3 ;  /* 0x8f38000004037fae */ /* 0x0003e20009921860 */
[----:B--2---:R-:W-:Y:S01]  /*18d7d0*/  MOV R159, R10 ;  /* 0x0000000a009f7202 */ /* 0x004fe20000000f00 */
[----:B---3--:R-:W-:-:S02]  /*18d7e0*/  IMAD.MOV.U32 R158, RZ, RZ, R11 ;  /* 0x000000ffff9e7224 */ /* 0x008fc400078e000b */
[----:B------:R-:W-:Y:S02]  /*18d7f0*/  IMAD.MOV.U32 R157, RZ, RZ, R68 ;  /* 0x000000ffff9d7224 */ /* 0x000fe400078e0044 */
[----:B------:R-:W-:Y:S01]  /*18d800*/  IMAD.MOV.U32 R156, RZ, RZ, R69 ;  /* 0x000000ffff9c7224 */ /* 0x000fe200078e0045 */
[----:B------:R2:W-:Y:S01]  /*18d810*/  STL.64 [R1+0x47a8], R158 ;  /* 0x0047a89e01007387 */ /* 0x0005e20000100a00 */
[----:B------:R-:W-:Y:S01]  /*18d820*/  IMAD.MOV.U32 R155, RZ, RZ, R70 ;  /* 0x000000ffff9b7224 */ /* 0x000fe200078e0046 */
[----:B------:R-:W-:Y:S02]  /*18d830*/  MOV R154, R71 ;  /* 0x00000047009a7202 */ /* 0x000fe40000000f00 */
[----:B------:R3:W-:Y:S01]  /*18d840*/  STL.64 [R1+0x47a0], R156 ;  /* 0x0047a09c01007387 */ /* 0x0007e20000100a00 */
[----:B------:R-:W-:Y:S01]  /*18d850*/  MOV R153, R64 ;  /* 0x0000004000997202 */ /* 0x000fe20000000f00 */
[----:B------:R-:W-:Y:S02]  /*18d860*/  IMAD.MOV.U32 R152, RZ, RZ, R65 ;  /* 0x000000ffff987224 */ /* 0x000fe400078e0041 */
[----:B------:R3:W-:Y:S01]  /*18d870*/  STL.64 [R1+0x47f0], R154 ;  /* 0x0047f09a01007387 */ /* 0x0007e20000100a00 */
[----:B------:R-:W-:-:S02]  /*18d880*/  IMAD.MOV.U32 R151, RZ, RZ, R66 ;  /* 0x000000ffff977224 */ /* 0x000fc400078e0042 */
[----:B------:R-:W-:Y:S01]  /*18d890*/  IMAD.MOV.U32 R150, RZ, RZ, R67 ;  /* 0x000000ffff967224 */ /* 0x000fe200078e0043 */
[----:B------:R3:W-:Y:S01]  /*18d8a0*/  STL.64 [R1+0x47e8], R152 ;  /* 0x0047e89801007387 */ /* 0x0007e20000100a00 */
[----:B------:R-:W-:-:S03]  /*18d8b0*/  IMAD.MOV.U32 R149, RZ, RZ, R60 ;  /* 0x000000ffff957224 */ /* 0x000fc600078e003c */
[----:B------:R3:W-:Y:S01]  /*18d8c0*/  STL.64 [R1+0x47e0], R150 ;  /* 0x0047e09601007387 */ /* 0x0007e20000100a00 */
[----:B------:R-:W-:Y:S02]  /*18d8d0*/  MOV R148, R61 ;  /* 0x0000003d00947202 */ /* 0x000fe40000000f00 */
[----:B------:R-:W-:Y:S01]  /*18d8e0*/  MOV R147, R62 ;  /* 0x0000003e00937202 */ /* 0x000fe20000000f00 */
[----:B------:R-:W-:Y:S02]  /*18d8f0*/  IMAD.MOV.U32 R146, RZ, RZ, R63 ;  /* 0x000000ffff927224 */ /* 0x000fe400078e003f */
[----:B------:R-:W-:Y:S02]  /*18d900*/  IMAD.MOV.U32 R145, RZ, RZ, R72 ;  /* 0x000000ffff917224 */ /* 0x000fe400078e0048 */
[----:B------:R-:W-:Y:S02]  /*18d910*/  IMAD.MOV.U32 R144, RZ, RZ, R73 ;  /* 0x000000ffff907224 */ /* 0x000fe400078e0049 */
[----:B------:R-:W-:-:S02]  /*18d920*/  IMAD.MOV.U32 R143, RZ, RZ, R42 ;  /* 0x000000ffff8f7224 */ /* 0x000fc400078e002a */
[----:B------:R-:W2:Y:S01]  /*18d930*/  LDL.LU R42, [R1+0x3134] ;  /* 0x00313400012a7983 */ /* 0x000ea20000300800 */
[----:B------:R-:W-:-:S03]  /*18d940*/  MOV R142, R43 ;  /* 0x0000002b008e7202 */ /* 0x000fc60000000f00 */
[----:B------:R-:W3:Y:S01]  /*18d950*/  LDL.LU R43, [R1+0x3138] ;  /* 0x00313800012b7983 */ /* 0x000ee20000300800 */
[----:B------:R-:W-:-:S03]  /*18d960*/  MOV R141, R74 ;  /* 0x0000004a008d7202 */ /* 0x000fc60000000f00 */
[----:B------:R1:W-:Y:S01]  /*18d970*/  STL.64 [R1+0x47d8], R148 ;  /* 0x0047d89401007387 */ /* 0x0003e20000100a00 */
[----:B------:R-:W-:-:S03]  /*18d980*/  IMAD.MOV.U32 R140, RZ, RZ, R75 ;  /* 0x000000ffff8c7224 */ /* 0x000fc600078e004b */
[----:B------:R1:W-:Y:S01]  /*18d990*/  STL.64 [R1+0x4828], R146 ;  /* 0x0048289201007387 */ /* 0x0003e20000100a00 */
[----:B------:R-:W-:-:S03]  /*18d9a0*/  IMAD.MOV.U32 R139, RZ, RZ, R48 ;  /* 0x000000ffff8b7224 */ /* 0x000fc600078e0030 */
[----:B------:R1:W-:Y:S01]  /*18d9b0*/  STL.64 [R1+0x4820], R144 ;  /* 0x0048209001007387 */ /* 0x0003e20000100a00 */
[----:B------:R-:W-:-:S03]  /*18d9c0*/  IMAD.MOV.U32 R138, RZ, RZ, R49 ;  /* 0x000000ffff8a7224 */ /* 0x000fc600078e0031 */
[----:B------:R1:W-:Y:S01]  /*18d9d0*/  STL.64 [R1+0x4818], R142 ;  /* 0x0048188e01007387 */ /* 0x0003e20000100a00 */
[----:B------:R-:W-:Y:S01]  /*18d9e0*/  IMAD.MOV.U32 R137, RZ, RZ, R50 ;  /* 0x000000ffff897224 */ /* 0x000fe200078e0032 */
[----:B------:R-:W-:Y:S02]  /*18d9f0*/  MOV R136, R51 ;  /* 0x0000003300887202 */ /* 0x000fe40000000f00 */
        /* <DEDUP_REMOVED lines=20> */
[----:B------:R-:W4:Y:S01]  /*18db40*/  LDL.LU R39, [R1+0x30a8] ;  /* 0x0030a80001277983 */ /* 0x000f220000300800 */
[----:B------:R-:W-:Y:S01]  /*18db50*/  IMAD.MOV.U32 R134, RZ, RZ, R45 ;  /* 0x000000ffff867224 */ /* 0x000fe200078e002d */
[----:B------:R-:W-:-:S05]  /*18db60*/  MOV R135, R44 ;  /* 0x0000002c00877202 */ /* 0x000fca0000000f00 */
[----:B------:R1:W-:Y:S04]  /*18db70*/  STL.64 [R1+0x4848], R134 ;  /* 0x0048488601007387 */ /* 0x0003e80000100a00 */
        /* <DEDUP_REMOVED lines=9> */
[----:B------:R-:W4:Y:S01]  /*18dc10*/  LDL.LU R45, [R1+0x3088] ;  /* 0x00308800012d7983 */ /* 0x000f220000300800 */
[----:B------:R-:W-:Y:S01]  /*18dc20*/  IMAD.MOV.U32 R131, RZ, RZ, R40 ;  /* 0x000000ffff837224 */ /* 0x000fe200078e0028 */
[----:B------:R-:W-:Y:S02]  /*18dc30*/  MOV R130, R41 ;  /* 0x0000002900827202 */ /* 0x000fe40000000f00 */
        /* <DEDUP_REMOVED lines=8> */
[----:B------:R1:W-:Y:S04]  /*18dcc0*/  STL.64 [R1+0x4840], R132 ;  /* 0x0048408401007387 */ /* 0x0003e80000100a00 */
[----:B------:R1:W-:Y:S04]  /*18dcd0*/  STL.64 [R1+0x4878], R130 ;  /* 0x0048788201007387 */ /* 0x0003e80000100a00 */
[----:B------:R1:W-:Y:S04]  /*18dce0*/  STL.64 [R1+0x4870], R128 ;  /* 0x0048708001007387 */ /* 0x0003e80000100a00 */
[----:B------:R1:W-:Y:S01]  /*18dcf0*/  STL.64 [R1+0x4868], R126 ;  /* 0x0048687e01007387 */ /* 0x0003e20000100a00 */
[----:B------:R-:W-:Y:S01]  /*18dd00*/  IMAD.MOV.U32 R125, RZ, RZ, R68 ;  /* 0x000000ffff7d7224 */ /* 0x000fe200078e0044 */
[----:B------:R-:W-:-:S02]  /*18dd10*/  MOV R124, R69 ;  /* 0x00000045007c7202 */ /* 0x000fc40000000f00 */
[----:B------:R-:W-:Y:S01]  /*18dd20*/  MOV R123, R70 ;  /* 0x00000046007b7202 */ /* 0x000fe20000000f00 */
[----:B------:R-:W-:Y:S02]  /*18dd30*/  IMAD.MOV.U32 R122, RZ, RZ, R71 ;  /* 0x000000ffff7a7224 */ /* 0x000fe400078e0047 */
[----:B------:R1:W-:Y:S01]  /*18dd40*/  STL.64 [R1+0x4860], R124 ;  /* 0x0048607c01007387 */ /* 0x0003e20000100a00 */
[----:B------:R-:W-:Y:S02]  /*18dd50*/  IMAD.MOV.U32 R251, RZ, RZ, R64 ;  /* 0x000000fffffb7224 */ /* 0x000fe400078e0040 */
[----:B------:R-:W-:Y:S01]  /*18dd60*/  IMAD.MOV.U32 R250, RZ, RZ, R65 ;  /* 0x000000fffffa7224 */ /* 0x000fe200078e0041 */
[----:B------:R1:W-:Y:S01]  /*18dd70*/  STL.64 [R1+0x4898], R122 ;  /* 0x0048987a01007387 */ /* 0x0003e20000100a00 */
[----:B------:R-:W-:Y:S01]  /*18dd80*/  IMAD.MOV.U32 R249, RZ, RZ, R66 ;  /* 0x000000fffff97224 */ /* 0x000fe200078e0042 */
[----:B------:R-:W-:Y:S02]  /*18dd90*/  MOV R248, R67 ;  /* 0x0000004300f87202 */ /* 0x000fe40000000f00 */
[----:B------:R-:W-:Y:S04]  /*18dda0*/  STL.64 [R1+0x4890], R250 ;  /* 0x004890fa01007387 */ /* 0x000fe80000100a00 */
[----:B------:R-:W-:Y:S01]  /*18ddb0*/  STL.64 [R1+0x4888], R248 ;  /* 0x004888f801007387 */ /* 0x000fe20000100a00 */
[----:B----4-:R-:W-:-:S03]  /*18ddc0*/  MOV R237, R38 ;  /* 0x0000002600ed7202 */ /* 0x010fc60000000f00 */
[----:B------:R-:W4:Y:S01]  /*18ddd0*/  LDL.LU R38, [R1+0x2c18] ;  /* 0x002c180001267983 */ /* 0x000f220000300800 */
[----:B------:R-:W-:-:S03]  /*18dde0*/  IMAD.MOV.U32 R236, RZ, RZ, R39 ;  /* 0x000000ffffec7224 */ /* 0x000fc600078e0027 */
[----:B------:R-:W4:Y:S01]  /*18ddf0*/  LDL.LU R39, [R1+0x2c1c] ;  /* 0x002c1c0001277983 */ /* 0x000f220000300800 */
        /* <DEDUP_REMOVED lines=46> */
[----:B------:R-:W-:Y:S01]  /*18e0e0*/  IMAD.MOV.U32 R109, RZ, RZ, R46 ;  /* 0x000000ffff6d7224 */ /* 0x000fe200078e002e */
[----:B------:R-:W-:-:S02]  /*18e0f0*/  MOV R108, R47 ;  /* 0x0000002f006c7202 */ /* 0x000fc40000000f00 */
        /* <DEDUP_REMOVED lines=19> */
[----:B------:R-:W-:Y:S01]  /*18e230*/  IMAD.MOV.U32 R98, RZ, RZ, R71 ;  /* 0x000000ffff627224 */ /* 0x000fe200078e0047 */
[----:B------:R-:W-:Y:S01]  /*18e240*/  STL.64 [R1+0x48e0], R100 ;  /* 0x0048e06401007387 */ /* 0x000fe20000100a00 */
[----:B------:R-:W-:Y:S01]  /*18e250*/  IMAD.MOV.U32 R97, RZ, RZ, R64 ;  /* 0x000000ffff617224 */ /* 0x000fe200078e0040 */
[----:B------:R-:W-:Y:S02]  /*18e260*/  MOV R96, R65 ;  /* 0x0000004100607202 */ /* 0x000fe40000000f00 */
[----:B------:R-:W-:Y:S01]  /*18e270*/  STL.64 [R1+0x4910], R98 ;  /* 0x0049106201007387 */ /* 0x000fe20000100a00 */
[----:B------:R-:W-:Y:S01]  /*18e280*/  MOV R95, R66 ;  /* 0x00000042005f7202 */ /* 0x000fe20000000f00 */
[----:B------:R-:W-:Y:S02]  /*18e290*/  IMAD.MOV.U32 R94, RZ, RZ, R67 ;  /* 0x000000ffff5e7224 */ /* 0x000fe400078e0043 */
[----:B------:R-:W-:Y:S01]  /*18e2a0*/  STL.64 [R1+0x4908], R96 ;  /* 0x0049086001007387 */ /* 0x000fe20000100a00 */
[----:B------:R-:W-:-:S03]  /*18e2b0*/  IMAD.MOV.U32 R93, RZ, RZ, R60 ;  /* 0x000000ffff5d7224 */ /* 0x000fc600078e003c */
[----:B------:R-:W-:Y:S01]  /*18e2c0*/  STL.64 [R1+0x4900], R94 ;  /* 0x0049005e01007387 */ /* 0x000fe20000100a00 */
[----:B------:R-:W-:Y:S02]  /*18e2d0*/  IMAD.MOV.U32 R92, RZ, RZ, R61 ;  /* 0x000000ffff5c7224 */ /* 0x000fe400078e003d */
[----:B------:R-:W-:Y:S01]  /*18e2e0*/  IMAD.MOV.U32 R91, RZ, RZ, R62 ;  /* 0x000000ffff5b7224 */ /* 0x000fe200078e003e */
[----:B------:R-:W-:Y:S02]  /*18e2f0*/  MOV R90, R63 ;  /* 0x0000003f005a7202 */ /* 0x000fe40000000f00 */
[----:B------:R-:W-:Y:S01]  /*18e300*/  MOV R89, R72 ;  /* 0x0000004800597202 */ /* 0x000fe20000000f00 */
[----:B------:R-:W-:Y:S02]  /*18e310*/  IMAD.MOV.U32 R88, RZ, RZ, R73 ;  /* 0x000000ffff587224 */ /* 0x000fe400078e0049 */
[----:B------:R-:W-:Y:S02]  /*18e320*/  IMAD.MOV.U32 R87, RZ, RZ, R40 ;  /* 0x000000ffff577224 */ /* 0x000fe400078e0028 */
[----:B------:R-:W4:Y:S01]  /*18e330*/  LDL.LU R40, [R1+0xd38] ;  /* 0x000d380001287983 */ /* 0x000f220000300800 */
[----:B------:R-:W-:-:S03]  /*18e340*/  IMAD.MOV.U32 R86, RZ, RZ, R41 ;  /* 0x000000ffff567224 */ /* 0x000fc600078e0029 */
[----:B------:R-:W4:Y:S01]  /*18e350*/  LDL.LU R41, [R1+0xd3c] ;  /* 0x000d3c0001297983 */ /* 0x000f220000300800 */
[----:B------:R-:W-:-:S04]  /*18e360*/  LOP3.LUT R75, R75, R74, RZ, 0x3c, !PT ;  /* 0x0000004a4b4b7212 */ /* 0x000fc800078e3cff */
[C---:B------:R-:W-:Y:S01]  /*18e370*/  LOP3.LUT R74, R75.reuse, R74, RZ, 0x3c, !PT ;  /* 0x0000004a4b4a7212 */ /* 0x040fe200078e3cff */
[----:B------:R-:W-:Y:S01]  /*18e380*/  STL.64 [R1+0x4948], R92 ;  /* 0x0049485c01007387 */ /* 0x000fe20000100a00 */
[----:B------:R-:W-:Y:S02]  /*18e390*/  IMAD.MOV.U32 R73, RZ, RZ, R48 ;  /* 0x000000ffff497224 */ /* 0x000fe400078e0030 */
[----:B------:R-:W-:Y:S02]  /*18e3a0*/  LOP3.LUT R75, R75, R74, RZ, 0x3c, !PT ;  /* 0x0000004a4b4b7212 */ /* 0x000fe400078e3cff */
[----:B------:R-:W-:-:S04]  /*18e3b0*/  LOP3.LUT R51, R51, R50, RZ, 0x3c, !PT ;  /* 0x0000003233337212 */ /* 0x000fc800078e3cff */
[C---:B------:R-:W-:Y:S01]  /*18e3c0*/  LOP3.LUT R50, R51.reuse, R50, RZ, 0x3c, !PT ;  /* 0x0000003233327212 */ /* 0x040fe200078e3cff */
[----:B------:R-:W-:Y:S01]  /*18e3d0*/  STL.64 [R1+0x4940], R90 ;  /* 0x0049405a01007387 */ /* 0x000fe20000100a00 */
[----:B------:R-:W-:Y:S02]  /*18e3e0*/  MOV R72, R49 ;  /* 0x0000003100487202 */ /* 0x000fe40000000f00 */
[----:B------:R-:W-:Y:S01]  /*18e3f0*/  LOP3.LUT R51, R51, R50, RZ, 0x3c, !PT ;  /* 0x0000003233337212 */ /* 0x000fe200078e3cff */
[----:B------:R-:W-:Y:S01]  /*18e400*/  STL.64 [R1+0x4938], R88 ;  /* 0x0049385801007387 */ /* 0x000fe20000100a00 */
[----:B------:R-:W-:Y:S01]  /*18e410*/  MOV R49, R44 ;  /* 0x0000002c00317202 */ /* 0x000fe20000000f00 */
[----:B------:R-:W-:Y:S02]  /*18e420*/  IMAD.MOV.U32 R48, RZ, RZ, R45 ;  /* 0x000000ffff307224 */ /* 0x000fe400078e002d */
[----:B------:R-:W-:Y:S04]  /*18e430*/  STL.64 [R1+0x4930], R86 ;  /* 0x0049305601007387 */ /* 0x000fe80000100a00 */
[----:B------:R-:W-:Y:S04]  /*18e440*/  STL.64 [R1+0x4990], R74 ;  /* 0x0049904a01007387 */ /* 0x000fe80000100a00 */
[----:B------:R1:W-:Y:S04]  /*18e450*/  STL.64 [R1+0x4988], R72 ;  /* 0x0049884801007387 */ /* 0x0003e80000100a00 */
[----:B------:R-:W-:Y:S01]  /*18e460*/  STL.64 [R1+0x4980], R50 ;  /* 0x0049803201007387 */ /* 0x000fe20000100a00 */
[----:B--2---:R-:W-:-:S02]  /*18e470*/  IMAD.MOV.U32 R45, RZ, RZ, R42 ;  /* 0x000000ffff2d7224 */ /* 0x004fc400078e002a */
[----:B---3--:R-:W-:Y:S02]  /*18e480*/  IMAD.MOV.U32 R44, RZ, RZ, R43 ;  /* 0x000000ffff2c7224 */ /* 0x008fe400078e002b */
[----:B----4-:R-:W-:Y:S02]  /*18e490*/  IMAD.MOV.U32 R43, RZ, RZ, R38 ;  /* 0x000000ffff2b7224 */ /* 0x010fe400078e0026 */
[----:B------:R-:W2:Y:S01]  /*18e4a0*/  LDL.LU R38, [R1+0xce0] ;  /* 0x000ce00001267983 */ /* 0x000ea20000300800 */
[----:B------:R-:W-:-:S03]  /*18e4b0*/  MOV R42, R39 ;  /* 0x00000027002a7202 */ /* 0x000fc60000000f00 */
[----:B------:R-:W2:Y:S04]  /*18e4c0*/  LDL.LU R39, [R1+0xce4] ;  /* 0x000ce40001277983 */ /* 0x000ea80000300800 */
        /* <DEDUP_REMOVED lines=29> */
[----:B-1----:R-:W-:-:S02]  /*18e6a0*/  LOP3.LUT R3, R8, 0x20, RZ, 0x3c, !PT ;  /* 0x0000002008037812 */ /* 0x002fc400078e3cff */
[----:B------:R-:W-:Y:S02]  /*18e6b0*/  LOP3.LUT R47, R47, R46, RZ, 0x3c, !PT ;  /* 0x0000002e2f2f7212 */ /* 0x000fe400078e3cff */
[----:B------:R-:W-:Y:S02]  /*18e6c0*/  LOP3.LUT R41, R41, R40, RZ, 0x3c, !PT ;  /* 0x0000002829297212 */ /* 0x000fe400078e3cff */
[----:B------:R-:W-:Y:S02]  /*18e6d0*/  IADD3 R3, R3, 0x100000, R7 ;  /* 0x0010000003037810 */ /* 0x000fe40007ffe007 */
[----:B------:R-:W-:Y:S02]  /*18e6e0*/  LOP3.LUT R46, R47, R46, RZ, 0x3c, !PT ;  /* 0x0000002e2f2e7212 */ /* 0x000fe400078e3cff */
[----:B------:R-:W-:Y:S01]  /*18e6f0*/  LOP3.LUT R40, R41, R40, RZ, 0x3c, !PT ;  /* 0x0000002829287212 */ /* 0x000fe200078e3cff */
[----:B------:R-:W-:Y:S01]  /*18e700*/  LDGSTS.E [R3+-0x7fc00], desc[UR32][R158.64], P0 ;  /* 0x804000009e037fae */ /* 0x000fe20008121860 */
[----:B------:R-:W-:-:S03]  /*18e710*/  LOP3.LUT R47, R47, R46, RZ, 0x3c, !PT ;  /* 0x0000002e2f2f7212 */ /* 0x000fc600078e3cff */
[----:B------:R-:W-:Y:S01]  /*18e720*/  LDGSTS.E [R3+-0x7fb80], desc[UR32][R156.64], P1 ;  /* 0x804800009c037fae */ /* 0x000fe20008921860 */
[----:B------:R-:W-:-:S03]  /*18e730*/  LOP3.LUT R41, R41, R40, RZ, 0x3c, !PT ;  /* 0x0000002829297212 */ /* 0x000fc600078e3cff */
[----:B------:R-:W-:Y:S04]  /*18e740*/  LDGSTS.E [R3+-0x7fb00], desc[UR32][R154.64], P5 ;  /* 0x805000009a037fae */ /* 0x000fe8000a921860 */
[----:B------:R-:W-:Y:S04]  /*18e750*/  LDGSTS.E [R3+-0x7fa80], desc[UR32][R152.64], P3 ;  /* 0x8058000098037fae */ /* 0x000fe80009921860 */
[----:B------:R-:W-:Y:S04]  /*18e760*/  LDGSTS.E [R3+-0x7ec00], desc[UR32][R150.64], P0 ;  /* 0x8140000096037fae */ /* 0x000fe80008121860 */
[----:B------:R-:W-:Y:S04]  /*18e770*/  STL.64 [R1+0x49b0], R46 ;  /* 0x0049b02e01007387 */ /* 0x000fe80000100a00 */
[----:B------:R-:W-:Y:S04]  /*18e780*/  LDGSTS.E [R3+-0x7eb80], desc[UR32][R148.64], P1 ;  /* 0x8148000094037fae */ /* 0x000fe80008921860 */
[----:B------:R1:W-:Y:S04]  /*18e790*/  STL.64 [R1+0x49a8], R44 ;  /* 0x0049a82c01007387 */ /* 0x0003e80000100a00 */
[----:B------:R-:W-:Y:S04]  /*18e7a0*/  LDGSTS.E [R3+-0x7eb00], desc[UR32][R146.64], P5 ;  /* 0x8150000092037fae */ /* 0x000fe8000a921860 */
[----:B------:R-:W-:Y:S04]  /*18e7b0*/  STL.64 [R1+0x49a0], R42 ;  /* 0x0049a02a01007387 */ /* 0x000fe80000100a00 */
[----:B------:R-:W-:Y:S04]  /*18e7c0*/  LDGSTS.E [R3+-0x7ea80], desc[UR32][R144.64], P3 ;  /* 0x8158000090037fae */ /* 0x000fe80009921860 */
        /* <DEDUP_REMOVED lines=32> */
[----:B--2---:R-:W-:-:S03]  /*18e9d0*/  LOP3.LUT R39, R39, R38, RZ, 0x3c, !PT ;  /* 0x0000002627277212 */ /* 0x004fc600078e3cff */
[----:B------:R-:W-:Y:S01]  /*18e9e0*/  LDGSTS.E [R3+-0x76a80], desc[UR32][R88.64], P3 ;  /* 0x8958000058037fae */ /* 0x000fe20009921860 */
[----:B------:R-:W-:-:S03]  /*18e9f0*/  LOP3.LUT R38, R39, R38, RZ, 0x3c, !PT ;  /* 0x0000002627267212 */ /* 0x000fc600078e3cff */
[----:B------:R-:W-:Y:S01]  /*18ea00*/  LDGSTS.E [R3+-0x75c00], desc[UR32][R86.64], P0 ;  /* 0x8a40000056037fae */ /* 0x000fe20008121860 */
[----:B---3--:R-:W-:-:S03]  /*18ea10*/  LOP3.LUT R85, R85, R84, RZ, 0x3c, !PT ;  /* 0x0000005455557212 */ /* 0x008fc600078e3cff */
[----:B------:R-:W-:Y:S01]  /*18ea20*/  LDGSTS.E [R3+-0x75b80], desc[UR32][R74.64], P1 ;  /* 0x8a4800004a037fae */ /* 0x000fe20008921860 */
[----:B------:R-:W-:-:S03]  /*18ea30*/  LOP3.LUT R84, R85, R84, RZ, 0x3c, !PT ;  /* 0x0000005455547212 */ /* 0x000fc600078e3cff */
[----:B------:R-:W-:Y:S01]  /*18ea40*/  LDGSTS.E [R3+-0x75b00], desc[UR32][R72.64], P5 ;  /* 0x8a50000048037fae */ /* 0x000fe2000a921860 */
[----:B------:R-:W-:Y:S02]  /*18ea50*/  LOP3.LUT R39, R39, R38, RZ, 0x3c, !PT ;  /* 0x0000002627277212 */ /* 0x000fe400078e3cff */
[----:B------:R-:W-:Y:S01]  /*18ea60*/  LOP3.LUT R85, R85, R84, RZ, 0x3c, !PT ;  /* 0x0000005455557212 */ /* 0x000fe200078e3cff */
[----:B------:R-:W-:Y:S01]  /*18ea70*/  LDGSTS.E [R3+-0x75a80], desc[UR32][R50.64], P3 ;  /* 0x8a58000032037fae */ /* 0x000fe20009921860 */
[----:B----4-:R-:W-:-:S03]  /*18ea80*/  LOP3.LUT R83, R83, R82, RZ, 0x3c, !PT ;  /* 0x0000005253537212 */ /* 0x010fc600078e3cff */
[----:B------:R2:W-:Y:S01]  /*18ea90*/  STL.64 [R1+0x49d0], R38 ;  /* 0x0049d02601007387 */ /* 0x0005e20000100a00 */
[----:B------:R-:W-:-:S03]  /*18eaa0*/  LOP3.LUT R82, R83, R82, RZ, 0x3c, !PT ;  /* 0x0000005253527212 */ /* 0x000fc600078e3cff */
[----:B------:R-:W-:Y:S01]  /*18eab0*/  STL.64 [R1+0x49c8], R84 ;  /* 0x0049c85401007387 */ /* 0x000fe20000100a00 */
[----:B------:R-:W-:Y:S01]  /*18eac0*/  LOP3.LUT R83, R83, R82, RZ, 0x3c, !PT ;  /* 0x0000005253537212 */ /* 0x000fe200078e3cff */
[----:B------:R-:W-:Y:S01]  /*18ead0*/  IMAD.MOV.U32 R80, RZ, RZ, R4 ;  /* 0x000000ffff507224 */ /* 0x000fe200078e0004 */
[-C--:B------:R-:W-:Y:S01]  /*18eae0*/  LOP3.LUT R71, R71, R70.reuse, RZ, 0x3c, !PT ;  /* 0x0000004647477212 */ /* 0x080fe200078e3cff */
[----:B------:R-:W-:Y:S03]  /*18eaf0*/  LDGSTS.E [R3+-0x74c00], desc[UR32][R48.64], P0 ;  /* 0x8b40000030037fae */ /* 0x000fe60008121860 */
[----:B------:R-:W-:Y:S02]  /*18eb00*/  LOP3.LUT R70, R71, R70, RZ, 0x3c, !PT ;  /* 0x0000004647467212 */ /* 0x000fe400078e3cff */
[----:B------:R-:W-:Y:S02]  /*18eb10*/  LOP3.LUT R69, R69, R68, RZ, 0x3c, !PT ;  /* 0x0000004445457212 */ /* 0x000fe400078e3cff */
[----:B------:R-:W-:Y:S01]  /*18eb20*/  LOP3.LUT R67, R67, R66, RZ, 0x3c, !PT ;  /* 0x0000004243437212 */ /* 0x000fe200078e3cff */
[----:B------:R3:W-:Y:S01]  /*18eb30*/  STL.64 [R1+0x49c0], R36 ;  /* 0x0049c02401007387 */ /* 0x0007e20000100a00 */
[----:B------:R-:W-:-:S02]  /*18eb40*/  LOP3.LUT R68, R69, R68, RZ, 0x3c, !PT ;  /* 0x0000004445447212 */ /* 0x000fc400078e3cff */
[----:B------:R-:W-:Y:S01]  /*18eb50*/  LOP3.LUT R66, R67, R66, RZ, 0x3c, !PT ;  /* 0x0000004243427212 */ /* 0x000fe200078e3cff */
[----:B------:R-:W-:Y:S01]  /*18eb60*/  LDGSTS.E [R3+-0x74b80], desc[UR32][R46.64], P1 ;  /* 0x8b4800002e037fae */ /* 0x000fe20008921860 */
[----:B------:R-:W-:Y:S02]  /*18eb70*/  LOP3.LUT R71, R71, R70, RZ, 0x3c, !PT ;  /* 0x0000004647477212 */ /* 0x000fe400078e3cff */
[----:B------:R-:W-:Y:S01]  /*18eb80*/  LOP3.LUT R65, R65, R64, RZ, 0x3c, !PT ;  /* 0x0000004041417212 */ /* 0x000fe200078e3cff */
[----:B------:R-:W-:Y:S01]  /*18eb90*/  STL.64 [R1+0x49b8], R82 ;  /* 0x0049b85201007387 */ /* 0x000fe20000100a00 */
[----:B------:R-:W-:Y:S02]  /*18eba0*/  LOP3.LUT R69, R69, R68, RZ, 0x3c, !PT ;  /* 0x0000004445457212 */ /* 0x000fe400078e3cff */
[----:B------:R-:W-:Y:S02]  /*18ebb0*/  LOP3.LUT R64, R65, R64, RZ, 0x3c, !PT ;  /* 0x0000004041407212 */ /* 0x000fe400078e3cff */
[----:B------:R-:W-:Y:S01]  /*18ebc0*/  LOP3.LUT R63, R63, R62, RZ, 0x3c, !PT ;  /* 0x0000003e3f3f7212 */ /* 0x000fe200078e3cff */
[----:B------:R-:W-:Y:S01]  /*18ebd0*/  LDGSTS.E [R3+-0x74b00], desc[UR32][R44.64], P5 ;  /* 0x8b5000002c037fae */ /* 0x000fe2000a921860 */
[----:B------:R-:W-:-:S02]  /*18ebe0*/  LOP3.LUT R67, R67, R66, RZ, 0x3c, !PT ;  /* 0x0000004243437212 */ /* 0x000fc400078e3cff */
[----:B------:R-:W-:Y:S02]  /*18ebf0*/  LOP3.LUT R62, R63, R62, RZ, 0x3c, !PT ;  /* 0x0000003e3f3e7212 */ /* 0x000fe400078e3cff */
[----:B------:R-:W-:Y:S01]  /*18ec00*/  LOP3.LUT R61, R61, R60, RZ, 0x3c, !PT ;  /* 0x0000003c3d3d7212 */ /* 0x000fe200078e3cff */
[----:B------:R-:W-:Y:S01]  /*18ec10*/  STL.64 [R1+0x49f0], R80 ;  /* 0x0049f05001007387 */ /* 0x000fe20000100a00 */
[----:B------:R-:W-:Y:S02]  /*18ec20*/  LOP3.LUT R65, R65, R64, RZ, 0x3c, !PT ;  /* 0x0000004041417212 */ /* 0x000fe400078e3cff */
[----:B------:R-:W-:Y:S02]  /*18ec30*/  LOP3.LUT R60, R61, R60, RZ, 0x3c, !PT ;  /* 0x0000003c3d3c7212 */ /* 0x000fe400078e3cff */
[----:B------:R-:W-:Y:S01]  /*18ec40*/  LOP3.LUT R55, R55, R54, RZ, 0x3c, !PT ;  /* 0x0000003637377212 */ /* 0x000fe200078e3cff */
[----:B------:R-:W-:Y:S01]  /*18ec50*/  STL.64 [R1+0x49e8], R70 ;  /* 0x0049e84601007387 */ /* 0x000fe20000100a00 */
        /* <DEDUP_REMOVED lines=9> */
[----:B------:R-:W-:Y:S01]  /*18ecf0*/  LOP3.LUT R10, R11, R10, RZ, 0x3c, !PT ;  /* 0x0000000a0b0a7212 */ /* 0x000fe200078e3cff */
[----:B------:R-:W-:Y:S01]  /*18ed00*/  STL.64 [R1+0x4a10], R64 ;  /* 0x004a104001007387 */ /* 0x000fe20000100a00 */
[----:B------:R-:W-:Y:S02]  /*18ed10*/  LOP3.LUT R53, R53, R52, RZ, 0x3c, !PT ;  /* 0x0000003435357212 */ /* 0x000fe400078e3cff */
[----:B------:R-:W-:Y:S01]  /*18ed20*/  LOP3.LUT R11, R11, R10, RZ, 0x3c, !PT ;  /* 0x0000000a0b0b7212 */ /* 0x000fe200078e3cff */
[----:B------:R-:W-:Y:S01]  /*18ed30*/  STL.64 [R1+0x4a08], R62 ;  /* 0x004a083e01007387 */ /* 0x000fe20000100a00 */
[----:B------:R-:W-:Y:S01]  /*18ed40*/  MOV R4, R5 ;  /* 0x0000000500047202 */ /* 0x000fe20000000f00 */
[----:B------:R-:W-:Y:S02]  /*18ed50*/  IMAD.MOV.U32 R5, RZ, RZ, R6 ;  /* 0x000000ffff057224 */ /* 0x000fe400078e0006 */
[----:B------:R-:W-:Y:S04]  /*18ed60*/  STL.64 [R1+0x4a00], R60 ;  /* 0x004a003c01007387 */ /* 0x000fe80000100a00 */
[----:B------:R4:W-:Y:S04]  /*18ed70*/  STL.64 [R1+0x49f8], R54 ;  /* 0x0049f83601007387 */ /* 0x0009e80000100a00 */
[----:B------:R-:W5:Y:S04]  /*18ed80*/  LDL.LU.64 R158, [R1+0xa1a8] ;  /* 0x00a1a800019e7983 */ /* 0x000f680000300a00 */
[----:B------:R-:W-:Y:S04]  /*18ed90*/  STL.64 [R1+0x4a30], R52 ;  /* 0x004a303401007387 */ /* 0x000fe80000100a00 */
[----:B------:R-:W5:Y:S04]  /*18eda0*/  LDL.LU.64 R156, [R1+0xa1a0] ;  /* 0x00a1a000019c7983 */ /* 0x000f680000300a00 */
[----:B------:R4:W-:Y:S04]  /*18edb0*/  STL.64 [R1+0x4a28], R10 ;  /* 0x004a280a01007387 */ /* 0x0009e80000100a00 */
[----:B------:R-:W5:Y:S04]  /*18edc0*/  LDL.LU.64 R154, [R1+0xa198] ;  /* 0x00a19800019a7983 */ /* 0x000f680000300a00 */
[----:B------:R4:W-:Y:S04]  /*18edd0*/  STL.64 [R1+0x4a20], R4 ;  /* 0x004a200401007387 */ /* 0x0009e80000100a00 */
[----:B------:R-:W5:Y:S04]  /*18ede0*/  LDL.LU.64 R152, [R1+0xa190] ;  /* 0x00a1900001987983 */ /* 0x000f680000300a00 */
[----:B------:R-:W5:Y:S04]  /*18edf0*/  LDL.LU.64 R150, [R1+0xa188] ;  /* 0x00a1880001967983 */ /* 0x000f680000300a00 */
[----:B------:R-:W5:Y:S04]  /*18ee00*/  LDL.LU.64 R148, [R1+0xa180] ;  /* 0x00a1800001947983 */ /* 0x000f680000300a00 */
[----:B------:R-:W5:Y:S04]  /*18ee10*/  LDL.LU.64 R146, [R1+0xa178] ;  /* 0x00a1780001927983 */ /* 0x000f680000300a00 */
        /* <DEDUP_REMOVED lines=20> */
[----:B------:R-:W-:Y:S04]  /*18ef60*/  LDGSTS.E [R3+-0x74a80], desc[UR32][R42.64], P3 ;  /* 0x8b5800002a037fae */ /* 0x000fe80009921860 */
[----:B------:R-:W4:Y:S04]  /*18ef70*/  LDL.LU R46, [R1+0xb70] ;  /* 0x000b7000012e7983 */ /* 0x000f280000300800 */
[----:B------:R-:W-:Y:S04]  /*18ef80*/  LDGSTS.E [R3+-0x73c00], desc[UR32][R40.64], P0 ;  /* 0x8c40000028037fae */ /* 0x000fe80008121860 */
[----:B------:R-:W4:Y:S04]  /*18ef90*/  LDL.LU R47, [R1+0xb74] ;  /* 0x000b7400012f7983 */ /* 0x000f280000300800 */
[----:B------:R-:W-:Y:S04]  /*18efa0*/  LDGSTS.E [R3+-0x73b80], desc[UR32][R38.64], P1 ;  /* 0x8c48000026037fae */ /* 0x000fe80008921860 */
[----:B------:R-:W4:Y:S04]  /*18efb0*/  LDL.LU R40, [R1+0xb40] ;  /* 0x000b400001287983 */ /* 0x000f280000300800 */
[----:B------:R-:W4:Y:S04]  /*18efc0*/  LDL.LU R41, [R1+0xb44] ;  /* 0x000b440001297983 */ /* 0x000f280000300800 */
[----:B------:R-:W4:Y:S04]  /*18efd0*/  LDL.LU R42, [R1+0xb50] ;  /* 0x000b5000012a7983 */ /* 0x000f280000300800 */
[----:B------:R-:W4:Y:S04]  /*18efe0*/  LDL.LU R43, [R1+0xb54] ;  /* 0x000b5400012b7983 */ /* 0x000f280000300800 */
[----:B--2---:R-:W2:Y:S04]  /*18eff0*/  LDL.LU R38, [R1+0xb60] ;  /* 0x000b600001267983 */ /* 0x004ea80000300800 */
[----:B------:R-:W2:Y:S04]  /*18f000*/  LDL.LU R39, [R1+0xb64] ;  /* 0x000b640001277983 */ /* 0x000ea80000300800 */
[----:B------:R-:W-:Y:S04]  /*18f010*/  LDGSTS.E [R3+-0x73b00], desc[UR32][R84.64], P5 ;  /* 0x8c50000054037fae */ /* 0x000fe8000a921860 */
[----:B------:R-:W-:Y:S04]  /*18f020*/  LDGSTS.E [R3+-0x73a80], desc[UR32][R36.64], P3 ;  /* 0x8c58000024037fae */ /* 0x000fe80009921860 */
[----:B------:R-:W-:Y:S04]  /*18f030*/  LDGSTS.E [R3+-0x72c00], desc[UR32][R82.64], P0 ;  /* 0x8d40000052037fae */ /* 0x000fe80008121860 */
        /* <DEDUP_REMOVED lines=9> */
[----:B------:R-:W-:Y:S04]  /*18f0d0*/  LDGSTS.E [R3+-0x70b80], desc[UR32][R52.64], P1 ;  /* 0x8f48000034037fae */ /* 0x000fe80008921860 */
[----:B------:R-:W-:Y:S01]  /*18f0e0*/  LDGSTS.E [R3+-0x70b00], desc[UR32][R10.64], P5 ;  /* 0x8f5000000a037fae */ /* 0x000fe2000a921860 */
[----:B------:R-:W-:-:S02]  /*18f0f0*/  LOP3.LUT R221, R221, R220, RZ, 0x3c, !PT ;  /* 0x000000dcdddd7212 */ /* 0x000fc400078e3cff */
        /* <DEDUP_REMOVED lines=9> */
[----:B------:R-:W-:Y:S02]  /*18f190*/  IMAD.MOV.U32 R236, RZ, RZ, R196 ;  /* 0x000000ffffec7224 */ /* 0x000fe400078e00c4 */
[----:B----4-:R-:W-:Y:S02]  /*18f1a0*/  IMAD.MOV.U32 R121, RZ, RZ, R73 ;  /* 0x000000ffff797224 */ /* 0x010fe400078e0049 */
[----:B------:R-:W-:Y:S01]  /*18f1b0*/  IMAD.MOV.U32 R120, RZ, RZ, R74 ;  /* 0x000000ffff787224 */ /* 0x000fe200078e004a */
[----:B------:R-:W-:Y:S01]  /*18f1c0*/  LOP3.LUT R59, R59, R58, RZ, 0x3c, !PT ;  /* 0x0000003a3b3b7212 */ /* 0x000fe200078e3cff */
[----:B------:R-:W-:Y:S01]  /*18f1d0*/  IMAD.MOV.U32 R237, RZ, RZ, R194 ;  /* 0x000000ffffed7224 */ /* 0x000fe200078e00c2 */
[----:B------:R4:W-:Y:S01]  /*18f1e0*/  LDGSTS.E [R3+-0x70a80], desc[UR32][R4.64], P3 ;  /* 0x8f58000004037fae */ /* 0x0009e20009921860 */
[----:B------:R-:W-:Y:S01]  /*18f1f0*/  IMAD.MOV.U32 R115, RZ, RZ, R75 ;  /* 0x000000ffff737224 */ /* 0x000fe200078e004b */
[----:B------:R-:W-:Y:S01]  /*18f200*/  LOP3.LUT R35, R35, R34, RZ, 0x3c, !PT ;  /* 0x0000002223237212 */ /* 0x000fe200078e3cff */
[----:B-1----:R-:W1:Y:S01]  /*18f210*/  LDC R55, c[0x0][0x23c] ;  /* 0x00008f00ff377b82 */ /* 0x002e620000000800 */
[----:B------:R-:W-:Y:S01]  /*18f220*/  MOV R114, R49 ;  /* 0x0000003100727202 */ /* 0x000fe20000000f00 */
[----:B------:R1:W-:Y:S01]  /*18f230*/  STL.64 [R1+0x4a18], R120 ;  /* 0x004a187801007387 */ /* 0x0003e20000100a00 */
[----:B------:R-:W-:Y:S01]  /*18f240*/  MOV R113, R50 ;  /* 0x0000003200717202 */ /* 0x000fe20000000f00 */
[----:B------:R-:W-:-:S02]  /*18f250*/  IMAD.MOV.U32 R112, RZ, RZ, R51 ;  /* 0x000000ffff707224 */ /* 0x000fc400078e0033 */
[----:B------:R1:W-:Y:S01]  /*18f260*/  STL.64 [R1+0x4a48], R114 ;  /* 0x004a487201007387 */ /* 0x0003e20000100a00 */
[----:B------:R-:W-:Y:S02]  /*18f270*/  IMAD.MOV.U32 R111, RZ, RZ, R44 ;  /* 0x000000ffff6f7224 */ /* 0x000fe400078e002c */
[----:B------:R-:W-:Y:S01]  /*18f280*/  IMAD.MOV.U32 R110, RZ, RZ, R45 ;  /* 0x000000ffff6e7224 */ /* 0x000fe200078e002d */
        /* <DEDUP_REMOVED lines=24> */
[----:B------:R-:W-:-:S03]  /*18f410*/  MOV R108, R47 ;  /* 0x0000002f006c7202 */ /* 0x000fc60000000f00 */
[----:B------:R-:W3:Y:S01]  /*18f420*/  LDL.LU R51, [R1+0x7e4] ;  /* 0x0007e40001337983 */ /* 0x000ee20000300800 */
[----:B------:R-:W-:-:S03]  /*18f430*/  MOV R107, R40 ;  /* 0x00000028006b7202 */ /* 0x000fc60000000f00 */
[----:B------:R-:W3:Y:S01]  /*18f440*/  LDL.LU R44, [R1+0x7e8] ;  /* 0x0007e800012c7983 */ /* 0x000ee20000300800 */
[----:B------:R-:W-:-:S03]  /*18f450*/  IMAD.MOV.U32 R106, RZ, RZ, R41 ;  /* 0x000000ffff6a7224 */ /* 0x000fc600078e0029 */
[----:B------:R-:W3:Y:S01]  /*18f460*/  LDL.LU R45, [R1+0x7ec] ;  /* 0x0007ec00012d7983 */ /* 0x000ee20000300800 */
[----:B------:R-:W-:-:S03]  /*18f470*/  IMAD.MOV.U32 R105, RZ, RZ, R42 ;  /* 0x000000ffff697224 */ /* 0x000fc600078e002a */
[----:B------:R-:W3:Y:S01]  /*18f480*/  LDL.LU R46, [R1+0x3a8] ;  /* 0x0003a800012e7983 */ /* 0x000ee20000300800 */
[----:B------:R-:W-:-:S03]  /*18f490*/  IMAD.MOV.U32 R104, RZ, RZ, R43 ;  /* 0x000000ffff687224 */ /* 0x000fc600078e002b */
        /* <DEDUP_REMOVED lines=8> */
[----:B------:R-:W2:Y:S04]  /*18f520*/  LDL.LU R39, [R1+0x39c] ;  /* 0x00039c0001277983 */ /* 0x000ea80000300800 */
[----:B------:R1:W-:Y:S04]  /*18f530*/  STL.64 [R1+0x4ac8], R108 ;  /* 0x004ac86c01007387 */ /* 0x0003e80000100a00 */
[----:B------:R1:W-:Y:S04]  /*18f540*/  STL.64 [R1+0x4ae0], R106 ;  /* 0x004ae06a01007387 */ /* 0x0003e80000100a00 */
[----:B------:R1:W-:Y:S04]  /*18f550*/  STL.64 [R1+0x4ad8], R104 ;  /* 0x004ad86801007387 */ /* 0x0003e80000100a00 */
[----:B------:R1:W-:Y:S01]  /*18f560*/  STL.64 [R1+0x4ad0], R102 ;  /* 0x004ad06601007387 */ /* 0x0003e20000100a00 */
        /* <DEDUP_REMOVED lines=17> */
[----:B------:R-:W-:Y:S01]  /*18f680*/  LOP3.LUT R118, R119, R118, RZ, 0x3c, !PT ;  /* 0x0000007677767212 */ /* 0x000fe200078e3cff */
[----:B----4-:R-:W-:Y:S01]  /*18f690*/  IMAD.MOV.U32 R4, RZ, RZ, R175 ;  /* 0x000000ffff047224 */ /* 0x010fe200078e00af */
[----:B------:R-:W-:-:S02]  /*18f6a0*/  MOV R5, R174 ;  /* 0x000000ae00057202 */ /* 0x000fc40000000f00 */
[----:B------:R-:W-:Y:S02]  /*18f6b0*/  LOP3.LUT R185, R185, R184, RZ, 0x3c, !PT ;  /* 0x000000b8b9b97212 */ /* 0x000fe400078e3cff */
[----:B------:R-:W-:Y:S02]  /*18f6c0*/  LOP3.LUT R57, R57, R56, RZ, 0x3c, !PT ;  /* 0x0000003839397212 */ /* 0x000fe400078e3cff */
[----:B------:R-:W-:Y:S02]  /*18f6d0*/  LOP3.LUT R119, R119, R118, RZ, 0x3c, !PT ;  /* 0x0000007677777212 */ /* 0x000fe400078e3cff */
[----:B------:R-:W-:Y:S02]  /*18f6e0*/  LOP3.LUT R58, R59, R58, RZ, 0x3c, !PT ;  /* 0x0000003a3b3a7212 */ /* 0x000fe400078e3cff */
[----:B------:R-:W-:Y:S02]  /*18f6f0*/  LOP3.LUT R34, R35, R34, RZ, 0x3c, !PT ;  /* 0x0000002223227212 */ /* 0x000fe400078e3cff */
[----:B------:R-:W-:-:S02]  /*18f700*/  LOP3.LUT R56, R57, R56, RZ, 0x3c, !PT ;  /* 0x0000003839387212 */ /* 0x000fc400078e3cff */
[----:B------:R-:W-:Y:S02]  /*18f710*/  LOP3.LUT R59, R59, R58, RZ, 0x3c, !PT ;  /* 0x0000003a3b3b7212 */ /* 0x000fe400078e3cff */
[----:B------:R-:W-:Y:S02]  /*18f720*/  LOP3.LUT R3, R8, 0x30, RZ, 0x3c, !PT ;  /* 0x0000003008037812 */ /* 0x000fe400078e3cff */
[----:B------:R-:W-:Y:S02]  /*18f730*/  LOP3.LUT R35, R35, R34, RZ, 0x3c, !PT ;  /* 0x0000002223237212 */ /* 0x000fe400078e3cff */
[----:B------:R-:W-:Y:S02]  /*18f740*/  LOP3.LUT R57, R57, R56, RZ, 0x3c, !PT ;  /* 0x0000003839397212 */ /* 0x000fe400078e3cff */
[----:B------:R-:W-:Y:S01]  /*18f750*/  IADD3 R3, R3, 0x100000, R7 ;  /* 0x0010000003037810 */ /* 0x000fe20007ffe007 */
[----:B------:R-:W-:Y:S01]  /*18f760*/  IMAD.MOV.U32 R52, RZ, RZ, R27 ;  /* 0x000000ffff347224 */ /* 0x000fe200078e001b */
[----:B------:R-:W-:-:S03]  /*18f770*/  MOV R53, R19 ;  /* 0x0000001300357202 */ /* 0x000fc60000000f00 */
        /* <DEDUP_REMOVED lines=8> */
[----:B---3--:R-:W-:Y:S01]  /*18f800*/  MOV R101, R54 ;  /* 0x0000003600657202 */ /* 0x008fe20000000f00 */
[----:B------:R-:W-:-:S02]  /*18f810*/  IMAD.MOV.U32 R100, RZ, RZ, R10 ;  /* 0x000000ffff647224 */ /* 0x000fc400078e000a */
        /* <DEDUP_REMOVED lines=35> */
[----:B------:R-:W-:Y:S01]  /*18fa50*/  STL.64 [R1+0x4bb8], R250 ;  /* 0x004bb8fa01007387 */ /* 0x000fe20000100a00 */
[----:B--2---:R-:W-:-:S02]  /*18fa60*/  IMAD.MOV.U32 R243, RZ, RZ, R40 ;  /* 0x000000fffff37224 */ /* 0x004fc400078e0028 */
[----:B------:R-:W-:Y:S01]  /*18fa70*/  IMAD.MOV.U32 R242, RZ, RZ, R41 ;  /* 0x000000fffff27224 */ /* 0x000fe200078e0029 */
[----:B------:R-:W-:Y:S01]  /*18fa80*/  STL.64 [R1+0x4c08], R248 ;  /* 0x004c08f801007387 */ /* 0x000fe20000100a00 */
[----:B------:R-:W-:Y:S01]  /*18fa90*/  IMAD.MOV.U32 R241, RZ, RZ, R42 ;  /* 0x000000fffff17224 */ /* 0x000fe200078e002a */
[----:B------:R-:W-:Y:S02]  /*18faa0*/  MOV R240, R43 ;  /* 0x0000002b00f07202 */ /* 0x000fe40000000f00 */
[----:B------:R-:W-:Y:S01]  /*18fab0*/  STL.64 [R1+0x4c00], R242 ;  /* 0x004c00f201007387 */ /* 0x000fe20000100a00 */
[----:B------:R-:W-:Y:S01]  /*18fac0*/  MOV R239, R38 ;  /* 0x0000002600ef7202 */ /* 0x000fe20000000f00 */
[----:B------:R-:W-:Y:S02]  /*18fad0*/  IMAD.MOV.U32 R238, RZ, RZ, R39 ;  /* 0x000000ffffee7224 */ /* 0x000fe400078e0027 */
[----:B------:R-:W-:Y:S04]  /*18fae0*/  STL.64 [R1+0x4bf8], R240 ;  /* 0x004bf8f001007387 */ /* 0x000fe80000100a00 */
[----:B------:R-:W-:Y:S04]  /*18faf0*/  STL.64 [R1+0x4c10], R238 ;  /* 0x004c10ee01007387 */ /* 0x000fe80000100a00 */
[----:B------:R-:W-:Y:S01]  /*18fb00*/  STL.64 [R1+0x4c28], R220 ;  /* 0x004c28dc01007387 */ /* 0x000fe20000100a00 */
[----:B------:R-:W-:-:S03]  /*18fb10*/  MOV R10, R197 ;  /* 0x000000c5000a7202 */ /* 0x000fc60000000f00 */
[----:B------:R-:W-:Y:S01]  /*18fb20*/  STL.64 [R1+0x4c20], R222 ;  /* 0x004c20de01007387 */ /* 0x000fe20000100a00 */
[----:B------:R-:W-:-:S03]  /*18fb30*/  IMAD.MOV.U32 R11, RZ, RZ, R195 ;  /* 0x000000ffff0b7224 */ /* 0x000fc600078e00c3 */
[----:B------:R-:W-:Y:S04]  /*18fb40*/  STL.64 [R1+0x4c18], R224 ;  /* 0x004c18e001007387 */ /* 0x000fe80000100a00 */
[----:B------:R-:W-:Y:S04]  /*18fb50*/  STL.64 [R1+0x4c30], R218 ;  /* 0x004c30da01007387 */ /* 0x000fe80000100a00 */
[----:B------:R-:W-:Y:S01]  /*18fb60*/  STL.64 [R1+0x4c48], R208 ;  /* 0x004c48d001007387 */ /* 0x000fe20000100a00 */
[----:B------:R-:W-:-:S03]  /*18fb70*/  IMAD.MOV.U32 R74, RZ, RZ, R173 ;  /* 0x000000ffff4a7224 */ /* 0x000fc600078e00ad */
[----:B------:R-:W-:Y:S01]  /*18fb80*/  STL.64 [R1+0x4c40], R210 ;  /* 0x004c40d201007387 */ /* 0x000fe20000100a00 */
[----:B------:R-:W-:-:S03]  /*18fb90*/  IMAD.MOV.U32 R75, RZ, RZ, R172 ;  /* 0x000000ffff4b7224 */ /* 0x000fc600078e00ac */
[----:B------:R-:W-:Y:S01]  /*18fba0*/  STL.64 [R1+0x4c38], R212 ;  /* 0x004c38d401007387 */ /* 0x000fe20000100a00 */
[----:B------:R-:W-:Y:S01]  /*18fbb0*/  MOV R72, R79 ;  /* 0x0000004f00487202 */ /* 0x000fe20000000f00 */
[----:B------:R-:W-:Y:S02]  /*18fbc0*/  IMAD.MOV.U32 R73, RZ, RZ, R78 ;  /* 0x000000ffff497224 */ /* 0x000fe400078e004e */
[----:B------:R-:W-:Y:S01]  /*18fbd0*/  STL.64 [R1+0x4cb0], R202 ;  /* 0x004cb0ca01007387 */ /* 0x000fe20000100a00 */
[----:B------:R-:W-:Y:S01]  /*18fbe0*/  IMAD.MOV.U32 R70, RZ, RZ, R117 ;  /* 0x000000ffff467224 */ /* 0x000fe200078e0075 */
[----:B------:R-:W-:Y:S02]  /*18fbf0*/  MOV R71, R116 ;  /* 0x0000007400477202 */ /* 0x000fe40000000f00 */
[----:B------:R-:W-:Y:S01]  /*18fc00*/  STL.64 [R1+0x4ce0], R236 ;  /* 0x004ce0ec01007387 */ /* 0x000fe20000100a00 */
[----:B------:R-:W-:-:S03]  /*18fc10*/  IMAD.MOV.U32 R68, RZ, RZ, R77 ;  /* 0x000000ffff447224 */ /* 0x000fc600078e004d */
[----:B------:R2:W-:Y:S01]  /*18fc20*/  STL.64 [R1+0x4cd8], R10 ;  /* 0x004cd80a01007387 */ /* 0x0005e20000100a00 */
[----:B------:R-:W-:-:S03]  /*18fc30*/  IMAD.MOV.U32 R69, RZ, RZ, R76 ;  /* 0x000000ffff457224 */ /* 0x000fc600078e004c */
[----:B------:R2:W-:Y:S04]  /*18fc40*/  STL.64 [R1+0x4cf0], R4 ;  /* 0x004cf00401007387 */ /* 0x0005e80000100a00 */
[----:B------:R-:W-:Y:S01]  /*18fc50*/  STL.64 [R1+0x4ce8], R184 ;  /* 0x004ce8b801007387 */ /* 0x000fe20000100a00 */
[----:B------:R-:W-:-:S03]  /*18fc60*/  MOV R66, R30 ;  /* 0x0000001e00427202 */ /* 0x000fc60000000f00 */
[----:B------:R-:W-:Y:S01]  /*18fc70*/  STL.64 [R1+0x4d88], R118 ;  /* 0x004d887601007387 */ /* 0x000fe20000100a00 */
[----:B------:R-:W-:-:S03]  /*18fc80*/  IMAD.MOV.U32 R67, RZ, RZ, R29 ;  /* 0x000000ffff437224 */ /* 0x000fc600078e001d */
[----:B------:R-:W-:Y:S01]  /*18fc90*/  STL.64 [R1+0x4d80], R74 ;  /* 0x004d804a01007387 */ /* 0x000fe20000100a00 */
[----:B------:R-:W-:Y:S01]  /*18fca0*/  IMAD.MOV.U32 R64, RZ, RZ, R32 ;  /* 0x000000ffff407224 */ /* 0x000fe200078e0020 */
[----:B------:R-:W-:Y:S02]  /*18fcb0*/  MOV R65, R31 ;  /* 0x0000001f00417202 */ /* 0x000fe40000000f00 */
        /* <DEDUP_REMOVED lines=8> */
[----:B------:R-:W-:-:S03]  /*18fd40*/  IMAD.MOV.U32 R50, RZ, RZ, R28 ;  /* 0x000000ffff327224 */ /* 0x000fc600078e001c */
[----:B------:R-:W-:Y:S01]  /*18fd50*/  STL.64 [R1+0x4d58], R34 ;  /* 0x004d582201007387 */ /* 0x000fe20000100a00 */
[----:B------:R-:W-:Y:S01]  /*18fd60*/  IMAD.MOV.U32 R51, RZ, RZ, R20 ;  /* 0x000000ffff337224 */ /* 0x000fe200078e0014 */
[----:B------:R-:W-:Y:S02]  /*18fd70*/  MOV R46, R21 ;  /* 0x00000015002e7202 */ /* 0x000fe40000000f00 */
        /* <DEDUP_REMOVED lines=13> */
[----:B------:R-:W-:-:S03]  /*18fe50*/  IMAD.MOV.U32 R38, RZ, RZ, R14 ;  /* 0x000000ffff267224 */ /* 0x000fc600078e000e */
[----:B------:R-:W-:Y:S01]  /*18fe60*/  STL.64 [R1+0x4d20], R50 ;  /* 0x004d203201007387 */ /* 0x000fe20000100a00 */
[----:B------:R-:W-:-:S03]  /*18fe70*/  MOV R39, R12 ;  /* 0x0000000c00277202 */ /* 0x000fc60000000f00 */
[----:B------:R2:W-:Y:S04]  /*18fe80*/  STL.64 [R1+0x4d18], R46 ;  /* 0x004d182e01007387 */ /* 0x0005e80000100a00 */
[----:B------:R-:W-:Y:S04]  /*18fe90*/  STL.64 [R1+0x4d10], R44 ;  /* 0x004d102c01007387 */ /* 0x000fe80000100a00 */
[----:B-1----:R-:W2:Y:S04]  /*18fea0*/  LDL.LU.64 R120, [R1+0xa110] ;  /* 0x00a1100001787983 */ /* 0x002ea80000300a00 */
[----:B------:R-:W-:Y:S04]  /*18feb0*/  STL.64 [R1+0x4d08], R42 ;  /* 0x004d082a01007387 */ /* 0x000fe80000100a00 */
[----:B------:R-:W-:Y:S04]  /*18fec0*/  LDGSTS.E [R3+-0x7da00], desc[UR32][R100.64], P0 ;  /* 0x8260000064037fae */ /* 0x000fe80008121860 */
[----:B------:R-:W2:Y:S04]  /*18fed0*/  LDL.LU.64 R114, [R1+0xa108] ;  /* 0x00a1080001727983 */ /* 0x000ea80000300a00 */
[----:B------:R-:W-:Y:S04]  /*18fee0*/  LDGSTS.E [R3+-0x7d980], desc[UR32][R98.64], P1 ;  /* 0x8268000062037fae */ /* 0x000fe80008921860 */
[----:B------:R-:W-:Y:S04]  /*18fef0*/  STL.64 [R1+0x4d00], R40 ;  /* 0x004d002801007387 */ /* 0x000fe80000100a00 */
[----:B------:R-:W-:Y:S04]  /*18ff00*/  LDGSTS.E [R3+-0x7d900], desc[UR32][R96.64], P5 ;  /* 0x8270000060037fae */ /* 0x000fe8000a921860 */
[----:B------:R-:W2:Y:S04]  /*18ff10*/  LDL.LU.64 R112, [R1+0xa100] ;  /* 0x00a1000001707983 */ /* 0x000ea80000300a00 */
[----:B------:R-:W-:Y:S04]  /*18ff20*/  LDGSTS.E [R3+-0x7d880], desc[UR32][R94.64], P3 ;  /* 0x827800005e037fae */ /* 0x000fe80009921860 */
[----:B------:R1:W-:Y:S04]  /*18ff30*/  STL.64 [R1+0x4cf8], R38 ;  /* 0x004cf82601007387 */ /* 0x0003e80000100a00 */
[----:B------:R-:W-:Y:S04]  /*18ff40*/  LDGSTS.E [R3+-0x7ca00], desc[UR32][R92.64], P0 ;  /* 0x836000005c037fae */ /* 0x000fe80008121860 */
[----:B------:R-:W2:Y:S04]  /*18ff50*/  LDL.LU.64 R110, [R1+0xa0f8] ;  /* 0x00a0f800016e7983 */ /* 0x000ea80000300a00 */
        /* <DEDUP_REMOVED lines=9> */
[----:B---3--:R-:W3:Y:S04]  /*18fff0*/  LDL.LU.64 R100, [R1+0xa0d0] ;  /* 0x00a0d00001647983 */ /* 0x008ee80000300a00 */
[----:B------:R-:W-:Y:S04]  /*190000*/  LDGSTS.E [R3+-0x7b900], desc[UR32][R80.64], P5 ;  /* 0x8470000050037fae */ /* 0x000fe8000a921860 */
[----:B----4-:R-:W4:Y:S04]  /*190010*/  LDL.LU.64 R98, [R1+0xa0c8] ;  /* 0x00a0c80001627983 */ /* 0x010f280000300a00 */
[----:B------:R-:W-:Y:S04]  /*190020*/  LDGSTS.E [R3+-0x7b880], desc[UR32][R250.64], P3 ;  /* 0x84780000fa037fae */ /* 0x000fe80009921860 */
[----:B------:R-:W4:Y:S04]  /*190030*/  LDL.LU.64 R96, [R1+0xa0c0] ;  /* 0x00a0c00001607983 */ /* 0x000f280000300a00 */
        /* <DEDUP_REMOVED lines=17> */
[----:B------:R-:W-:Y:S04]  /*190150*/  LDGSTS.E [R3+-0x78980], desc[UR32][R210.64], P1 ;  /* 0x87680000d2037fae */ /* 0x000fe80008921860 */
[----:B------:R-:W3:Y:S04]  /*190160*/  LDL.LU.64 R16, [R1+0x5b00] ;  /* 0x005b000001107983 */ /* 0x000ee80000300a00 */
[----:B------:R-:W-:Y:S04]  /*190170*/  LDGSTS.E [R3+-0x78900], desc[UR32][R212.64], P5 ;  /* 0x87700000d4037fae */ /* 0x000fe8000a921860 */
[----:B------:R-:W4:Y:S04]  /*190180*/  LDL.LU.64 R14, [R1+0x5af8] ;  /* 0x005af800010e7983 */ /* 0x000f280000300a00 */
[----:B------:R-:W-:Y:S04]  /*190190*/  LDGSTS.E [R3+-0x78880], desc[UR32][R202.64], P3 ;  /* 0x87780000ca037fae */ /* 0x000fe80009921860 */
[----:B------:R-:W-:Y:S04]  /*1901a0*/  LDGSTS.E [R3+-0x77a00], desc[UR32][R236.64], P0 ;  /* 0x88600000ec037fae */ /* 0x000fe80008121860 */
[----:B------:R-:W4:Y:S04]  /*1901b0*/  LDL.LU.64 R12, [R1+0x5af0] ;  /* 0x005af000010c7983 */ /* 0x000f280000300a00 */
[----:B------:R-:W-:Y:S04]  /*1901c0*/  LDGSTS.E [R3+-0x77980], desc[UR32][R10.64], P1 ;  /* 0x886800000a037fae */ /* 0x000fe80008921860 */
[----:B------:R-:W-:Y:S04]  /*1901d0*/  LDGSTS.E [R3+-0x77900], desc[UR32][R4.64], P5 ;  /* 0x8870000004037fae */ /* 0x000fe8000a921860 */
[----:B------:R-:W-:Y:S04]  /*1901e0*/  LDGSTS.E [R3+-0x77880], desc[UR32][R184.64], P3 ;  /* 0x88780000b8037fae */ /* 0x000fe80009921860 */
[----:B--2---:R-:W2:Y:S04]  /*1901f0*/  LDL.LU.64 R10, [R1+0x5b10] ;  /* 0x005b1000010a7983 */ /* 0x004ea80000300a00 */
[----:B------:R-:W2:Y:S04]  /*190200*/  LDL.LU.64 R4, [R1+0x5b18] ;  /* 0x005b180001047983 */ /* 0x000ea80000300a00 */
[----:B------:R-:W2:Y:S04]  /*190210*/  LDL.64 R28, [R1+0x5e10] ;  /* 0x005e1000011c7983 */ /* 0x000ea80000100a00 */
        /* <DEDUP_REMOVED lines=9> */
[----:B------:R-:W-:-:S03]  /*1902b0*/  IMAD.SHL.U32 R55, R55, 0x80, RZ ;  /* 0x0000008037377824 */ /* 0x000fc600078e00ff */
[----:B------:R-:W-:Y:S04]  /*1902c0*/  LDGSTS.E [R3+-0x74980], desc[UR32][R64.64], P1 ;  /* 0x8b68000040037fae */ /* 0x000fe80008921860 */
[----:B------:R-:W-:Y:S04]  /*1902d0*/  LDGSTS.E [R3+-0x74900], desc[UR32][R62.64], P5 ;  /* 0x8b7000003e037fae */ /* 0x000fe8000a921860 */
[----:B------:R-:W-:Y:S04]  /*1902e0*/  LDGSTS.E [R3+-0x74880], desc[UR32][R60.64], P3 ;  /* 0x8b7800003c037fae */ /* 0x000fe80009921860 */
[----:B------:R-:W-:Y:S04]  /*1902f0*/  LDGSTS.E [R3+-0x73a00], desc[UR32][R52.64], P0 ;  /* 0x8c60000034037fae */ /* 0x000fe80008121860 */
[----:B------:R-:W-:Y:S01]  /*190300*/  LDGSTS.E [R3+-0x73980], desc[UR32][R50.64], P1 ;  /* 0x8c68000032037fae */ /* 0x000fe20008921860 */
[----:B------:R-:W-:-:S03]  /*190310*/  SHF.L.U32 R55, R55, 0x2, RZ ;  /* 0x0000000237377819 */ /* 0x000fc600000006ff */
[----:B------:R1:W-:Y:S04]  /*190320*/  LDGSTS.E [R3+-0x73900], desc[UR32][R46.64], P5 ;  /* 0x8c7000002e037fae */ /* 0x0003e8000a921860 */
[----:B------:R-:W-:Y:S04]  /*190330*/  LDGSTS.E [R3+-0x73880], desc[UR32][R44.64], P3 ;  /* 0x8c7800002c037fae */ /* 0x000fe80009921860 */
[----:B------:R-:W-:Y:S04]  /*190340*/  LDGSTS.E [R3+-0x72a00], desc[UR32][R42.64], P0 ;  /* 0x8d6000002a037fae */ /* 0x000fe80008121860 */
[----:B------:R-:W-:Y:S01]  /*190350*/  LDGSTS.E [R3+-0x72980], desc[UR32][R40.64], P1 ;  /* 0x8d68000028037fae */ /* 0x000fe20008921860 */
[----:B------:R-:W-:-:S03]  /*190360*/  IADD3 R48, P2, R36, R55, RZ ;  /* 0x0000003724307210 */ /* 0x000fc60007f5e0ff */
[----:B------:R-:W-:Y:S02]  /*190370*/  LDGSTS.E [R3+-0x72900], desc[UR32][R38.64], P5 ;  /* 0x8d70000026037fae */ /* 0x000fe4000a921860 */
[----:B-1----:R-:W-:Y:S01]  /*190380*/  IMAD.X R47, R37, 0x1, R2, P2 ;  /* 0x00000001252f7824 */ /* 0x002fe200010e0602 */
[-C--:B---3--:R-:W-:Y:S02]  /*190390*/  IADD3 R50, P2, R16, R55.reuse, RZ ;  /* 0x0000003710327210 */ /* 0x088fe40007f5e0ff */
[----:B----4-:R-:W-:-:S03]  /*1903a0*/  IADD3 R52, P4, R14, R55, RZ ;  /* 0x000000370e347210 */ /* 0x010fc60007f9e0ff */
[----:B------:R-:W-:Y:S01]  /*1903b0*/  IMAD.X R49, R17, 0x1, R2, P2 ;  /* 0x0000000111317824 */ /* 0x000fe200010e0602 */
[----:B------:R-:W-:Y:S02]  /*1903c0*/  IADD3.X R51, R15, R2, RZ, P4, !PT ;  /* 0x000000020f337210 */ /* 0x000fe400027fe4ff */
[----:B------:R-:W-:-:S05]  /*1903d0*/  IADD3 R54, P6, R12, R55, RZ ;  /* 0x000000370c367210 */ /* 0x000fca0007fde0ff */
[----:B------:R-:W-:Y:S01]  /*1903e0*/  IMAD.X R53, R13, 0x1, R2, P6 ;  /* 0x000000010d357824 */ /* 0x000fe200030e0602 */
[-C--:B--2---:R-:W-:Y:S02]  /*1903f0*/  IADD3 R21, P2, R10, R55.reuse, RZ ;  /* 0x000000370a157210 */ /* 0x084fe40007f5e0ff */
[----:B------:R-:W-:-:S03]  /*190400*/  IADD3 R23, P4, R4, R55, RZ ;  /* 0x0000003704177210 */ /* 0x000fc60007f9e0ff */
[----:B------:R-:W-:Y:S01]  /*190410*/  IMAD.X R20, R11, 0x1, R2, P2 ;  /* 0x000000010b147824 */ /* 0x000fe200010e0602 */
[C---:B------:R-:W-:Y:S02]  /*190420*/  LOP3.LUT R4, R8.reuse, 0x40, RZ, 0x3c, !PT ;  /* 0x0000004008047812 */ /* 0x040fe400078e3cff */
[----:B------:R-:W-:Y:S02]  /*190430*/  IADD3.X R22, R5, R2, RZ, P4, !PT ;  /* 0x0000000205167210 */ /* 0x000fe400027fe4ff */
[----:B------:R-:W-:Y:S02]  /*190440*/  LOP3.LUT R5, R8, 0x50, RZ, 0x3c, !PT ;  /* 0x0000005008057812 */ /* 0x000fe400078e3cff */
[----:B------:R-:W-:Y:S02]  /*190450*/  IADD3 R25, P6, R28, R55, RZ ;  /* 0x000000371c197210 */ /* 0x000fe40007fde0ff */
[----:B------:R-:W-:Y:S01]  /*190460*/  LOP3.LUT R8, R8, 0x70, RZ, 0x3c, !PT ;  /* 0x0000007008087812 */ /* 0x000fe200078e3cff */
[----:B------:R-:W2:Y:S04]  /*190470*/  LDL.LU.64 R10, [R1+0x5e08] ;  /* 0x005e0800010a7983 */ /* 0x000ea80000300a00 */
[----:B------:R-:W3:Y:S04]  /*190480*/  LDL.LU.64 R12, [R1+0x5e00] ;  /* 0x005e0000010c7983 */ /* 0x000ee80000300a00 */
[----:B------:R-:W4:Y:S04]  /*190490*/  LDL.LU.64 R14, [R1+0x5df8] ;  /* 0x005df800010e7983 */ /* 0x000f280000300a00 */
[----:B------:R-:W4:Y:S04]  /*1904a0*/  LDL.LU.64 R16, [R1+0x5df0] ;  /* 0x005df00001107983 */ /* 0x000f280000300a00 */
[----:B------:R-:W4:Y:S04]  /*1904b0*/  LDL.LU.64 R18, [R1+0x5de8] ;  /* 0x005de80001127983 */ /* 0x000f280000300a00 */
[----:B------:R-:W4:Y:S04]  /*1904c0*/  LDL.LU.64 R26, [R1+0x5de0] ;  /* 0x005de000011a7983 */ /* 0x000f280000300a00 */
[----:B------:R-:W4:Y:S01]  /*1904d0*/  LDL.LU.64 R30, [R1+0x5dd0] ;  /* 0x005dd000011e7983 */ /* 0x000f220000300a00 */
[----:B------:R-:W-:-:S03]  /*1904e0*/  IADD3 R6, R9, 0x100000, R7 ;  /* 0x0010000009067810 */ /* 0x000fc60007ffe007 */
[----:B------:R-:W4:Y:S01]  /*1904f0*/  LDL.LU.64 R34, [R1+0x5dc8] ;  /* 0x005dc80001227983 */ /* 0x000f220000300a00 */
[--C-:B------:R-:W-:Y:S01]  /*190500*/  IADD3 R4, R4, 0x100000, R7.reuse ;  /* 0x0010000004047810 */ /* 0x100fe20007ffe007 */
[----:B------:R-:W-:Y:S01]  /*190510*/  IMAD.X R24, R29, 0x1, R2, P6 ;  /* 0x000000011d187824 */ /* 0x000fe200030e0602 */
[--C-:B------:R-:W-:Y:S01]  /*190520*/  IADD3 R5, R5, 0x100000, R7.reuse ;  /* 0x0010000005057810 */ /* 0x100fe20007ffe007 */
[----:B------:R-:W-:Y:S01]  /*190530*/  STL.64 [R1+0xa170], R144 ;  /* 0x00a1709001007387 */ /* 0x000fe20000100a00 */
[----:B------:R-:W-:Y:S02]  /*190540*/  IADD3 R7, R8, 0x100000, R7 ;  /* 0x0010000008077810 */ /* 0x000fe40007ffe007 */
[-C--:B------:R-:W-:Y:S01]  /*190550*/  LOP3.LUT R23, R23, R22.reuse, RZ, 0x3c, !PT ;  /* 0x0000001617177212 */ /* 0x080fe200078e3cff */
[----:B------:R-:W-:Y:S03]  /*190560*/  STL.64 [R1+0xa168], R142 ;  /* 0x00a1688e01007387 */ /* 0x000fe60000100a00 */
[C---:B------:R-:W-:Y:S01]  /*190570*/  LOP3.LUT R22, R23.reuse, R22, RZ, 0x3c, !PT ;  /* 0x0000001617167212 */ /* 0x040fe200078e3cff */
[----:B------:R-:W-:Y:S03]  /*190580*/  STL.64 [R1+0xa160], R140 ;  /* 0x00a1608c01007387 */ /* 0x000fe60000100a00 */
[----:B------:R-:W-:Y:S01]  /*190590*/  LOP3.LUT R23, R23, R22, RZ, 0x3c, !PT ;  /* 0x0000001617177212 */ /* 0x000fe200078e3cff */
        /* <DEDUP_REMOVED lines=29> */
[----:B------:R-:W4:Y:S04]  /*190770*/  LDL.LU.64 R38, [R1+0x5dc0] ;  /* 0x005dc00001267983 */ /* 0x000f280000300a00 */
[----:B------:R-:W4:Y:S04]  /*190780*/  LDL.LU.64 R42, [R1+0x5db8] ;  /* 0x005db800012a7983 */ /* 0x000f280000300a00 */
[----:B------:R-:W-:Y:S01]  /*190790*/  LDGSTS.E [R3+-0x72880], desc[UR32][R22.64], P3 ;  /* 0x8d78000016037fae */ /* 0x000fe20009921860 */
[----:B--2---:R-:W-:-:S05]  /*1907a0*/  IADD3 R9, P2, R10, R55, RZ ;  /* 0x000000370a097210 */ /* 0x004fca0007f5e0ff */
[----:B------:R-:W-:Y:S01]  /*1907b0*/  IMAD.X R8, R11, 0x1, R2, P2 ;  /* 0x000000010b087824 */ /* 0x000fe200010e0602 */
[----:B---3--:R-:W-:-:S04]  /*1907c0*/  IADD3 R11, P2, R12, R55, RZ ;  /* 0x000000370c0b7210 */ /* 0x008fc80007f5e0ff */
[----:B------:R-:W-:Y:S02]  /*1907d0*/  IADD3.X R10, R13, R2, RZ, P2, !PT ;  /* 0x000000020d0a7210 */ /* 0x000fe400017fe4ff */
[----:B----4-:R-:W-:-:S05]  /*1907e0*/  IADD3 R13, P2, R14, R55, RZ ;  /* 0x000000370e0d7210 */ /* 0x010fca0007f5e0ff */
[----:B------:R-:W-:Y:S01]  /*1907f0*/  IMAD.X R12, R15, 0x1, R2, P2 ;  /* 0x000000010f0c7824 */ /* 0x000fe200010e0602 */
[----:B------:R-:W-:-:S05]  /*190800*/  IADD3 R15, P2, R16, R55, RZ ;  /* 0x00000037100f7210 */ /* 0x000fca0007f5e0ff */
[----:B------:R-:W-:Y:S01]  /*190810*/  IMAD.X R14, R17, 0x1, R2, P2 ;  /* 0x00000001110e7824 */ /* 0x000fe200010e0602 */
[----:B------:R-:W-:-:S04]  /*190820*/  IADD3 R17, P2, R18, R55, RZ ;  /* 0x0000003712117210 */ /* 0x000fc80007f5e0ff */
[----:B------:R-:W-:Y:S02]  /*190830*/  IADD3.X R16, R19, R2, RZ, P2, !PT ;  /* 0x0000000213107210 */ /* 0x000fe400017fe4ff */
[----:B------:R-:W-:Y:S01]  /*190840*/  IADD3 R19, P2, R26, R55, RZ ;  /* 0x000000371a137210 */ /* 0x000fe20007f5e0ff */
[----:B------:R-:W-:-:S04]  /*190850*/  IMAD.MOV.U32 R26, RZ, RZ, R21 ;  /* 0x000000ffff1a7224 */ /* 0x000fc800078e0015 */
[----:B------:R-:W-:Y:S01]  /*190860*/  IMAD.X R18, R27, 0x1, R2, P2 ;  /* 0x000000011b127824 */ /* 0x000fe200010e0602 */
[----:B------:R-:W-:-:S05]  /*190870*/  MOV R27, R20 ;  /* 0x00000014001b7202 */ /* 0x000fca0000000f00 */
[----:B------:R-:W-:Y:S04]  /*190880*/  STL.64 [R1+0x5b10], R26 ;  /* 0x005b101a01007387 */ /* 0x000fe80000100a00 */
[----:B------:R-:W2:Y:S01]  /*190890*/  LDL.LU.64 R56, [R1+0x5db0] ;  /* 0x005db00001387983 */ /* 0x000ea20000300a00 */
        /* <DEDUP_REMOVED lines=8> */
[----:B------:R-:W-:Y:S01]  /*190920*/  IMAD.MOV.U32 R20, RZ, RZ, R25 ;  /* 0x000000ffff147224 */ /* 0x000fe200078e0019 */
[----:B------:R-:W-:Y:S01]  /*190930*/  LOP3.LUT R12, R13, R12, RZ, 0x3c, !PT ;  /* 0x0000000c0d0c7212 */ /* 0x000fe200078e3cff */
[----:B------:R-:W-:Y:S01]  /*190940*/  IMAD.MOV.U32 R21, RZ, RZ, R24 ;  /* 0x000000ffff157224 */ /* 0x000fe200078e0018 */
[----:B------:R-:W-:-:S02]  /*190950*/  LOP3.LUT R14, R15, R14, RZ, 0x3c, !PT ;  /* 0x0000000e0f0e7212 */ /* 0x000fc400078e3cff */
[----:B------:R-:W-:Y:S02]  /*190960*/  LOP3.LUT R9, R9, R8, RZ, 0x3c, !PT ;  /* 0x0000000809097212 */ /* 0x000fe400078e3cff */
[----:B------:R-:W-:Y:S01]  /*190970*/  LOP3.LUT R16, R17, R16, RZ, 0x3c, !PT ;  /* 0x0000001011107212 */ /* 0x000fe200078e3cff */
[----:B------:R-:W-:Y:S01]  /*190980*/  LDGSTS.E [R3+-0x71a00], desc[UR32][R20.64], P0 ;  /* 0x8e60000014037fae */ /* 0x000fe20008121860 */
[----:B------:R-:W-:Y:S02]  /*190990*/  LOP3.LUT R11, R11, R10, RZ, 0x3c, !PT ;  /* 0x0000000a0b0b7212 */ /* 0x000fe400078e3cff */
[----:B------:R-:W-:Y:S01]  /*1909a0*/  LOP3.LUT R18, R19, R18, RZ, 0x3c, !PT ;  /* 0x0000001213127212 */ /* 0x000fe200078e3cff */
[----:B------:R1:W-:Y:S01]  /*1909b0*/  LDGSTS.E [R3+-0x71980], desc[UR32][R8.64], P1 ;  /* 0x8e68000008037fae */ /* 0x0003e20008921860 */
[----:B------:R-:W-:Y:S02]  /*1909c0*/  LOP3.LUT R13, R13, R12, RZ, 0x3c, !PT ;  /* 0x0000000c0d0d7212 */ /* 0x000fe400078e3cff */
[----:B------:R-:W-:Y:S01]  /*1909d0*/  LOP3.LUT R15, R15, R14, RZ, 0x3c, !PT ;  /* 0x0000000e0f0f7212 */ /* 0x000fe200078e3cff */
[----:B------:R-:W-:Y:S01]  /*1909e0*/  STL.64 [R1+0x5e10], R20 ;  /* 0x005e101401007387 */ /* 0x000fe20000100a00 */
[----:B------:R-:W-:-:S02]  /*1909f0*/  LOP3.LUT R17, R17, R16, RZ, 0x3c, !PT ;  /* 0x0000001011117212 */ /* 0x000fc400078e3cff */
[----:B------:R-:W-:Y:S01]  /*190a00*/  LOP3.LUT R19, R19, R18, RZ, 0x3c, !PT ;  /* 0x0000001213137212 */ /* 0x000fe200078e3cff */
[----:B------:R-:W-:Y:S04]  /*190a10*/  LDGSTS.E [R3+-0x71900], desc[UR32][R10.64], P5 ;  /* 0x8e7000000a037fae */ /* 0x000fe8000a921860 */
[----:B------:R1:W-:Y:S04]  /*190a20*/  STL.64 [R1+0x5e08], R8 ;  /* 0x005e080801007387 */ /* 0x0003e80000100a00 */
[----:B------:R-:W-:Y:S04]  /*190a30*/  LDGSTS.E [R3+-0x71880], desc[UR32][R12.64], P3 ;  /* 0x8e7800000c037fae */ /* 0x000fe80009921860 */
[----:B------:R-:W-:Y:S01]  /*190a40*/  LDGSTS.E [R3+-0x70a00], desc[UR32][R14.64], P0 ;  /* 0x8f6000000e037fae */ /* 0x000fe20008121860 */
[----:B-1----:R-:W-:-:S03]  /*190a50*/  IADD3 R8, P2, R30, R55, RZ ;  /* 0x000000371e087210 */ /* 0x002fc60007f5e0ff */
[----:B------:R-:W-:Y:S04]  /*190a60*/  LDGSTS.E [R3+-0x70980], desc[UR32][R16.64], P1 ;  /* 0x8f68000010037fae */ /* 0x000fe80008921860 */
[----:B------:R-:W-:Y:S04]  /*190a70*/  LDGSTS.E [R3+-0x70900], desc[UR32][R18.64], P5 ;  /* 0x8f70000012037fae */ /* 0x000fe8000a921860 */
[----:B------:R1:W-:Y:S04]  /*190a80*/  LDGSTS.E [R3+-0x70880], desc[UR32][R26.64], P3 ;  /* 0x8f7800001a037fae */ /* 0x0003e80009921860 */
[----:B------:R3:W-:Y:S01]  /*190a90*/  STL.64 [R1+0x5e00], R10 ;  /* 0x005e000a01007387 */ /* 0x0007e20000100a00 */
[----:B-1----:R-:W-:-:S02]  /*190aa0*/  IADD3.X R3, R31, R2, RZ, P2, !PT ;  /* 0x000000021f037210 */ /* 0x002fc400017fe4ff */
[-C--:B---3--:R-:W-:Y:S01]  /*190ab0*/  IADD3 R10, P2, R34, R55.reuse, RZ ;  /* 0x00000037220a7210 */ /* 0x088fe20007f5e0ff */
[----:B------:R1:W-:Y:S04]  /*190ac0*/  STL.64 [R1+0x5df8], R12 ;  /* 0x005df80c01007387 */ /* 0x0003e80000100a00 */
[----:B------:R-:W-:Y:S01]  /*190ad0*/  IMAD.X R9, R35, 0x1, R2, P2 ;  /* 0x0000000123097824 */ /* 0x000fe200010e0602 */
[----:B------:R3:W-:Y:S04]  /*190ae0*/  STL.64 [R1+0x5df0], R14 ;  /* 0x005df00e01007387 */ /* 0x0007e80000100a00 */
[----:B------:R2:W-:Y:S04]  /*190af0*/  STL.64 [R1+0x5de8], R16 ;  /* 0x005de81001007387 */ /* 0x0005e80000100a00 */
[----:B------:R4:W-:Y:S04]  /*190b00*/  STL.64 [R1+0x5de0], R18 ;  /* 0x005de01201007387 */ /* 0x0009e80000100a00 */
[----:B------:R-:W4:Y:S04]  /*190b10*/  LDL.LU.64 R20, [R1+0x5da8] ;  /* 0x005da80001147983 */ /* 0x000f280000300a00 */
[----:B------:R-:W4:Y:S04]  /*190b20*/  LDL.LU.64 R22, [R1+0x5da0] ;  /* 0x005da00001167983 */ /* 0x000f280000300a00 */
[----:B------:R-:W4:Y:S04]  /*190b30*/  LDL.LU.64 R24, [R1+0x5d98] ;  /* 0x005d980001187983 */ /* 0x000f280000300a00 */
[----:B------:R-:W4:Y:S04]  /*190b40*/  LDL.LU.64 R26, [R1+0x5d90] ;  /* 0x005d9000011a7983 */ /* 0x000f280000300a00 */
[----:B------:R-:W4:Y:S01]  /*190b50*/  LDL.LU.64 R28, [R1+0x5d88] ;  /* 0x005d8800011c7983 */ /* 0x000f220000300a00 */
[----:B-1----:R-:W-:-:S03]  /*190b60*/  IADD3 R12, P2, R38, R55, RZ ;  /* 0x00000037260c7210 */ /* 0x002fc60007f5e0ff */
[----:B------:R-:W4:Y:S02]  /*190b70*/  LDL.LU.64 R30, [R1+0x5d80] ;  /* 0x005d8000011e7983 */ /* 0x000f240000300a00 */
[----:B------:R-:W-:Y:S01]  /*190b80*/  IMAD.X R11, R39, 0x1, R2, P2 ;  /* 0x00000001270b7824 */ /* 0x000fe200010e0602 */
[-C--:B---3--:R-:W-:Y:S01]  /*190b90*/  IADD3 R14, P2, R42, R55.reuse, RZ ;  /* 0x000000372a0e7210 */ /* 0x088fe20007f5e0ff */
[----:B------:R-:W3:Y:S03]  /*190ba0*/  LDL.LU.64 R32, [R1+0x5d78] ;  /* 0x005d780001207983 */ /* 0x000ee60000300a00 */
[----:B------:R-:W-:Y:S01]  /*190bb0*/  IADD3.X R13, R43, R2, RZ, P2, !PT ;  /* 0x000000022b0d7210 */ /* 0x000fe200017fe4ff */
[----:B------:R-:W3:Y:S04]  /*190bc0*/  LDL.LU.64 R34, [R1+0x5d70] ;  /* 0x005d700001227983 */ /* 0x000ee80000300a00 */
[----:B------:R-:W3:Y:S04]  /*190bd0*/  LDL.LU.64 R36, [R1+0x5d68] ;  /* 0x005d680001247983 */ /* 0x000ee80000300a00 */
[----:B------:R-:W3:Y:S04]  /*190be0*/  LDL.LU.64 R38, [R1+0x5d60] ;  /* 0x005d600001267983 */ /* 0x000ee80000300a00 */
[----:B------:R-:W3:Y:S04]  /*190bf0*/  LDL.LU.64 R40, [R1+0x5d58] ;  /* 0x005d580001287983 */ /* 0x000ee80000300a00 */
[----:B------:R-:W3:Y:S04]  /*190c00*/  LDL.LU.64 R42, [R1+0x5d50] ;  /* 0x005d5000012a7983 */ /* 0x000ee80000300a00 */
[----:B------:R-:W3:Y:S04]  /*190c10*/  LDL.LU.64 R44, [R1+0x5d48] ;  /* 0x005d4800012c7983 */ /* 0x000ee80000300a00 */
[----:B------:R-:W3:Y:S01]  /*190c20*/  LDL.LU.64 R58, [R1+0x5d40] ;  /* 0x005d4000013a7983 */ /* 0x000ee20000300a00 */
[----:B--2---:R-:W-:-:S05]  /*190c30*/  IADD3 R16, P2, R56, R55, RZ ;  /* 0x0000003738107210 */ /* 0x004fca0007f5e0ff */
[----:B------:R-:W-:Y:S02]  /*190c40*/  IMAD.X R15, R57, 0x1, R2, P2 ;  /* 0x00000001390f7824 */ /* 0x000fe400010e0602 */
[----:B------:R-:W2:Y:S04]  /*190c50*/  LDL.LU.64 R56, [R1+0x5d38] ;  /* 0x005d380001387983 */ /* 0x000ea80000300a00 */
[----:B------:R-:W4:Y:S04]  /*190c60*/  LDL.LU R74, [R1+0x3100] ;  /* 0x00310000014a7983 */ /* 0x000f280000300800 */
        /* <DEDUP_REMOVED lines=33> */
[----:B----4-:R-:W-:-:S03]  /*190e80*/  MOV R145, R74 ;  /* 0x0000004a00917202 */ /* 0x010fc60000000f00 */
[----:B------:R-:W4:Y:S01]  /*190e90*/  LDL.LU R74, [R1+0xa68] ;  /* 0x000a6800014a7983 */ /* 0x000f220000300800 */
[----:B---3--:R-:W-:-:S03]  /*190ea0*/  IMAD.MOV.U32 R144, RZ, RZ, R75 ;  /* 0x000000ffff907224 */ /* 0x008fc600078e004b */
[----:B------:R-:W3:Y:S01]  /*190eb0*/  LDL.LU R75, [R1+0xa6c] ;  /* 0x000a6c00014b7983 */ /* 0x000ee20000300800 */
[----:B--2---:R-:W-:Y:S02]  /*190ec0*/  IMAD.MOV.U32 R143, RZ, RZ, R225 ;  /* 0x000000ffff8f7224 */ /* 0x004fe400078e00e1 */
[----:B------:R-:W-:Y:S01]  /*190ed0*/  IMAD.MOV.U32 R142, RZ, RZ, R224 ;  /* 0x000000ffff8e7224 */ /* 0x000fe200078e00e0 */
[----:B------:R1:W-:Y:S01]  /*190ee0*/  STL.64 [R1+0x4208], R144 ;  /* 0x0042089001007387 */ /* 0x0003e20000100a00 */
[----:B------:R-:W-:Y:S01]  /*190ef0*/  IMAD.MOV.U32 R141, RZ, RZ, R223 ;  /* 0x000000ffff8d7224 */ /* 0x000fe200078e00df */
[----:B------:R-:W-:Y:S02]  /*190f00*/  MOV R140, R222 ;  /* 0x000000de008c7202 */ /* 0x000fe40000000f00 */
[----:B------:R2:W-:Y:S01]  /*190f10*/  STL.64 [R1+0x4220], R142 ;  /* 0x0042208e01007387 */ /* 0x0005e20000100a00 */
[----:B------:R-:W-:Y:S01]  /*190f20*/  MOV R139, R221 ;  /* 0x000000dd008b7202 */ /* 0x000fe20000000f00 */
[----:B------:R-:W-:-:S02]  /*190f30*/  IMAD.MOV.U32 R138, RZ, RZ, R220 ;  /* 0x000000ffff8a7224 */ /* 0x000fc400078e00dc */
[----:B------:R2:W-:Y:S01]  /*190f40*/  STL.64 [R1+0x4218], R140 ;  /* 0x0042188c01007387 */ /* 0x0005e20000100a00 */
[----:B------:R-:W-:Y:S02]  /*190f50*/  IMAD.MOV.U32 R137, RZ, RZ, R250 ;  /* 0x000000ffff897224 */ /* 0x000fe400078e00fa */
        /* <DEDUP_REMOVED lines=23> */
[----:B------:R-:W-:Y:S02]  /*1910d0*/  MOV R251, R64 ;  /* 0x0000004000fb7202 */ /* 0x000fe40000000f00 */
[----:B------:R-:W-:Y:S01]  /*1910e0*/  IADD3 R18, P2, R20, R55, RZ ;  /* 0x0000003714127210 */ /* 0x000fe20007f5e0ff */
        /* <DEDUP_REMOVED lines=49> */
[----:B------:R-:W2:Y:S01]  /*191400*/  LDL.LU R73, [R1+0x37c] ;  /* 0x00037c0001497983 */ /* 0x000ea20000300800 */
[----:B------:R-:W-:-:S02]  /*191410*/  IMAD.MOV.U32 R109, RZ, RZ, R216 ;  /* 0x000000ffff6d7224 */ /* 0x000fc400078e00d8 */
[----:B------:R-:W-:Y:S01]  /*191420*/  IMAD.MOV.U32 R106, RZ, RZ, R205 ;  /* 0x000000ffff6a7224 */ /* 0x000fe200078e00cd */
[----:B------:R-:W-:Y:S01]  /*191430*/  MOV R102, R199 ;  /* 0x000000c700667202 */ /* 0x000fe20000000f00 */
[----:B------:R-:W-:Y:S02]  /*191440*/  IMAD.MOV.U32 R104, RZ, RZ, R207 ;  /* 0x000000ffff687224 */ /* 0x000fe400078e00cf */
[----:B------:R-:W-:Y:S01]  /*191450*/  IMAD.MOV.U32 R105, RZ, RZ, R206 ;  /* 0x000000ffff697224 */ /* 0x000fe200078e00ce */
[----:B------:R-:W-:Y:S01]  /*191460*/  MOV R101, R200 ;  /* 0x000000c800657202 */ /* 0x000fe20000000f00 */
        /* <DEDUP_REMOVED lines=12> */
[----:B------:R-:W-:Y:S01]  /*191530*/  IMAD.MOV.U32 R91, RZ, RZ, R11 ;  /* 0x000000ffff5b7224 */ /* 0x000fe200078e000b */
[----:B------:R-:W-:Y:S01]  /*191540*/  LDGSTS.E [R4+-0x7f800], desc[UR32][R144.64], P0 ;  /* 0x8080000090047fae */ /* 0x000fe20008121860 */
[----:B----4-:R-:W-:Y:S01]  /*191550*/  IMAD.MOV.U32 R237, RZ, RZ, R74 ;  /* 0x000000ffffed7224 */ /* 0x010fe200078e004a */
[----:B---3--:R-:W-:-:S02]  /*191560*/  MOV R236, R75 ;  /* 0x0000004b00ec7202 */ /* 0x008fc40000000f00 */
[----:B------:R-:W3:Y:S04]  /*191570*/  LDL.LU R74, [R1+0x380] ;  /* 0x00038000014a7983 */ /* 0x000ee80000300800 */
[----:B------:R-:W4:Y:S01]  /*191580*/  LDL.LU R75, [R1+0x384] ;  /* 0x00038400014b7983 */ /* 0x000f220000300800 */
[----:B------:R-:W-:Y:S01]  /*191590*/  IMAD.X R17, R21, 0x1, R2, P2 ;  /* 0x0000000115117824 */ /* 0x000fe200010e0602 */
[-C--:B------:R-:W-:Y:S01]  /*1915a0*/  IADD3 R20, P2, R22, R55.reuse, RZ ;  /* 0x0000003716147210 */ /* 0x080fe20007f5e0ff */
[----:B------:R-:W-:Y:S01]  /*1915b0*/  IMAD.MOV.U32 R88, RZ, RZ, R14 ;  /* 0x000000ffff587224 */ /* 0x000fe200078e000e */
[----:B------:R-:W-:Y:S01]  /*1915c0*/  MOV R84, R18 ;  /* 0x0000001200547202 */ /* 0x000fe20000000f00 */
[----:B------:R-:W-:Y:S01]  /*1915d0*/  IMAD.MOV.U32 R86, RZ, RZ, R16 ;  /* 0x000000ffff567224 */ /* 0x000fe200078e0010 */
[-C--:B------:R-:W-:Y:S01]  /*1915e0*/  IADD3.X R19, R23, R2.reuse, RZ, P2, !PT ;  /* 0x0000000217137210 */ /* 0x080fe200017fe4ff */
[----:B------:R-:W-:Y:S01]  /*1915f0*/  IMAD.MOV.U32 R87, RZ, RZ, R15 ;  /* 0x000000ffff577224 */ /* 0x000fe200078e000f */
[-C--:B------:R-:W-:Y:S01]  /*191600*/  IADD3 R22, P2, R24, R55.reuse, RZ ;  /* 0x0000003718167210 */ /* 0x080fe20007f5e0ff */
[----:B------:R-:W-:Y:S04]  /*191610*/  LDGSTS.E [R4+-0x7f780], desc[UR32][R142.64], P1 ;  /* 0x808800008e047fae */ /* 0x000fe80008921860 */
[--C-:B------:R-:W-:Y:S01]  /*191620*/  IMAD.X R21, R25, 0x1, R2.reuse, P2 ;  /* 0x0000000119157824 */ /* 0x100fe200010e0602 */
[-C--:B------:R-:W-:Y:S01]  /*191630*/  IADD3 R24, P2, R26, R55.reuse, RZ ;  /* 0x000000371a187210 */ /* 0x080fe20007f5e0ff */
[----:B------:R-:W-:Y:S04]  /*191640*/  STL.64 [R1+0x4340], R242 ;  /* 0x004340f201007387 */ /* 0x000fe80000100a00 */
[----:B------:R-:W-:Y:S01]  /*191650*/  IMAD.X R23, R27, 0x1, R2, P2 ;  /* 0x000000011b177824 */ /* 0x000fe200010e0602 */
[----:B------:R-:W-:Y:S01]  /*191660*/  IADD3 R26, P2, R28, R55, RZ ;  /* 0x000000371c1a7210 */ /* 0x000fe20007f5e0ff */
        /* <DEDUP_REMOVED lines=10> */
[--C-:B------:R-:W-:Y:S01]  /*191710*/  IMAD.X R29, R33, 0x1, R2.reuse, P2 ;  /* 0x00000001211d7824 */ /* 0x100fe200010e0602 */
[-C--:B------:R-:W-:Y:S01]  /*191720*/  IADD3 R32, P2, R34, R55.reuse, RZ ;  /* 0x0000003722207210 */ /* 0x080fe20007f5e0ff */
[----:B------:R-:W-:Y:S03]  /*191730*/  STL.64 [R1+0x43b0], R238 ;  /* 0x0043b0ee01007387 */ /* 0x000fe60000100a00 */
[----:B------:R-:W-:Y:S01]  /*191740*/  IADD3.X R31, R35, R2, RZ, P2, !PT ;  /* 0x00000002231f7210 */ /* 0x000fe200017fe4ff */
[----:B------:R-:W-:Y:S01]  /*191750*/  STL.64 [R1+0x43a8], R236 ;  /* 0x0043a8ec01007387 */ /* 0x000fe20000100a00 */
[----:B------:R-:W-:Y:S01]  /*191760*/  IADD3 R34, P2, R36, R55, RZ ;  /* 0x0000003724227210 */ /* 0x000fe20007f5e0ff */
[----:B------:R-:W-:Y:S01]  /*191770*/  IMAD.MOV.U32 R81, RZ, RZ, R21 ;  /* 0x000000ffff517224 */ /* 0x000fe200078e0015 */
[----:B------:R-:W-:Y:S01]  /*191780*/  MOV R78, R24 ;  /* 0x00000018004e7202 */ /* 0x000fe20000000f00 */
[----:B------:R-:W-:Y:S01]  /*191790*/  IMAD.MOV.U32 R79, RZ, RZ, R23 ;  /* 0x000000ffff4f7224 */ /* 0x000fe200078e0017 */
[----:B------:R-:W-:Y:S01]  /*1917a0*/  MOV R77, R25 ;  /* 0x00000019004d7202 */ /* 0x000fe20000000f00 */
[----:B------:R-:W-:Y:S01]  /*1917b0*/  IMAD.X R33, R37, 0x1, R2, P2 ;  /* 0x0000000125217824 */ /* 0x000fe200010e0602 */
[-C--:B------:R-:W-:Y:S01]  /*1917c0*/  IADD3 R36, P2, R38, R55.reuse, RZ ;  /* 0x0000003726247210 */ /* 0x080fe20007f5e0ff */
[----:B------:R-:W-:Y:S01]  /*1917d0*/  IMAD.MOV.U32 R76, RZ, RZ, R26 ;  /* 0x000000ffff4c7224 */ /* 0x000fe200078e001a */
[----:B------:R-:W-:Y:S03]  /*1917e0*/  LDGSTS.E [R4+-0x7f680], desc[UR32][R138.64], P3 ;  /* 0x809800008a047fae */ /* 0x000fe60009921860 */
[----:B------:R-:W-:Y:S01]  /*1917f0*/  IMAD.X R35, R39, 0x1, R2, P2 ;  /* 0x0000000127237824 */ /* 0x000fe200010e0602 */
[-C--:B------:R-:W-:Y:S01]  /*191800*/  IADD3 R38, P2, R40, R55.reuse, RZ ;  /* 0x0000003728267210 */ /* 0x080fe20007f5e0ff */
[----:B------:R-:W-:Y:S03]  /*191810*/  LDGSTS.E [R4+-0x7e800], desc[UR32][R136.64], P0 ;  /* 0x8180000088047fae */ /* 0x000fe60008121860 */
[----:B------:R-:W-:Y:S01]  /*191820*/  IADD3.X R37, R41, R2, RZ, P2, !PT ;  /* 0x0000000229257210 */ /* 0x000fe200017fe4ff */
[----:B------:R-:W-:Y:S01]  /*191830*/  LDGSTS.E [R4+-0x7e780], desc[UR32][R134.64], P1 ;  /* 0x8188000086047fae */ /* 0x000fe20008921860 */
[----:B------:R-:W-:-:S03]  /*191840*/  IADD3 R40, P2, R42, R55, RZ ;  /* 0x000000372a287210 */ /* 0x000fc60007f5e0ff */
[----:B------:R-:W-:Y:S02]  /*191850*/  LDGSTS.E [R4+-0x7e700], desc[UR32][R132.64], P5 ;  /* 0x8190000084047fae */ /* 0x000fe4000a921860 */
[--C-:B------:R-:W-:Y:S01]  /*191860*/  IMAD.X R39, R43, 0x1, R2.reuse, P2 ;  /* 0x000000012b277824 */ /* 0x100fe200010e0602 */
[-C--:B------:R-:W-:Y:S01]  /*191870*/  IADD3 R42, P2, R44, R55.reuse, RZ ;  /* 0x000000372c2a7210 */ /* 0x080fe20007f5e0ff */
[----:B------:R-:W-:Y:S04]  /*191880*/  LDGSTS.E [R4+-0x7e680], desc[UR32][R130.64], P3 ;  /* 0x8198000082047fae */ /* 0x000fe80009921860 */
[----:B------:R-:W-:Y:S01]  /*191890*/  IMAD.X R41, R45, 0x1, R2, P2 ;  /* 0x000000012d297824 */ /* 0x000fe200010e0602 */
[----:B------:R-:W-:Y:S01]  /*1918a0*/  IADD3 R44, P2, R58, R55, RZ ;  /* 0x000000373a2c7210 */ /* 0x000fe20007f5e0ff */
[----:B------:R-:W-:Y:S03]  /*1918b0*/  LDGSTS.E [R4+-0x7d800], desc[UR32][R128.64], P0 ;  /* 0x8280000080047fae */ /* 0x000fe60008121860 */
[----:B------:R-:W-:Y:S01]  /*1918c0*/  IADD3.X R43, R59, R2, RZ, P2, !PT ;  /* 0x000000023b2b7210 */ /* 0x000fe200017fe4ff */
[----:B--2---:R-:W-:Y:S01]  /*1918d0*/  STL.64 [R1+0x43a0], R224 ;  /* 0x0043a0e001007387 */ /* 0x004fe20000100a00 */
[----:B------:R-:W-:-:S03]  /*1918e0*/  IMAD.MOV.U32 R58, RZ, RZ, R44 ;  /* 0x000000ffff3a7224 */ /* 0x000fc600078e002c */
[----:B------:R-:W-:Y:S04]  /*1918f0*/  LDGSTS.E [R4+-0x7d780], desc[UR32][R126.64], P1 ;  /* 0x828800007e047fae */ /* 0x000fe80008921860 */
[----:B------:R-:W-:Y:S01]  /*191900*/  STL.64 [R1+0x4398], R222 ;  /* 0x004398de01007387 */ /* 0x000fe20000100a00 */
[----:B------:R-:W-:Y:S02]  /*191910*/  IADD3 R46, P2, R56, R55, RZ ;  /* 0x00000037382e7210 */ /* 0x000fe40007f5e0ff */
[----:B------:R-:W-:Y:S01]  /*191920*/  MOV R59, R43 ;  /* 0x0000002b003b7202 */ /* 0x000fe20000000f00 */
[----:B------:R-:W-:Y:S04]  /*191930*/  LDGSTS.E [R4+-0x7d700], desc[UR32][R124.64], P5 ;  /* 0x829000007c047fae */ /* 0x000fe8000a921860 */
[----:B------:R-:W-:Y:S01]  /*191940*/  STL.64 [R1+0x47d0], R220 ;  /* 0x0047d0dc01007387 */ /* 0x000fe20000100a00 */
[----:B------:R-:W-:-:S02]  /*191950*/  IMAD.X R45, R57, 0x1, R2, P2 ;  /* 0x00000001392d7824 */ /* 0x000fc400010e0602 */
[----:B------:R-:W-:Y:S01]  /*191960*/  IMAD.MOV.U32 R56, RZ, RZ, R46 ;  /* 0x000000ffff387224 */ /* 0x000fe200078e002e */
[----:B------:R-:W-:Y:S04]  /*191970*/  LDGSTS.E [R4+-0x7d680], desc[UR32][R122.64], P3 ;  /* 0x829800007a047fae */ /* 0x000fe80009921860 */
[----:B------:R-:W-:Y:S01]  /*191980*/  STL.64 [R1+0x47c8], R218 ;  /* 0x0047c8da01007387 */ /* 0x000fe20000100a00 */
[----:B------:R-:W-:-:S03]  /*191990*/  MOV R197, R68 ;  /* 0x0000004400c57202 */ /* 0x000fc60000000f00 */
[----:B------:R-:W-:Y:S01]  /*1919a0*/  STL.64 [R1+0x47c0], R212 ;  /* 0x0047c0d401007387 */ /* 0x000fe20000100a00 */
[----:B------:R-:W-:-:S03]  /*1919b0*/  IMAD.MOV.U32 R196, RZ, RZ, R69 ;  /* 0x000000ffffc47224 */ /* 0x000fc600078e0045 */
[----:B------:R-:W-:Y:S01]  /*1919c0*/  STL.64 [R1+0x4808], R210 ;  /* 0x004808d201007387 */ /* 0x000fe20000100a00 */
[----:B------:R-:W-:-:S03]  /*1919d0*/  IMAD.MOV.U32 R195, RZ, RZ, R70 ;  /* 0x000000ffffc37224 */ /* 0x000fc600078e0046 */
[----:B------:R-:W-:Y:S01]  /*1919e0*/  STL.64 [R1+0x4928], R208 ;  /* 0x004928d001007387 */ /* 0x000fe20000100a00 */
[----:B------:R-:W-:-:S03]  /*1919f0*/  IMAD.MOV.U32 R194, RZ, RZ, R71 ;  /* 0x000000ffffc27224 */ /* 0x000fc600078e0047 */
[----:B------:R-:W-:Y:S01]  /*191a00*/  STL.64 [R1+0x4920], R202 ;  /* 0x004920ca01007387 */ /* 0x000fe20000100a00 */
[----:B------:R-:W-:-:S03]  /*191a10*/  IMAD.MOV.U32 R185, RZ, RZ, R64 ;  /* 0x000000ffffb97224 */ /* 0x000fc600078e0040 */
[----:B------:R-:W-:Y:S01]  /*191a20*/  STL.64 [R1+0x4918], R196 ;  /* 0x004918c401007387 */ /* 0x000fe20000100a00 */
[----:B------:R-:W-:-:S03]  /*191a30*/  MOV R184, R65 ;  /* 0x0000004100b87202 */ /* 0x000fc60000000f00 */
[----:B------:R-:W-:Y:S01]  /*191a40*/  STL.64 [R1+0x4950], R194 ;  /* 0x004950c201007387 */ /* 0x000fe20000100a00 */
[----:B------:R-:W-:Y:S01]  /*191a50*/  MOV R175, R66 ;  /* 0x0000004200af7202 */ /* 0x000fe20000000f00 */
[----:B------:R-:W-:Y:S02]  /*191a60*/  IMAD.MOV.U32 R174, RZ, RZ, R67 ;  /* 0x000000ffffae7224 */ /* 0x000fe400078e0043 */
[----:B------:R-:W-:Y:S01]  /*191a70*/  STL.64 [R1+0x4a60], R184 ;  /* 0x004a60b801007387 */ /* 0x000fe20000100a00 */
[----:B------:R-:W-:Y:S02]  /*191a80*/  IMAD.MOV.U32 R173, RZ, RZ, R60 ;  /* 0x000000ffffad7224 */ /* 0x000fe400078e003c */
[----:B------:R-:W-:Y:S01]  /*191a90*/  IMAD.MOV.U32 R172, RZ, RZ, R61 ;  /* 0x000000ffffac7224 */ /* 0x000fe200078e003d */
[----:B------:R-:W-:Y:S01]  /*191aa0*/  STL.64 [R1+0x4a58], R174 ;  /* 0x004a58ae01007387 */ /* 0x000fe20000100a00 */
[----:B------:R-:W-:Y:S01]  /*191ab0*/  IMAD.MOV.U32 R121, RZ, RZ, R62 ;  /* 0x000000ffff797224 */ /* 0x000fe200078e003e */
[----:B------:R-:W-:-:S02]  /*191ac0*/  MOV R120, R63 ;  /* 0x0000003f00787202 */ /* 0x000fc40000000f00 */
[----:B------:R-:W-:Y:S01]  /*191ad0*/  STL.64 [R1+0x4a50], R172 ;  /* 0x004a50ac01007387 */ /* 0x000fe20000100a00 */
[----:B------:R-:W-:Y:S01]  /*191ae0*/  MOV R119, R72 ;  /* 0x0000004800777202 */ /* 0x000fe20000000f00 */
[----:B------:R-:W-:Y:S02]  /*191af0*/  IMAD.MOV.U32 R118, RZ, RZ, R73 ;  /* 0x000000ffff767224 */ /* 0x000fe400078e0049 */
[----:B------:R-:W-:Y:S04]  /*191b00*/  STL.64 [R1+0x4a68], R120 ;  /* 0x004a687801007387 */ /* 0x000fe80000100a00 */
[----:B------:R-:W-:Y:S01]  /*191b10*/  STL.64 [R1+0x4b10], R118 ;  /* 0x004b107601007387 */ /* 0x000fe20000100a00 */
[----:B------:R-:W-:Y:S01]  /*191b20*/  MOV R72, R30 ;  /* 0x0000001e00487202 */ /* 0x000fe20000000f00 */
[----:B------:R-:W-:Y:S01]  /*191b30*/  IMAD.MOV.U32 R73, RZ, RZ, R29 ;  /* 0x000000ffff497224 */ /* 0x000fe200078e001d */
[----:B------:R-:W-:Y:S01]  /*191b40*/  MOV R71, R31 ;  /* 0x0000001f00477202 */ /* 0x000fe20000000f00 */
[----:B------:R-:W-:Y:S01]  /*191b50*/  IMAD.MOV.U32 R70, RZ, RZ, R32 ;  /* 0x000000ffff467224 */ /* 0x000fe200078e0020 */
[----:B------:R-:W-:Y:S01]  /*191b60*/  MOV R66, R36 ;  /* 0x0000002400427202 */ /* 0x000fe20000000f00 */
[----:B------:R-:W-:Y:S01]  /*191b70*/  IMAD.MOV.U32 R68, RZ, RZ, R34 ;  /* 0x000000ffff447224 */ /* 0x000fe200078e0022 */
[----:B------:R-:W-:Y:S01]  /*191b80*/  LDGSTS.E [R4+-0x7c800], desc[UR32][R250.64], P0 ;  /* 0x83800000fa047fae */ /* 0x000fe20008121860 */
[----:B------:R-:W-:Y:S01]  /*191b90*/  IMAD.MOV.U32 R69, RZ, RZ, R33 ;  /* 0x000000ffff457224 */ /* 0x000fe200078e0021 */
[----:B------:R-:W-:Y:S01]  /*191ba0*/  MOV R65, R37 ;  /* 0x0000002500417202 */ /* 0x000fe20000000f00 */
[----:B------:R-:W-:-:S02]  /*191bb0*/  IMAD.MOV.U32 R67, RZ, RZ, R35 ;  /* 0x000000ffff437224 */ /* 0x000fc400078e0023 */
[----:B------:R-:W-:Y:S01]  /*191bc0*/  IMAD.MOV.U32 R64, RZ, RZ, R38 ;  /* 0x000000ffff407224 */ /* 0x000fe200078e0026 */
[----:B------:R-:W-:Y:S01]  /*191bd0*/  MOV R60, R42 ;  /* 0x0000002a003c7202 */ /* 0x000fe20000000f00 */
[----:B------:R-:W-:Y:S01]  /*191be0*/  IMAD.MOV.U32 R62, RZ, RZ, R40 ;  /* 0x000000ffff3e7224 */ /* 0x000fe200078e0028 */
[----:B------:R-:W-:Y:S01]  /*191bf0*/  LDGSTS.E [R4+-0x7c780], desc[UR32][R248.64], P1 ;  /* 0x83880000f8047fae */ /* 0x000fe20008921860 */
[----:B------:R-:W-:Y:S02]  /*191c00*/  IMAD.MOV.U32 R63, RZ, RZ, R39 ;  /* 0x000000ffff3f7224 */ /* 0x000fe400078e0027 */
[----:B------:R-:W-:Y:S01]  /*191c10*/  IMAD.MOV.U32 R61, RZ, RZ, R41 ;  /* 0x000000ffff3d7224 */ /* 0x000fe200078e0029 */
[----:B------:R-:W-:Y:S01]  /*191c20*/  LDGSTS.E [R4+-0x7c700], desc[UR32][R242.64], P5 ;  /* 0x83900000f2047fae */ /* 0x000fe2000a921860 */
[----:B------:R-:W-:-:S03]  /*191c30*/  IMAD.MOV.U32 R57, RZ, RZ, R45 ;  /* 0x000000ffff397224 */ /* 0x000fc600078e002d */
        /* <DEDUP_REMOVED lines=9> */
[----:B------:R2:W-:Y:S01]  /*191cd0*/  LDGSTS.E [R4+-0x79800], desc[UR32][R208.64], P0 ;  /* 0x86800000d0047fae */ /* 0x0005e20008121860 */
[----:B---3--:R-:W-:-:S03]  /*191ce0*/  IMAD.MOV.U32 R117, RZ, RZ, R74 ;  /* 0x000000ffff757224 */ /* 0x008fc600078e004a */
[----:B------:R3:W-:Y:S01]  /*191cf0*/  LDGSTS.E [R4+-0x79780], desc[UR32][R202.64], P1 ;  /* 0x86880000ca047fae */ /* 0x0007e20008921860 */
[----:B----4-:R-:W-:-:S03]  /*191d00*/  IMAD.MOV.U32 R116, RZ, RZ, R75 ;  /* 0x000000ffff747224 */ /* 0x010fc600078e004b */
[----:B------:R4:W-:Y:S04]  /*191d10*/  LDGSTS.E [R4+-0x79700], desc[UR32][R196.64], P5 ;  /* 0x86900000c4047fae */ /* 0x0009e8000a921860 */
        /* <DEDUP_REMOVED lines=30> */
[----:B-1----:R-:W5:Y:S04]  /*191f00*/  LDL.LU.64 R144, [R1+0xa170] ;  /* 0x00a1700001907983 */ /* 0x002f680000300a00 */
[----:B------:R-:W-:Y:S04]  /*191f10*/  STL.64 [R1+0x5d48], R60 ;  /* 0x005d483c01007387 */ /* 0x000fe80000100a00 */
[----:B------:R-:W5:Y:S04]  /*191f20*/  LDL.LU.64 R142, [R1+0xa168] ;  /* 0x00a16800018e7983 */ /* 0x000f680000300a00 */
[----:B------:R-:W-:Y:S04]  /*191f30*/  STL.64 [R1+0x5d40], R58 ;  /* 0x005d403a01007387 */ /* 0x000fe80000100a00 */
[----:B------:R-:W5:Y:S04]  /*191f40*/  LDL.LU.64 R140, [R1+0xa160] ;  /* 0x00a16000018c7983 */ /* 0x000f680000300a00 */
[----:B------:R1:W-:Y:S04]  /*191f50*/  STL.64 [R1+0x5d38], R56 ;  /* 0x005d383801007387 */ /* 0x0003e80000100a00 */
[----:B------:R-:W5:Y:S04]  /*191f60*/  LDL.LU.64 R138, [R1+0xa158] ;  /* 0x00a15800018a7983 */ /* 0x000f680000300a00 */
        /* <DEDUP_REMOVED lines=8> */
[----:B------:R-:W2:Y:S04]  /*191ff0*/  LDL.LU.64 R26, [R1+0x5cf8] ;  /* 0x005cf800011a7983 */ /* 0x000ea80000300a00 */
        /* <DEDUP_REMOVED lines=32> */
[----:B------:R-:W4:Y:S04]  /*192200*/  LDL.LU.64 R22, [R1+0x5c80] ;  /* 0x005c800001167983 */ /* 0x000f280000300a00 */
[----:B------:R-:W-:Y:S04]  /*192210*/  LDGSTS.E [R4+-0x72780], desc[UR32][R76.64], P1 ;  /* 0x8d8800004c047fae */ /* 0x000fe80008921860 */
[----:B------:R-:W4:Y:S04]  /*192220*/  LDL.LU.64 R24, [R1+0x5c20] ;  /* 0x005c200001187983 */ /* 0x000f280000300a00 */
        /* <DEDUP_REMOVED lines=10> */
[----:B--2---:R-:W-:-:S04]  /*1922d0*/  IADD3 R8, P2, R26, R55, RZ ;  /* 0x000000371a087210 */ /* 0x004fc80007f5e0ff */
[----:B------:R-:W-:Y:S02]  /*1922e0*/  IADD3.X R3, R27, R2, RZ, P2, !PT ;  /* 0x000000021b037210 */ /* 0x000fe400017fe4ff */
        /* <DEDUP_REMOVED lines=10> */
[----:B-1----:R-:W2:Y:S04]  /*192390*/  LDL.LU.64 R56, [R1+0x5c28] ;  /* 0x005c280001387983 */ /* 0x002ea80000300a00 */
[----:B------:R-:W3:Y:S04]  /*1923a0*/  LDL.LU R70, [R1+0x3278] ;  /* 0x0032780001467983 */ /* 0x000ee80000300800 */
        /* <DEDUP_REMOVED lines=13> */
[----:B---3--:R-:W-:Y:S01]  /*192480*/  MOV R209, R70 ;  /* 0x0000004600d17202 */ /* 0x008fe20000000f00 */
[----:B----4-:R-:W-:-:S02]  /*192490*/  IMAD.MOV.U32 R208, RZ, RZ, R71 ;  /* 0x000000ffffd07224 */ /* 0x010fc400078e0047 */
[----:B--2---:R-:W-:Y:S02]  /*1924a0*/  IMAD.MOV.U32 R207, RZ, RZ, R64 ;  /* 0x000000ffffcf7224 */ /* 0x004fe400078e0040 */
[----:B------:R-:W-:Y:S01]  /*1924b0*/  IMAD.MOV.U32 R206, RZ, RZ, R65 ;  /* 0x000000ffffce7224 */ /* 0x000fe200078e0041 */
[----:B------:R-:W-:Y:S01]  /*1924c0*/  STL.64 [R1+0x40a8], R208 ;  /* 0x0040a8d001007387 */ /* 0x000fe20000100a00 */
[----:B------:R-:W-:-:S03]  /*1924d0*/  IMAD.MOV.U32 R205, RZ, RZ, R66 ;  /* 0x000000ffffcd7224 */ /* 0x000fc600078e0042 */
[----:B------:R-:W-:Y:S01]  /*1924e0*/  STL.64 [R1+0x40c0], R206 ;  /* 0x0040c0ce01007387 */ /* 0x000fe20000100a00 */
[----:B------:R-:W-:-:S03]  /*1924f0*/  MOV R204, R67 ;  /* 0x0000004300cc7202 */ /* 0x000fc60000000f00 */
[----:B------:R-:W-:Y:S01]  /*192500*/  LDGSTS.E [R5+-0x7f600], desc[UR32][R208.64], P0 ;  /* 0x80a00000d0057fae */ /* 0x000fe20008121860 */
[----:B------:R-:W-:-:S03]  /*192510*/  MOV R203, R60 ;  /* 0x0000003c00cb7202 */ /* 0x000fc60000000f00 */
[----:B------:R-:W-:Y:S01]  /*192520*/  LDGSTS.E [R5+-0x7f580], desc[UR32][R206.64], P1 ;  /* 0x80a80000ce057fae */ /* 0x000fe20008921860 */
[----:B------:R-:W-:Y:S01]  /*192530*/  IMAD.MOV.U32 R202, RZ, RZ, R61 ;  /* 0x000000ffffca7224 */ /* 0x000fe200078e003d */
[----:B------:R-:W-:Y:S02]  /*192540*/  IADD3 R9, P2, R10, R55, RZ ;  /* 0x000000370a097210 */ /* 0x000fe40007f5e0ff */
[----:B------:R-:W-:Y:S01]  /*192550*/  LDGSTS.E [R5+-0x7f500], desc[UR32][R204.64], P5 ;  /* 0x80b00000cc057fae */ /* 0x000fe2000a921860 */
[----:B------:R-:W-:-:S03]  /*192560*/  IMAD.MOV.U32 R199, RZ, RZ, R74 ;  /* 0x000000ffffc77224 */ /* 0x000fc600078e004a */
[----:B------:R-:W-:Y:S01]  /*192570*/  LDGSTS.E [R5+-0x7f480], desc[UR32][R202.64], P3 ;  /* 0x80b80000ca057fae */ /* 0x000fe20009921860 */
[----:B------:R-:W-:-:S03]  /*192580*/  MOV R198, R75 ;  /* 0x0000004b00c67202 */ /* 0x000fc60000000f00 */
[----:B------:R-:W2:Y:S04]  /*192590*/  LDL.LU R74, [R1+0x30d8] ;  /* 0x0030d800014a7983 */ /* 0x000ea80000300800 */
[----:B------:R-:W3:Y:S04]  /*1925a0*/  LDL.LU R75, [R1+0x30dc] ;  /* 0x0030dc00014b7983 */ /* 0x000ee80000300800 */
        /* <DEDUP_REMOVED lines=31> */
[----:B------:R-:W4:Y:S04]  /*1927a0*/  LDL.LU R72, [R1+0xad0] ;  /* 0x000ad00001487983 */ /* 0x000f280000300800 */
[----:B------:R-:W4:Y:S04]  /*1927b0*/  LDL.LU R73, [R1+0xad4] ;  /* 0x000ad40001497983 */ /* 0x000f280000300800 */
[----:B------:R-:W-:Y:S01]  /*1927c0*/  STL.64 [R1+0x40b0], R202 ;  /* 0x0040b0ca01007387 */ /* 0x000fe20000100a00 */
[----:B------:R-:W-:-:S03]  /*1927d0*/  IMAD.X R4, R11, 0x1, R2, P2 ;  /* 0x000000010b047824 */ /* 0x000fc600010e0602 */
[----:B------:R-:W-:Y:S01]  /*1927e0*/  LDGSTS.E [R5+-0x7e600], desc[UR32][R200.64], P0 ;  /* 0x81a00000c8057fae */ /* 0x000fe20008121860 */
[----:B--2---:R-:W-:Y:S02]  /*1927f0*/  IMAD.MOV.U32 R195, RZ, RZ, R74 ;  /* 0x000000ffffc37224 */ /* 0x004fe400078e004a */
[----:B---3--:R-:W-:Y:S01]  /*192800*/  IMAD.MOV.U32 R194, RZ, RZ, R75 ;  /* 0x000000ffffc27224 */ /* 0x008fe200078e004b */
[----:B------:R-:W2:Y:S04]  /*192810*/  LDL.LU R74, [R1+0xae0] ;  /* 0x000ae000014a7983 */ /* 0x000ea80000300800 */
[----:B------:R-:W3:Y:S01]  /*192820*/  LDL.LU R75, [R1+0xae4] ;  /* 0x000ae400014b7983 */ /* 0x000ee20000300800 */
[----:B----4-:R-:W-:-:S03]  /*192830*/  IMAD.MOV.U32 R193, RZ, RZ, R221 ;  /* 0x000000ffffc17224 */ /* 0x010fc600078e00dd */
[----:B------:R-:W-:Y:S01]  /*192840*/  STL.64 [R1+0x4108], R200 ;  /* 0x004108c801007387 */ /* 0x000fe20000100a00 */
[----:B------:R-:W-:-:S03]  /*192850*/  MOV R192, R220 ;  /* 0x000000dc00c07202 */ /* 0x000fc60000000f00 */
        /* <DEDUP_REMOVED lines=29> */
[----:B------:R-:W-:Y:S04]  /*192a30*/  STL.64 [R1+0x4200], R114 ;  /* 0x0042007201007387 */ /* 0x000fe80000100a00 */
[----:B------:R-:W-:Y:S01]  /*192a40*/  STL.64 [R1+0x41f8], R112 ;  /* 0x0041f87001007387 */ /* 0x000fe20000100a00 */
[----:B------:R-:W-:Y:S01]  /*192a50*/  IMAD.MOV.U32 R107, RZ, RZ, R62 ;  /* 0x000000ffff6b7224 */ /* 0x000fe200078e003e */
[----:B------:R-:W-:Y:S02]  /*192a60*/  MOV R106, R63 ;  /* 0x0000003f006a7202 */ /* 0x000fe40000000f00 */
[----:B------:R-:W4:Y:S04]  /*192a70*/  LDL.LU R62, [R1+0x9a8] ;  /* 0x0009a800013e7983 */ /* 0x000f280000300800 */
[----:B------:R-:W4:Y:S01]  /*192a80*/  LDL.LU R63, [R1+0x9ac] ;  /* 0x0009ac00013f7983 */ /* 0x000f220000300800 */
[----:B------:R-:W-:Y:S01]  /*192a90*/  IMAD.MOV.U32 R110, RZ, RZ, R67 ;  /* 0x000000ffff6e7224 */ /* 0x000fe200078e0043 */
[----:B------:R-:W-:Y:S01]  /*192aa0*/  MOV R111, R66 ;  /* 0x00000042006f7202 */ /* 0x000fe20000000f00 */
[----:B------:R-:W-:-:S02]  /*192ab0*/  IMAD.MOV.U32 R109, RZ, RZ, R60 ;  /* 0x000000ffff6d7224 */ /* 0x000fc400078e003c */
[----:B------:R-:W-:Y:S01]  /*192ac0*/  IMAD.MOV.U32 R108, RZ, RZ, R61 ;  /* 0x000000ffff6c7224 */ /* 0x000fe200078e003d */
[----:B------:R-:W-:Y:S01]  /*192ad0*/  MOV R105, R72 ;  /* 0x0000004800697202 */ /* 0x000fe20000000f00 */
        /* <DEDUP_REMOVED lines=26> */
[----:B------:R-:W-:-:S03]  /*192c80*/  IADD3 R11, P2, R12, R55, RZ ;  /* 0x000000370c0b7210 */ /* 0x000fc60007f5e0ff */
[----:B------:R-:W-:Y:S01]  /*192c90*/  LDGSTS.E [R5+-0x7e580], desc[UR32][R198.64], P1 ;  /* 0x81a80000c6057fae */ /* 0x000fe20008921860 */
[----:B--2---:R-:W-:-:S03]  /*192ca0*/  IMAD.MOV.U32 R103, RZ, RZ, R74 ;  /* 0x000000ffff677224 */ /* 0x004fc600078e004a */
[----:B------:R-:W-:Y:S01]  /*192cb0*/  LDGSTS.E [R5+-0x7e500], desc[UR32][R196.64], P5 ;  /* 0x81b00000c4057fae */ /* 0x000fe2000a921860 */
[----:B---3--:R-:W-:-:S03]  /*192cc0*/  IMAD.MOV.U32 R102, RZ, RZ, R75 ;  /* 0x000000ffff667224 */ /* 0x008fc600078e004b */
[----:B------:R-:W2:Y:S04]  /*192cd0*/  LDL.LU R74, [R1+0x388] ;  /* 0x00038800014a7983 */ /* 0x000ea80000300800 */
[----:B------:R-:W2:Y:S04]  /*192ce0*/  LDL.LU R75, [R1+0x38c] ;  /* 0x00038c00014b7983 */ /* 0x000ea80000300800 */
[----:B------:R-:W3:Y:S04]  /*192cf0*/  LDL.LU R72, [R1+0x390] ;  /* 0x0003900001487983 */ /* 0x000ee80000300800 */
[----:B------:R-:W3:Y:S04]  /*192d00*/  LDL.LU R73, [R1+0x394] ;  /* 0x0003940001497983 */ /* 0x000ee80000300800 */
[----:B------:R-:W-:Y:S01]  /*192d10*/  STL.64 [R1+0x41e8], R108 ;  /* 0x0041e86c01007387 */ /* 0x000fe20000100a00 */
[----:B----4-:R-:W-:-:S03]  /*192d20*/  IMAD.MOV.U32 R101, RZ, RZ, R62 ;  /* 0x000000ffff657224 */ /* 0x010fc600078e003e */
[----:B------:R-:W-:Y:S01]  /*192d30*/  LDGSTS.E [R5+-0x7e480], desc[UR32][R194.64], P3 ;  /* 0x81b80000c2057fae */ /* 0x000fe20009921860 */
[----:B------:R-:W-:-:S03]  /*192d40*/  MOV R100, R63 ;  /* 0x0000003f00647202 */ /* 0x000fc60000000f00 */
[----:B------:R-:W4:Y:S04]  /*192d50*/  LDL.LU R62, [R1+0x370] ;  /* 0x00037000013e7983 */ /* 0x000f280000300800 */
[----:B------:R-:W4:Y:S01]  /*192d60*/  LDL.LU R63, [R1+0x374] ;  /* 0x00037400013f7983 */ /* 0x000f220000300800 */
[----:B------:R-:W-:Y:S01]  /*192d70*/  IMAD.X R10, R13, 0x1, R2, P2 ;  /* 0x000000010d0a7824 */ /* 0x000fe200010e0602 */
[----:B------:R-:W-:Y:S02]  /*192d80*/  IADD3 R13, P2, R14, R55, RZ ;  /* 0x000000370e0d7210 */ /* 0x000fe40007f5e0ff */
[----:B------:R-:W-:Y:S02]  /*192d90*/  LDGSTS.E [R5+-0x7d600], desc[UR32][R192.64], P0 ;  /* 0x82a00000c0057fae */ /* 0x000fe40008121860 */
[----:B------:R-:W-:-:S02]  /*192da0*/  IADD3.X R12, R15, R2, RZ, P2, !PT ;  /* 0x000000020f0c7210 */ /* 0x000fc400017fe4ff */
[-C--:B------:R-:W-:Y:S01]  /*192db0*/  IADD3 R15, P2, R16, R55.reuse, RZ ;  /* 0x00000037100f7210 */ /* 0x080fe20007f5e0ff */
[----:B------:R-:W-:Y:S04]  /*192dc0*/  STL.64 [R1+0x4258], R106 ;  /* 0x0042586a01007387 */ /* 0x000fe80000100a00 */
[----:B------:R-:W-:Y:S01]  /*192dd0*/  IMAD.X R14, R17, 0x1, R2, P2 ;  /* 0x00000001110e7824 */ /* 0x000fe200010e0602 */
[----:B------:R-:W-:Y:S01]  /*192de0*/  IADD3 R17, P2, R18, R55, RZ ;  /* 0x0000003712117210 */ /* 0x000fe20007f5e0ff */
[----:B------:R-:W-:Y:S01]  /*192df0*/  IMAD.MOV.U32 R98, RZ, RZ, R220 ;  /* 0x000000ffff627224 */ /* 0x000fe200078e00dc */
[----:B------:R-:W-:Y:S01]  /*192e00*/  MOV R99, R221 ;  /* 0x000000dd00637202 */ /* 0x000fe20000000f00 */
[----:B------:R-:W-:Y:S01]  /*192e10*/  IMAD.MOV.U32 R97, RZ, RZ, R250 ;  /* 0x000000ffff617224 */ /* 0x000fe200078e00fa */
[----:B------:R-:W-:Y:S01]  /*192e20*/  LDGSTS.E [R5+-0x7d580], desc[UR32][R186.64], P1 ;  /* 0x82a80000ba057fae */ /* 0x000fe20008921860 */
[----:B------:R-:W-:Y:S01]  /*192e30*/  IMAD.X R16, R19, 0x1, R2, P2 ;  /* 0x0000000113107824 */ /* 0x000fe200010e0602 */
[----:B------:R-:W-:Y:S01]  /*192e40*/  IADD3 R19, P2, R20, R55, RZ ;  /* 0x0000003714137210 */ /* 0x000fe20007f5e0ff */
[----:B------:R-:W-:Y:S01]  /*192e50*/  IMAD.MOV.U32 R96, RZ, RZ, R249 ;  /* 0x000000ffff607224 */ /* 0x000fe200078e00f9 */
[----:B------:R-:W-:Y:S02]  /*192e60*/  STL.64 [R1+0x4250], R104 ;  /* 0x0042506801007387 */ /* 0x000fe40000100a00 */
[----:B------:R-:W-:-:S02]  /*192e70*/  IADD3.X R18, R21, R2, RZ, P2, !PT ;  /* 0x0000000215127210 */ /* 0x000fc400017fe4ff */
[----:B------:R-:W-:Y:S01]  /*192e80*/  IADD3 R21, P2, R22, R55, RZ ;  /* 0x0000003716157210 */ /* 0x000fe20007f5e0ff */
[----:B------:R-:W-:Y:S01]  /*192e90*/  IMAD.MOV.U32 R95, RZ, RZ, R248 ;  /* 0x000000ffff5f7224 */ /* 0x000fe200078e00f8 */
[----:B------:R-:W-:Y:S01]  /*192ea0*/  MOV R94, R251 ;  /* 0x000000fb005e7202 */ /* 0x000fe20000000f00 */
[----:B------:R-:W-:Y:S02]  /*192eb0*/  LDGSTS.E [R5+-0x7d500], desc[UR32][R184.64], P5 ;  /* 0x82b00000b8057fae */ /* 0x000fe4000a921860 */
[--C-:B------:R-:W-:Y:S01]  /*192ec0*/  IMAD.X R20, R23, 0x1, R2.reuse, P2 ;  /* 0x0000000117147824 */ /* 0x100fe200010e0602 */
[-C--:B------:R-:W-:Y:S01]  /*192ed0*/  IADD3 R23, P2, R24, R55.reuse, RZ ;  /* 0x0000003718177210 */ /* 0x080fe20007f5e0ff */
[----:B------:R-:W-:Y:S04]  /*192ee0*/  STL.64 [R1+0x4248], R102 ;  /* 0x0042486601007387 */ /* 0x000fe80000100a00 */
        /* <DEDUP_REMOVED lines=17> */
[----:B------:R-:W-:Y:S01]  /*193000*/  IADD3.X R30, R33, R2, RZ, P2, !PT ;  /* 0x00000002211e7210 */ /* 0x000fe200017fe4ff */
[----:B------:R-:W-:Y:S01]  /*193010*/  LDGSTS.E [R5+-0x7c600], desc[UR32][R172.64], P0 ;  /* 0x83a00000ac057fae */ /* 0x000fe20008121860 */
[-C--:B------:R-:W-:Y:S01]  /*193020*/  IADD3 R33, P2, R34, R55.reuse, RZ ;  /* 0x0000003722217210 */ /* 0x080fe20007f5e0ff */
[----:B------:R-:W-:Y:S01]  /*193030*/  IMAD.MOV.U32 R85, RZ, RZ, R68 ;  /* 0x000000ffff557224 */ /* 0x000fe200078e0044 */
[----:B------:R-:W-:Y:S01]  /*193040*/  MOV R87, R240 ;  /* 0x000000f000577202 */ /* 0x000fe20000000f00 */
[----:B------:R-:W-:Y:S02]  /*193050*/  STL.64 [R1+0x4318], R98 ;  /* 0x0043186201007387 */ /* 0x000fe40000100a00 */
[--C-:B------:R-:W-:Y:S01]  /*193060*/  IMAD.X R32, R35, 0x1, R2.reuse, P2 ;  /* 0x0000000123207824 */ /* 0x100fe200010e0602 */
[-C--:B------:R-:W-:Y:S01]  /*193070*/  IADD3 R35, P2, R36, R55.reuse, RZ ;  /* 0x0000003724237210 */ /* 0x080fe20007f5e0ff */
[----:B------:R-:W-:Y:S01]  /*193080*/  IMAD.MOV.U32 R84, RZ, RZ, R69 ;  /* 0x000000ffff547224 */ /* 0x000fe200078e0045 */
[----:B------:R1:W-:Y:S03]  /*193090*/  LDGSTS.E [R5+-0x7c580], desc[UR32][R120.64], P1 ;  /* 0x83a8000078057fae */ /* 0x0003e60008921860 */
[----:B------:R-:W-:Y:S01]  /*1930a0*/  IMAD.X R34, R37, 0x1, R2, P2 ;  /* 0x0000000125227824 */ /* 0x000fe200010e0602 */
[-C--:B------:R-:W-:Y:S01]  /*1930b0*/  IADD3 R37, P2, R38, R55.reuse, RZ ;  /* 0x0000003726257210 */ /* 0x080fe20007f5e0ff */
[----:B------:R-:W-:Y:S03]  /*1930c0*/  STL.64 [R1+0x4310], R96 ;  /* 0x0043106001007387 */ /* 0x000fe60000100a00 */
[----:B------:R-:W-:Y:S01]  /*1930d0*/  IADD3.X R36, R39, R2, RZ, P2, !PT ;  /* 0x0000000227247210 */ /* 0x000fe200017fe4ff */
[----:B------:R-:W-:Y:S01]  /*1930e0*/  IMAD.MOV.U32 R83, RZ, RZ, R70 ;  /* 0x000000ffff537224 */ /* 0x000fe200078e0046 */
[----:B------:R-:W-:Y:S01]  /*1930f0*/  IADD3 R39, P2, R40, R55, RZ ;  /* 0x0000003728277210 */ /* 0x000fe20007f5e0ff */
[----:B------:R-:W-:Y:S01]  /*193100*/  STL.64 [R1+0x4308], R94 ;  /* 0x0043085e01007387 */ /* 0x000fe20000100a00 */
[----:B------:R-:W-:Y:S01]  /*193110*/  MOV R82, R71 ;  /* 0x0000004700527202 */ /* 0x000fe20000000f00 */
[----:B------:R-:W-:Y:S01]  /*193120*/  IMAD.MOV.U32 R80, RZ, RZ, R65 ;  /* 0x000000ffff507224 */ /* 0x000fe200078e0041 */
[----:B------:R-:W-:Y:S01]  /*193130*/  MOV R81, R64 ;  /* 0x0000004000517202 */ /* 0x000fe20000000f00 */
[----:B------:R-:W-:Y:S01]  /*193140*/  STL.64 [R1+0x4330], R92 ;  /* 0x0043305c01007387 */ /* 0x000fe20000100a00 */
[----:B------:R-:W-:Y:S01]  /*193150*/  IMAD.X R38, R41, 0x1, R2, P2 ;  /* 0x0000000129267824 */ /* 0x000fe200010e0602 */
[----:B------:R-:W-:Y:S01]  /*193160*/  IADD3 R41, P2, R42, R55, RZ ;  /* 0x000000372a297210 */ /* 0x000fe20007f5e0ff */
[----:B------:R-:W-:Y:S01]  /*193170*/  IMAD.MOV.U32 R79, RZ, RZ, R66 ;  /* 0x000000ffff4f7224 */ /* 0x000fe200078e0042 */
        /* <DEDUP_REMOVED lines=8> */
[----:B------:R-:W-:Y:S01]  /*193200*/  MOV R71, R246 ;  /* 0x000000f600477202 */ /* 0x000fe20000000f00 */
[----:B------:R-:W-:Y:S01]  /*193210*/  IMAD.X R40, R43, 0x1, R2, P2 ;  /* 0x000000012b287824 */ /* 0x000fe200010e0602 */
[----:B------:R-:W-:Y:S01]  /*193220*/  LOP3.LUT R11, R11, R10, RZ, 0x3c, !PT ;  /* 0x0000000a0b0b7212 */ /* 0x000fe200078e3cff */
[----:B------:R-:W-:Y:S01]  /*193230*/  STL.64 [R1+0x4800], R82 ;  /* 0x0048005201007387 */ /* 0x000fe20000100a00 */
[----:B------:R-:W-:-:S03]  /*193240*/  LOP3.LUT R13, R13, R12, RZ, 0x3c, !PT ;  /* 0x0000000c0d0d7212 */ /* 0x000fc600078e3cff */
[----:B------:R-:W-:Y:S01]  /*193250*/  LDGSTS.E [R5+-0x7c500], desc[UR32][R118.64], P5 ;  /* 0x83b0000076057fae */ /* 0x000fe2000a921860 */
[----:B------:R-:W-:-:S03]  /*193260*/  IADD3 R43, P2, R44, R55, RZ ;  /* 0x000000372c2b7210 */ /* 0x000fc60007f5e0ff */
[----:B------:R-:W-:Y:S01]  /*193270*/  STL.64 [R1+0x47f8], R80 ;  /* 0x0047f85001007387 */ /* 0x000fe20000100a00 */
[----:B------:R-:W-:-:S03]  /*193280*/  MOV R46, R48 ;  /* 0x00000030002e7202 */ /* 0x000fc60000000f00 */
[----:B------:R-:W-:Y:S01]  /*193290*/  LDGSTS.E [R5+-0x7c480], desc[UR32][R116.64], P3 ;  /* 0x83b8000074057fae */ /* 0x000fe20009921860 */
[----:B------:R-:W-:Y:S01]  /*1932a0*/  LOP3.LUT R15, R15, R14, RZ, 0x3c, !PT ;  /* 0x0000000e0f0f7212 */ /* 0x000fe200078e3cff */
[----:B------:R-:W-:Y:S02]  /*1932b0*/  IMAD.MOV.U32 R66, RZ, RZ, R50 ;  /* 0x000000ffff427224 */ /* 0x000fe400078e0032 */
[----:B------:R-:W-:Y:S01]  /*1932c0*/  STL.64 [R1+0x4838], R78 ;  /* 0x0048384e01007387 */ /* 0x000fe20000100a00 */
[----:B------:R-:W-:Y:S01]  /*1932d0*/  IMAD.MOV.U32 R67, RZ, RZ, R49 ;  /* 0x000000ffff437224 */ /* 0x000fe200078e0031 */
[----:B------:R-:W-:Y:S02]  /*1932e0*/  LOP3.LUT R17, R17, R16, RZ, 0x3c, !PT ;  /* 0x0000001011117212 */ /* 0x000fe400078e3cff */
[----:B------:R1:W-:Y:S01]  /*1932f0*/  LDGSTS.E [R5+-0x7b600], desc[UR32][R114.64], P0 ;  /* 0x84a0000072057fae */ /* 0x0003e20008121860 */
[----:B------:R-:W-:Y:S01]  /*193300*/  MOV R64, R52 ;  /* 0x0000003400407202 */ /* 0x000fe20000000f00 */
[----:B------:R-:W-:-:S02]  /*193310*/  IMAD.MOV.U32 R65, RZ, RZ, R51 ;  /* 0x000000ffff417224 */ /* 0x000fc400078e0033 */
[----:B------:R-:W-:Y:S01]  /*193320*/  STL.64 [R1+0x4830], R76 ;  /* 0x0048304c01007387 */ /* 0x000fe20000100a00 */
[----:B------:R-:W-:-:S03]  /*193330*/  LOP3.LUT R10, R11, R10, RZ, 0x3c, !PT ;  /* 0x0000000a0b0a7212 */ /* 0x000fc600078e3cff */
[----:B------:R1:W-:Y:S01]  /*193340*/  LDGSTS.E [R5+-0x7b580], desc[UR32][R112.64], P1 ;  /* 0x84a8000070057fae */ /* 0x0003e20008921860 */
[----:B------:R-:W-:-:S03]  /*193350*/  LOP3.LUT R19, R19, R18, RZ, 0x3c, !PT ;  /* 0x0000001213137212 */ /* 0x000fc600078e3cff */
[----:B------:R1:W-:Y:S01]  /*193360*/  LDGSTS.E [R5+-0x7b500], desc[UR32][R110.64], P5 ;  /* 0x84b000006e057fae */ /* 0x0003e2000a921860 */
[----:B------:R-:W-:Y:S01]  /*193370*/  LOP3.LUT R12, R13, R12, RZ, 0x3c, !PT ;  /* 0x0000000c0d0c7212 */ /* 0x000fe200078e3cff */
[----:B------:R-:W-:Y:S01]  /*193380*/  IMAD.MOV.U32 R60, RZ, RZ, R8 ;  /* 0x000000ffff3c7224 */ /* 0x000fe200078e0008 */
[----:B------:R-:W-:Y:S01]  /*193390*/  LOP3.LUT R21, R21, R20, RZ, 0x3c, !PT ;  /* 0x0000001415157212 */ /* 0x000fe200078e3cff */
[----:B------:R1:W-:Y:S01]  /*1933a0*/  LDGSTS.E [R5+-0x7b480], desc[UR32][R108.64], P3 ;  /* 0x84b800006c057fae */ /* 0x0003e20009921860 */
[----:B------:R-:W-:Y:S01]  /*1933b0*/  IADD3.X R42, R45, R2, RZ, P2, !PT ;  /* 0x000000022d2a7210 */ /* 0x000fe200017fe4ff */
[----:B------:R-:W-:Y:S01]  /*1933c0*/  IMAD.MOV.U32 R61, RZ, RZ, R3 ;  /* 0x000000ffff3d7224 */ /* 0x000fe200078e0003 */
[----:B------:R-:W-:Y:S01]  /*1933d0*/  LOP3.LUT R14, R15, R14, RZ, 0x3c, !PT ;  /* 0x0000000e0f0e7212 */ /* 0x000fe200078e3cff */
[----:B------:R1:W-:Y:S01]  /*1933e0*/  LDGSTS.E [R5+-0x7a600], desc[UR32][R106.64], P0 ;  /* 0x85a000006a057fae */ /* 0x0003e20008121860 */
[----:B------:R-:W-:Y:S01]  /*1933f0*/  IADD3 R45, P2, R56, R55, RZ ;  /* 0x00000037382d7210 */ /* 0x000fe20007f5e0ff */
[----:B------:R-:W-:Y:S01]  /*193400*/  IMAD.MOV.U32 R59, RZ, RZ, R4 ;  /* 0x000000ffff3b7224 */ /* 0x000fe200078e0004 */
[----:B------:R-:W-:Y:S01]  /*193410*/  MOV R58, R9 ;  /* 0x00000009003a7202 */ /* 0x000fe20000000f00 */
[----:B------:R1:W-:Y:S01]  /*193420*/  LDGSTS.E [R5+-0x7a580], desc[UR32][R104.64], P1 ;  /* 0x85a8000068057fae */ /* 0x0003e20008921860 */
[----:B------:R-:W-:-:S02]  /*193430*/  LOP3.LUT R16, R17, R16, RZ, 0x3c, !PT ;  /* 0x0000001011107212 */ /* 0x000fc400078e3cff */
        /* <DEDUP_REMOVED lines=15> */
[----:B--2---:R-:W-:Y:S02]  /*193530*/  LOP3.LUT R75, R75, R74, RZ, 0x3c, !PT ;  /* 0x0000004a4b4b7212 */ /* 0x004fe400078e3cff */
[----:B---3--:R-:W-:Y:S01]  /*193540*/  LOP3.LUT R73, R73, R72, RZ, 0x3c, !PT ;  /* 0x0000004849497212 */ /* 0x008fe200078e3cff */
[----:B------:R-:W-:Y:S01]  /*193550*/  IMAD.X R44, R57, 0x1, R2, P2 ;  /* 0x00000001392c7824 */ /* 0x000fe200010e0602 */
[----:B------:R-:W-:Y:S01]  /*193560*/  LOP3.LUT R74, R75, R74, RZ, 0x3c, !PT ;  /* 0x0000004a4b4a7212 */ /* 0x000fe200078e3cff */
[----:B------:R2:W-:Y:S01]  /*193570*/  LDGSTS.E [R5+-0x79480], desc[UR32][R92.64], P3 ;  /* 0x86b800005c057fae */ /* 0x0005e20009921860 */
[----:B------:R-:W-:-:S02]  /*193580*/  LOP3.LUT R72, R73, R72, RZ, 0x3c, !PT ;  /* 0x0000004849487212 */ /* 0x000fc400078e3cff */
[----:B------:R-:W-:Y:S01]  /*193590*/  LOP3.LUT R75, R75, R74, RZ, 0x3c, !PT ;  /* 0x0000004a4b4b7212 */ /* 0x000fe200078e3cff */
[----:B------:R3:W-:Y:S01]  /*1935a0*/  LDGSTS.E [R5+-0x78600], desc[UR32][R90.64], P0 ;  /* 0x87a000005a057fae */ /* 0x0007e20008121860 */
[----:B------:R-:W-:-:S03]  /*1935b0*/  LOP3.LUT R73, R73, R72, RZ, 0x3c, !PT ;  /* 0x0000004849497212 */ /* 0x000fc600078e3cff */
[----:B------:R-:W-:Y:S04]  /*1935c0*/  STL.64 [R1+0x4970], R74 ;  /* 0x0049704a01007387 */ /* 0x000fe80000100a00 */
[----:B------:R-:W-:Y:S04]  /*1935d0*/  STL.64 [R1+0x4968], R72 ;  /* 0x0049684801007387 */ /* 0x000fe80000100a00 */
[----:B------:R-:W-:Y:S01]  /*1935e0*/  STL.64 [R1+0x4960], R70 ;  /* 0x0049604601007387 */ /* 0x000fe20000100a00 */
[----:B------:R-:W-:Y:S02]  /*1935f0*/  LOP3.LUT R24, R25, R24, RZ, 0x3c, !PT ;  /* 0x0000001819187212 */ /* 0x000fe400078e3cff */
[----:B------:R-:W-:-:S02]  /*193600*/  LOP3.LUT R33, R33, R32, RZ, 0x3c, !PT ;  /* 0x0000002021217212 */ /* 0x000fc400078e3cff */
[----:B------:R-:W-:Y:S01]  /*193610*/  LOP3.LUT R35, R35, R34, RZ, 0x3c, !PT ;  /* 0x0000002223237212 */ /* 0x000fe200078e3cff */
[----:B------:R-:W-:Y:S01]  /*193620*/  IMAD.MOV.U32 R56, RZ, RZ, R23 ;  /* 0x000000ffff387224 */ /* 0x000fe200078e0017 */
        /* <DEDUP_REMOVED lines=8> */
[----:B------:R-:W-:-:S02]  /*1936b0*/  MOV R57, R22 ;  /* 0x0000001600397202 */ /* 0x000fc40000000f00 */
[----:B------:R-:W-:Y:S01]  /*1936c0*/  LOP3.LUT R30, R31, R30, RZ, 0x3c, !PT ;  /* 0x0000001e1f1e7212 */ /* 0x000fe200078e3cff */
[----:B------:R3:W-:Y:S01]  /*1936d0*/  LDGSTS.E [R5+-0x77600], desc[UR32][R82.64], P0 ;  /* 0x88a0000052057fae */ /* 0x0007e20008121860 */
[----:B------:R-:W-:Y:S02]  /*1936e0*/  LOP3.LUT R39, R39, R38, RZ, 0x3c, !PT ;  /* 0x0000002627277212 */ /* 0x000fe400078e3cff */
[----:B------:R-:W-:Y:S01]  /*1936f0*/  LOP3.LUT R25, R25, R24, RZ, 0x3c, !PT ;  /* 0x0000001819197212 */ /* 0x000fe200078e3cff */
[----:B------:R3:W-:Y:S01]  /*193700*/  LDGSTS.E [R5+-0x77580], desc[UR32][R80.64], P1 ;  /* 0x88a8000050057fae */ /* 0x0007e20008921860 */
[----:B------:R-:W-:Y:S02]  /*193710*/  LOP3.LUT R32, R33, R32, RZ, 0x3c, !PT ;  /* 0x0000002021207212 */ /* 0x000fe400078e3cff */
[----:B------:R-:W-:Y:S01]  /*193720*/  LOP3.LUT R41, R41, R40, RZ, 0x3c, !PT ;  /* 0x0000002829297212 */ /* 0x000fe200078e3cff */
[----:B------:R-:W-:Y:S01]  /*193730*/  LDGSTS.E [R5+-0x77500], desc[UR32][R78.64], P5 ;  /* 0x88b000004e057fae */ /* 0x000fe2000a921860 */
[----:B------:R-:W-:-:S02]  /*193740*/  LOP3.LUT R27, R27, R26, RZ, 0x3c, !PT ;  /* 0x0000001a1b1b7212 */ /* 0x000fc400078e3cff */
[----:B------:R-:W-:Y:S01]  /*193750*/  LOP3.LUT R34, R35, R34, RZ, 0x3c, !PT ;  /* 0x0000002223227212 */ /* 0x000fe200078e3cff */
[----:B------:R-:W-:Y:S01]  /*193760*/  LDGSTS.E [R5+-0x77480], desc[UR32][R76.64], P3 ;  /* 0x88b800004c057fae */ /* 0x000fe20009921860 */
[----:B------:R-:W-:Y:S02]  /*193770*/  LOP3.LUT R43, R43, R42, RZ, 0x3c, !PT ;  /* 0x0000002a2b2b7212 */ /* 0x000fe400078e3cff */
[----:B------:R-:W-:Y:S01]  /*193780*/  LOP3.LUT R29, R29, R28, RZ, 0x3c, !PT ;  /* 0x0000001c1d1d7212 */ /* 0x000fe200078e3cff */
[----:B------:R-:W-:Y:S01]  /*193790*/  LDGSTS.E [R5+-0x76600], desc[UR32][R74.64], P0 ;  /* 0x89a000004a057fae */ /* 0x000fe20008121860 */
[----:B------:R-:W-:Y:S02]  /*1937a0*/  LOP3.LUT R36, R37, R36, RZ, 0x3c, !PT ;  /* 0x0000002425247212 */ /* 0x000fe400078e3cff */
[----:B------:R-:W-:Y:S01]  /*1937b0*/  LOP3.LUT R45, R45, R44, RZ, 0x3c, !PT ;  /* 0x0000002c2d2d7212 */ /* 0x000fe200078e3cff */
[----:B------:R-:W-:Y:S01]  /*1937c0*/  LDGSTS.E [R5+-0x76580], desc[UR32][R72.64], P1 ;  /* 0x89a8000048057fae */ /* 0x000fe20008921860 */
[----:B------:R-:W-:-:S02]  /*1937d0*/  LOP3.LUT R31, R31, R30, RZ, 0x3c, !PT ;  /* 0x0000001e1f1f7212 */ /* 0x000fc400078e3cff */
[----:B------:R-:W-:Y:S01]  /*1937e0*/  LOP3.LUT R38, R39, R38, RZ, 0x3c, !PT ;  /* 0x0000002627267212 */ /* 0x000fe200078e3cff */
[----:B------:R-:W-:Y:S01]  /*1937f0*/  LDGSTS.E [R5+-0x76500], desc[UR32][R70.64], P5 ;  /* 0x89b0000046057fae */ /* 0x000fe2000a921860 */
[----:B------:R-:W-:Y:S02]  /*193800*/  LOP3.LUT R33, R33, R32, RZ, 0x3c, !PT ;  /* 0x0000002021217212 */ /* 0x000fe400078e3cff */
[----:B------:R-:W-:Y:S02]  /*193810*/  LOP3.LUT R40, R41, R40, RZ, 0x3c, !PT ;  /* 0x0000002829287212 */ /* 0x000fe400078e3cff */
[----:B------:R-:W-:Y:S02]  /*193820*/  LOP3.LUT R35, R35, R34, RZ, 0x3c, !PT ;  /* 0x0000002223237212 */ /* 0x000fe400078e3cff */
[----:B------:R-:W-:Y:S02]  /*193830*/  LOP3.LUT R42, R43, R42, RZ, 0x3c, !PT ;  /* 0x0000002a2b2a7212 */ /* 0x000fe400078e3cff */
[----:B------:R-:W-:-:S02]  /*193840*/  LOP3.LUT R37, R37, R36, RZ, 0x3c, !PT ;  /* 0x0000002425257212 */ /* 0x000fc400078e3cff */
[----:B------:R-:W-:Y:S01]  /*193850*/  LOP3.LUT R44, R45, R44, RZ, 0x3c, !PT ;  /* 0x0000002c2d2c7212 */ /* 0x000fe200078e3cff */
[----:B----4-:R-:W-:Y:S02]  /*193860*/  IMAD.MOV.U32 R69, RZ, RZ, R62 ;  /* 0x000000ffff457224 */ /* 0x010fe400078e003e */
[----:B------:R-:W-:Y:S01]  /*193870*/  IMAD.MOV.U32 R68, RZ, RZ, R63 ;  /* 0x000000ffff447224 */ /* 0x000fe200078e003f */
[----:B------:R-:W-:Y:S01]  /*193880*/  MOV R63, R53 ;  /* 0x00000035003f7202 */ /* 0x000fe20000000f00 */
        /* <DEDUP_REMOVED lines=13> */
[----:B------:R3:W-:Y:S01]  /*193960*/  STL.64 [R1+0x5c80], R20 ;  /* 0x005c801401007387 */ /* 0x0007e20000100a00 */
[----:B------:R-:W-:-:S03]  /*193970*/  LOP3.LUT R39, R39, R38, RZ, 0x3c, !PT ;  /* 0x0000002627277212 */ /* 0x000fc600078e3cff */
[----:B------:R-:W-:Y:S01]  /*193980*/  STL.64 [R1+0x5c20], R56 ;  /* 0x005c203801007387 */ /* 0x000fe20000100a00 */
[----:B------:R-:W-:-:S03]  /*193990*/  LOP3.LUT R41, R41, R40, RZ, 0x3c, !PT ;  /* 0x0000002829297212 */ /* 0x000fc600078e3cff */
[----:B------:R3:W-:Y:S01]  /*1939a0*/  STL.64 [R1+0x5c78], R24 ;  /* 0x005c781801007387 */ /* 0x0007e20000100a00 */
[----:B------:R-:W-:-:S03]  /*1939b0*/  LOP3.LUT R43, R43, R42, RZ, 0x3c, !PT ;  /* 0x0000002a2b2b7212 */ /* 0x000fc600078e3cff */
[----:B------:R3:W-:Y:S01]  /*1939c0*/  STL.64 [R1+0x5c70], R26 ;  /* 0x005c701a01007387 */ /* 0x0007e20000100a00 */
[----:B------:R-:W-:-:S03]  /*1939d0*/  LOP3.LUT R45, R45, R44, RZ, 0x3c, !PT ;  /* 0x0000002c2d2d7212 */ /* 0x000fc600078e3cff */
[----:B------:R3:W-:Y:S04]  /*1939e0*/  STL.64 [R1+0x5c68], R28 ;  /* 0x005c681c01007387 */ /* 0x0007e80000100a00 */
[----:B------:R3:W-:Y:S04]  /*1939f0*/  STL.64 [R1+0x5c60], R30 ;  /* 0x005c601e01007387 */ /* 0x0007e80000100a00 */
[----:B------:R3:W-:Y:S04]  /*193a00*/  STL.64 [R1+0x5c58], R32 ;  /* 0x005c582001007387 */ /* 0x0007e80000100a00 */
[----:B------:R-:W-:Y:S04]  /*193a10*/  LDGSTS.E [R5+-0x76480], desc[UR32][R68.64], P3 ;  /* 0x89b8000044057fae */ /* 0x000fe80009921860 */
        /* <DEDUP_REMOVED lines=12> */
[----:B------:R-:W-:Y:S04]  /*193ae0*/  LDGSTS.E [R5+-0x74500], desc[UR32][R10.64], P5 ;  /* 0x8bb000000a057fae */ /* 0x000fe8000a921860 */
[----:B------:R-:W3:Y:S04]  /*193af0*/  LDL.LU.64 R8, [R1+0x5dd8] ;  /* 0x005dd80001087983 */ /* 0x000ee80000300a00 */
[----:B------:R-:W-:Y:S04]  /*193b00*/  LDGSTS.E [R5+-0x74480], desc[UR32][R12.64], P3 ;  /* 0x8bb800000c057fae */ /* 0x000fe80009921860 */
[----:B----4-:R-:W4:Y:S04]  /*193b10*/  LDL.LU.64 R10, [R1+0x5d30] ;  /* 0x005d3000010a7983 */ /* 0x010f280000300a00 */
[----:B------:R-:W-:Y:S04]  /*193b20*/  LDGSTS.E [R5+-0x73600], desc[UR32][R14.64], P0 ;  /* 0x8ca000000e057fae */ /* 0x000fe80008121860 */
[----:B-1----:R-:W4:Y:S04]  /*193b30*/  LDL.LU.64 R12, [R1+0x5d28] ;  /* 0x005d2800010c7983 */ /* 0x002f280000300a00 */
[----:B------:R-:W-:Y:S04]  /*193b40*/  LDGSTS.E [R5+-0x73580], desc[UR32][R16.64], P1 ;  /* 0x8ca8000010057fae */ /* 0x000fe80008921860 */
[----:B--2---:R-:W2:Y:S04]  /*193b50*/  LDL.LU.64 R14, [R1+0x5d20] ;  /* 0x005d2000010e7983 */ /* 0x004ea80000300a00 */
[----:B------:R-:W-:Y:S04]  /*193b60*/  LDGSTS.E [R5+-0x73500], desc[UR32][R18.64], P5 ;  /* 0x8cb0000012057fae */ /* 0x000fe8000a921860 */
[----:B---3--:R-:W3:Y:S04]  /*193b70*/  LDL.LU.64 R16, [R1+0x5cd8] ;  /* 0x005cd80001107983 */ /* 0x008ee80000300a00 */
[----:B------:R-:W-:Y:S04]  /*193b80*/  LDGSTS.E [R5+-0x73480], desc[UR32][R20.64], P3 ;  /* 0x8cb8000014057fae */ /* 0x000fe80009921860 */
[----:B------:R-:W3:Y:S04]  /*193b90*/  LDL.LU.64 R18, [R1+0x5cd0] ;  /* 0x005cd00001127983 */ /* 0x000ee80000300a00 */
[----:B------:R-:W-:Y:S04]  /*193ba0*/  LDGSTS.E [R5+-0x72600], desc[UR32][R24.64], P0 ;  /* 0x8da0000018057fae */ /* 0x000fe80008121860 */
[----:B------:R-:W3:Y:S04]  /*193bb0*/  LDL.LU.64 R20, [R1+0x5cc8] ;  /* 0x005cc80001147983 */ /* 0x000ee80000300a00 */
[----:B------:R-:W3:Y:S04]  /*193bc0*/  LDL.LU.64 R22, [R1+0x5cc0] ;  /* 0x005cc00001167983 */ /* 0x000ee80000300a00 */
[----:B------:R-:W-:Y:S04]  /*193bd0*/  LDGSTS.E [R5+-0x72580], desc[UR32][R26.64], P1 ;  /* 0x8da800001a057fae */ /* 0x000fe80008921860 */
        /* <DEDUP_REMOVED lines=19> */
[----:B------:R1:W-:Y:S04]  /*193d10*/  LDGSTS.E [R5+-0x70480], desc[UR32][R56.64], P3 ;  /* 0x8fb8000038057fae */ /* 0x0003e80009921860 */
[----:B------:R-:W3:Y:S04]  /*193d20*/  LDL.LU.64 R44, [R1+0x5b88] ;  /* 0x005b8800012c7983 */ /* 0x000ee80000300a00 */
[----:B------:R-:W3:Y:S04]  /*193d30*/  LDL.LU.64 R46, [R1+0x5b80] ;  /* 0x005b8000012e7983 */ /* 0x000ee80000300a00 */
[----:B------:R-:W3:Y:S04]  /*193d40*/  LDL.LU.64 R48, [R1+0x5b78] ;  /* 0x005b780001307983 */ /* 0x000ee80000300a00 */
[----:B------:R-:W3:Y:S04]  /*193d50*/  LDL.LU.64 R50, [R1+0x5b70] ;  /* 0x005b700001327983 */ /* 0x000ee80000300a00 */
[----:B------:R-:W3:Y:S04]  /*193d60*/  LDL.LU.64 R52, [R1+0x5b68] ;  /* 0x005b680001347983 */ /* 0x000ee80000300a00 */
[----:B------:R-:W3:Y:S04]  /*193d70*/  LDL.LU.64 R56, [R1+0x5b60] ;  /* 0x005b600001387983 */ /* 0x000ee80000300a00 */
        /* <DEDUP_REMOVED lines=20> */
[----:B------:R2:W-:Y:S01]  /*193ec0*/  STL.64 [R1+0x3f78], R120 ;  /* 0x003f787801007387 */ /* 0x0005e20000100a00 */
[----:B------:R-:W-:Y:S01]  /*193ed0*/  MOV R113, R64 ;  /* 0x0000004000717202 */ /* 0x000fe20000000f00 */
[----:B------:R-:W-:Y:S02]  /*193ee0*/  IMAD.MOV.U32 R112, RZ, RZ, R65 ;  /* 0x000000ffff707224 */ /* 0x000fe400078e0041 */
[----:B------:R3:W-:Y:S01]  /*193ef0*/  STL.64 [R1+0x3f90], R114 ;  /* 0x003f907201007387 */ /* 0x0007e20000100a00 */
[----:B------:R-:W-:-:S02]  /*193f00*/  IMAD.MOV.U32 R111, RZ, RZ, R66 ;  /* 0x000000ffff6f7224 */ /* 0x000fc400078e0042 */
[----:B------:R-:W-:Y:S01]  /*193f10*/  IMAD.MOV.U32 R110, RZ, RZ, R67 ;  /* 0x000000ffff6e7224 */ /* 0x000fe200078e0043 */
[----:B------:R4:W-:Y:S04]  /*193f20*/  STL.64 [R1+0x3f88], R112 ;  /* 0x003f887001007387 */ /* 0x0009e80000100a00 */
[----:B------:R4:W-:Y:S04]  /*193f30*/  STL.64 [R1+0x3f80], R110 ;  /* 0x003f806e01007387 */ /* 0x0009e80000100a00 */
[----:B------:R-:W2:Y:S04]  /*193f40*/  LDL.LU R223, [R1+0x3158] ;  /* 0x0031580001df7983 */ /* 0x000ea80000300800 */
        /* <DEDUP_REMOVED lines=24> */
[----:B------:R-:W-:-:S02]  /*1940d0*/  MOV R108, R61 ;  /* 0x0000003d006c7202 */ /* 0x000fc40000000f00 */
[----:B------:R-:W3:Y:S01]  /*1940e0*/  LDL.LU R60, [R1+0xad8] ;  /* 0x000ad800013c7983 */ /* 0x000ee20000300800 */
[----:B------:R-:W-:Y:S01]  /*1940f0*/  MOV R107, R62 ;  /* 0x0000003e006b7202 */ /* 0x000fe20000000f00 */
[----:B------:R-:W-:Y:S02]  /*194100*/  IMAD.MOV.U32 R106, RZ, RZ, R63 ;  /* 0x000000ffff6a7224 */ /* 0x000fe400078e003f */
        /* <DEDUP_REMOVED lines=10> */
[----:B------:R-:W3:Y:S04]  /*1941b0*/  LDL.LU R75, [R1+0xab4] ;  /* 0x000ab400014b7983 */ /* 0x000ee80000300800 */
[----:B------:R1:W-:Y:S04]  /*1941c0*/  STL.64 [R1+0x3fb8], R108 ;  /* 0x003fb86c01007387 */ /* 0x0003e80000100a00 */
[----:B------:R1:W-:Y:S04]  /*1941d0*/  STL.64 [R1+0x3fd0], R106 ;  /* 0x003fd06a01007387 */ /* 0x0003e80000100a00 */
[----:B------:R1:W-:Y:S04]  /*1941e0*/  STL.64 [R1+0x3fc8], R104 ;  /* 0x003fc86801007387 */ /* 0x0003e80000100a00 */
[----:B------:R1:W-:Y:S01]  /*1941f0*/  STL.64 [R1+0x3fc0], R102 ;  /* 0x003fc06601007387 */ /* 0x0003e20000100a00 */
[----:B------:R-:W-:-:S03]  /*194200*/  IADD3 R4, P2, R8, R55, RZ ;  /* 0x0000003708047210 */ /* 0x000fc60007f5e0ff */
[----:B------:R-:W-:Y:S01]  /*194210*/  LDGSTS.E [R6+-0x7f400], desc[UR32][R120.64], P0 ;  /* 0x80c0000078067fae */ /* 0x000fe20008121860 */
[----:B--2---:R-:W-:Y:S01]  /*194220*/  MOV R101, R223 ;  /* 0x000000df00657202 */ /* 0x004fe20000000f00 */
[----:B----4-:R-:W-:Y:S02]  /*194230*/  IMAD.MOV.U32 R100, RZ, RZ, R222 ;  /* 0x000000ffff647224 */ /* 0x010fe400078e00de */
[----:B------:R-:W-:Y:S01]  /*194240*/  LDGSTS.E [R6+-0x7f380], desc[UR32][R114.64], P1 ;  /* 0x80c8000072067fae */ /* 0x000fe20008921860 */
[----:B---3--:R-:W-:Y:S02]  /*194250*/  IMAD.MOV.U32 R99, RZ, RZ, R221 ;  /* 0x000000ffff637224 */ /* 0x008fe400078e00dd */
[----:B------:R-:W-:Y:S01]  /*194260*/  IMAD.MOV.U32 R98, RZ, RZ, R220 ;  /* 0x000000ffff627224 */ /* 0x000fe200078e00dc */
[----:B------:R2:W-:Y:S01]  /*194270*/  STL.64 [R1+0x4060], R100 ;  /* 0x0040606401007387 */ /* 0x0005e20000100a00 */
[----:B------:R-:W-:Y:S01]  /*194280*/  IMAD.MOV.U32 R97, RZ, RZ, R250 ;  /* 0x000000ffff617224 */ /* 0x000fe200078e00fa */
[----:B------:R-:W-:-:S02]  /*194290*/  MOV R96, R249 ;  /* 0x000000f900607202 */ /* 0x000fc40000000f00 */
[----:B------:R3:W-:Y:S01]  /*1942a0*/  STL.64 [R1+0x4058], R98 ;  /* 0x0040586201007387 */ /* 0x0007e20000100a00 */
[----:B------:R-:W-:Y:S01]  /*1942b0*/  MOV R95, R248 ;  /* 0x000000f8005f7202 */ /* 0x000fe20000000f00 */
[----:B------:R-:W-:Y:S02]  /*1942c0*/  IMAD.MOV.U32 R94, RZ, RZ, R251 ;  /* 0x000000ffff5e7224 */ /* 0x000fe400078e00fb */
[----:B------:R4:W-:Y:S01]  /*1942d0*/  STL.64 [R1+0x4050], R96 ;  /* 0x0040506001007387 */ /* 0x0009e20000100a00 */
[----:B------:R-:W-:Y:S02]  /*1942e0*/  IMAD.MOV.U32 R93, RZ, RZ, R238 ;  /* 0x000000ffff5d7224 */ /* 0x000fe400078e00ee */
        /* <DEDUP_REMOVED lines=20> */
[----:B------:R-:W-:-:S03]  /*194430*/  IMAD.MOV.U32 R251, RZ, RZ, R66 ;  /* 0x000000fffffb7224 */ /* 0x000fc600078e0042 */
[----:B------:R-:W-:Y:S01]  /*194440*/  LDGSTS.E [R6+-0x7f300], desc[UR32][R112.64], P5 ;  /* 0x80d0000070067fae */ /* 0x000fe2000a921860 */
[----:B------:R-:W-:-:S03]  /*194450*/  MOV R250, R67 ;  /* 0x0000004300fa7202 */ /* 0x000fc60000000f00 */
[----:B------:R4:W-:Y:S04]  /*194460*/  STL.64 [R1+0x40e8], R80 ;  /* 0x0040e85001007387 */ /* 0x0009e80000100a00 */
[----:B------:R-:W-:Y:S04]  /*194470*/  STL.64 [R1+0x40e0], R250 ;  /* 0x0040e0fa01007387 */ /* 0x000fe80000100a00 */
[----:B------:R-:W2:Y:S04]  /*194480*/  LDL.LU R241, [R1+0xa30] ;  /* 0x000a300001f17983 */ /* 0x000ea80000300800 */
[----:B------:R-:W2:Y:S04]  /*194490*/  LDL.LU R240, [R1+0xa34] ;  /* 0x000a340001f07983 */ /* 0x000ea80000300800 */
        /* <DEDUP_REMOVED lines=37> */
[----:B------:R-:W3:Y:S01]  /*1946f0*/  LDL.LU R75, [R1+0x734] ;  /* 0x00073400014b7983 */ /* 0x000ee20000300800 */
[----:B------:R-:W-:Y:S01]  /*194700*/  IMAD.X R3, R9, 0x1, R2, P2 ;  /* 0x0000000109037824 */ /* 0x000fe200010e0602 */
[-C--:B------:R-:W-:Y:S01]  /*194710*/  IADD3 R8, P2, R10, R55.reuse, RZ ;  /* 0x000000370a087210 */ /* 0x080fe20007f5e0ff */
[----:B------:R-:W-:Y:S01]  /*194720*/  IMAD.MOV.U32 R200, RZ, RZ, R4 ;  /* 0x000000ffffc87224 */ /* 0x000fe200078e0004 */
[----:B------:R-:W-:Y:S03]  /*194730*/  LDGSTS.E [R6+-0x7f280], desc[UR32][R110.64], P3 ;  /* 0x80d800006e067fae */ /* 0x000fe60009921860 */
[--C-:B-1----:R-:W-:Y:S01]  /*194740*/  IMAD.X R5, R11, 0x1, R2.reuse, P2 ;  /* 0x000000010b057824 */ /* 0x102fe200010e0602 */
[-C--:B------:R-:W-:Y:S01]  /*194750*/  IADD3 R10, P2, R12, R55.reuse, RZ ;  /* 0x000000370c0a7210 */ /* 0x080fe20007f5e0ff */
[----:B------:R-:W-:Y:S03]  /*194760*/  STL.64 [R1+0x4158], R248 ;  /* 0x004158f801007387 */ /* 0x000fe60000100a00 */
[----:B------:R-:W-:Y:S01]  /*194770*/  IADD3.X R9, R13, R2, RZ, P2, !PT ;  /* 0x000000020d097210 */ /* 0x000fe200017fe4ff */
[----:B------:R-:W-:Y:S01]  /*194780*/  IMAD.MOV.U32 R201, RZ, RZ, R3 ;  /* 0x000000ffffc97224 */ /* 0x000fe200078e0003 */
[-C--:B------:R-:W-:Y:S01]  /*194790*/  IADD3 R12, P2, R14, R55.reuse, RZ ;  /* 0x000000370e0c7210 */ /* 0x080fe20007f5e0ff */
[----:B------:R-:W-:Y:S04]  /*1947a0*/  LDGSTS.E [R6+-0x7e400], desc[UR32][R108.64], P0 ;  /* 0x81c000006c067fae */ /* 0x000fe80008121860 */
        /* <DEDUP_REMOVED lines=21> */
[----:B------:R-:W-:Y:S01]  /*194900*/  IMAD.MOV.U32 R186, RZ, RZ, R16 ;  /* 0x000000ffffba7224 */ /* 0x000fe200078e0010 */
[----:B------:R-:W-:-:S02]  /*194910*/  IADD3 R24, P2, R26, R55, RZ ;  /* 0x000000371a187210 */ /* 0x000fc40007f5e0ff */
[----:B------:R-:W-:Y:S01]  /*194920*/  MOV R192, R14 ;  /* 0x0000000e00c07202 */ /* 0x000fe20000000f00 */
[----:B------:R-:W-:Y:S01]  /*194930*/  IMAD.MOV.U32 R184, RZ, RZ, R18 ;  /* 0x000000ffffb87224 */ /* 0x000fe200078e0012 */
[----:B------:R-:W-:Y:S01]  /*194940*/  MOV R187, R15 ;  /* 0x0000000f00bb7202 */ /* 0x000fe20000000f00 */
[--C-:B------:R-:W-:Y:S01]  /*194950*/  IMAD.X R23, R27, 0x1, R2.reuse, P2 ;  /* 0x000000011b177824 */ /* 0x100fe200010e0602 */
[-C--:B------:R-:W-:Y:S01]  /*194960*/  IADD3 R26, P2, R28, R55.reuse, RZ ;  /* 0x000000371c1a7210 */ /* 0x080fe20007f5e0ff */
[----:B------:R-:W-:Y:S04]  /*194970*/  LDGSTS.E [R6+-0x7e300], desc[UR32][R104.64], P5 ;  /* 0x81d0000068067fae */ /* 0x000fe8000a921860 */
[----:B------:R-:W-:Y:S01]  /*194980*/  IMAD.X R25, R29, 0x1, R2, P2 ;  /* 0x000000011d197824 */ /* 0x000fe200010e0602 */
[-C--:B------:R-:W-:Y:S01]  /*194990*/  IADD3 R28, P2, R30, R55.reuse, RZ ;  /* 0x000000371e1c7210 */ /* 0x080fe20007f5e0ff */
[----:B------:R-:W-:Y:S03]  /*1949a0*/  STL.64 [R1+0x4160], R242 ;  /* 0x004160f201007387 */ /* 0x000fe60000100a00 */
[----:B------:R-:W-:Y:S01]  /*1949b0*/  IADD3.X R27, R31, R2, RZ, P2, !PT ;  /* 0x000000021f1b7210 */ /* 0x000fe200017fe4ff */
[----:B------:R-:W-:Y:S01]  /*1949c0*/  IMAD.MOV.U32 R185, RZ, RZ, R17 ;  /* 0x000000ffffb97224 */ /* 0x000fe200078e0011 */
        /* <DEDUP_REMOVED lines=8> */
[----:B------:R-:W-:Y:S01]  /*194a50*/  MOV R116, R26 ;  /* 0x0000001a00747202 */ /* 0x000fe20000000f00 */
[----:B------:R-:W-:Y:S01]  /*194a60*/  IMAD.MOV.U32 R119, RZ, RZ, R23 ;  /* 0x000000ffff777224 */ /* 0x000fe200078e0017 */
[----:B------:R-:W-:Y:S01]  /*194a70*/  LDGSTS.E [R6+-0x7e280], desc[UR32][R102.64], P3 ;  /* 0x81d8000066067fae */ /* 0x000fe20009921860 */
        /* <DEDUP_REMOVED lines=8> */
[----:B------:R-:W-:Y:S01]  /*194b00*/  IMAD.MOV.U32 R77, RZ, RZ, R29 ;  /* 0x000000ffff4d7224 */ /* 0x000fe200078e001d */
[----:B------:R-:W-:Y:S03]  /*194b10*/  LDGSTS.E [R6+-0x7d400], desc[UR32][R100.64], P0 ;  /* 0x82c0000064067fae */ /* 0x000fe60008121860 */
[--C-:B------:R-:W-:Y:S01]  /*194b20*/  IMAD.X R35, R39, 0x1, R2.reuse, P2 ;  /* 0x0000000127237824 */ /* 0x100fe200010e0602 */
[-C--:B------:R-:W-:Y:S01]  /*194b30*/  IADD3 R38, P2, R40, R55.reuse, RZ ;  /* 0x0000003728267210 */ /* 0x080fe20007f5e0ff */
[----:B------:R-:W-:Y:S04]  /*194b40*/  LDGSTS.E [R6+-0x7d380], desc[UR32][R98.64], P1 ;  /* 0x82c8000062067fae */ /* 0x000fe80008921860 */
        /* <DEDUP_REMOVED lines=17> */
[----:B------:R-:W-:Y:S01]  /*194c60*/  IMAD.X R47, R51, 0x1, R2, P2 ;  /* 0x00000001332f7824 */ /* 0x000fe200010e0602 */
[-C--:B------:R-:W-:Y:S01]  /*194c70*/  IADD3 R50, P2, R52, R55.reuse, RZ ;  /* 0x0000003734327210 */ /* 0x080fe20007f5e0ff */
[----:B------:R-:W-:Y:S01]  /*194c80*/  IMAD.MOV.U32 R58, RZ, RZ, R48 ;  /* 0x000000ffff3a7224 */ /* 0x000fe200078e0030 */
[----:B------:R-:W-:Y:S03]  /*194c90*/  LDGSTS.E [R6+-0x7b380], desc[UR32][R82.64], P1 ;  /* 0x84c8000052067fae */ /* 0x000fe60008921860 */
[----:B------:R-:W-:Y:S01]  /*194ca0*/  IMAD.X R49, R53, 0x1, R2, P2 ;  /* 0x0000000135317824 */ /* 0x000fe200010e0602 */
[----:B------:R-:W-:Y:S01]  /*194cb0*/  IADD3 R52, P2, R56, R55, RZ ;  /* 0x0000003738347210 */ /* 0x000fe20007f5e0ff */
[----:B------:R-:W-:Y:S01]  /*194cc0*/  IMAD.MOV.U32 R59, RZ, RZ, R47 ;  /* 0x000000ffff3b7224 */ /* 0x000fe200078e002f */
[----:B------:R-:W-:Y:S02]  /*194cd0*/  LDGSTS.E [R6+-0x7b300], desc[UR32][R80.64], P5 ;  /* 0x84d0000050067fae */ /* 0x000fe4000a921860 */
[----:B------:R-:W-:Y:S01]  /*194ce0*/  IADD3.X R51, R57, R2, RZ, P2, !PT ;  /* 0x0000000239337210 */ /* 0x000fe200017fe4ff */
[----:B------:R-:W-:Y:S01]  /*194cf0*/  IMAD.MOV.U32 R57, RZ, RZ, R49 ;  /* 0x000000ffff397224 */ /* 0x000fe200078e0031 */
[----:B------:R-:W-:Y:S01]  /*194d00*/  MOV R56, R50 ;  /* 0x0000003200387202 */ /* 0x000fe20000000f00 */
[----:B------:R-:W-:Y:S01]  /*194d10*/  LDGSTS.E [R6+-0x7b280], desc[UR32][R250.64], P3 ;  /* 0x84d80000fa067fae */ /* 0x000fe20009921860 */
[----:B----4-:R-:W-:-:S03]  /*194d20*/  LOP3.LUT R239, R239, R238, RZ, 0x3c, !PT ;  /* 0x000000eeefef7212 */ /* 0x010fc600078e3cff */
[----:B--2---:R-:W-:Y:S01]  /*194d30*/  STL.64 [R1+0x41b8], R240 ;  /* 0x0041b8f001007387 */ /* 0x004fe20000100a00 */
[----:B------:R-:W-:Y:S01]  /*194d40*/  LOP3.LUT R238, R239, R238, RZ, 0x3c, !PT ;  /* 0x000000eeefee7212 */ /* 0x000fe200078e3cff */
[----:B---3--:R-:W-:-:S03]  /*194d50*/  IMAD.MOV.U32 R227, RZ, RZ, R209 ;  /* 0x000000ffffe37224 */ /* 0x008fc600078e00d1 */
[----:B------:R-:W-:Y:S01]  /*194d60*/  LOP3.LUT R239, R239, R238, RZ, 0x3c, !PT ;  /* 0x000000eeefef7212 */ /* 0x000fe200078e3cff */
[----:B------:R-:W-:Y:S01]  /*194d70*/  IMAD.MOV.U32 R226, RZ, RZ, R208 ;  /* 0x000000ffffe27224 */ /* 0x000fe200078e00d0 */
[----:B------:R-:W-:Y:S04]  /*194d80*/  LDGSTS.E [R6+-0x7a400], desc[UR32][R248.64], P0 ;  /* 0x85c00000f8067fae */ /* 0x000fe80008121860 */
[----:B------:R-:W-:Y:S04]  /*194d90*/  STL.64 [R1+0x41b0], R238 ;  /* 0x0041b0ee01007387 */ /* 0x000fe80000100a00 */
[----:B------:R-:W-:Y:S04]  /*194da0*/  STL.64 [R1+0x41a8], R236 ;  /* 0x0041a8ec01007387 */ /* 0x000fe80000100a00 */
[----:B------:R-:W-:Y:S04]  /*194db0*/  STL.64 [R1+0x41c0], R226 ;  /* 0x0041c0e201007387 */ /* 0x000fe80000100a00 */
[----:B------:R-:W-:Y:S04]  /*194dc0*/  STL.64 [R1+0x4238], R224 ;  /* 0x004238e001007387 */ /* 0x000fe80000100a00 */
[----:B------:R-:W-:Y:S04]  /*194dd0*/  STL.64 [R1+0x4230], R222 ;  /* 0x004230de01007387 */ /* 0x000fe80000100a00 */
        /* <DEDUP_REMOVED lines=48> */
[----:B------:R-:W-:Y:S01]  /*1950e0*/  IMAD.MOV.U32 R64, RZ, RZ, R42 ;  /* 0x000000ffff407224 */ /* 0x000fe200078e002a */
[----:B------:R-:W-:Y:S01]  /*1950f0*/  MOV R62, R44 ;  /* 0x0000002c003e7202 */ /* 0x000fe20000000f00 */
[----:B------:R-:W-:Y:S01]  /*195100*/  IMAD.MOV.U32 R65, RZ, RZ, R41 ;  /* 0x000000ffff417224 */ /* 0x000fe200078e0029 */
[----:B------:R-:W-:Y:S01]  /*195110*/  STL.64 [R1+0x5bd8], R76 ;  /* 0x005bd84c01007387 */ /* 0x000fe20000100a00 */
[----:B------:R-:W-:Y:S01]  /*195120*/  IMAD.MOV.U32 R63, RZ, RZ, R43 ;  /* 0x000000ffff3f7224 */ /* 0x000fe200078e002b */
[----:B------:R-:W-:Y:S02]  /*195130*/  MOV R61, R45 ;  /* 0x0000002d003d7202 */ /* 0x000fe40000000f00 */
[----:B------:R-:W-:Y:S01]  /*195140*/  STL.64 [R1+0x5bd0], R74 ;  /* 0x005bd04a01007387 */ /* 0x000fe20000100a00 */
[----:B------:R-:W-:-:S03]  /*195150*/  IMAD.MOV.U32 R60, RZ, RZ, R46 ;  /* 0x000000ffff3c7224 */ /* 0x000fc600078e002e */
        /* <DEDUP_REMOVED lines=8> */
[----:B------:R-:W5:Y:S04]  /*1951e0*/  LDL.LU.64 R120, [R1+0xa110] ;  /* 0x00a1100001787983 */ /* 0x000f680000300a00 */
        /* <DEDUP_REMOVED lines=32> */
[----:B------:R-:W-:Y:S04]  /*1953f0*/  LDGSTS.E [R6+-0x7a380], desc[UR32][R246.64], P1 ;  /* 0x85c80000f6067fae */ /* 0x000fe80008921860 */
[----:B------:R-:W-:Y:S04]  /*195400*/  LDGSTS.E [R6+-0x7a300], desc[UR32][R244.64], P5 ;  /* 0x85d00000f4067fae */ /* 0x000fe8000a921860 */
[----:B------:R-:W-:Y:S04]  /*195410*/  LDGSTS.E [R6+-0x7a280], desc[UR32][R242.64], P3 ;  /* 0x85d80000f2067fae */ /* 0x000fe80009921860 */
        /* <DEDUP_REMOVED lines=45> */
[----:B---3--:R-:W-:-:S05]  /*1956f0*/  IADD3 R8, P2, R34, R55, RZ ;  /* 0x0000003722087210 */ /* 0x008fca0007f5e0ff */
[----:B------:R-:W-:Y:S02]  /*195700*/  IMAD.X R5, R35, 0x1, R2, P2 ;  /* 0x0000000123057824 */ /* 0x000fe400010e0602 */
[----:B------:R-:W2:Y:S04]  /*195710*/  LDL.LU.64 R34, [R1+0x5ba8] ;  /* 0x005ba80001227983 */ /* 0x000ea80000300a00 */
        /* <DEDUP_REMOVED lines=25> */
[----:B----4-:R-:W-:-:S05]  /*1958b0*/  IADD3 R9, P2, R10, R55, RZ ;  /* 0x000000370a097210 */ /* 0x010fca0007f5e0ff */
[----:B------:R-:W-:Y:S01]  /*1958c0*/  IMAD.X R6, R11, 0x1, R2, P2 ;  /* 0x000000010b067824 */ /* 0x000fe200010e0602 */
[----:B------:R-:W-:-:S04]  /*1958d0*/  IADD3 R11, P2, R12, R55, RZ ;  /* 0x000000370c0b7210 */ /* 0x000fc80007f5e0ff */
[----:B------:R-:W-:Y:S02]  /*1958e0*/  IADD3.X R10, R13, R2, RZ, P2, !PT ;  /* 0x000000020d0a7210 */ /* 0x000fe400017fe4ff */
[----:B------:R-:W-:-:S05]  /*1958f0*/  IADD3 R13, P2, R14, R55, RZ ;  /* 0x000000370e0d7210 */ /* 0x000fca0007f5e0ff */
[----:B------:R-:W-:Y:S01]  /*195900*/  IMAD.X R12, R15, 0x1, R2, P2 ;  /* 0x000000010f0c7824 */ /* 0x000fe200010e0602 */
[----:B------:R-:W-:-:S05]  /*195910*/  IADD3 R15, P2, R16, R55, RZ ;  /* 0x00000037100f7210 */ /* 0x000fca0007f5e0ff */
        /* <DEDUP_REMOVED lines=17> */
[----:B--2---:R-:W-:-:S05]  /*195a30*/  IADD3 R33, P2, R34, R55, RZ ;  /* 0x0000003722217210 */ /* 0x004fca0007f5e0ff */
[----:B------:R-:W-:Y:S01]  /*195a40*/  IMAD.X R32, R35, 0x1, R2, P2 ;  /* 0x0000000123207824 */ /* 0x000fe200010e0602 */
[----:B---3--:R-:W-:-:S04]  /*195a50*/  IADD3 R35, P2, R36, R55, RZ ;  /* 0x0000003724237210 */ /* 0x008fc80007f5e0ff */
        /* <DEDUP_REMOVED lines=8> */
[----:B------:R-:W-:Y:S02]  /*195ae0*/  IMAD.X R42, R45, 0x1, R2, P2 ;  /* 0x000000012d2a7824 */ /* 0x000fe400010e0602 */
[----:B------:R-:W-:Y:S01]  /*195af0*/  IMAD.MOV.U32 R245, RZ, RZ, R68 ;  /* 0x000000fffff57224 */ /* 0x000fe200078e0044 */
[----:B------:R-:W-:Y:S02]  /*195b00*/  MOV R244, R69 ;  /* 0x0000004500f47202 */ /* 0x000fe40000000f00 */
[----:B------:R-:W-:Y:S01]  /*195b10*/  MOV R243, R70 ;  /* 0x0000004600f37202 */ /* 0x000fe20000000f00 */
[----:B------:R-:W-:Y:S02]  /*195b20*/  IMAD.MOV.U32 R242, RZ, RZ, R71 ;  /* 0x000000fffff27224 */ /* 0x000fe400078e0047 */
[----:B------:R2:W-:Y:S01]  /*195b30*/  STL.64 [R1+0x32b8], R244 ;  /* 0x0032b8f401007387 */ /* 0x0005e20000100a00 */
[----:B------:R-:W-:Y:S02]  /*195b40*/  IMAD.MOV.U32 R241, RZ, RZ, R64 ;  /* 0x000000fffff17224 */ /* 0x000fe400078e0040 */
[----:B------:R-:W-:Y:S01]  /*195b50*/  IMAD.MOV.U32 R240, RZ, RZ, R65 ;  /* 0x000000fffff07224 */ /* 0x000fe200078e0041 */
[----:B------:R-:W-:Y:S01]  /*195b60*/  IADD3 R45, P2, R46, R55, RZ ;  /* 0x000000372e2d7210 */ /* 0x000fe20007f5e0ff */
[----:B------:R-:W-:Y:S01]  /*195b70*/  IMAD.MOV.U32 R239, RZ, RZ, R66 ;  /* 0x000000ffffef7224 */ /* 0x000fe200078e0042 */
[----:B------:R2:W-:Y:S01]  /*195b80*/  STL.64 [R1+0x32f8], R242 ;  /* 0x0032f8f201007387 */ /* 0x0005e20000100a00 */
[----:B------:R-:W-:-:S03]  /*195b90*/  MOV R238, R67 ;  /* 0x0000004300ee7202 */ /* 0x000fc60000000f00 */
[----:B------:R2:W-:Y:S01]  /*195ba0*/  STL.64 [R1+0x32c8], R240 ;  /* 0x0032c8f001007387 */ /* 0x0005e20000100a00 */
[----:B------:R-:W-:-:S03]  /*195bb0*/  IMAD.X R44, R47, 0x1, R2, P2 ;  /* 0x000000012f2c7824 */ /* 0x000fc600010e0602 */
[----:B------:R2:W-:Y:S01]  /*195bc0*/  STL.64 [R1+0x32c0], R238 ;  /* 0x0032c0ee01007387 */ /* 0x0005e20000100a00 */
[----:B------:R-:W-:-:S03]  /*195bd0*/  IADD3 R47, P2, R48, R55, RZ ;  /* 0x00000037302f7210 */ /* 0x000fc60007f5e0ff */
[----:B------:R-:W3:Y:S04]  /*195be0*/  LDL.LU R221, [R1+0x3300] ;  /* 0x0033000001dd7983 */ /* 0x000ee80000300800 */
[----:B------:R-:W3:Y:S04]  /*195bf0*/  LDL.LU R220, [R1+0x3304] ;  /* 0x0033040001dc7983 */ /* 0x000ee80000300800 */
[----:B------:R-:W4:Y:S04]  /*195c00*/  LDL.LU R219, [R1+0x3308] ;  /* 0x0033080001db7983 */ /* 0x000f280000300800 */
[----:B------:R-:W4:Y:S01]  /*195c10*/  LDL.LU R218, [R1+0x330c] ;  /* 0x00330c0001da7983 */ /* 0x000f220000300800 */
[----:B------:R-:W-:-:S03]  /*195c20*/  IADD3.X R46, R49, R2, RZ, P2, !PT ;  /* 0x00000002312e7210 */ /* 0x000fc600017fe4ff */
[----:B------:R-:W2:Y:S01]  /*195c30*/  LDL.LU R202, [R1+0x3310] ;  /* 0x0033100001ca7983 */ /* 0x000ea20000300800 */
[----:B------:R-:W-:-:S03]  /*195c40*/  IADD3 R49, P2, R50, R55, RZ ;  /* 0x0000003732317210 */ /* 0x000fc60007f5e0ff */
[----:B------:R-:W2:Y:S04]  /*195c50*/  LDL.LU R213, [R1+0x3314] ;  /* 0x0033140001d57983 */ /* 0x000ea80000300800 */
[----:B------:R-:W2:Y:S04]  /*195c60*/  LDL.LU R212, [R1+0x3318] ;  /* 0x0033180001d47983 */ /* 0x000ea80000300800 */
[----:B------:R-:W2:Y:S04]  /*195c70*/  LDL.LU R211, [R1+0x331c] ;  /* 0x00331c0001d37983 */ /* 0x000ea80000300800 */
[----:B------:R-:W2:Y:S04]  /*195c80*/  LDL.LU R210, [R1+0x31e4] ;  /* 0x0031e40001d27983 */ /* 0x000ea80000300800 */
[----:B------:R-:W2:Y:S01]  /*195c90*/  LDL.LU R209, [R1+0x31e8] ;  /* 0x0031e80001d17983 */ /* 0x000ea20000300800 */
[----:B------:R-:W-:-:S03]  /*195ca0*/  IMAD.X R48, R51, 0x1, R2, P2 ;  /* 0x0000000133307824 */ /* 0x000fc600010e0602 */
[----:B------:R-:W2:Y:S01]  /*195cb0*/  LDL.LU R208, [R1+0x31ec] ;  /* 0x0031ec0001d07983 */ /* 0x000ea20000300800 */
[----:B------:R-:W-:-:S03]  /*195cc0*/  IADD3 R51, P2, R52, R55, RZ ;  /* 0x0000003734337210 */ /* 0x000fc60007f5e0ff */
        /* <DEDUP_REMOVED lines=14> */
[----:B------:R-:W-:-:S02]  /*195db0*/  IMAD.MOV.U32 R236, RZ, RZ, R61 ;  /* 0x000000ffffec7224 */ /* 0x000fc400078e003d */
[----:B------:R-:W2:Y:S01]  /*195dc0*/  LDL.LU R60, [R1+0xd08] ;  /* 0x000d0800013c7983 */ /* 0x000ea20000300800 */
[----:B------:R-:W-:Y:S02]  /*195dd0*/  IMAD.MOV.U32 R227, RZ, RZ, R62 ;  /* 0x000000ffffe37224 */ /* 0x000fe400078e003e */
[----:B------:R-:W-:Y:S01]  /*195de0*/  IMAD.MOV.U32 R226, RZ, RZ, R63 ;  /* 0x000000ffffe27224 */ /* 0x000fe200078e003f */
[----:B------:R-:W2:Y:S01]  /*195df0*/  LDL.LU R61, [R1+0xd0c] ;  /* 0x000d0c00013d7983 */ /* 0x000ea20000300800 */
[----:B------:R-:W-:Y:S01]  /*195e00*/  IMAD.MOV.U32 R225, RZ, RZ, R72 ;  /* 0x000000ffffe17224 */ /* 0x000fe200078e0048 */
[----:B------:R-:W-:Y:S02]  /*195e10*/  MOV R224, R73 ;  /* 0x0000004900e07202 */ /* 0x000fe40000000f00 */
        /* <DEDUP_REMOVED lines=8> */
[----:B------:R1:W-:Y:S04]  /*195ea0*/  STL.64 [R1+0x3ee8], R236 ;  /* 0x003ee8ec01007387 */ /* 0x0003e80000100a00 */
[----:B------:R1:W-:Y:S04]  /*195eb0*/  STL.64 [R1+0x3ee0], R226 ;  /* 0x003ee0e201007387 */ /* 0x0003e80000100a00 */
[----:B------:R1:W-:Y:S04]  /*195ec0*/  STL.64 [R1+0x3ed8], R224 ;  /* 0x003ed8e001007387 */ /* 0x0003e80000100a00 */
[----:B------:R1:W-:Y:S04]  /*195ed0*/  STL.64 [R1+0x3ed0], R222 ;  /* 0x003ed0de01007387 */ /* 0x0003e80000100a00 */
        /* <DEDUP_REMOVED lines=8> */
[----:B---3--:R1:W-:Y:S04]  /*195f60*/  STL.64 [R1+0x3f08], R220 ;  /* 0x003f08dc01007387 */ /* 0x0083e80000100a00 */
[----:B------:R1:W-:Y:S04]  /*195f70*/  LDGSTS.E [R7+-0x7d200], desc[UR32][R220.64], P0 ;  /* 0x82e00000dc077fae */ /* 0x0003e80008121860 */
[----:B----4-:R1:W-:Y:S01]  /*195f80*/  STL.64 [R1+0x3f00], R218 ;  /* 0x003f00da01007387 */ /* 0x0103e20000100a00 */
[----:B--2---:R-:W-:-:S03]  /*195f90*/  IMAD.MOV.U32 R217, RZ, RZ, R202 ;  /* 0x000000ffffd97224 */ /* 0x004fc600078e00ca */
[----:B------:R1:W-:Y:S01]  /*195fa0*/  LDGSTS.E [R7+-0x7d180], desc[UR32][R218.64], P1 ;  /* 0x82e80000da077fae */ /* 0x0003e20008921860 */
[----:B------:R-:W-:Y:S02]  /*195fb0*/  IMAD.MOV.U32 R216, RZ, RZ, R213 ;  /* 0x000000ffffd87224 */ /* 0x000fe400078e00d5 */
[----:B------:R-:W-:Y:S01]  /*195fc0*/  IMAD.MOV.U32 R215, RZ, RZ, R212 ;  /* 0x000000ffffd77224 */ /* 0x000fe200078e00d4 */
[----:B------:R-:W-:Y:S02]  /*195fd0*/  MOV R214, R211 ;  /* 0x000000d300d67202 */ /* 0x000fe40000000f00 */
[----:B------:R1:W-:Y:S01]  /*195fe0*/  STL.64 [R1+0x3ef8], R216 ;  /* 0x003ef8d801007387 */ /* 0x0003e20000100a00 */
[----:B------:R-:W-:-:S03]  /*195ff0*/  MOV R213, R210 ;  /* 0x000000d200d57202 */ /* 0x000fc60000000f00 */
[----:B------:R1:W-:Y:S01]  /*196000*/  LDGSTS.E [R7+-0x7d100], desc[UR32][R216.64], P5 ;  /* 0x82f00000d8077fae */ /* 0x0003e2000a921860 */
[----:B------:R-:W-:-:S03]  /*196010*/  IMAD.MOV.U32 R212, RZ, RZ, R209 ;  /* 0x000000ffffd47224 */ /* 0x000fc600078e00d1 */
[----:B------:R1:W-:Y:S01]  /*196020*/  STL.64 [R1+0x3ef0], R214 ;  /* 0x003ef0d601007387 */ /* 0x0003e20000100a00 */
[----:B------:R-:W-:Y:S02]  /*196030*/  IMAD.MOV.U32 R211, RZ, RZ, R208 ;  /* 0x000000ffffd37224 */ /* 0x000fe400078e00d0 */
[----:B------:R-:W-:Y:S01]  /*196040*/  IMAD.MOV.U32 R210, RZ, RZ, R250 ;  /* 0x000000ffffd27224 */ /* 0x000fe200078e00fa */
[----:B------:R1:W-:Y:S01]  /*196050*/  STL.64 [R1+0x3fb0], R212 ;  /* 0x003fb0d401007387 */ /* 0x0003e20000100a00 */
[----:B------:R-:W-:-:S03]  /*196060*/  IMAD.MOV.U32 R209, RZ, RZ, R249 ;  /* 0x000000ffffd17224 */ /* 0x000fc600078e00f9 */
[----:B------:R1:W-:Y:S01]  /*196070*/  LDGSTS.E [R7+-0x7d080], desc[UR32][R214.64], P3 ;  /* 0x82f80000d6077fae */ /* 0x0003e20009921860 */
[----:B------:R-:W-:-:S03]  /*196080*/  MOV R208, R248 ;  /* 0x000000f800d07202 */ /* 0x000fc60000000f00 */
        /* <DEDUP_REMOVED lines=15> */
[----:B------:R1:W-:Y:S04]  /*196180*/  STL.64 [R1+0x3fd8], R200 ;  /* 0x003fd8c801007387 */ /* 0x0003e80000100a00 */
[----:B------:R1:W-:Y:S04]  /*196190*/  STL.64 [R1+0x4040], R198 ;  /* 0x004040c601007387 */ /* 0x0003e80000100a00 */
[----:B------:R-:W2:Y:S04]  /*1961a0*/  LDL.LU R185, [R1+0xa90] ;  /* 0x000a900001b97983 */ /* 0x000ea80000300800 */
        /* <DEDUP_REMOVED lines=37> */
[----:B------:R-:W4:Y:S04]  /*196400*/  LDL.LU R251, [R1+0x850] ;  /* 0x0008500001fb7983 */ /* 0x000f280000300800 */
[----:B------:R-:W4:Y:S04]  /*196410*/  LDL.LU R55, [R1+0x854] ;  /* 0x0008540001377983 */ /* 0x000f280000300800 */
[----:B------:R1:W-:Y:S04]  /*196420*/  LDGSTS.E [R7+-0x7c200], desc[UR32][R212.64], P0 ;  /* 0x83e00000d4077fae */ /* 0x0003e80008121860 */
[----:B------:R1:W-:Y:S04]  /*196430*/  STL.64 [R1+0x4078], R196 ;  /* 0x004078c401007387 */ /* 0x0003e80000100a00 */
[----:B------:R1:W-:Y:S04]  /*196440*/  LDGSTS.E [R7+-0x7c180], desc[UR32][R210.64], P1 ;  /* 0x83e80000d2077fae */ /* 0x0003e80008921860 */
[----:B------:R1:W-:Y:S04]  /*196450*/  STL.64 [R1+0x4070], R194 ;  /* 0x004070c201007387 */ /* 0x0003e80000100a00 */
[----:B------:R1:W-:Y:S04]  /*196460*/  LDGSTS.E [R7+-0x7c100], desc[UR32][R208.64], P5 ;  /* 0x83f00000d0077fae */ /* 0x0003e8000a921860 */
[----:B------:R1:W-:Y:S04]  /*196470*/  STL.64 [R1+0x4068], R192 ;  /* 0x004068c001007387 */ /* 0x0003e80000100a00 */
[----:B------:R1:W-:Y:S04]  /*196480*/  LDGSTS.E [R7+-0x7c080], desc[UR32][R206.64], P3 ;  /* 0x83f80000ce077fae */ /* 0x0003e80009921860 */
[----:B------:R1:W-:Y:S04]  /*196490*/  STL.64 [R1+0x4080], R186 ;  /* 0x004080ba01007387 */ /* 0x0003e80000100a00 */
[----:B------:R1:W-:Y:S04]  /*1964a0*/  LDGSTS.E [R7+-0x7b200], desc[UR32][R204.64], P0 ;  /* 0x84e00000cc077fae */ /* 0x0003e80008121860 */
[----:B------:R1:W-:Y:S04]  /*1964b0*/  LDGSTS.E [R7+-0x7b180], desc[UR32][R202.64], P1 ;  /* 0x84e80000ca077fae */ /* 0x0003e80008921860 */
[----:B------:R1:W-:Y:S04]  /*1964c0*/  LDGSTS.E [R7+-0x7b100], desc[UR32][R200.64], P5 ;  /* 0x84f00000c8077fae */ /* 0x0003e8000a921860 */
        /* <DEDUP_REMOVED lines=9> */
[----:B------:R-:W-:Y:S01]  /*196560*/  LOP3.LUT R10, R11, R10, RZ, 0x3c, !PT ;  /* 0x0000000a0b0a7212 */ /* 0x000fe200078e3cff */
[----:B------:R-:W-:Y:S01]  /*196570*/  IMAD.MOV.U32 R56, RZ, RZ, R4 ;  /* 0x000000ffff387224 */ /* 0x000fe200078e0004 */
[----:B------:R-:W-:Y:S01]  /*196580*/  LOP3.LUT R19, R19, R18, RZ, 0x3c, !PT ;  /* 0x0000001213137212 */ /* 0x000fe200078e3cff */
[----:B------:R-:W-:Y:S01]  /*196590*/  IMAD.MOV.U32 R57, RZ, RZ, R3 ;  /* 0x000000ffff397224 */ /* 0x000fe200078e0003 */
[----:B------:R-:W-:Y:S01]  /*1965a0*/  LOP3.LUT R12, R13, R12, RZ, 0x3c, !PT ;  /* 0x0000000c0d0c7212 */ /* 0x000fe200078e3cff */
[----:B------:R-:W-:Y:S01]  /*1965b0*/  IMAD.X R50, R53, 0x1, R2, P2 ;  /* 0x0000000135327824 */ /* 0x000fe200010e0602 */
[----:B------:R-:W-:Y:S01]  /*1965c0*/  LOP3.LUT R21, R21, R20, RZ, 0x3c, !PT ;  /* 0x0000001415157212 */ /* 0x000fe200078e3cff */
[----:B------:R-:W-:Y:S01]  /*1965d0*/  IMAD.MOV.U32 R52, RZ, RZ, R9 ;  /* 0x000000ffff347224 */ /* 0x000fe200078e0009 */
[----:B------:R-:W-:Y:S02]  /*1965e0*/  MOV R54, R8 ;  /* 0x0000000800367202 */ /* 0x000fe40000000f00 */
[----:B------:R-:W-:-:S02]  /*1965f0*/  LOP3.LUT R14, R15, R14, RZ, 0x3c, !PT ;  /* 0x0000000e0f0e7212 */ /* 0x000fc400078e3cff */
[----:B------:R-:W-:Y:S02]  /*196600*/  LOP3.LUT R23, R23, R22, RZ, 0x3c, !PT ;  /* 0x0000001617177212 */ /* 0x000fe400078e3cff */
[----:B------:R-:W-:Y:S02]  /*196610*/  MOV R53, R6 ;  /* 0x0000000600357202 */ /* 0x000fe40000000f00 */
        /* <DEDUP_REMOVED lines=38> */
[----:B--2---:R1:W-:Y:S04]  /*196880*/  STL.64 [R1+0x40d8], R184 ;  /* 0x0040d8b801007387 */ /* 0x0043e80000100a00 */
[----:B------:R1:W-:Y:S04]  /*196890*/  LDGSTS.E [R7+-0x79200], desc[UR32][R184.64], P0 ;  /* 0x86e00000b8077fae */ /* 0x0003e80008121860 */
[----:B---3--:R1:W-:Y:S04]  /*1968a0*/  STL.64 [R1+0x40d0], R174 ;  /* 0x0040d0ae01007387 */ /* 0x0083e80000100a00 */
[----:B------:R1:W-:Y:S04]  /*1968b0*/  LDGSTS.E [R7+-0x79180], desc[UR32][R174.64], P1 ;  /* 0x86e80000ae077fae */ /* 0x0003e80008921860 */
[----:B----4-:R1:W-:Y:S04]  /*1968c0*/  STL.64 [R1+0x40c8], R172 ;  /* 0x0040c8ac01007387 */ /* 0x0103e80000100a00 */
[----:B------:R1:W-:Y:S01]  /*1968d0*/  LDGSTS.E [R7+-0x79100], desc[UR32][R172.64], P5 ;  /* 0x86f00000ac077fae */ /* 0x0003e2000a921860 */
[----:B------:R-:W-:-:S03]  /*1968e0*/  IMAD.MOV.U32 R117, RZ, RZ, R116 ;  /* 0x000000ffff757224 */ /* 0x000fc600078e0074 */
[----:B------:R1:W-:Y:S01]  /*1968f0*/  STL.64 [R1+0x4100], R118 ;  /* 0x0041007601007387 */ /* 0x0003e20000100a00 */
[----:B------:R-:W-:-:S03]  /*196900*/  MOV R116, R79 ;  /* 0x0000004f00747202 */ /* 0x000fc60000000f00 */
[----:B------:R1:W-:Y:S01]  /*196910*/  LDGSTS.E [R7+-0x79080], desc[UR32][R118.64], P3 ;  /* 0x86f8000076077fae */ /* 0x0003e20009921860 */
[----:B------:R-:W-:-:S03]  /*196920*/  IMAD.MOV.U32 R79, RZ, RZ, R78 ;  /* 0x000000ffff4f7224 */ /* 0x000fc600078e004e */
[----:B------:R1:W-:Y:S01]  /*196930*/  STL.64 [R1+0x4178], R116 ;  /* 0x0041787401007387 */ /* 0x0003e20000100a00 */
[----:B------:R-:W-:-:S03]  /*196940*/  IMAD.MOV.U32 R78, RZ, RZ, R250 ;  /* 0x000000ffff4e7224 */ /* 0x000fc600078e00fa */
[----:B------:R1:W-:Y:S01]  /*196950*/  LDGSTS.E [R7+-0x78200], desc[UR32][R116.64], P0 ;  /* 0x87e0000074077fae */ /* 0x0003e20008121860 */
[----:B------:R-:W-:Y:S01]  /*196960*/  IMAD.MOV.U32 R77, RZ, RZ, R249 ;  /* 0x000000ffff4d7224 */ /* 0x000fe200078e00f9 */
[----:B------:R-:W-:Y:S02]  /*196970*/  MOV R76, R248 ;  /* 0x000000f8004c7202 */ /* 0x000fe40000000f00 */
[----:B------:R-:W-:Y:S02]  /*196980*/  LOP3.LUT R75, R75, R74, RZ, 0x3c, !PT ;  /* 0x0000004a4b4b7212 */ /* 0x000fe400078e3cff */
[----:B------:R-:W-:Y:S02]  /*196990*/  LOP3.LUT R73, R73, R72, RZ, 0x3c, !PT ;  /* 0x0000004849497212 */ /* 0x000fe400078e3cff */
[----:B------:R-:W-:Y:S02]  /*1969a0*/  LOP3.LUT R71, R71, R70, RZ, 0x3c, !PT ;  /* 0x0000004647477212 */ /* 0x000fe400078e3cff */
[----:B------:R-:W-:Y:S01]  /*1969b0*/  LOP3.LUT R69, R69, R68, RZ, 0x3c, !PT ;  /* 0x0000004445457212 */ /* 0x000fe200078e3cff */
[----:B------:R1:W-:Y:S01]  /*1969c0*/  STL.64 [R1+0x4170], R78 ;  /* 0x0041704e01007387 */ /* 0x0003e20000100a00 */
[----:B------:R-:W-:-:S02]  /*1969d0*/  LOP3.LUT R74, R75, R74, RZ, 0x3c, !PT ;  /* 0x0000004a4b4a7212 */ /* 0x000fc400078e3cff */
[----:B------:R-:W-:Y:S01]  /*1969e0*/  LOP3.LUT R72, R73, R72, RZ, 0x3c, !PT ;  /* 0x0000004849487212 */ /* 0x000fe200078e3cff */
[----:B------:R1:W-:Y:S01]  /*1969f0*/  LDGSTS.E [R7+-0x78180], desc[UR32][R78.64], P1 ;  /* 0x87e800004e077fae */ /* 0x0003e20008921860 */
        /* <DEDUP_REMOVED lines=11> */
[----:B------:R-:W-:Y:S02]  /*196ab0*/  LOP3.LUT R61, R61, R60, RZ, 0x3c, !PT ;  /* 0x0000003c3d3d7212 */ /* 0x000fe400078e3cff */
[----:B------:R-:W-:-:S02]  /*196ac0*/  LOP3.LUT R71, R71, R70, RZ, 0x3c, !PT ;  /* 0x0000004647477212 */ /* 0x000fc400078e3cff */
[----:B------:R-:W-:Y:S01]  /*196ad0*/  LOP3.LUT R69, R69, R68, RZ, 0x3c, !PT ;  /* 0x0000004445457212 */ /* 0x000fe200078e3cff */
[----:B------:R1:W-:Y:S01]  /*196ae0*/  STL.64 [R1+0x4180], R74 ;  /* 0x0041804a01007387 */ /* 0x0003e20000100a00 */
[----:B------:R-:W-:Y:S02]  /*196af0*/  LOP3.LUT R62, R63, R62, RZ, 0x3c, !PT ;  /* 0x0000003e3f3e7212 */ /* 0x000fe400078e3cff */
[----:B------:R-:W-:Y:S02]  /*196b00*/  LOP3.LUT R60, R61, R60, RZ, 0x3c, !PT ;  /* 0x0000003c3d3c7212 */ /* 0x000fe400078e3cff */
[----:B------:R-:W-:Y:S01]  /*196b10*/  LOP3.LUT R67, R67, R66, RZ, 0x3c, !PT ;  /* 0x0000004243437212 */ /* 0x000fe200078e3cff */
[----:B------:R1:W-:Y:S01]  /*196b20*/  STL.64 [R1+0x41d0], R72 ;  /* 0x0041d04801007387 */ /* 0x0003e20000100a00 */
[----:B------:R-:W-:Y:S02]  /*196b30*/  LOP3.LUT R65, R65, R64, RZ, 0x3c, !PT ;  /* 0x0000004041417212 */ /* 0x000fe400078e3cff */
[----:B------:R-:W-:Y:S01]  /*196b40*/  LOP3.LUT R63, R63, R62, RZ, 0x3c, !PT ;  /* 0x0000003e3f3f7212 */ /* 0x000fe200078e3cff */
[----:B------:R1:W-:Y:S01]  /*196b50*/  STL.64 [R1+0x41c8], R70 ;  /* 0x0041c84601007387 */ /* 0x0003e20000100a00 */
[----:B------:R-:W-:Y:S01]  /*196b60*/  LOP3.LUT R61, R61, R60, RZ, 0x3c, !PT ;  /* 0x0000003c3d3d7212 */ /* 0x000fe200078e3cff */
[----:B------:R-:W-:Y:S01]  /*196b70*/  IMAD.MOV.U32 R58, RZ, RZ, R55 ;  /* 0x000000ffff3a7224 */ /* 0x000fe200078e0037 */
[----:B------:R-:W-:Y:S01]  /*196b80*/  MOV R59, R251 ;  /* 0x000000fb003b7202 */ /* 0x000fe20000000f00 */
[----:B------:R1:W-:Y:S01]  /*196b90*/  STL.64 [R1+0x41e0], R68 ;  /* 0x0041e04401007387 */ /* 0x0003e20000100a00 */
[----:B------:R-:W-:-:S03]  /*196ba0*/  IMAD.MOV.U32 R55, RZ, RZ, R5 ;  /* 0x000000ffff377224 */ /* 0x000fc600078e0005 */
[----:B------:R1:W-:Y:S04]  /*196bb0*/  STL.64 [R1+0x41d8], R66 ;  /* 0x0041d84201007387 */ /* 0x0003e80000100a00 */
[----:B------:R1:W-:Y:S04]  /*196bc0*/  STL.64 [R1+0x4270], R64 ;  /* 0x0042704001007387 */ /* 0x0003e80000100a00 */
[----:B------:R1:W-:Y:S04]  /*196bd0*/  STL.64 [R1+0x4268], R62 ;  /* 0x0042683e01007387 */ /* 0x0003e80000100a00 */
        /* <DEDUP_REMOVED lines=17> */
[----:B------:R1:W-:Y:S01]  /*196cf0*/  LDGSTS.E [R7+-0x76080], desc[UR32][R58.64], P3 ;  /* 0x89f800003a077fae */ /* 0x0003e20009921860 */
[----:B------:R-:W-:-:S03]  /*196d00*/  LOP3.LUT R35, R35, R34, RZ, 0x3c, !PT ;  /* 0x0000002223237212 */ /* 0x000fc600078e3cff */
[----:B------:R1:W-:Y:S01]  /*196d10*/  STL.64 [R1+0x5ca0], R18 ;  /* 0x005ca01201007387 */ /* 0x0003e20000100a00 */
[----:B------:R-:W-:-:S03]  /*196d20*/  LOP3.LUT R42, R43, R42, RZ, 0x3c, !PT ;  /* 0x0000002a2b2a7212 */ /* 0x000fc600078e3cff */
        /* <DEDUP_REMOVED lines=22> */
[----:B------:R1:W-:Y:S04]  /*196e90*/  STL.64 [R1+0x5bb0], R30 ;  /* 0x005bb01e01007387 */ /* 0x0003e80000100a00 */
[----:B------:R1:W-:Y:S01]  /*196ea0*/  LDGSTS.E [R7+-0x74100], desc[UR32][R16.64], P5 ;  /* 0x8bf0000010077fae */ /* 0x0003e2000a921860 */
[----:B------:R-:W-:-:S03]  /*196eb0*/  LOP3.LUT R49, R49, R48, RZ, 0x3c, !PT ;  /* 0x0000003031317212 */ /* 0x000fc600078e3cff */
[----:B------:R1:W-:Y:S04]  /*196ec0*/  STL.64 [R1+0x5ba8], R32 ;  /* 0x005ba82001007387 */ /* 0x0003e80000100a00 */
[----:B------:R1:W-:Y:S01]  /*196ed0*/  LDGSTS.E [R7+-0x74080], desc[UR32][R18.64], P3 ;  /* 0x8bf8000012077fae */ /* 0x0003e20009921860 */
[----:B------:R-:W-:-:S03]  /*196ee0*/  LOP3.LUT R51, R51, R50, RZ, 0x3c, !PT ;  /* 0x0000003233337212 */ /* 0x000fc600078e3cff */
[----:B------:R1:W-:Y:S01]  /*196ef0*/  STL.64 [R1+0x5ba0], R34 ;  /* 0x005ba02201007387 */ /* 0x0003e20000100a00 */
[----:B------:R-:W-:-:S03]  /*196f00*/  UIADD3 UR5, UR5, 0x1, URZ ;  /* 0x0000000105057890 */ /* 0x000fc6000fffe03f */
[----:B------:R1:W-:Y:S04]  /*196f10*/  LDGSTS.E [R7+-0x73200], desc[UR32][R20.64], P0 ;  /* 0x8ce0000014077fae */ /* 0x0003e80008121860 */
[----:B------:R1:W-:Y:S04]  /*196f20*/  STL.64 [R1+0x5b58], R36 ;  /* 0x005b582401007387 */ /* 0x0003e80000100a00 */
[----:B------:R1:W-:Y:S04]  /*196f30*/  LDGSTS.E [R7+-0x73180], desc[UR32][R22.64], P1 ;  /* 0x8ce8000016077fae */ /* 0x0003e80008921860 */
[----:B------:R1:W-:Y:S04]  /*196f40*/  STL.64 [R1+0x5b50], R38 ;  /* 0x005b502601007387 */ /* 0x0003e80000100a00 */
[----:B------:R1:W-:Y:S04]  /*196f50*/  LDGSTS.E [R7+-0x73100], desc[UR32][R24.64], P5 ;  /* 0x8cf0000018077fae */ /* 0x0003e8000a921860 */
[----:B------:R1:W-:Y:S04]  /*196f60*/  STL.64 [R1+0x5b48], R40 ;  /* 0x005b482801007387 */ /* 0x0003e80000100a00 */
[----:B------:R1:W-:Y:S01]  /*196f70*/  LDGSTS.E [R7+-0x73080], desc[UR32][R26.64], P3 ;  /* 0x8cf800001a077fae */ /* 0x0003e20009921860 */
[----:B------:R-:W-:-:S03]  /*196f80*/  UISETP.NE.U32.AND UP0, UPT, UR5, UR7, UPT ;  /* 0x000000070500728c */ /* 0x000fc6000bf05070 */
        /* <DEDUP_REMOVED lines=12> */
[----:B------:R1:W-:Y:S04]  /*197050*/  LDGSTS.E [R7+-0x71080], desc[UR32][R42.64], P3 ;  /* 0x8ef800002a077fae */ /* 0x0003e80009921860 */
[----:B------:R1:W-:Y:S01]  /*197060*/  LDGSTS.E [R7+-0x70200], desc[UR32][R44.64], P0 ;  /* 0x8fe000002c077fae */ /* 0x0003e20008121860 */
[----:B------:R-:W-:-:S03]  /*197070*/  PLOP3.LUT P0, PT, PT, PT, UP0, 0x80, 0x0 ;  /* 0x000000000000781c */ /* 0x000fc60003f0f008 */
[----:B------:R1:W-:Y:S04]  /*197080*/  LDGSTS.E [R7+-0x70180], desc[UR32][R46.64], P1 ;  /* 0x8fe800002e077fae */ /* 0x0003e80008921860 */
[----:B------:R1:W-:Y:S04]  /*197090*/  LDGSTS.E [R7+-0x70100], desc[UR32][R48.64], P5 ;  /* 0x8ff0000030077fae */ /* 0x0003e8000a921860 */
[----:B------:R1:W-:Y:S04]  /*1970a0*/  LDGSTS.E [R7+-0x70080], desc[UR32][R50.64], P3 ;  /* 0x8ff8000032077fae */ /* 0x0003e80009921860 */
[----:B------:R-:W0:Y:S01]  /*1970b0*/  LDGDEPBAR ;  /* 0x00000000000079af */ /* 0x000e220000000000 */
[----:B------:R-:W-:Y:S05]  /*1970c0*/  @P0 BRA `(.L_x_1) ;  /* 0xffffeefc00400947 */ /* 0x000fea000383ffff */
.L_x_0:
[----:B-1----:R-:W2:Y:S01]  /*1970d0*/  LDL R76, [R1+0x3190] ;  /* 0x00319000014c7983 */ /* 0x002ea20000100800 */
[----:B-----5:R-:W1:Y:S01]  /*1970e0*/  LDC R24, c[0x0][0x244] ;  /* 0x00009100ff187b82 */ /* 0x020e620000000800 */
[----:B------:R-:W-:Y:S01]  /*1970f0*/  ULDC UR5, c[0x0][0x244] ;  /* 0x0000910000057ab9 */ /* 0x000fe20000000800 */
[----:B------:R-:W-:Y:S01]  /*197100*/  ULDC.64 UR6, c[0x0][0x220] ;  /* 0x0000880000067ab9 */ /* 0x000fe20000000a00 */
[----:B------:R-:W-:Y:S01]  /*197110*/  STL [R1+0xa09c], R88 ;  /* 0x00a09c5801007387 */ /* 0x000fe20000100800 */
[----:B------:R-:W-:Y:S01]  /*197120*/  ULDC.64 UR34, c[0x0][0x228] ;  /* 0x00008a0000227ab9 */ /* 0x000fe20000000a00 */
[----:B------:R-:W-:Y:S01]  /*197130*/  ULDC.64 UR8, c[0x0][0x220] ;  /* 0x0000880000087ab9 */ /* 0x000fe20000000a00 */
[----:B------:R-:W-:Y:S01]  /*197140*/  ULDC.64 UR10, c[0x0][0x220] ;  /* 0x00008800000a7ab9 */ /* 0x000fe20000000a00 */
[----:B------:R-:W-:Y:S01]  /*197150*/  STL [R1+0xa098], R87 ;  /* 0x00a0985701007387 */ /* 0x000fe20000100800 */
[----:B------:R-:W3:Y:S01]  /*197160*/  LDC R26, c[0x0][0x244] ;  /* 0x00009100ff1a7b82 */ /* 0x000ee20000000800 */
[----:B------:R-:W-:-:S07]  /*197170*/  ULDC.64 UR12, c[0x0][0x228] ;  /* 0x00008a00000c7ab9 */ /* 0x000fce0000000a00 */
[----:B------:R-:W4:Y:S01]  /*197180*/  LDC R27, c[0x0][0x244] ;  /* 0x00009100ff1b7b82 */ /* 0x000f220000000800 */
[----:B------:R-:W-:Y:S07]  /*197190*/  STL [R1+0xa094], R86 ;  /* 0x00a0945601007387 */ /* 0x000fee0000100800 */
[----:B------:R-:W4:Y:S01]  /*1971a0*/  LDC R28, c[0x0][0x244] ;  /* 0x00009100ff1c7b82 */ /* 0x000f220000000800 */
[----:B------:R-:W-:Y:S07]  /*1971b0*/  STL [R1+0xa090], R85 ;  /* 0x00a0905501007387 */ /* 0x000fee0000100800 */
[----:B------:R-:W4:Y:S01]  /*1971c0*/  LDC R29, c[0x0][0x244] ;  /* 0x00009100ff1d7b82 */ /* 0x000f220000000800 */
[----:B------:R-:W-:Y:S01]  /*1971d0*/  STL [R1+0xa08c], R84 ;  /* 0x00a08c5401007387 */ /* 0x000fe20000100800 */
[----:B------:R-:W-:Y:S01]  /*1971e0*/  LOP3.LUT R3, R3, 0xfffffffd, RZ, 0xc0, !PT ;  /* 0xfffffffd03037812 */ /* 0x000fe200078ec0ff */
[----:B------:R-:W-:Y:S01]  /*1971f0*/  ULDC UR14, c[0x0][0x228] ;  /* 0x00008a00000e7ab9 */ /* 0x000fe20000000800 */
[----:B------:R-:W-:Y:S01]  /*197200*/  ULDC UR15, c[0x0][0x228] ;  /* 0x00008a00000f7ab9 */ /* 0x000fe20000000800 */
[----:B------:R-:W-:Y:S01]  /*197210*/  STL [R1+0xa088], R83 ;  /* 0x00a0885301007387 */ /* 0x000fe20000100800 */
[----:B------:R-:W-:Y:S01]  /*197220*/  ULDC UR18, c[0x0][0x228] ;  /* 0x00008a0000127ab9 */ /* 0x000fe20000000800 */
[----:B------:R-:W-:Y:S01]  /*197230*/  ULDC UR19, c[0x0][0x228] ;  /* 0x00008a0000137ab9 */ /* 0x000fe20000000800 */
[----:B------:R-:W4:Y:S01]  /*197240*/  LDC R74, c[0x0][0x244] ;  /* 0x00009100ff4a7b82 */ /* 0x000f220000000800 */
[----:B------:R-:W-:Y:S01]  /*197250*/  STL [R1+0xa084], R82 ;  /* 0x00a0845201007387 */ /* 0x000fe20000100800 */
[----:B------:R-:W-:Y:S01]  /*197260*/  ULDC UR29, c[0x0][0x228] ;  /* 0x00008a00001d7ab9 */ /* 0x000fe20000000800 */
[----:B------:R-:W-:Y:S01]  /*197270*/  ULDC UR61, c[0x0][0x228] ;  /* 0x00008a00003d7ab9 */ /* 0x000fe20000000800 */
[----:B------:R-:W-:Y:S01]  /*197280*/  LOP3.LUT R73, R73, 0x7fffffff, RZ, 0xc0, !PT ;  /* 0x7fffffff49497812 */ /* 0x000fe200078ec0ff */
[----:B------:R-:W-:Y:S01]  /*197290*/  STL [R1+0xa080], R81 ;  /* 0x00a0805101007387 */ /* 0x000fe20000100800 */
[----:B------:R-:W-:Y:S01]  /*1972a0*/  ULDC UR56, c[0x0][0x228] ;  /* 0x00008a0000387ab9 */ /* 0x000fe20000000800 */
[----:B------:R-:W-:Y:S01]  /*1972b0*/  ULDC UR23, c[0x0][0x228] ;  /* 0x00008a0000177ab9 */ /* 0x000fe20000000800 */
[----:B------:R-:W-:Y:S01]  /*1972c0*/  ULDC UR22, c[0x0][0x228] ;  /* 0x00008a0000167ab9 */ /* 0x000fe20000000800 */
[----:B------:R1:W-:Y:S01]  /*1972d0*/  STL [R1+0xa07c], R80 ;  /* 0x00a07c5001007387 */ /* 0x0003e20000100800 */
[----:B------:R-:W-:Y:S01]  /*1972e0*/  ULDC UR54, c[0x0][0x228] ;  /* 0x00008a0000367ab9 */ /* 0x000fe20000000800 */
[----:B------:R-:W-:Y:S01]  /*1972f0*/  ULDC UR55, c[0x0][0x228] ;  /* 0x00008a0000377ab9 */ /* 0x000fe20000000800 */
[----:B------:R-:W-:Y:S01]  /*197300*/  ULDC UR57, c[0x0][0x228] ;  /* 0x00008a0000397ab9 */ /* 0x000fe20000000800 */
[----:B------:R-:W3:Y:S01]  /*197310*/  LDL R185, [R1+0x5610] ;  /* 0x0056100001b97983 */ /* 0x000ee20000100800 */
[----:B------:R-:W-:Y:S01]  /*197320*/  ULDC UR58, c[0x0][0x228] ;  /* 0x00008a00003a7ab9 */ /* 0x000fe20000000800 */
[----:B------:R-:W-:Y:S01]  /*197330*/  ULDC UR59, c[0x0][0x228] ;  /* 0x00008a00003b7ab9 */ /* 0x000fe20000000800 */
[----:B------:R-:W-:Y:S01]  /*197340*/  ULDC UR60, c[0x0][0x228] ;  /* 0x00008a00003c7ab9 */ /* 0x000fe20000000800 */
[----:B------:R-:W4:Y:S01]  /*197350*/  LDL R186, [R1+0x5e1c] ;  /* 0x005e1c0001ba7983 */ /* 0x000f220000100800 */
[----:B------:R-:W-:Y:S01]  /*197360*/  ULDC UR16, c[0x0][0x228] ;  /* 0x00008a0000107ab9 */ /* 0x000fe20000000800 */
[----:B------:R-:W-:Y:S01]  /*197370*/  ULDC UR17, c[0x0][0x228] ;  /* 0x00008a0000117ab9 */ /* 0x000fe20000000800 */
[----:B------:R-:W-:Y:S01]  /*197380*/  ULDC UR31, c[0x0][0x228] ;  /* 0x00008a00001f7ab9 */ /* 0x000fe20000000800 */
[----:B------:R-:W4:Y:S01]  /*197390*/  LDL R187, [R1+0x5e18] ;  /* 0x005e180001bb7983 */ /* 0x000f220000100800 */
[----:B------:R-:W-:Y:S01]  /*1973a0*/  ULDC UR36, c[0x0][0x228] ;  /* 0x00008a0000247ab9 */ /* 0x000fe20000000800 */
[----:B------:R-:W-:Y:S01]  /*1973b0*/  ULDC UR37, c[0x0][0x228] ;  /* 0x00008a0000257ab9 */ /* 0x000fe20000000800 */
[----:B------:R-:W-:Y:S01]  /*1973c0*/  ULDC UR46, c[0x0][0x228] ;  /* 0x00008a00002e7ab9 */ /* 0x000fe20000000800 */
[----:B-1----:R-:W4:Y:S01]  /*1973d0*/  LDL R80, [R1+0x5614] ;  /* 0x0056140001507983 */ /* 0x002f220000100800 */
        /* <DEDUP_REMOVED lines=23> */
[----:B------:R-:W-:-:S04]  /*197550*/  DEPBAR.LE SB0, 0x0 ;  /* 0x000080000000791a */ /* 0x000fc80000000000 */
[----:B------:R-:W-:Y:S02]  /*197560*/  LOP3.LUT R72, R72, 0x7fffffff, RZ, 0xc0, !PT ;  /* 0x7fffffff48487812 */ /* 0x000fe400078ec0ff */
[----:B------:R-:W-:Y:S02]  /*197570*/  LOP3.LUT R71, R71, 0x7fffffff, RZ, 0xc0, !PT ;  /* 0x7fffffff47477812 */ /* 0x000fe400078ec0ff */
[----:B------:R-:W-:Y:S02]  /*197580*/  LOP3.LUT R70, R70, 0x7fffffff, RZ, 0xc0, !PT ;  /* 0x7fffffff46467812 */ /* 0x000fe400078ec0ff */
[----:B------:R-:W-:Y:S01]  /*197590*/  LOP3.LUT R69, R69, 0x7fffffff, RZ, 0xc0, !PT ;  /* 0x7fffffff45457812 */ /* 0x000fe200078ec0ff */
[----:B--2---:R-:W-:-:S05]  /*1975a0*/  VIADD R23, R76, 0x5f ;  /* 0x0000005f4c177836 */ /* 0x004fca0000000000 */
[----:B------:R-:W-:Y:S01]  /*1975b0*/  ISETP.GE.AND P0, PT, R23, UR35, PT ;  /* 0x0000002317007c0c */ /* 0x000fe2000bf06270 */
[----:B------:R-:W-:Y:S01]  /*1975c0*/  ULDC UR35, c[0x0][0x228] ;  /* 0x00008a0000237ab9 */ /* 0x000fe20000000800 */
[----:B---3--:R-:W-:Y:S01]  /*1975d0*/  IMAD R22, R185, UR5, RZ ;  /* 0x00000005b9167c24 */ /* 0x008fe2000f8e02ff */
[----:B------:R-:W-:Y:S02]  /*1975e0*/  ULDC UR5, c[0x0][0x244] ;  /* 0x0000910000057ab9 */ /* 0x000fe40000000800 */
[----:B----4-:R-:W-:Y:S02]  /*1975f0*/  IMAD R25, R186, UR5, RZ ;  /* 0x00000005ba197c24 */ /* 0x010fe4000f8e02ff */
[----:B------:R-:W-:Y:S01]  /*197600*/  LEA R52, P1, R22, UR6, 0x2 ;  /* 0x0000000616347c11 */ /* 0x000fe2000f8210ff */
[----:B------:R-:W-:Y:S01]  /*197610*/  ULDC UR6, c[0x0][0x244] ;  /* 0x0000910000067ab9 */ /* 0x000fe20000000800 */
[----:B------:R-:W-:Y:S01]  /*197620*/  IMAD R24, R24, 0x80, R22 ;  /* 0x0000008018187824 */ /* 0x000fe200078e0216 */
[----:B------:R-:W-:Y:S01]  /*197630*/  ULDC UR5, c[0x0][0x248] ;  /* 0x0000920000057ab9 */ /* 0x000fe20000000800 */
[----:B------:R-:W-:Y:S01]  /*197640*/  LEA.HI.X.SX32 R53, R22, UR7, 0x2, P1 ;  /* 0x0000000716357c11 */ /* 0x000fe200088f16ff */
[----:B------:R-:W-:Y:S01]  /*197650*/  ULDC UR7, c[0x0][0x244] ;  /* 0x0000910000077ab9 */ /* 0x000fe20000000800 */
[----:B------:R-:W-:Y:S01]  /*197660*/  IMAD R23, R187, UR6, RZ ;  /* 0x00000006bb177c24 */ /* 0x000fe2000f8e02ff */
[----:B------:R-:W-:Y:S01]  /*197670*/  LEA R50, P1, R25, UR8, 0x2 ;  /* 0x0000000819327c11 */ /* 0x000fe2000f8210ff */
[----:B------:R-:W-:Y:S01]  /*197680*/  IMAD R22, R80, UR7, RZ ;  /* 0x0000000750167c24 */ /* 0x000fe2000f8e02ff */
[----:B------:R-:W-:-:S02]  /*197690*/  ULDC.64 UR6, c[0x0][0x220] ;  /* 0x0000880000067ab9 */ /* 0x000fc40000000a00 */
[----:B------:R-:W-:Y:S01]  /*1976a0*/  LEA.HI.X.SX32 R51, R25, UR9, 0x2, P1 ;  /* 0x0000000919337c11 */ /* 0x000fe200088f16ff */
[----:B------:R-:W-:Y:S01]  /*1976b0*/  ULDC.64 UR8, c[0x0][0x220] ;  /* 0x0000880000087ab9 */ /* 0x000fe20000000a00 */
[C---:B------:R-:W-:Y:S01]  /*1976c0*/  LEA R48, P2, R23.reuse, UR6, 0x2 ;  /* 0x0000000617307c11 */ /* 0x040fe2000f8410ff */
[----:B------:R-:W1:Y:S01]  /*1976d0*/  LDC R25, c[0x0][0x244] ;  /* 0x00009100ff197b82 */ /* 0x000e620000000800 */
[----:B------:R-:W-:Y:S02]  /*1976e0*/  LEA R46, P3, R22, UR10, 0x2 ;  /* 0x0000000a162e7c11 */ /* 0x000fe4000f8610ff */
[----:B------:R-:W-:Y:S01]  /*1976f0*/  LEA.HI.X.SX32 R49, R23, UR7, 0x2, P2 ;  /* 0x0000000717317c11 */ /* 0x000fe200090f16ff */
[----:B------:R-:W-:Y:S01]  /*197700*/  ULDC.64 UR6, c[0x0][0x220] ;  /* 0x0000880000067ab9 */ /* 0x000fe20000000a00 */
[----:B------:R-:W-:Y:S02]  /*197710*/  LEA R23, R26, R24, 0x5 ;  /* 0x000000181a177211 */ /* 0x000fe400078e28ff */
[----:B------:R-:W-:Y:S01]  /*197720*/  LEA.HI.X.SX32 R47, R22, UR11, 0x2, P3 ;  /* 0x0000000b162f7c11 */ /* 0x000fe200098f16ff */
[----:B------:R-:W2:Y:S01]  /*197730*/  LDC R26, c[0x0][0x244] ;  /* 0x00009100ff1a7b82 */ /* 0x000ea20000000800 */
[----:B------:R-:W-:Y:S01]  /*197740*/  LEA R42, P2, R23, UR8, 0x2 ;  /* 0x00000008172a7c11 */ /* 0x000fe2000f8410ff */
[----:B------:R-:W-:Y:S01]  /*197750*/  IMAD R22, R27, 0x20, R23 ;  /* 0x000000201b167824 */ /* 0x000fe200078e0217 */
[----:B------:R-:W-:Y:S01]  /*197760*/  LEA R44, P1, R24, UR6, 0x2 ;  /* 0x00000006182c7c11 */ /* 0x000fe2000f8210ff */
[----:B------:R-:W-:Y:S01]  /*197770*/  IMAD R30, R76, UR5, RZ ;  /* 0x000000054c1e7c24 */ /* 0x000fe2000f8e02ff */
[----:B------:R-:W-:Y:S01]  /*197780*/  LEA.HI.X.SX32 R43, R23, UR9, 0x2, P2 ;  /* 0x00000009172b7c11 */ /* 0x000fe200090f16ff */
[----:B------:R-:W-:Y:S01]  /*197790*/  IMAD R23, R28, 0x20, R22 ;  /* 0x000000201c177824 */ /* 0x000fe200078e0216 */
[----:B------:R-:W-:Y:S01]  /*1977a0*/  LEA.HI.X.SX32 R45, R24, UR7, 0x2, P1 ;  /* 0x00000007182d7c11 */ /* 0x000fe200088f16ff */
[----:B------:R-:W-:Y:S01]  /*1977b0*/  ULDC.64 UR6, c[0x0][0x220] ;  /* 0x0000880000067ab9 */ /* 0x000fe20000000a00 */
[----:B------:R-:W-:Y:S01]  /*1977c0*/  ULDC UR5, c[0x0][0x248] ;  /* 0x0000920000057ab9 */ /* 0x000fe20000000800 */
[C---:B------:R-:W-:Y:S01]  /*1977d0*/  LEA R40, P1, R22.reuse, UR6, 0x2 ;  /* 0x0000000616287c11 */ /* 0x040fe2000f8210ff */
[----:B------:R-:W-:Y:S01]  /*1977e0*/  ULDC.64 UR8, c[0x0][0x220] ;  /* 0x0000880000087ab9 */ /* 0x000fe20000000a00 */
[----:B------:R-:W-:Y:S01]  /*1977f0*/  LEA R24, R29, R23, 0x5 ;  /* 0x000000171d187211 */ /* 0x000fe200078e28ff */
[----:B------:R-:W3:Y:S01]  /*197800*/  LDC R27, c[0x0][0x244] ;  /* 0x00009100ff1b7b82 */ /* 0x000ee20000000800 */
[----:B------:R-:W-:Y:S01]  /*197810*/  LEA.HI.X.SX32 R41, R22, UR7, 0x2, P1 ;  /* 0x0000000716297c11 */ /* 0x000fe200088f16ff */
[----:B------:R-:W-:Y:S01]  /*197820*/  STL [R1+0x29a8], R30 ;  /* 0x0029a81e01007387 */ /* 0x000fe20000100800 */
[----:B------:R-:W-:Y:S01]  /*197830*/  LEA R38, P2, R23, UR8, 0x2 ;  /* 0x0000000817267c11 */ /* 0x000fe2000f8410ff */
[----:B-1----:R-:W-:Y:S01]  /*197840*/  IMAD R22, R25, 0x20, R24 ;  /* 0x0000002019167824 */ /* 0x002fe200078e0218 */
[----:B------:R-:W-:Y:S01]  /*197850*/  ULDC UR8, c[0x0][0x248] ;  /* 0x0000920000087ab9 */ /* 0x000fe20000000800 */
[----:B------:R-:W-:Y:S01]  /*197860*/  VIADD R25, R30, UR5 ;  /* 0x000000051e197c36 */ /* 0x000fe20008000000 */
[----:B------:R-:W-:Y:S01]  /*197870*/  ULDC UR5, c[0x0][0x248] ;  /* 0x0000920000057ab9 */ /* 0x000fe20000000800 */
[----:B------:R-:W-:Y:S01]  /*197880*/  LEA.HI.X.SX32 R39, R23, UR9, 0x2, P2 ;  /* 0x0000000917277c11 */ /* 0x000fe200090f16ff */
[----:B------:R-:W-:Y:S01]  /*197890*/  ULDC.64 UR10, c[0x0][0x220] ;  /* 0x00008800000a7ab9 */ /* 0x000fe20000000a00 */
[----:B------:R-:W-:Y:S01]  /*1978a0*/  VIADD R28, R25, UR5 ;  /* 0x00000005191c7c36 */ /* 0x000fe20008000000 */
[----:B--2---:R-:W-:Y:S01]  /*1978b0*/  LEA R23, R26, R22, 0x5 ;  /* 0x000000161a177211 */ /* 0x004fe200078e28ff */
[----:B------:R1:W-:Y:S01]  /*1978c0*/  STL [R1+0x29a4], R25 ;  /* 0x0029a41901007387 */ /* 0x0003e20000100800 */
[----:B------:R-:W-:Y:S01]  /*1978d0*/  ULDC UR5, c[0x0][0x248] ;  /* 0x0000920000057ab9 */ /* 0x000fe20000000800 */
[----:B------:R-:W-:Y:S01]  /*1978e0*/  VIADD R26, R28, UR8 ;  /* 0x000000081c1a7c36 */ /* 0x000fe20008000000 */
[----:B------:R-:W-:Y:S01]  /*1978f0*/  LEA R36, P1, R24, UR10, 0x2 ;  /* 0x0000000a18247c11 */ /* 0x000fe2000f8210ff */
[----:B------:R-:W-:Y:S01]  /*197900*/  STL [R1+0x29a0], R28 ;  /* 0x0029a01c01007387 */ /* 0x000fe20000100800 */
[----:B------:R-:W-:Y:S01]  /*197910*/  ULDC.64 UR6, c[0x0][0x220] ;  /* 0x0000880000067ab9 */ /* 0x000fe20000000a00 */
[----:B------:R-:W-:Y:S01]  /*197920*/  ULDC UR8, c[0x0][0x248] ;  /* 0x0000920000087ab9 */ /* 0x000fe20000000800 */
[----:B------:R-:W-:Y:S01]  /*197930*/  ULDC UR10, c[0x0][0x248] ;  /* 0x00009200000a7ab9 */ /* 0x000fe20000000800 */
[----:B------:R2:W-:Y:S01]  /*197940*/  STL [R1+0x90c], R26 ;  /* 0x00090c1a01007387 */ /* 0x0005e20000100800 */
[----:B-1----:R-:W1:Y:S01]  /*197950*/  LDC R25, c[0x0][0x244] ;  /* 0x00009100ff197b82 */ /* 0x002e620000000800 */
[----:B--2---:R-:W-:Y:S01]  /*197960*/  VIADD R26, R26, UR5 ;  /* 0x000000051a1a7c36 */ /* 0x004fe20008000000 */
[----:B------:R-:W-:Y:S01]  /*197970*/  LEA.HI.X.SX32 R37, R24, UR11, 0x2, P1 ;  /* 0x0000000b18257c11 */ /* 0x000fe200088f16ff */
[----:B------:R-:W-:-:S05]  /*197980*/  ULDC UR5, c[0x0][0x248] ;  /* 0x0000920000057ab9 */ /* 0x000fca0000000800 */
[----:B------:R-:W2:Y:S01]  /*197990*/  LDC R24, c[0x0][0x244] ;  /* 0x00009100ff187b82 */ /* 0x000ea20000000800 */
[----:B------:R4:W-:Y:S01]  /*1979a0*/  STL [R1+0x3ac], R26 ;  /* 0x0003ac1a01007387 */ /* 0x0009e20000100800 */
[----:B------:R-:W-:-:S03]  /*1979b0*/  ULDC UR11, c[0x0][0x248] ;  /* 0x00009200000b7ab9 */ /* 0x000fc60000000800 */
        /* <DEDUP_REMOVED lines=12> */
[----:B------:R-:W-:-:S04]  /*197a80*/  LEA R34, P1, R22, UR6, 0x2 ;  /* 0x0000000616227c11 */ /* 0x000fc8000f8210ff */
[----:B------:R-:W-:Y:S01]  /*197a90*/  LEA.HI.X.SX32 R35, R22, UR7, 0x2, P1 ;  /* 0x0000000716237c11 */ /* 0x000fe200088f16ff */
[----:B------:R-:W-:Y:S01]  /*197aa0*/  ULDC.64 UR6, c[0x0][0x220] ;  /* 0x0000880000067ab9 */ /* 0x000fe20000000a00 */
[----:B---3--:R-:W-:Y:S02]  /*197ab0*/  LEA R22, R27, R23, 0x5 ;  /* 0x000000171b167211 */ /* 0x008fe400078e28ff */
[----:B------:R-:W3:Y:S01]  /*197ac0*/  LDC R27, c[0x0][0x244] ;  /* 0x00009100ff1b7b82 */ /* 0x000ee20000000800 */
[----:B------:R-:W-:-:S04]  /*197ad0*/  LEA R32, P1, R23, UR6, 0x2 ;  /* 0x0000000617207c11 */ /* 0x000fc8000f8210ff */
[----:B------:R-:W-:Y:S01]  /*197ae0*/  LEA.HI.X.SX32 R33, R23, UR7, 0x2, P1 ;  /* 0x0000000717217c11 */ /* 0x000fe200088f16ff */
[----:B------:R-:W-:Y:S02]  /*197af0*/  ULDC.64 UR6, c[0x0][0x220] ;  /* 0x0000880000067ab9 */ /* 0x000fe40000000a00 */
[----:B------:R-:W-:Y:S01]  /*197b00*/  LEA R30, P1, R22, UR6, 0x2 ;  /* 0x00000006161e7c11 */ /* 0x000fe2000f8210ff */
[----:B--2---:R-:W-:-:S03]  /*197b10*/  IMAD R23, R24, 0x20, R22 ;  /* 0x0000002018177824 */ /* 0x004fc600078e0216 */
[----:B------:R-:W-:Y:S01]  /*197b20*/  LEA.HI.X.SX32 R31, R22, UR7, 0x2, P1 ;  /* 0x00000007161f7c11 */ /* 0x000fe200088f16ff */
[----:B------:R-:W-:Y:S02]  /*197b30*/  ULDC.64 UR6, c[0x0][0x220] ;  /* 0x0000880000067ab9 */ /* 0x000fe40000000a00 */
[----:B------:R-:W-:Y:S01]  /*197b40*/  LEA R28, P1, R23, UR6, 0x2 ;  /* 0x00000006171c7c11 */ /* 0x000fe2000f8210ff */
[----:B-1----:R-:W-:-:S03]  /*197b50*/  IMAD R22, R25, 0x20, R23 ;  /* 0x0000002019167824 */ /* 0x002fc600078e0217 */
[----:B------:R-:W-:Y:S01]  /*197b60*/  LEA.HI.X.SX32 R29, R23, UR7, 0x2, P1 ;  /* 0x00000007171d7c11 */ /* 0x000fe200088f16ff */
[----:B------:R-:W-:Y:S01]  /*197b70*/  ULDC.64 UR6, c[0x0][0x220] ;  /* 0x0000880000067ab9 */ /* 0x000fe20000000a00 */
[----:B------:R-:W-:Y:S01]  /*197b80*/  VIADD R248, R26, UR5 ;  /* 0x000000051af87c36 */ /* 0x000fe20008000000 */
[C---:B----4-:R-:W-:Y:S01]  /*197b90*/  LEA R26, P1, R22.reuse, UR6, 0x2 ;  /* 0x00000006161a7c11 */ /* 0x050fe2000f8210ff */
[----:B------:R-:W-:Y:S01]  /*197ba0*/  ULDC UR5, c[0x0][0x248] ;  /* 0x0000920000057ab9 */ /* 0x000fe20000000800 */
[----:B---3--:R-:W-:Y:S02]  /*197bb0*/  IMAD R23, R27, 0x20, R22 ;  /* 0x000000201b177824 */ /* 0x008fe400078e0216 */
[----:B------:R-:W-:Y:S01]  /*197bc0*/  LEA.HI.X.SX32 R27, R22, UR7, 0x2, P1 ;  /* 0x00000007161b7c11 */ /* 0x000fe200088f16ff */
[----:B------:R-:W-:Y:S02]  /*197bd0*/  ULDC.64 UR6, c[0x0][0x220] ;  /* 0x0000880000067ab9 */ /* 0x000fe40000000a00 */
[C---:B------:R-:W-:Y:S01]  /*197be0*/  LEA R24, P1, R23.reuse, UR6, 0x2 ;  /* 0x0000000617187c11 */ /* 0x040fe2000f8210ff */
[----:B------:R-:W-:Y:S01]  /*197bf0*/  IMAD R74, R74, 0x20, R23 ;  /* 0x000000204a4a7824 */ /* 0x000fe200078e0217 */
[----:B------:R-:W-:Y:S01]  /*197c00*/  IADD3 R196, R248, UR8, RZ ;  /* 0x00000008f8c47c10 */ /* 0x000fe2000fffe0ff */
[----:B------:R-:W-:Y:S01]  /*197c10*/  ULDC.64 UR8, c[0x0][0x220] ;  /* 0x0000880000087ab9 */ /* 0x000fe20000000a00 */
[----:B------:R-:W-:Y:S01]  /*197c20*/  LEA.HI.X.SX32 R25, R23, UR7, 0x2, P1 ;  /* 0x0000000717197c11 */ /* 0x000fe200088f16ff */
[----:B------:R-:W-:Y:S01]  /*197c30*/  ULDC UR6, c[0x0][0x248] ;  /* 0x0000920000067ab9 */ /* 0x000fe20000000800 */
[----:B------:R-:W-:Y:S01]  /*197c40*/  LEA R22, P2, R74, UR8, 0x2 ;  /* 0x000000084a167c11 */ /* 0x000fe2000f8410ff */
[----:B------:R-:W-:Y:S01]  /*197c50*/  VIADD R195, R196, UR5 ;  /* 0x00000005c4c37c36 */ /* 0x000fe20008000000 */
[----:B------:R-:W-:Y:S01]  /*197c60*/  ULDC UR5, c[0x0][0x248] ;  /* 0x0000920000057ab9 */ /* 0x000fe20000000800 */
[----:B------:R-:W-:Y:S01]  /*197c70*/  ULDC UR8, c[0x0][0x228] ;  /* 0x00008a0000087ab9 */ /* 0x000fe20000000800 */
[----:B------:R-:W-:Y:S01]  /*197c80*/  LEA.HI.X.SX32 R23, R74, UR9, 0x2, P2 ;  /* 0x000000094a177c11 */ /* 0x000fe200090f16ff */
[----:B------:R-:W-:Y:S01]  /*197c90*/  ULDC UR9, c[0x0][0x228] ;  /* 0x00008a0000097ab9 */ /* 0x000fe20000000800 */
[----:B------:R-:W-:Y:S01]  /*197ca0*/  IADD3 R194, R195, UR5, RZ ;  /* 0x00000005c3c27c10 */ /* 0x000fe2000fffe0ff */
[----:B------:R-:W-:Y:S01]  /*197cb0*/  ULDC UR5, c[0x0][0x248] ;  /* 0x0000920000057ab9 */ /* 0x000fe20000000800 */
[----:B------:R-:W-:-:S03]  /*197cc0*/  ULDC UR7, c[0x0][0x228] ;  /* 0x00008a0000077ab9 */ /* 0x000fc60000000800 */
[----:B------:R-:W-:Y:S01]  /*197cd0*/  VIADD R193, R194, UR5 ;  /* 0x00000005c2c17c36 */ /* 0x000fe20008000000 */
[----:B------:R-:W-:-:S04]  /*197ce0*/  ULDC UR5, c[0x0][0x248] ;  /* 0x0000920000057ab9 */ /* 0x000fc80000000800 */
[----:B------:R-:W-:Y:S01]  /*197cf0*/  IADD3 R192, R193, UR5, RZ ;  /* 0x00000005c1c07c10 */ /* 0x000fe2000fffe0ff */
[----:B------:R-:W-:-:S04]  /*197d00*/  ULDC UR5, c[0x0][0x248] ;  /* 0x0000920000057ab9 */ /* 0x000fc80000000800 */
[----:B------:R-:W-:Y:S01]  /*197d10*/  VIADD R200, R192, UR5 ;  /* 0x00000005c0c87c36 */ /* 0x000fe20008000000 */
[----:B------:R-:W-:-:S04]  /*197d20*/  ULDC UR5, c[0x0][0x248] ;  /* 0x0000920000057ab9 */ /* 0x000fc80000000800 */
[----:B------:R-:W-:Y:S01]  /*197d30*/  IADD3 R199, R200, UR5, RZ ;  /* 0x00000005c8c77c10 */ /* 0x000fe2000fffe0ff */
[----:B------:R-:W-:-:S04]  /*197d40*/  ULDC UR5, c[0x0][0x248] ;  /* 0x0000920000057ab9 */ /* 0x000fc80000000800 */
[----:B------:R-:W-:Y:S01]  /*197d50*/  VIADD R198, R199, UR10 ;  /* 0x0000000ac7c67c36 */ /* 0x000fe20008000000 */
[----:B------:R-:W-:Y:S01]  /*197d60*/  IADD3 R74, R76, 0x5e, RZ ;  /* 0x0000005e4c4a7810 */ /* 0x000fe20007ffe0ff */
[----:B------:R-:W-:-:S03]  /*197d70*/  ULDC UR10, c[0x0][0x248] ;  /* 0x00009200000a7ab9 */ /* 0x000fc60000000800 */
[----:B------:R-:W-:Y:S01]  /*197d80*/  IADD3 R197, R198, UR5, RZ ;  /* 0x00000005c6c57c10 */ /* 0x000fe2000fffe0ff */
[----:B------:R-:W-:-:S04]  /*197d90*/  ULDC UR5, c[0x0][0x248] ;  /* 0x0000920000057ab9 */ /* 0x000fc80000000800 */
[----:B------:R-:W-:Y:S01]  /*197da0*/  VIADD R205, R197, UR5 ;  /* 0x00000005c5cd7c36 */ /* 0x000fe20008000000 */
[----:B------:R-:W-:-:S03]  /*197db0*/  ULDC UR5, c[0x0][0x248] ;  /* 0x0000920000057ab9 */ /* 0x000fc60000000800 */
[----:B------:R-:W-:Y:S01]  /*197dc0*/  VIADD R204, R205, UR6 ;  /* 0x00000006cdcc7c36 */ /* 0x000fe20008000000 */
[----:B------:R-:W-:-:S04]  /*197dd0*/  ULDC UR6, c[0x0][0x248] ;  /* 0x0000920000067ab9 */ /* 0x000fc80000000800 */
[----:B------:R-:W-:Y:S01]  /*197de0*/  IADD3 R203, R204, UR5, RZ ;  /* 0x00000005cccb7c10 */ /* 0x000fe2000fffe0ff */
[----:B------:R-:W-:-:S04]  /*197df0*/  ULDC UR5, c[0x0][0x248] ;  /* 0x0000920000057ab9 */ /* 0x000fc80000000800 */
[----:B------:R-:W-:Y:S01]  /*197e00*/  VIADD R202, R203, UR5 ;  /* 0x00000005cbca7c36 */ /* 0x000fe20008000000 */
[----:B------:R-:W-:Y:S01]  /*197e10*/  ULDC UR5, c[0x0][0x248] ;  /* 0x0000920000057ab9 */ /* 0x000fe20000000800 */
[----:B------:R-:W-:Y:S02]  /*197e20*/  ISETP.LT.AND P1, PT, R173, UR12, !P0 ;  /* 0x0000000cad007c0c */ /* 0x000fe4000c721270 */
[----:B------:R-:W-:Y:S02]  /*197e30*/  ISETP.LT.AND P3, PT, R85, UR61, !P0 ;  /* 0x0000003d55007c0c */ /* 0x000fe4000c761270 */
[----:B------:R-:W-:Y:S01]  /*197e40*/  ISETP.LT.AND P2, PT, R84, UR56, !P0 ;  /* 0x0000003854007c0c */ /* 0x000fe2000c741270 */
[----:B------:R-:W-:-:S08]  /*197e50*/  VIADD R201, R202, UR5 ;  /* 0x00000005cac97c36 */ /* 0x000fd00008000000 */
[----:B------:R-:W-:Y:S01]  /*197e60*/  @P1 LOP3.LUT R3, R3, 0x2, RZ, 0xfc, !PT ;  /* 0x0000000203031812 */ /* 0x000fe200078efcff */
[----:B------:R-:W-:Y:S01]  /*197e70*/  ULDC UR5, c[0x0][0x248] ;  /* 0x0000920000057ab9 */ /* 0x000fe20000000800 */
[----:B------:R-:W-:Y:S01]  /*197e80*/  ISETP.LT.AND P1, PT, R184, UR14, !P0 ;  /* 0x0000000eb8007c0c */ /* 0x000fe2000c721270 */
[----:B------:R-:W-:Y:S01]  /*197e90*/  ULDC UR12, c[0x0][0x248] ;  /* 0x00009200000c7ab9 */ /* 0x000fe20000000800 */
[----:B------:R-:W-:Y:S01]  /*197ea0*/  LOP3.LUT R3, R3, 0xffffffef, RZ, 0xc0, !PT ;  /* 0xffffffef03037812 */ /* 0x000fe200078ec0ff */
[----:B------:R-:W-:Y:S01]  /*197eb0*/  ULDC UR14, c[0x0][0x228] ;  /* 0x00008a00000e7ab9 */ /* 0x000fe20000000800 */
[----:B------:R-:W-:Y:S01]  /*197ec0*/  ULDC UR61, c[0x0][0x228] ;  /* 0x00008a00003d7ab9 */ /* 0x000fe20000000800 */
[----:B------:R-:W-:-:S08]  /*197ed0*/  ULDC UR56, c[0x0][0x228] ;  /* 0x00008a0000387ab9 */ /* 0x000fd00000000800 */
[----:B------:R-:W-:Y:S02]  /*197ee0*/  @P1 LOP3.LUT R3, R3, 0x10, RZ, 0xfc, !PT ;  /* 0x0000001003031812 */ /* 0x000fe400078efcff */
[----:B------:R-:W-:Y:S01]  /*197ef0*/  ISETP.LT.AND P1, PT, R175, UR15, !P0 ;  /* 0x0000000faf007c0c */ /* 0x000fe2000c721270 */
[----:B------:R-:W-:Y:S01]  /*197f00*/  ULDC UR15, c[0x0][0x228] ;  /* 0x00008a00000f7ab9 */ /* 0x000fe20000000800 */
[----:B------:R-:W-:-:S11]  /*197f10*/  LOP3.LUT R3, R3, 0xfffffff7, RZ, 0xc0, !PT ;  /* 0xfffffff703037812 */ /* 0x000fd600078ec0ff */
        /* <DEDUP_REMOVED lines=10> */
[----:B------:R-:W-:-:S12]  /*197fc0*/  ULDC UR29, c[0x0][0x228] ;  /* 0x00008a00001d7ab9 */ /* 0x000fd80000000800 */
[----:B------:R-:W-:-:S04]  /*197fd0*/  @P1 LOP3.LUT R73, R73, 0x80000000, RZ, 0xfc, !PT ;  /* 0x8000000049491812 */ /* 0x000fc800078efcff */
[----:B------:R-:W-:-:S04]  /*197fe0*/  LOP3.LUT R73, R73, 0xbfffffff, RZ, 0xc0, !PT ;  /* 0xbfffffff49497812 */ /* 0x000fc800078ec0ff */
[----:B------:R-:W-:Y:S02]  /*197ff0*/  @P3 LOP3.LUT R73, R73, 0x40000000, RZ, 0xfc, !PT ;  /* 0x4000000049493812 */ /* 0x000fe400078efcff */
[----:B------:R-:W-:Y:S02]  /*198000*/  ISETP.LT.AND P1, PT, R86, UR23, !P0 ;  /* 0x0000001756007c0c */ /* 0x000fe4000c721270 */
[----:B------:R-:W-:-:S04]  /*198010*/  LOP3.LUT R73, R73, 0xdfffffff, RZ, 0xc0, !PT ;  /* 0xdfffffff49497812 */ /* 0x000fc800078ec0ff */
[----:B------:R-:W-:Y:S02]  /*198020*/  @P2 LOP3.LUT R73, R73, 0x20000000, RZ, 0xfc, !PT ;  /* 0x2000000049492812 */ /* 0x000fe400078efcff */
[----:B------:R-:W-:Y:S01]  /*198030*/  ISETP.LT.AND P3, PT, R83, UR22, !P0 ;  /* 0x0000001653007c0c */ /* 0x000fe2000c761270 */
[----:B------:R-:W-:Y:S01]  /*198040*/  ULDC.64 UR22, c[0x0][0x228] ;  /* 0x00008a0000167ab9 */ /* 0x000fe20000000a00 */
[----:B------:R-:W-:-:S04]  /*198050*/  LOP3.LUT R73, R73, 0xefffffff, RZ, 0xc0, !PT ;  /* 0xefffffff49497812 */ /* 0x000fc800078ec0ff */
[----:B------:R-:W-:Y:S02]  /*198060*/  @P1 LOP3.LUT R73, R73, 0x10000000, RZ, 0xfc, !PT ;  /* 0x1000000049491812 */ /* 0x000fe400078efcff */
[----:B------:R-:W-:Y:S01]  /*198070*/  ISETP.LT.AND P2, PT, R82, UR54, !P0 ;  /* 0x0000003652007c0c */ /* 0x000fe2000c741270 */
[----:B------:R-:W-:Y:S01]  /*198080*/  ULDC UR54, c[0x0][0x228] ;  /* 0x00008a0000367ab9 */ /* 0x000fe20000000800 */
        /* <DEDUP_REMOVED lines=22> */
[----:B------:R-:W-:Y:S01]  /*1981f0*/  IADD3 R210, R201, UR5, RZ ;  /* 0x00000005c9d27c10 */ /* 0x000fe2000fffe0ff */
[----:B------:R-:W-:Y:S01]  /*198200*/  ULDC UR5, c[0x0][0x248] ;  /* 0x0000920000057ab9 */ /* 0x000fe20000000800 */
[----:B------:R-:W-:-:S03]  /*198210*/  LOP3.LUT R73, R73, 0xffdfffff, RZ, 0xc0, !PT ;  /* 0xffdfffff49497812 */ /* 0x000fc600078ec0ff */
[----:B------:R-:W-:Y:S01]  /*198220*/  VIADD R209, R210, UR5 ;  /* 0x00000005d2d17c36 */ /* 0x000fe20008000000 */
[----:B------:R-:W-:Y:S01]  /*198230*/  @P0 LOP3.LUT R73, R73, 0x200000, RZ, 0xfc, !PT ;  /* 0x0020000049490812 */ /* 0x000fe200078efcff */
[----:B------:R-:W-:Y:S01]  /*198240*/  ULDC UR5, c[0x0][0x248] ;  /* 0x0000920000057ab9 */ /* 0x000fe20000000800 */
[----:B------:R-:W-:Y:S01]  /*198250*/  ISETP.GE.AND P0, PT, R74, UR13, PT ;  /* 0x0000000d4a007c0c */ /* 0x000fe2000bf06270 */
[----:B------:R-:W-:Y:S01]  /*198260*/  VIADD R208, R209, UR5 ;  /* 0x00000005d1d07c36 */ /* 0x000fe20008000000 */
[----:B------:R-:W-:Y:S01]  /*198270*/  ULDC UR5, c[0x0][0x248] ;  /* 0x0000920000057ab9 */ /* 0x000fe20000000800 */
[----:B------:R-:W-:Y:S01]  /*198280*/  LOP3.LUT R73, R73, 0xfffdffff, RZ, 0xc0, !PT ;  /* 0xfffdffff49497812 */ /* 0x000fe200078ec0ff */
[----:B------:R-:W-:Y:S01]  /*198290*/  VIADD R74, R76, 0x5d ;  /* 0x0000005d4c4a7836 */ /* 0x000fe20000000000 */
[----:B------:R-:W-:Y:S01]  /*1982a0*/  ISETP.LT.AND P3, PT, R173, UR22, !P0 ;  /* 0x00000016ad007c0c */ /* 0x000fe2000c761270 */
[----:B------:R-:W-:Y:S01]  /*1982b0*/  ULDC UR13, c[0x0][0x228] ;  /* 0x00008a00000d7ab9 */ /* 0x000fe20000000800 */
[----:B------:R-:W-:Y:S01]  /*1982c0*/  IADD3 R207, R208, UR5, RZ ;  /* 0x00000005d0cf7c10 */ /* 0x000fe2000fffe0ff */
[----:B------:R-:W-:Y:S01]  /*1982d0*/  ULDC UR5, c[0x0][0x228] ;  /* 0x00008a0000057ab9 */ /* 0x000fe20000000800 */
[----:B------:R-:W-:Y:S01]  /*1982e0*/  ISETP.LT.AND P1, PT, R175, UR16, !P0 ;  /* 0x00000010af007c0c */ /* 0x000fe2000c721270 */
[----:B------:R-:W-:Y:S01]  /*1982f0*/  ULDC UR22, c[0x0][0x228] ;  /* 0x00008a0000167ab9 */ /* 0x000fe20000000800 */
[----:B------:R-:W-:-:S07]  /*198300*/  ISETP.LT.AND P2, PT, R184, UR5, !P0 ;  /* 0x00000005b8007c0c */ /* 0x000fce000c741270 */
[----:B------:R-:W-:Y:S01]  /*198310*/  @P3 LOP3.LUT R73, R73, 0x20000, RZ, 0xfc, !PT ;  /* 0x0002000049493812 */ /* 0x000fe200078efcff */
[----:B------:R-:W-:Y:S01]  /*198320*/  VIADD R206, R207, UR6 ;  /* 0x00000006cfce7c36 */ /* 0x000fe20008000000 */
[----:B------:R-:W-:Y:S01]  /*198330*/  ISETP.LT.AND P3, PT, R174, UR17, !P0 ;  /* 0x00000011ae007c0c */ /* 0x000fe2000c761270 */
[----:B------:R-:W-:Y:S01]  /*198340*/  ULDC.64 UR16, c[0x0][0x228] ;  /* 0x00008a0000107ab9 */ /* 0x000fe20000000a00 */
[----:B------:R-:W-:Y:S01]  /*198350*/  LOP3.LUT R73, R73, 0xffefffff, RZ, 0xc0, !PT ;  /* 0xffefffff49497812 */ /* 0x000fe200078ec0ff */
[----:B------:R-:W-:Y:S01]  /*198360*/  ULDC UR6, c[0x0][0x248] ;  /* 0x0000920000067ab9 */ /* 0x000fe20000000800 */
[----:B------:R-:W-:Y:S02]  /*198370*/  ULDC UR5, c[0x0][0x228] ;  /* 0x00008a0000057ab9 */ /* 0x000fe40000000800 */
[----:B------:R-:W-:-:S04]  /*198380*/  @P2 LOP3.LUT R73, R73, 0x100000, RZ, 0xfc, !PT ;  /* 0x0010000049492812 */ /* 0x000fc800078efcff */
[----:B------:R-:W-:-:S04]  /*198390*/  LOP3.LUT R73, R73, 0xfff7ffff, RZ, 0xc0, !PT ;  /* 0xfff7ffff49497812 */ /* 0x000fc800078ec0ff */
[----:B------:R-:W-:Y:S02]  /*1983a0*/  @P1 LOP3.LUT R73, R73, 0x80000, RZ, 0xfc, !PT ;  /* 0x0008000049491812 */ /* 0x000fe400078efcff */
[----:B------:R-:W-:Y:S01]  /*1983b0*/  ISETP.LT.AND P2, PT, R172, UR31, !P0 ;  /* 0x0000001fac007c0c */ /* 0x000fe2000c741270 */
[----:B------:R-:W-:Y:S01]  /*1983c0*/  VIADD R215, R206, UR6 ;  /* 0x00000006ced77c36 */ /* 0x000fe20008000000 */
[----:B------:R-:W-:Y:S01]  /*1983d0*/  LOP3.LUT R73, R73, 0xfffbffff, RZ, 0xc0, !PT ;  /* 0xfffbffff49497812 */ /* 0x000fe200078ec0ff */
[----:B------:R-:W-:Y:S01]  /*1983e0*/  ULDC UR6, c[0x0][0x248] ;  /* 0x0000920000067ab9 */ /* 0x000fe20000000800 */
[----:B------:R-:W-:Y:S01]  /*1983f0*/  ISETP.LT.AND P1, PT, R87, UR35, !P0 ;  /* 0x0000002357007c0c */ /* 0x000fe2000c721270 */
[----:B------:R-:W-:Y:S01]  /*198400*/  ULDC UR31, c[0x0][0x228] ;  /* 0x00008a00001f7ab9 */ /* 0x000fe20000000800 */
[----:B------:R-:W-:Y:S01]  /*198410*/  @P3 LOP3.LUT R73, R73, 0x40000, RZ, 0xfc, !PT ;  /* 0x0004000049493812 */ /* 0x000fe200078efcff */
[----:B------:R-:W-:-:S03]  /*198420*/  ULDC UR35, c[0x0][0x228] ;  /* 0x00008a0000237ab9 */ /* 0x000fc60000000800 */
        /* <DEDUP_REMOVED lines=41> */
[----:B------:R-:W-:-:S04]  /*1986c0*/  @P1 LOP3.LUT R73, R73, 0x40, RZ, 0xfc, !PT ;  /* 0x0000004049491812 */ /* 0x000fc800078efcff */
[----:B------:R-:W-:-:S04]  /*1986d0*/  LOP3.LUT R73, R73, 0xffffffdf, RZ, 0xc0, !PT ;  /* 0xffffffdf49497812 */ /* 0x000fc800078ec0ff */
[----:B------:R-:W-:Y:S02]  /*1986e0*/  @P0 LOP3.LUT R73, R73, 0x20, RZ, 0xfc, !PT ;  /* 0x0000002049490812 */ /* 0x000fe400078efcff */
[----:B------:R-:W-:Y:S02]  /*1986f0*/  ISETP.GE.AND P0, PT, R74, UR23, PT ;  /* 0x000000174a007c0c */ /* 0x000fe4000bf06270 */
[----:B------:R-:W-:Y:S01]  /*198700*/  IADD3 R214, R215, UR6, RZ ;  /* 0x00000006d7d67c10 */ /* 0x000fe2000fffe0ff */
[----:B------:R-:W-:Y:S01]  /*198710*/  ULDC UR6, c[0x0][0x248] ;  /* 0x0000920000067ab9 */ /* 0x000fe20000000800 */
[----:B------:R-:W-:Y:S02]  /*198720*/  ISETP.LT.AND P3, PT, R173, UR16, !P0 ;  /* 0x00000010ad007c0c */ /* 0x000fe4000c761270 */
[----:B------:R-:W-:Y:S01]  /*198730*/  LOP3.LUT R73, R73, 0xfffffffd, RZ, 0xc0, !PT ;  /* 0xfffffffd49497812 */ /* 0x000fe200078ec0ff */
[----:B------:R-:W-:Y:S01]  /*198740*/  VIADD R74, R76, 0x5c ;  /* 0x0000005c4c4a7836 */ /* 0x000fe20000000000 */
[----:B------:R-:W-:Y:S01]  /*198750*/  ISETP.LT.AND P2, PT, R184, UR8, !P0 ;  /* 0x00000008b8007c0c */ /* 0x000fe2000c741270 */
[----:B------:R-:W-:Y:S01]  /*198760*/  VIADD R213, R214, UR6 ;  /* 0x00000006d6d57c36 */ /* 0x000fe20008000000 */
[----:B------:R-:W-:Y:S01]  /*198770*/  ULDC UR6, c[0x0][0x248] ;  /* 0x0000920000067ab9 */ /* 0x000fe20000000800 */
[----:B------:R-:W-:Y:S01]  /*198780*/  ISETP.LT.AND P1, PT, R175, UR9, !P0 ;  /* 0x00000009af007c0c */ /* 0x000fe2000c721270 */
[----:B------:R-:W-:Y:S01]  /*198790*/  ULDC UR8, c[0x0][0x248] ;  /* 0x0000920000087ab9 */ /* 0x000fe20000000800 */
[----:B------:R-:W-:Y:S01]  /*1987a0*/  ULDC UR23, c[0x0][0x228] ;  /* 0x00008a0000177ab9 */ /* 0x000fe20000000800 */
[----:B------:R-:W-:-:S03]  /*1987b0*/  ULDC UR16, c[0x0][0x228] ;  /* 0x00008a0000107ab9 */ /* 0x000fc60000000800 */
[----:B------:R-:W-:Y:S01]  /*1987c0*/  @P3 LOP3.LUT R73, R73, 0x2, RZ, 0xfc, !PT ;  /* 0x0000000249493812 */ /* 0x000fe200078efcff */
[----:B------:R-:W-:Y:S01]  /*1987d0*/  VIADD R212, R213, UR6 ;  /* 0x00000006d5d47c36 */ /* 0x000fe20008000000 */
[----:B------:R-:W-:Y:S02]  /*1987e0*/  ULDC UR6, c[0x0][0x248] ;  /* 0x0000920000067ab9 */ /* 0x000fe40000000800 */
[----:B------:R-:W-:Y:S02]  /*1987f0*/  LOP3.LUT R73, R73, 0xffffffef, RZ, 0xc0, !PT ;  /* 0xffffffef49497812 */ /* 0x000fe400078ec0ff */
[----:B------:R-:W-:Y:S01]  /*198800*/  IADD3 R211, R212, UR6, RZ ;  /* 0x00000006d4d37c10 */ /* 0x000fe2000fffe0ff */
[----:B------:R-:W-:Y:S01]  /*198810*/  ULDC UR6, c[0x0][0x248] ;  /* 0x0000920000067ab9 */ /* 0x000fe20000000800 */
        /* <DEDUP_REMOVED lines=8> */
[----:B------:R-:W-:Y:S01]  /*1988a0*/  VIADD R218, R219, UR6 ;  /* 0x00000006dbda7c36 */ /* 0x000fe20008000000 */
[----:B------:R-:W-:Y:S01]  /*1988b0*/  ISETP.LT.AND P1, PT, R87, UR24, !P0 ;  /* 0x0000001857007c0c */ /* 0x000fe2000c721270 */
[----:B------:R-:W-:Y:S01]  /*1988c0*/  ULDC UR6, c[0x0][0x248] ;  /* 0x0000920000067ab9 */ /* 0x000fe20000000800 */
[----:B------:R-:W-:Y:S01]  /*1988d0*/  LOP3.LUT R73, R73, 0xfffffffb, RZ, 0xc0, !PT ;  /* 0xfffffffb49497812 */ /* 0x000fe200078ec0ff */
[----:B------:R-:W-:Y:S01]  /*1988e0*/  ULDC UR21, c[0x0][0x228] ;  /* 0x00008a0000157ab9 */ /* 0x000fe20000000800 */
[----:B------:R-:W-:Y:S01]  /*1988f0*/  IADD3 R217, R218, UR6, RZ ;  /* 0x00000006dad97c10 */ /* 0x000fe2000fffe0ff */
[----:B------:R-:W-:Y:S01]  /*198900*/  ULDC UR6, c[0x0][0x248] ;  /* 0x0000920000067ab9 */ /* 0x000fe20000000800 */
[----:B------:R-:W-:Y:S01]  /*198910*/  @P3 LOP3.LUT R73, R73, 0x4, RZ, 0xfc, !PT ;  /* 0x0000000449493812 */ /* 0x000fe200078efcff */
[----:B------:R-:W-:Y:S01]  /*198920*/  ULDC UR24, c[0x0][0x228] ;  /* 0x00008a0000187ab9 */ /* 0x000fe20000000800 */
[----:B------:R-:W-:Y:S01]  /*198930*/  ISETP.LT.AND P3, PT, R85, UR25, !P0 ;  /* 0x0000001955007c0c */ /* 0x000fe2000c761270 */
[----:B------:R-:W-:Y:S01]  /*198940*/  VIADD R216, R217, UR6 ;  /* 0x00000006d9d87c36 */ /* 0x000fe20008000000 */
[----:B------:R-:W-:Y:S01]  /*198950*/  LOP3.LUT R73, R73, 0xfffffffe, RZ, 0xc0, !PT ;  /* 0xfffffffe49497812 */ /* 0x000fe200078ec0ff */
[----:B------:R-:W-:Y:S01]  /*198960*/  ULDC UR6, c[0x0][0x248] ;  /* 0x0000920000067ab9 */ /* 0x000fe20000000800 */
[----:B------:R-:W-:Y:S01]  /*198970*/  ULDC UR25, c[0x0][0x228] ;  /* 0x00008a0000197ab9 */ /* 0x000fe20000000800 */
[----:B------:R-:W-:Y:S01]  /*198980*/  @P1 LOP3.LUT R72, R72, 0x80000000, RZ, 0xfc, !PT ;  /* 0x8000000048481812 */ /* 0x000fe200078efcff */
[----:B------:R-:W-:Y:S01]  /*198990*/  VIADD R224, R216, UR6 ;  /* 0x00000006d8e07c36 */ /* 0x000fe20008000000 */
[----:B------:R-:W-:Y:S01]  /*1989a0*/  @P2 LOP3.LUT R73, R73, 0x1, RZ, 0xfc, !PT ;  /* 0x0000000149492812 */ /* 0x000fe200078efcff */
[----:B------:R-:W-:Y:S01]  /*1989b0*/  ULDC UR6, c[0x0][0x248] ;  /* 0x0000920000067ab9 */ /* 0x000fe20000000800 */
[----:B------:R-:W-:Y:S01]  /*1989c0*/  ISETP.LT.AND P2, PT, R84, UR26, !P0 ;  /* 0x0000001a54007c0c */ /* 0x000fe2000c741270 */
[----:B------:R-:W-:Y:S01]  /*1989d0*/  ULDC UR26, c[0x0][0x228] ;  /* 0x00008a00001a7ab9 */ /* 0x000fe20000000800 */
[----:B------:R-:W-:-:S02]  /*1989e0*/  LOP3.LUT R72, R72, 0xbfffffff, RZ, 0xc0, !PT ;  /* 0xbfffffff48487812 */ /* 0x000fc400078ec0ff */
        /* <DEDUP_REMOVED lines=8> */
[----:B------:R-:W-:Y:S01]  /*198a70*/  VIADD R221, R222, UR6 ;  /* 0x00000006dedd7c36 */ /* 0x000fe20008000000 */
[----:B------:R-:W-:Y:S01]  /*198a80*/  @P2 LOP3.LUT R72, R72, 0x20000000, RZ, 0xfc, !PT ;  /* 0x2000000048482812 */ /* 0x000fe200078efcff */
[----:B------:R-:W-:Y:S01]  /*198a90*/  ULDC UR6, c[0x0][0x248] ;  /* 0x0000920000067ab9 */ /* 0x000fe20000000800 */
[----:B------:R-:W-:Y:S01]  /*198aa0*/  ULDC UR27, c[0x0][0x228] ;  /* 0x00008a00001b7ab9 */ /* 0x000fe20000000800 */
        /* <DEDUP_REMOVED lines=15> */
[----:B------:R-:W-:Y:S01]  /*198ba0*/  IADD3 R227, R236, UR10, RZ ;  /* 0x0000000aece37c10 */ /* 0x000fe2000fffe0ff */
[----:B------:R-:W-:Y:S01]  /*198bb0*/  ULDC UR10, c[0x0][0x228] ;  /* 0x00008a00000a7ab9 */ /* 0x000fe20000000800 */
[----:B------:R-:W-:-:S03]  /*198bc0*/  LOP3.LUT R72, R72, 0xfbffffff, RZ, 0xc0, !PT ;  /* 0xfbffffff48487812 */ /* 0x000fc600078ec0ff */
[----:B------:R-:W-:Y:S01]  /*198bd0*/  VIADD R226, R227, UR11 ;  /* 0x0000000be3e27c36 */ /* 0x000fe20008000000 */
[----:B------:R-:W-:Y:S01]  /*198be0*/  @P2 LOP3.LUT R72, R72, 0x4000000, RZ, 0xfc, !PT ;  /* 0x0400000048482812 */ /* 0x000fe200078efcff */
[----:B------:R-:W-:Y:S01]  /*198bf0*/  ULDC UR11, c[0x0][0x228] ;  /* 0x00008a00000b7ab9 */ /* 0x000fe20000000800 */
[----:B------:R-:W-:Y:S01]  /*198c00*/  ISETP.LT.AND P3, PT, R80, UR42, !P0 ;  /* 0x0000002a50007c0c */ /* 0x000fe2000c761270 */
[----:B------:R-:W-:Y:S01]  /*198c10*/  VIADD R225, R226, UR12 ;  /* 0x0000000ce2e17c36 */ /* 0x000fe20008000000 */
[----:B------:R-:W-:Y:S01]  /*198c20*/  LOP3.LUT R72, R72, 0xfdffffff, RZ, 0xc0, !PT ;  /* 0xfdffffff48487812 */ /* 0x000fe200078ec0ff */
[----:B------:R-:W-:Y:S01]  /*198c30*/  ULDC UR12, c[0x0][0x248] ;  /* 0x00009200000c7ab9 */ /* 0x000fe20000000800 */
[----:B------:R-:W-:Y:S01]  /*198c40*/  ISETP.LT.AND P2, PT, R187, UR43, !P0 ;  /* 0x0000002bbb007c0c */ /* 0x000fe2000c741270 */
[----:B------:R-:W-:Y:S01]  /*198c50*/  ULDC UR42, c[0x0][0x228] ;  /* 0x00008a00002a7ab9 */ /* 0x000fe20000000800 */
[----:B------:R-:W-:Y:S01]  /*198c60*/  @P1 LOP3.LUT R72, R72, 0x2000000, RZ, 0xfc, !PT ;  /* 0x0200000048481812 */ /* 0x000fe200078efcff */
        /* <DEDUP_REMOVED lines=11> */
[----:B------:R-:W-:Y:S02]  /*198d20*/  ULDC UR44, c[0x0][0x228] ;  /* 0x00008a00002c7ab9 */ /* 0x000fe40000000800 */
[----:B------:R-:W-:Y:S01]  /*198d30*/  IADD3 R239, R240, UR12, RZ ;  /* 0x0000000cf0ef7c10 */ /* 0x000fe2000fffe0ff */
[----:B------:R-:W-:Y:S01]  /*198d40*/  ULDC UR12, c[0x0][0x248] ;  /* 0x00009200000c7ab9 */ /* 0x000fe20000000800 */
[----:B------:R-:W-:-:S02]  /*198d50*/  @P2 LOP3.LUT R72, R72, 0x800000, RZ, 0xfc, !PT ;  /* 0x0080000048482812 */ /* 0x000fc400078efcff */
[----:B------:R-:W-:Y:S01]  /*198d60*/  ISETP.LT.AND P0, PT, R185, UR45, !P0 ;  /* 0x0000002db9007c0c */ /* 0x000fe2000c701270 */
[----:B------:R-:W-:Y:S01]  /*198d70*/  VIADD R238, R239, UR12 ;  /* 0x0000000cefee7c36 */ /* 0x000fe20008000000 */
[----:B------:R-:W-:Y:S01]  /*198d80*/  LOP3.LUT R72, R72, 0xffbfffff, RZ, 0xc0, !PT ;  /* 0xffbfffff48487812 */ /* 0x000fe200078ec0ff */
[----:B------:R-:W-:Y:S01]  /*198d90*/  ULDC UR12, c[0x0][0x248] ;  /* 0x00009200000c7ab9 */ /* 0x000fe20000000800 */
[----:B------:R-:W-:Y:S01]  /*198da0*/  ULDC UR45, c[0x0][0x228] ;  /* 0x00008a00002d7ab9 */ /* 0x000fe20000000800 */
[----:B------:R-:W-:Y:S01]  /*198db0*/  VIADD R246, R238, UR12 ;  /* 0x0000000ceef67c36 */ /* 0x000fe20008000000 */
[----:B------:R-:W-:Y:S01]  /*198dc0*/  @P1 LOP3.LUT R72, R72, 0x400000, RZ, 0xfc, !PT ;  /* 0x0040000048481812 */ /* 0x000fe200078efcff */
[----:B------:R-:W-:Y:S02]  /*198dd0*/  ULDC UR12, c[0x0][0x248] ;  /* 0x00009200000c7ab9 */ /* 0x000fe40000000800 */
[----:B------:R-:W-:Y:S01]  /*198de0*/  VIADD R245, R246, UR12 ;  /* 0x0000000cf6f57c36 */ /* 0x000fe20008000000 */
[----:B------:R-:W-:Y:S01]  /*198df0*/  LOP3.LUT R72, R72, 0xffdfffff, RZ, 0xc0, !PT ;  /* 0xffdfffff48487812 */ /* 0x000fe200078ec0ff */
[----:B------:R-:W-:-:S03]  /*198e00*/  ULDC UR12, c[0x0][0x228] ;  /* 0x00008a00000c7ab9 */ /* 0x000fc60000000800 */
[----:B------:R-:W-:Y:S02]  /*198e10*/  @P0 LOP3.LUT R72, R72, 0x200000, RZ, 0xfc, !PT ;  /* 0x0020000048480812 */ /* 0x000fe400078efcff */
[----:B------:R-:W-:Y:S01]  /*198e20*/  ISETP.GE.AND P0, PT, R74, UR17, PT ;  /* 0x000000114a007c0c */ /* 0x000fe2000bf06270 */
[----:B------:R-:W-:Y:S01]  /*198e30*/  ULDC UR17, c[0x0][0x228] ;  /* 0x00008a0000117ab9 */ /* 0x000fe20000000800 */
[----:B------:R-:W-:Y:S01]  /*198e40*/  IADD3 R244, R245, UR8, RZ ;  /* 0x00000008f5f47c10 */ /* 0x000fe2000fffe0ff */
[----:B------:R-:W-:Y:S02]  /*198e50*/  ULDC.64 UR8, c[0x0][0x228] ;  /* 0x00008a0000087ab9 */ /* 0x000fe40000000a00 */
[----:B------:R-:W-:Y:S01]  /*198e60*/  ISETP.LT.AND P3, PT, R173, UR8, !P0 ;  /* 0x00000008ad007c0c */ /* 0x000fe2000c761270 */
[----:B------:R-:W-:Y:S01]  /*198e70*/  ULDC UR8, c[0x0][0x228] ;  /* 0x00008a0000087ab9 */ /* 0x000fe20000000800 */
[----:B------:R-:W-:Y:S01]  /*198e80*/  ISETP.LT.AND P2, PT, R184, UR47, !P0 ;  /* 0x0000002fb8007c0c */ /* 0x000fe2000c741270 */
[----:B------:R-:W-:Y:S01]  /*198e90*/  ULDC UR47, c[0x0][0x228] ;  /* 0x00008a00002f7ab9 */ /* 0x000fe20000000800 */
[----:B------:R-:W-:-:S02]  /*198ea0*/  LOP3.LUT R72, R72, 0xfffdffff, RZ, 0xc0, !PT ;  /* 0xfffdffff48487812 */ /* 0x000fc400078ec0ff */
[----:B------:R-:W-:Y:S01]  /*198eb0*/  ISETP.LT.AND P1, PT, R175, UR46, !P0 ;  /* 0x0000002eaf007c0c */ /* 0x000fe2000c721270 */
[----:B------:R-:W-:-:S06]  /*198ec0*/  ULDC UR46, c[0x0][0x228] ;  /* 0x00008a00002e7ab9 */ /* 0x000fcc0000000800 */
[----:B------:R-:W-:-:S04]  /*198ed0*/  @P3 LOP3.LUT R72, R72, 0x20000, RZ, 0xfc, !PT ;  /* 0x0002000048483812 */ /* 0x000fc800078efcff */
        /* <DEDUP_REMOVED lines=10> */
[----:B------:R-:W-:Y:S02]  /*198f80*/  ISETP.LT.AND P1, PT, R87, UR7, !P0 ;  /* 0x0000000757007c0c */ /* 0x000fe4000c721270 */
[----:B------:R-:W-:-:S04]  /*198f90*/  LOP3.LUT R72, R72, 0xfffeffff, RZ, 0xc0, !PT ;  /* 0xfffeffff48487812 */ /* 0x000fc800078ec0ff */
[----:B------:R-:W-:Y:S02]  /*198fa0*/  @P2 LOP3.LUT R72, R72, 0x10000, RZ, 0xfc, !PT ;  /* 0x0001000048482812 */ /* 0x000fe400078efcff */
[----:B------:R-:W-:Y:S02]  /*198fb0*/  ISETP.LT.AND P3, PT, R85, UR10, !P0 ;  /* 0x0000000a55007c0c */ /* 0x000fe4000c761270 */
[----:B------:R-:W-:-:S04]  /*198fc0*/  LOP3.LUT R72, R72, 0xffff7fff, RZ, 0xc0, !PT ;  /* 0xffff7fff48487812 */ /* 0x000fc800078ec0ff */
[----:B------:R-:W-:Y:S02]  /*198fd0*/  @P1 LOP3.LUT R72, R72, 0x8000, RZ, 0xfc, !PT ;  /* 0x0000800048481812 */ /* 0x000fe400078efcff */
[----:B------:R-:W-:Y:S02]  /*198fe0*/  ISETP.LT.AND P2, PT, R84, UR11, !P0 ;  /* 0x0000000b54007c0c */ /* 0x000fe4000c741270 */
[----:B------:R-:W-:Y:S01]  /*198ff0*/  IADD3 R74, R76, 0x5b, RZ ;  /* 0x0000005b4c4a7810 */ /* 0x000fe20007ffe0ff */
[----:B------:R-:W-:Y:S01]  /*199000*/  VIADD R243, R244, UR6 ;  /* 0x00000006f4f37c36 */ /* 0x000fe20008000000 */
[----:B------:R-:W-:Y:S01]  /*199010*/  LOP3.LUT R72, R72, 0xffffbfff, RZ, 0xc0, !PT ;  /* 0xffffbfff48487812 */ /* 0x000fe200078ec0ff */
[----:B------:R-:W-:Y:S01]  /*199020*/  ULDC.64 UR6, c[0x0][0x228] ;  /* 0x00008a0000067ab9 */ /* 0x000fe20000000a00 */
[----:B------:R-:W-:Y:S01]  /*199030*/  ISETP.LT.AND P1, PT, R86, UR14, !P0 ;  /* 0x0000000e56007c0c */ /* 0x000fe2000c721270 */
[----:B------:R-:W-:Y:S01]  /*199040*/  ULDC.64 UR10, c[0x0][0x228] ;  /* 0x00008a00000a7ab9 */ /* 0x000fe20000000a00 */
        /* <DEDUP_REMOVED lines=35> */
[----:B------:R-:W-:Y:S01]  /*199280*/  LOP3.LUT R72, R72, 0xfffffffd, RZ, 0xc0, !PT ;  /* 0xfffffffd48487812 */ /* 0x000fe200078ec0ff */
[----:B------:R-:W-:Y:S01]  /*199290*/  VIADD R74, R76, 0x5a ;  /* 0x0000005a4c4a7836 */ /* 0x000fe20000000000 */
[----:B------:R-:W-:Y:S01]  /*1992a0*/  ISETP.LT.AND P1, PT, R173, UR6, !P0 ;  /* 0x00000006ad007c0c */ /* 0x000fe2000c721270 */
[----:B------:R-:W-:Y:S01]  /*1992b0*/  ULDC UR9, c[0x0][0x228] ;  /* 0x00008a0000097ab9 */ /* 0x000fe20000000800 */
[----:B------:R-:W-:Y:S01]  /*1992c0*/  ISETP.LT.AND P3, PT, R184, UR49, !P0 ;  /* 0x00000031b8007c0c */ /* 0x000fe2000c761270 */
[----:B------:R-:W-:Y:S01]  /*1992d0*/  ULDC UR49, c[0x0][0x228] ;  /* 0x00008a0000317ab9 */ /* 0x000fe20000000800 */
[----:B------:R-:W-:Y:S01]  /*1992e0*/  ISETP.LT.AND P2, PT, R175, UR48, !P0 ;  /* 0x00000030af007c0c */ /* 0x000fe2000c741270 */
[----:B------:R-:W-:Y:S01]  /*1992f0*/  ULDC UR48, c[0x0][0x228] ;  /* 0x00008a0000307ab9 */ /* 0x000fe20000000800 */
[----:B------:R-:W-:-:S07]  /*199300*/  ULDC UR6, c[0x0][0x248] ;  /* 0x0000920000067ab9 */ /* 0x000fce0000000800 */
[----:B------:R-:W-:-:S04]  /*199310*/  @P1 LOP3.LUT R72, R72, 0x2, RZ, 0xfc, !PT ;  /* 0x0000000248481812 */ /* 0x000fc800078efcff */
[----:B------:R-:W-:-:S04]  /*199320*/  LOP3.LUT R72, R72, 0xffffffef, RZ, 0xc0, !PT ;  /* 0xffffffef48487812 */ /* 0x000fc800078ec0ff */
[----:B------:R-:W-:Y:S02]  /*199330*/  @P3 LOP3.LUT R72, R72, 0x10, RZ, 0xfc, !PT ;  /* 0x0000001048483812 */ /* 0x000fe400078efcff */
[----:B------:R-:W-:Y:S01]  /*199340*/  ISETP.LT.AND P1, PT, R174, UR46, !P0 ;  /* 0x0000002eae007c0c */ /* 0x000fe2000c721270 */
[----:B------:R-:W-:Y:S01]  /*199350*/  ULDC UR46, c[0x0][0x228] ;  /* 0x00008a00002e7ab9 */ /* 0x000fe20000000800 */
[----:B------:R-:W-:-:S04]  /*199360*/  LOP3.LUT R72, R72, 0xfffffff7, RZ, 0xc0, !PT ;  /* 0xfffffff748487812 */ /* 0x000fc800078ec0ff */
[----:B------:R-:W-:-:S04]  /*199370*/  @P2 LOP3.LUT R72, R72, 0x8, RZ, 0xfc, !PT ;  /* 0x0000000848482812 */ /* 0x000fc800078efcff */
[----:B------:R-:W-:Y:S02]  /*199380*/  LOP3.LUT R72, R72, 0xfffffffb, RZ, 0xc0, !PT ;  /* 0xfffffffb48487812 */ /* 0x000fe400078ec0ff */
[----:B------:R-:W-:Y:S01]  /*199390*/  ISETP.LT.AND P3, PT, R87, UR49, !P0 ;  /* 0x0000003157007c0c */ /* 0x000fe2000c761270 */
[----:B------:R-:W-:Y:S01]  /*1993a0*/  ULDC UR49, c[0x0][0x228] ;  /* 0x00008a0000317ab9 */ /* 0x000fe20000000800 */
[----:B------:R-:W-:Y:S02]  /*1993b0*/  @P1 LOP3.LUT R72, R72, 0x4, RZ, 0xfc, !PT ;  /* 0x0000000448481812 */ /* 0x000fe400078efcff */
[----:B------:R-:W-:Y:S01]  /*1993c0*/  ISETP.LT.AND P1, PT, R172, UR50, !P0 ;  /* 0x00000032ac007c0c */ /* 0x000fe2000c721270 */
[----:B------:R-:W-:Y:S01]  /*1993d0*/  ULDC UR50, c[0x0][0x228] ;  /* 0x00008a0000327ab9 */ /* 0x000fe20000000800 */
[----:B------:R-:W-:Y:S01]  /*1993e0*/  ISETP.LT.AND P2, PT, R85, UR48, !P0 ;  /* 0x0000003055007c0c */ /* 0x000fe2000c741270 */
[----:B------:R-:W-:Y:S01]  /*1993f0*/  ULDC UR48, c[0x0][0x228] ;  /* 0x00008a0000307ab9 */ /* 0x000fe20000000800 */
[----:B------:R-:W-:-:S05]  /*199400*/  LOP3.LUT R72, R72, 0xfffffffe, RZ, 0xc0, !PT ;  /* 0xfffffffe48487812 */ /* 0x000fca00078ec0ff */
[----:B------:R-:W-:-:S04]  /*199410*/  @P3 LOP3.LUT R71, R71, 0x80000000, RZ, 0xfc, !PT ;  /* 0x8000000047473812 */ /* 0x000fc800078efcff */
[----:B------:R-:W-:Y:S02]  /*199420*/  @P1 LOP3.LUT R72, R72, 0x1, RZ, 0xfc, !PT ;  /* 0x0000000148481812 */ /* 0x000fe400078efcff */
[----:B------:R-:W-:Y:S01]  /*199430*/  ISETP.LT.AND P1, PT, R84, UR46, !P0 ;  /* 0x0000002e54007c0c */ /* 0x000fe2000c721270 */
[----:B------:R-:W-:Y:S01]  /*199440*/  ULDC UR46, c[0x0][0x228] ;  /* 0x00008a00002e7ab9 */ /* 0x000fe20000000800 */
[----:B------:R-:W-:-:S04]  /*199450*/  LOP3.LUT R71, R71, 0xbfffffff, RZ, 0xc0, !PT ;  /* 0xbfffffff47477812 */ /* 0x000fc800078ec0ff */
[----:B------:R-:W-:-:S04]  /*199460*/  @P2 LOP3.LUT R71, R71, 0x40000000, RZ, 0xfc, !PT ;  /* 0x4000000047472812 */ /* 0x000fc800078efcff */
[----:B------:R-:W-:-:S04]  /*199470*/  LOP3.LUT R71, R71, 0xdfffffff, RZ, 0xc0, !PT ;  /* 0xdfffffff47477812 */ /* 0x000fc800078ec0ff */
[----:B------:R-:W-:Y:S02]  /*199480*/  @P1 LOP3.LUT R71, R71, 0x20000000, RZ, 0xfc, !PT ;  /* 0x2000000047471812 */ /* 0x000fe400078efcff */
[----:B------:R-:W-:Y:S01]  /*199490*/  ISETP.LT.AND P1, PT, R86, UR50, !P0 ;  /* 0x0000003256007c0c */ /* 0x000fe2000c721270 */
[----:B------:R-:W-:Y:S01]  /*1994a0*/  ULDC UR50, c[0x0][0x228] ;  /* 0x00008a0000327ab9 */ /* 0x000fe20000000800 */
[----:B------:R-:W-:Y:S01]  /*1994b0*/  ISETP.LT.AND P3, PT, R83, UR49, !P0 ;  /* 0x0000003153007c0c */ /* 0x000fe2000c761270 */
[----:B------:R-:W-:Y:S01]  /*1994c0*/  ULDC UR49, c[0x0][0x228] ;  /* 0x00008a0000317ab9 */ /* 0x000fe20000000800 */
[----:B------:R-:W-:Y:S02]  /*1994d0*/  LOP3.LUT R71, R71, 0xefffffff, RZ, 0xc0, !PT ;  /* 0xefffffff47477812 */ /* 0x000fe400078ec0ff */
        /* <DEDUP_REMOVED lines=29> */
[----:B------:R-:W-:Y:S01]  /*1996b0*/  ISETP.GE.AND P0, PT, R74, UR7, PT ;  /* 0x000000074a007c0c */ /* 0x000fe2000bf06270 */
[----:B------:R-:W-:-:S03]  /*1996c0*/  ULDC UR7, c[0x0][0x228] ;  /* 0x00008a0000077ab9 */ /* 0x000fc60000000800 */
[----:B------:R-:W-:Y:S02]  /*1996d0*/  ISETP.LT.AND P3, PT, R173, UR10, !P0 ;  /* 0x0000000aad007c0c */ /* 0x000fe4000c761270 */
[----:B------:R-:W-:Y:S01]  /*1996e0*/  LOP3.LUT R71, R71, 0xfffdffff, RZ, 0xc0, !PT ;  /* 0xfffdffff47477812 */ /* 0x000fe200078ec0ff */
[----:B------:R-:W-:Y:S01]  /*1996f0*/  VIADD R74, R76, 0x59 ;  /* 0x000000594c4a7836 */ /* 0x000fe20000000000 */
[----:B------:R-:W-:Y:S01]  /*199700*/  ISETP.LT.AND P2, PT, R184, UR9, !P0 ;  /* 0x00000009b8007c0c */ /* 0x000fe2000c741270 */
[----:B------:R-:W-:Y:S01]  /*199710*/  ULDC UR9, c[0x0][0x228] ;  /* 0x00008a0000097ab9 */ /* 0x000fe20000000800 */
[----:B------:R-:W-:Y:S01]  /*199720*/  ISETP.LT.AND P1, PT, R175, UR8, !P0 ;  /* 0x00000008af007c0c */ /* 0x000fe2000c721270 */
[----:B------:R-:W-:Y:S01]  /*199730*/  ULDC UR8, c[0x0][0x228] ;  /* 0x00008a0000087ab9 */ /* 0x000fe20000000800 */
[----:B------:R-:W-:-:S05]  /*199740*/  ULDC UR10, c[0x0][0x228] ;  /* 0x00008a00000a7ab9 */ /* 0x000fca0000000800 */
[----:B------:R-:W-:-:S04]  /*199750*/  @P3 LOP3.LUT R71, R71, 0x20000, RZ, 0xfc, !PT ;  /* 0x0002000047473812 */ /* 0x000fc800078efcff */
[----:B------:R-:W-:-:S04]  /*199760*/  LOP3.LUT R71, R71, 0xffefffff, RZ, 0xc0, !PT ;  /* 0xffefffff47477812 */ /* 0x000fc800078ec0ff */
[----:B------:R-:W-:Y:S02]  /*199770*/  @P2 LOP3.LUT R71, R71, 0x100000, RZ, 0xfc, !PT ;  /* 0x0010000047472812 */ /* 0x000fe400078efcff */
[----:B------:R-:W-:Y:S02]  /*199780*/  ISETP.LT.AND P3, PT, R174, UR7, !P0 ;  /* 0x00000007ae007c0c */ /* 0x000fe4000c761270 */
        /* <DEDUP_REMOVED lines=50> */
[----:B------:R-:W-:Y:S02]  /*199ab0*/  LOP3.LUT R71, R71, 0xffffffdf, RZ, 0xc0, !PT ;  /* 0xffffffdf47477812 */ /* 0x000fe400078ec0ff */
[----:B------:R-:W-:Y:S01]  /*199ac0*/  IADD3 R251, R252, UR6, RZ ;  /* 0x00000006fcfb7c10 */ /* 0x000fe2000fffe0ff */
[----:B------:R-:W-:Y:S01]  /*199ad0*/  ULDC.64 UR6, c[0x0][0x228] ;  /* 0x00008a0000067ab9 */ /* 0x000fe20000000a00 */
[----:B------:R-:W-:Y:S02]  /*199ae0*/  @P0 LOP3.LUT R71, R71, 0x20, RZ, 0xfc, !PT ;  /* 0x0000002047470812 */ /* 0x000fe400078efcff */
[----:B------:R-:W-:Y:S01]  /*199af0*/  ISETP.GE.AND P0, PT, R74, UR11, PT ;  /* 0x0000000b4a007c0c */ /* 0x000fe2000bf06270 */
[----:B------:R-:W-:-:S03]  /*199b00*/  ULDC UR11, c[0x0][0x228] ;  /* 0x00008a00000b7ab9 */ /* 0x000fc60000000800 */
        /* <DEDUP_REMOVED lines=16> */
[----:B------:R-:W-:Y:S01]  /*199c10*/  ISETP.LT.AND P2, PT, R172, UR54, !P0 ;  /* 0x00000036ac007c0c */ /* 0x000fe2000c741270 */
[----:B------:R-:W-:Y:S01]  /*199c20*/  ULDC UR6, c[0x0][0x248] ;  /* 0x0000920000067ab9 */ /* 0x000fe20000000800 */
[----:B------:R-:W-:Y:S01]  /*199c30*/  LOP3.LUT R71, R71, 0xfffffffb, RZ, 0xc0, !PT ;  /* 0xfffffffb47477812 */ /* 0x000fe200078ec0ff */
[----:B------:R-:W-:Y:S01]  /*199c40*/  ULDC UR54, c[0x0][0x228] ;  /* 0x00008a0000367ab9 */ /* 0x000fe20000000800 */
[----:B------:R-:W-:Y:S01]  /*199c50*/  LOP3.LUT R68, R68, 0x7fffffff, RZ, 0xc0, !PT ;  /* 0x7fffffff44447812 */ /* 0x000fe200078ec0ff */
[----:B------:R-:W-:Y:S01]  /*199c60*/  ULDC UR53, c[0x0][0x228] ;  /* 0x00008a0000357ab9 */ /* 0x000fe20000000800 */
[----:B------:R-:W-:-:S02]  /*199c70*/  @P3 LOP3.LUT R71, R71, 0x4, RZ, 0xfc, !PT ;  /* 0x0000000447473812 */ /* 0x000fc400078efcff */
[----:B------:R-:W-:Y:S01]  /*199c80*/  ISETP.LT.AND P3, PT, R85, UR10, !P0 ;  /* 0x0000000a55007c0c */ /* 0x000fe2000c761270 */
[----:B------:R-:W-:Y:S01]  /*199c90*/  ULDC.64 UR10, c[0x0][0x228] ;  /* 0x00008a00000a7ab9 */ /* 0x000fe20000000a00 */
[----:B------:R-:W-:Y:S02]  /*199ca0*/  LOP3.LUT R71, R71, 0xfffffffe, RZ, 0xc0, !PT ;  /* 0xfffffffe47477812 */ /* 0x000fe400078ec0ff */
[----:B------:R-:W-:Y:S02]  /*199cb0*/  @P1 LOP3.LUT R70, R70, 0x80000000, RZ, 0xfc, !PT ;  /* 0x8000000046461812 */ /* 0x000fe400078efcff */
[----:B------:R-:W-:Y:S02]  /*199cc0*/  @P2 LOP3.LUT R71, R71, 0x1, RZ, 0xfc, !PT ;  /* 0x0000000147472812 */ /* 0x000fe400078efcff */
[----:B------:R-:W-:Y:S01]  /*199cd0*/  ISETP.LT.AND P2, PT, R84, UR20, !P0 ;  /* 0x0000001454007c0c */ /* 0x000fe2000c741270 */
[----:B------:R-:W-:Y:S01]  /*199ce0*/  VIADD R249, R250, UR6 ;  /* 0x00000006faf97c36 */ /* 0x000fe20008000000 */
[----:B------:R-:W-:Y:S01]  /*199cf0*/  LOP3.LUT R70, R70, 0xbfffffff, RZ, 0xc0, !PT ;  /* 0xbfffffff46467812 */ /* 0x000fe200078ec0ff */
[----:B------:R-:W-:-:S03]  /*199d00*/  ULDC UR20, c[0x0][0x228] ;  /* 0x00008a0000147ab9 */ /* 0x000fc60000000800 */
        /* <DEDUP_REMOVED lines=39> */
[----:B------:R-:W-:Y:S01]  /*199f80*/  ULDC.64 UR6, c[0x0][0x228] ;  /* 0x00008a0000067ab9 */ /* 0x000fe20000000a00 */
[----:B------:R-:W-:Y:S01]  /*199f90*/  ISETP.LT.AND P2, PT, R184, UR61, !P0 ;  /* 0x0000003db8007c0c */ /* 0x000fe2000c741270 */
[----:B------:R-:W-:Y:S01]  /*199fa0*/  ULDC UR61, c[0x0][0x228] ;  /* 0x00008a00003d7ab9 */ /* 0x000fe20000000800 */
[----:B------:R-:W-:Y:S01]  /*199fb0*/  ISETP.LT.AND P1, PT, R175, UR60, !P0 ;  /* 0x0000003caf007c0c */ /* 0x000fe2000c721270 */
[----:B------:R-:W-:-:S08]  /*199fc0*/  ULDC UR60, c[0x0][0x228] ;  /* 0x00008a00003c7ab9 */ /* 0x000fd00000000800 */
        /* <DEDUP_REMOVED lines=65> */
[----:B------:R-:W-:Y:S01]  /*19a3e0*/  ULDC UR6, c[0x0][0x248] ;  /* 0x0000920000067ab9 */ /* 0x000fe20000000800 */
[----:B------:R-:W-:Y:S01]  /*19a3f0*/  LOP3.LUT R67, R67, 0x7fffffff, RZ, 0xc0, !PT ;  /* 0x7fffffff43437812 */ /* 0x000fe200078ec0ff */
        /* <DEDUP_REMOVED lines=10> */
[----:B------:R-:W-:Y:S01]  /*19a4a0*/  ISETP.LT.AND P2, PT, R172, UR40, !P0 ;  /* 0x00000028ac007c0c */ /* 0x000fe2000c741270 */
[----:B------:R-:W-:Y:S01]  /*19a4b0*/  ULDC UR40, c[0x0][0x228] ;  /* 0x00008a0000287ab9 */ /* 0x000fe20000000800 */
[----:B------:R-:W-:-:S04]  /*19a4c0*/  LOP3.LUT R70, R70, 0xfffffffb, RZ, 0xc0, !PT ;  /* 0xfffffffb46467812 */ /* 0x000fc800078ec0ff */
[----:B------:R-:W-:Y:S02]  /*19a4d0*/  @P3 LOP3.LUT R70, R70, 0x4, RZ, 0xfc, !PT ;  /* 0x0000000446463812 */ /* 0x000fe400078efcff */
[----:B------:R-:W-:Y:S01]  /*19a4e0*/  ISETP.LT.AND P3, PT, R85, UR42, !P0 ;  /* 0x0000002a55007c0c */ /* 0x000fe2000c761270 */
[----:B------:R-:W-:Y:S01]  /*19a4f0*/  ULDC UR42, c[0x0][0x228] ;  /* 0x00008a00002a7ab9 */ /* 0x000fe20000000800 */
[----:B------:R-:W-:Y:S02]  /*19a500*/  LOP3.LUT R70, R70, 0xfffffffe, RZ, 0xc0, !PT ;  /* 0xfffffffe46467812 */ /* 0x000fe400078ec0ff */
[----:B------:R-:W-:Y:S02]  /*19a510*/  @P1 LOP3.LUT R69, R69, 0x80000000, RZ, 0xfc, !PT ;  /* 0x8000000045451812 */ /* 0x000fe400078efcff */
        /* <DEDUP_REMOVED lines=52> */
[----:B------:R-:W-:Y:S02]  /*19a860*/  LOP3.LUT R69, R69, 0xfff7ffff, RZ, 0xc0, !PT ;  /* 0xfff7ffff45457812 */ /* 0x000fe400078ec0ff */
[----:B------:R-:W-:Y:S01]  /*19a870*/  IADD3 R247, R249, UR6, RZ ;  /* 0x00000006f9f77c10 */ /* 0x000fe2000fffe0ff */
[----:B------:R-:W-:Y:S01]  /*19a880*/  ULDC UR6, c[0x0][0x228] ;  /* 0x00008a0000067ab9 */ /* 0x000fe20000000800 */
[----:B------:R-:W-:Y:S02]  /*19a890*/  @P1 LOP3.LUT R69, R69, 0x80000, RZ, 0xfc, !PT ;  /* 0x0008000045451812 */ /* 0x000fe400078efcff */
[----:B------:R-:W-:Y:S01]  /*19a8a0*/  ISETP.LT.AND P2, PT, R172, UR6, !P0 ;  /* 0x00000006ac007c0c */ /* 0x000fe2000c741270 */
[----:B------:R-:W-:Y:S01]  /*19a8b0*/  ULDC UR6, c[0x0][0x248] ;  /* 0x0000920000067ab9 */ /* 0x000fe20000000800 */
        /* <DEDUP_REMOVED lines=8> */
[----:B------:R-:W-:Y:S01]  /*19a940*/  ULDC UR55, c[0x0][0x228] ;  /* 0x00008a0000377ab9 */ /* 0x000fe20000000800 */
[----:B------:R-:W-:Y:S01]  /*19a950*/  @P2 LOP3.LUT R69, R69, 0x10000, RZ, 0xfc, !PT ;  /* 0x0001000045452812 */ /* 0x000fe200078efcff */
[----:B------:R1:W-:Y:S01]  /*19a960*/  STL [R1+0x50], R75 ;  /* 0x0000504b01007387 */ /* 0x0003e20000100800 */
[----:B------:R-:W-:-:S02]  /*19a970*/  ULDC UR61, c[0x0][0x228] ;  /* 0x00008a00003d7ab9 */ /* 0x000fc40000000800 */
        /* <DEDUP_REMOVED lines=53> */
[----:B------:R-:W-:Y:S01]  /*19acd0*/  VIADD R74, R76, 0x54 ;  /* 0x000000544c4a7836 */ /* 0x000fe20000000000 */
[----:B------:R-:W-:Y:S01]  /*19ace0*/  LOP3.LUT R69, R69, 0xfffffff7, RZ, 0xc0, !PT ;  /* 0xfffffff745457812 */ /* 0x000fe200078ec0ff */
[----:B------:R-:W-:-:S03]  /*19acf0*/  ULDC UR6, c[0x0][0x248] ;  /* 0x0000920000067ab9 */ /* 0x000fc60000000800 */
[----:B------:R-:W-:Y:S02]  /*19ad00*/  @P1 LOP3.LUT R69, R69, 0x8, RZ, 0xfc, !PT ;  /* 0x0000000845451812 */ /* 0x000fe400078efcff */
[----:B------:R-:W-:Y:S02]  /*19ad10*/  ISETP.LT.AND P1, PT, R87, UR10, !P0 ;  /* 0x0000000a57007c0c */ /* 0x000fe4000c721270 */
[----:B------:R-:W-:Y:S01]  /*19ad20*/  ISETP.LT.AND P2, PT, R172, UR11, !P0 ;  /* 0x0000000bac007c0c */ /* 0x000fe2000c741270 */
[----:B------:R-:W-:Y:S01]  /*19ad30*/  ULDC.64 UR10, c[0x0][0x228] ;  /* 0x00008a00000a7ab9 */ /* 0x000fe20000000a00 */
[----:B------:R-:W-:-:S04]  /*19ad40*/  LOP3.LUT R69, R69, 0xfffffffb, RZ, 0xc0, !PT ;  /* 0xfffffffb45457812 */ /* 0x000fc800078ec0ff */
[----:B------:R-:W-:Y:S02]  /*19ad50*/  @P3 LOP3.LUT R69, R69, 0x4, RZ, 0xfc, !PT ;  /* 0x0000000445453812 */ /* 0x000fe400078efcff */
[----:B------:R-:W-:Y:S01]  /*19ad60*/  ISETP.LT.AND P3, PT, R85, UR55, !P0 ;  /* 0x0000003755007c0c */ /* 0x000fe2000c761270 */
[----:B-1----:R-:W-:Y:S01]  /*19ad70*/  VIADD R75, R75, UR6 ;  /* 0x000000064b4b7c36 */ /* 0x002fe20008000000 */
[----:B------:R-:W-:Y:S01]  /*19ad80*/  LOP3.LUT R69, R69, 0xfffffffe, RZ, 0xc0, !PT ;  /* 0xfffffffe45457812 */ /* 0x000fe200078ec0ff */
[----:B------:R-:W-:Y:S01]  /*19ad90*/  ULDC UR6, c[0x0][0x228] ;  /* 0x00008a0000067ab9 */ /* 0x000fe20000000800 */
[----:B------:R-:W-:Y:S01]  /*19ada0*/  @P1 LOP3.LUT R68, R68, 0x80000000, RZ, 0xfc, !PT ;  /* 0x8000000044441812 */ /* 0x000fe200078efcff */
[----:B------:R-:W-:Y:S01]  /*19adb0*/  ULDC UR55, c[0x0][0x228] ;  /* 0x00008a0000377ab9 */ /* 0x000fe20000000800 */
[----:B------:R-:W-:Y:S02]  /*19adc0*/  @P2 LOP3.LUT R69, R69, 0x1, RZ, 0xfc, !PT ;  /* 0x0000000145452812 */ /* 0x000fe400078efcff */
[----:B------:R-:W-:Y:S01]  /*19add0*/  ISETP.LT.AND P2, PT, R84, UR20, !P0 ;  /* 0x0000001454007c0c */ /* 0x000fe2000c741270 */
[----:B------:R1:W-:Y:S01]  /*19ade0*/  STL [R1+0xc], R75 ;  /* 0x00000c4b01007387 */ /* 0x0003e20000100800 */
        /* <DEDUP_REMOVED lines=55> */
[----:B------:R-:W-:Y:S01]  /*19b160*/  ISETP.LT.AND P1, PT, R87, UR6, !P0 ;  /* 0x0000000657007c0c */ /* 0x000fe2000c721270 */
[----:B------:R-:W-:Y:S01]  /*19b170*/  VIADD R74, R76, 0x53 ;  /* 0x000000534c4a7836 */ /* 0x000fe20000000000 */
        /* <DEDUP_REMOVED lines=44> */
[----:B-1----:R-:W-:Y:S01]  /*19b440*/  IADD3 R75, R75, UR6, RZ ;  /* 0x000000064b4b7c10 */ /* 0x002fe2000fffe0ff */
[----:B------:R-:W-:Y:S01]  /*19b450*/  ULDC.64 UR6, c[0x0][0x228] ;  /* 0x00008a0000067ab9 */ /* 0x000fe20000000a00 */
[----:B------:R-:W-:Y:S02]  /*19b460*/  @P0 LOP3.LUT R68, R68, 0x20, RZ, 0xfc, !PT ;  /* 0x0000002044440812 */ /* 0x000fe400078efcff */
[----:B------:R-:W-:Y:S01]  /*19b470*/  ISETP.GE.AND P0, PT, R74, UR11, PT ;  /* 0x0000000b4a007c0c */ /* 0x000fe2000bf06270 */
[----:B------:R-:W-:-:S03]  /*19b480*/  ULDC.64 UR10, c[0x0][0x228] ;  /* 0x00008a00000a7ab9 */ /* 0x000fc60000000a00 */
[----:B------:R-:W-:Y:S01]  /*19b490*/  ISETP.LT.AND P3, PT, R173, UR6, !P0 ;  /* 0x00000006ad007c0c */ /* 0x000fe2000c761270 */
[----:B------:R-:W-:Y:S01]  /*19b4a0*/  ULDC UR6, c[0x0][0x248] ;  /* 0x0000920000067ab9 */ /* 0x000fe20000000800 */
[----:B------:R-:W-:Y:S01]  /*19b4b0*/  ISETP.LT.AND P2, PT, R184, UR60, !P0 ;  /* 0x0000003cb8007c0c */ /* 0x000fe2000c741270 */
[----:B------:R1:W-:Y:S01]  /*19b4c0*/  STL [R1+0x8], R75 ;  /* 0x0000084b01007387 */ /* 0x0003e20000100800 */
[----:B------:R-:W-:Y:S01]  /*19b4d0*/  LOP3.LUT R68, R68, 0xfffffffd, RZ, 0xc0, !PT ;  /* 0xfffffffd44447812 */ /* 0x000fe200078ec0ff */
[----:B------:R-:W-:Y:S01]  /*19b4e0*/  ULDC UR60, c[0x0][0x228] ;  /* 0x00008a00003c7ab9 */ /* 0x000fe20000000800 */
[----:B------:R-:W-:Y:S01]  /*19b4f0*/  ISETP.LT.AND P1, PT, R175, UR59, !P0 ;  /* 0x0000003baf007c0c */ /* 0x000fe2000c721270 */
[----:B------:R-:W-:-:S06]  /*19b500*/  ULDC UR59, c[0x0][0x228] ;  /* 0x00008a00003b7ab9 */ /* 0x000fcc0000000800 */
[----:B------:R-:W-:-:S04]  /*19b510*/  @P3 LOP3.LUT R68, R68, 0x2, RZ, 0xfc, !PT ;  /* 0x0000000244443812 */ /* 0x000fc800078efcff */
[----:B------:R-:W-:-:S04]  /*19b520*/  LOP3.LUT R68, R68, 0xffffffef, RZ, 0xc0, !PT ;  /* 0xffffffef44447812 */ /* 0x000fc800078ec0ff */
[----:B------:R-:W-:Y:S02]  /*19b530*/  @P2 LOP3.LUT R68, R68, 0x10, RZ, 0xfc, !PT ;  /* 0x0000001044442812 */ /* 0x000fe400078efcff */
[----:B------:R-:W-:Y:S02]  /*19b540*/  ISETP.LT.AND P3, PT, R174, UR58, !P0 ;  /* 0x0000003aae007c0c */ /* 0x000fe4000c761270 */
[----:B------:R-:W-:Y:S01]  /*19b550*/  IADD3 R74, R76, 0x52, RZ ;  /* 0x000000524c4a7810 */ /* 0x000fe20007ffe0ff */
[----:B-1----:R-:W-:Y:S01]  /*19b560*/  VIADD R75, R75, UR6 ;  /* 0x000000064b4b7c36 */ /* 0x002fe20008000000 */
[----:B------:R-:W-:Y:S01]  /*19b570*/  LOP3.LUT R68, R68, 0xfffffff7, RZ, 0xc0, !PT ;  /* 0xfffffff744447812 */ /* 0x000fe200078ec0ff */
[----:B------:R-:W-:Y:S01]  /*19b580*/  ULDC UR6, c[0x0][0x248] ;  /* 0x0000920000067ab9 */ /* 0x000fe20000000800 */
[----:B------:R-:W-:Y:S01]  /*19b590*/  ISETP.LT.AND P2, PT, R172, UR57, !P0 ;  /* 0x00000039ac007c0c */ /* 0x000fe2000c741270 */
[----:B------:R-:W-:Y:S01]  /*19b5a0*/  ULDC UR58, c[0x0][0x228] ;  /* 0x00008a00003a7ab9 */ /* 0x000fe20000000800 */
[----:B------:R-:W-:Y:S01]  /*19b5b0*/  @P1 LOP3.LUT R68, R68, 0x8, RZ, 0xfc, !PT ;  /* 0x0000000844441812 */ /* 0x000fe200078efcff */
[----:B------:R1:W-:Y:S01]  /*19b5c0*/  STL [R1+0x4], R75 ;  /* 0x0000044b01007387 */ /* 0x0003e20000100800 */
[----:B------:R-:W-:Y:S01]  /*19b5d0*/  ISETP.LT.AND P1, PT, R87, UR56, !P0 ;  /* 0x0000003857007c0c */ /* 0x000fe2000c721270 */
[----:B------:R-:W-:Y:S01]  /*19b5e0*/  ULDC UR57, c[0x0][0x228] ;  /* 0x00008a0000397ab9 */ /* 0x000fe20000000800 */
[----:B------:R-:W-:Y:S01]  /*19b5f0*/  LOP3.LUT R68, R68, 0xfffffffb, RZ, 0xc0, !PT ;  /* 0xfffffffb44447812 */ /* 0x000fe200078ec0ff */
[----:B------:R-:W-:-:S03]  /*19b600*/  ULDC UR56, c[0x0][0x228] ;  /* 0x00008a0000387ab9 */ /* 0x000fc60000000800 */
[----:B------:R-:W-:Y:S02]  /*19b610*/  @P3 LOP3.LUT R68, R68, 0x4, RZ, 0xfc, !PT ;  /* 0x0000000444443812 */ /* 0x000fe400078efcff */
[----:B------:R-:W-:Y:S01]  /*19b620*/  ISETP.LT.AND P3, PT, R85, UR54, !P0 ;  /* 0x0000003655007c0c */ /* 0x000fe2000c761270 */
[----:B-1----:R-:W-:Y:S01]  /*19b630*/  VIADD R75, R75, UR6 ;  /* 0x000000064b4b7c36 */ /* 0x002fe20008000000 */
[----:B------:R-:W-:Y:S01]  /*19b640*/  LOP3.LUT R68, R68, 0xfffffffe, RZ, 0xc0, !PT ;  /* 0xfffffffe44447812 */ /* 0x000fe200078ec0ff */
[----:B------:R-:W-:Y:S02]  /*19b650*/  ULDC UR54, c[0x0][0x228] ;  /* 0x00008a0000367ab9 */ /* 0x000fe40000000800 */
[----:B------:R-:W-:Y:S02]  /*19b660*/  @P1 LOP3.LUT R67, R67, 0x80000000, RZ, 0xfc, !PT ;  /* 0x8000000043431812 */ /* 0x000fe400078efcff */
[----:B------:R-:W-:Y:S02]  /*19b670*/  @P2 LOP3.LUT R68, R68, 0x1, RZ, 0xfc, !PT ;  /* 0x0000000144442812 */ /* 0x000fe400078efcff */
[----:B------:R-:W-:Y:S01]  /*19b680*/  ISETP.LT.AND P2, PT, R84, UR38, !P0 ;  /* 0x0000002654007c0c */ /* 0x000fe2000c741270 */
[----:B------:R-:W-:Y:S01]  /*19b690*/  ULDC UR38, c[0x0][0x228] ;  /* 0x00008a0000267ab9 */ /* 0x000fe20000000800 */
[----:B------:R-:W-:-:S04]  /*19b6a0*/  LOP3.LUT R67, R67, 0xbfffffff, RZ, 0xc0, !PT ;  /* 0xbfffffff43437812 */ /* 0x000fc800078ec0ff */
[----:B------:R-:W-:Y:S02]  /*19b6b0*/  @P3 LOP3.LUT R67, R67, 0x40000000, RZ, 0xfc, !PT ;  /* 0x4000000043433812 */ /* 0x000fe400078efcff */
[----:B------:R-:W-:Y:S02]  /*19b6c0*/  ISETP.LT.AND P1, PT, R86, UR39, !P0 ;  /* 0x0000002756007c0c */ /* 0x000fe4000c721270 */
[----:B------:R-:W-:Y:S01]  /*19b6d0*/  LOP3.LUT R66, R66, 0x7fffffff, RZ, 0xc0, !PT ;  /* 0x7fffffff42427812 */ /* 0x000fe200078ec0ff */
[----:B------:R1:W-:Y:S01]  /*19b6e0*/  STL [R1], R75 ;  /* 0x0000004b01007387 */ /* 0x0003e20000100800 */
        /* <DEDUP_REMOVED lines=109> */
[----:B------:R-:W-:-:S06]  /*19bdc0*/  ULDC UR6, c[0x0][0x248] ;  /* 0x0000920000067ab9 */ /* 0x000fcc0000000800 */
[----:B------:R-:W-:-:S04]  /*19bdd0*/  @P2 LOP3.LUT R67, R67, 0x2, RZ, 0xfc, !PT ;  /* 0x0000000243432812 */ /* 0x000fc800078efcff */
[----:B------:R-:W-:-:S04]  /*19bde0*/  LOP3.LUT R67, R67, 0xffffffef, RZ, 0xc0, !PT ;  /* 0xffffffef43437812 */ /* 0x000fc800078ec0ff */
[----:B------:R-:W-:Y:S02]  /*19bdf0*/  @P1 LOP3.LUT R67, R67, 0x10, RZ, 0xfc, !PT ;  /* 0x0000001043431812 */ /* 0x000fe400078efcff */
[----:B------:R-:W-:Y:S01]  /*19be00*/  ISETP.LT.AND P1, PT, R175, UR11, !P0 ;  /* 0x0000000baf007c0c */ /* 0x000fe2000c721270 */
[----:B------:R-:W-:Y:S01]  /*19be10*/  ULDC.64 UR10, c[0x0][0x228] ;  /* 0x00008a00000a7ab9 */ /* 0x000fe20000000a00 */
[----:B------:R-:W-:Y:S02]  /*19be20*/  LOP3.LUT R67, R67, 0xfffffff7, RZ, 0xc0, !PT ;  /* 0xfffffff743437812 */ /* 0x000fe400078ec0ff */
[----:B------:R-:W-:Y:S01]  /*19be30*/  ISETP.LT.AND P2, PT, R172, UR38, !P0 ;  /* 0x00000026ac007c0c */ /* 0x000fe2000c741270 */
[----:B------:R-:W-:-:S08]  /*19be40*/  ULDC UR38, c[0x0][0x228] ;  /* 0x00008a0000267ab9 */ /* 0x000fd00000000800 */
[----:B------:R-:W-:Y:S02]  /*19be50*/  @P1 LOP3.LUT R67, R67, 0x8, RZ, 0xfc, !PT ;  /* 0x0000000843431812 */ /* 0x000fe400078efcff */
[----:B------:R-:W-:Y:S01]  /*19be60*/  ISETP.LT.AND P1, PT, R87, UR60, !P0 ;  /* 0x0000003c57007c0c */ /* 0x000fe2000c721270 */
[----:B------:R-:W-:Y:S01]  /*19be70*/  ULDC UR60, c[0x0][0x228] ;  /* 0x00008a00003c7ab9 */ /* 0x000fe20000000800 */
[----:B------:R-:W-:-:S04]  /*19be80*/  LOP3.LUT R67, R67, 0xfffffffb, RZ, 0xc0, !PT ;  /* 0xfffffffb43437812 */ /* 0x000fc800078ec0ff */
[----:B------:R-:W-:Y:S02]  /*19be90*/  @P3 LOP3.LUT R67, R67, 0x4, RZ, 0xfc, !PT ;  /* 0x0000000443433812 */ /* 0x000fe400078efcff */
[----:B------:R-:W-:Y:S01]  /*19bea0*/  ISETP.LT.AND P3, PT, R85, UR61, !P0 ;  /* 0x0000003d55007c0c */ /* 0x000fe2000c761270 */
[----:B------:R-:W-:Y:S01]  /*19beb0*/  ULDC UR61, c[0x0][0x228] ;  /* 0x00008a00003d7ab9 */ /* 0x000fe20000000800 */
[----:B------:R-:W-:-:S03]  /*19bec0*/  LOP3.LUT R67, R67, 0xfffffffe, RZ, 0xc0, !PT ;  /* 0xfffffffe43437812 */ /* 0x000fc600078ec0ff */
        /* <DEDUP_REMOVED lines=44> */
[----:B-1----:R-:W-:Y:S01]  /*19c190*/  IADD3 R75, R75, UR6, RZ ;  /* 0x000000064b4b7c10 */ /* 0x002fe2000fffe0ff */
[----:B------:R-:W-:Y:S01]  /*19c1a0*/  ULDC UR6, c[0x0][0x228] ;  /* 0x00008a0000067ab9 */ /* 0x000fe20000000800 */
[----:B------:R-:W-:Y:S02]  /*19c1b0*/  LOP3.LUT R66, R66, 0xfffdffff, RZ, 0xc0, !PT ;  /* 0xfffdffff42427812 */ /* 0x000fe400078ec0ff */
[----:B------:R-:W-:Y:S01]  /*19c1c0*/  ISETP.LT.AND P2, PT, R184, UR6, !P0 ;  /* 0x00000006b8007c0c */ /* 0x000fe2000c741270 */
[----:B------:R-:W-:Y:S01]  /*19c1d0*/  ULDC UR6, c[0x0][0x228] ;  /* 0x00008a0000067ab9 */ /* 0x000fe20000000800 */
[----:B------:R-:W-:Y:S01]  /*19c1e0*/  ISETP.LT.AND P1, PT, R175, UR38, !P0 ;  /* 0x00000026af007c0c */ /* 0x000fe2000c721270 */
[----:B------:R-:W-:-:S04]  /*19c1f0*/  ULDC UR38, c[0x0][0x228] ;  /* 0x00008a0000267ab9 */ /* 0x000fc80000000800 */
[----:B------:R-:W-:-:S04]  /*19c200*/  @P3 LOP3.LUT R66, R66, 0x20000, RZ, 0xfc, !PT ;  /* 0x0002000042423812 */ /* 0x000fc800078efcff */
[----:B------:R-:W-:-:S04]  /*19c210*/  LOP3.LUT R66, R66, 0xffefffff, RZ, 0xc0, !PT ;  /* 0xffefffff42427812 */ /* 0x000fc800078ec0ff */
[----:B------:R-:W-:Y:S02]  /*19c220*/  @P2 LOP3.LUT R66, R66, 0x100000, RZ, 0xfc, !PT ;  /* 0x0010000042422812 */ /* 0x000fe400078efcff */
[----:B------:R-:W-:Y:S02]  /*19c230*/  ISETP.LT.AND P3, PT, R174, UR10, !P0 ;  /* 0x0000000aae007c0c */ /* 0x000fe4000c761270 */
[----:B------:R-:W-:Y:S01]  /*19c240*/  IADD3 R74, R76, 0x4f, RZ ;  /* 0x0000004f4c4a7810 */ /* 0x000fe20007ffe0ff */
[----:B------:R1:W-:Y:S01]  /*19c250*/  STL [R1+0x64], R75 ;  /* 0x0000644b01007387 */ /* 0x0003e20000100800 */
[----:B------:R-:W-:Y:S01]  /*19c260*/  LOP3.LUT R66, R66, 0xfff7ffff, RZ, 0xc0, !PT ;  /* 0xfff7ffff42427812 */ /* 0x000fe200078ec0ff */
[----:B------:R-:W-:-:S03]  /*19c270*/  ULDC UR10, c[0x0][0x228] ;  /* 0x00008a00000a7ab9 */ /* 0x000fc60000000800 */
        /* <DEDUP_REMOVED lines=9> */
[----:B-1----:R-:W-:Y:S01]  /*19c310*/  VIADD R75, R75, UR6 ;  /* 0x000000064b4b7c36 */ /* 0x002fe20008000000 */
[----:B------:R-:W-:Y:S01]  /*19c320*/  LOP3.LUT R66, R66, 0xffff7fff, RZ, 0xc0, !PT ;  /* 0xffff7fff42427812 */ /* 0x000fe200078ec0ff */
[----:B------:R-:W-:Y:S01]  /*19c330*/  ULDC.64 UR6, c[0x0][0x228] ;  /* 0x00008a0000067ab9 */ /* 0x000fe20000000a00 */
[----:B------:R-:W-:Y:S01]  /*19c340*/  ISETP.LT.AND P2, PT, R84, UR14, !P0 ;  /* 0x0000000e54007c0c */ /* 0x000fe2000c741270 */
[----:B------:R-:W-:Y:S01]  /*19c350*/  ULDC UR38, c[0x0][0x228] ;  /* 0x00008a0000267ab9 */ /* 0x000fe20000000800 */
[----:B------:R-:W-:Y:S01]  /*19c360*/  @P1 LOP3.LUT R66, R66, 0x8000, RZ, 0xfc, !PT ;  /* 0x0000800042421812 */ /* 0x000fe200078efcff */
[----:B------:R1:W-:Y:S01]  /*19c370*/  STL [R1+0x60], R75 ;  /* 0x0000604b01007387 */ /* 0x0003e20000100800 */
[----:B------:R-:W-:Y:S01]  /*19c380*/  LOP3.LUT R64, R64, 0x7fffffff, RZ, 0xc0, !PT ;  /* 0x7fffffff40407812 */ /* 0x000fe200078ec0ff */
        /* <DEDUP_REMOVED lines=48> */
[----:B------:R-:W-:-:S04]  /*19c690*/  @P2 LOP3.LUT R66, R66, 0x10, RZ, 0xfc, !PT ;  /* 0x0000001042422812 */ /* 0x000fc800078efcff */
[----:B------:R-:W-:-:S04]  /*19c6a0*/  LOP3.LUT R66, R66, 0xfffffff7, RZ, 0xc0, !PT ;  /* 0xfffffff742427812 */ /* 0x000fc800078ec0ff */
[----:B------:R-:W-:Y:S02]  /*19c6b0*/  @P1 LOP3.LUT R66, R66, 0x8, RZ, 0xfc, !PT ;  /* 0x0000000842421812 */ /* 0x000fe400078efcff */
[----:B------:R-:W-:Y:S01]  /*19c6c0*/  ISETP.LT.AND P1, PT, R174, UR38, !P0 ;  /* 0x00000026ae007c0c */ /* 0x000fe2000c721270 */
[----:B------:R-:W-:Y:S01]  /*19c6d0*/  ULDC UR38, c[0x0][0x228] ;  /* 0x00008a0000267ab9 */ /* 0x000fe20000000800 */
[----:B------:R-:W-:Y:S02]  /*19c6e0*/  LOP3.LUT R66, R66, 0xfffffffb, RZ, 0xc0, !PT ;  /* 0xfffffffb42427812 */ /* 0x000fe400078ec0ff */
[----:B------:R-:W-:Y:S01]  /*19c6f0*/  ISETP.LT.AND P2, PT, R172, UR6, !P0 ;  /* 0x00000006ac007c0c */ /* 0x000fe2000c741270 */
[----:B------:R-:W-:Y:S01]  /*19c700*/  VIADD R74, R76, 0x4e ;  /* 0x0000004e4c4a7836 */ /* 0x000fe20000000000 */
[----:B------:R-:W-:Y:S01]  /*19c710*/  ISETP.LT.AND P3, PT, R85, UR10, !P0 ;  /* 0x0000000a55007c0c */ /* 0x000fe2000c761270 */
[----:B------:R-:W-:-:S06]  /*19c720*/  ULDC UR6, c[0x0][0x248] ;  /* 0x0000920000067ab9 */ /* 0x000fcc0000000800 */
[----:B------:R-:W-:Y:S02]  /*19c730*/  @P1 LOP3.LUT R66, R66, 0x4, RZ, 0xfc, !PT ;  /* 0x0000000442421812 */ /* 0x000fe400078efcff */
[----:B------:R-:W-:Y:S01]  /*19c740*/  ISETP.LT.AND P1, PT, R87, UR11, !P0 ;  /* 0x0000000b57007c0c */ /* 0x000fe2000c721270 */
[----:B------:R-:W-:Y:S01]  /*19c750*/  ULDC.64 UR10, c[0x0][0x228] ;  /* 0x00008a00000a7ab9 */ /* 0x000fe20000000a00 */
[----:B------:R-:W-:-:S04]  /*19c760*/  LOP3.LUT R66, R66, 0xfffffffe, RZ, 0xc0, !PT ;  /* 0xfffffffe42427812 */ /* 0x000fc800078ec0ff */
[----:B------:R-:W-:Y:S02]  /*19c770*/  @P2 LOP3.LUT R66, R66, 0x1, RZ, 0xfc, !PT ;  /* 0x0000000142422812 */ /* 0x000fe400078efcff */
[----:B------:R-:W-:Y:S01]  /*19c780*/  ISETP.LT.AND P2, PT, R84, UR38, !P0 ;  /* 0x0000002654007c0c */ /* 0x000fe2000c741270 */
[----:B-1----:R-:W-:Y:S01]  /*19c790*/  VIADD R75, R75, UR6 ;  /* 0x000000064b4b7c36 */ /* 0x002fe20008000000 */
[----:B------:R-:W-:Y:S01]  /*19c7a0*/  ULDC UR6, c[0x0][0x248] ;  /* 0x0000920000067ab9 */ /* 0x000fe20000000800 */
[----:B------:R-:W-:Y:S01]  /*19c7b0*/  LOP3.LUT R63, R63, 0x7fffffff, RZ, 0xc0, !PT ;  /* 0x7fffffff3f3f7812 */ /* 0x000fe200078ec0ff */
[----:B------:R-:W-:Y:S01]  /*19c7c0*/  ULDC UR38, c[0x0][0x228] ;  /* 0x00008a0000267ab9 */ /* 0x000fe20000000800 */
[----:B------:R-:W-:-:S04]  /*19c7d0*/  @P1 LOP3.LUT R65, R65, 0x80000000, RZ, 0xfc, !PT ;  /* 0x8000000041411812 */ /* 0x000fc800078efcff */
[----:B------:R-:W-:-:S04]  /*19c7e0*/  LOP3.LUT R65, R65, 0xbfffffff, RZ, 0xc0, !PT ;  /* 0xbfffffff41417812 */ /* 0x000fc800078ec0ff */
        /* <DEDUP_REMOVED lines=36> */
[----:B------:R-:W-:-:S04]  /*19ca30*/  ISETP.GE.AND P0, PT, R74, UR7, PT ;  /* 0x000000074a007c0c */ /* 0x000fc8000bf06270 */
[----:B------:R-:W-:Y:S02]  /*19ca40*/  ISETP.LT.AND P3, PT, R173, UR10, !P0 ;  /* 0x0000000aad007c0c */ /* 0x000fe4000c761270 */
[----:B------:R-:W-:Y:S02]  /*19ca50*/  ISETP.LT.AND P2, PT, R184, UR59, !P0 ;  /* 0x0000003bb8007c0c */ /* 0x000fe4000c741270 */
[----:B------:R-:W-:Y:S01]  /*19ca60*/  LOP3.LUT R65, R65, 0xfffdffff, RZ, 0xc0, !PT ;  /* 0xfffdffff41417812 */ /* 0x000fe200078ec0ff */
[----:B------:R-:W-:Y:S01]  /*19ca70*/  VIADD R74, R76, 0x4d ;  /* 0x0000004d4c4a7836 */ /* 0x000fe20000000000 */
[----:B------:R-:W-:Y:S01]  /*19ca80*/  ISETP.LT.AND P1, PT, R175, UR58, !P0 ;  /* 0x0000003aaf007c0c */ /* 0x000fe2000c721270 */
[----:B------:R-:W-:Y:S01]  /*19ca90*/  ULDC UR59, c[0x0][0x228] ;  /* 0x00008a00003b7ab9 */ /* 0x000fe20000000800 */
[----:B-1----:R-:W-:Y:S01]  /*19caa0*/  IADD3 R75, R75, UR6, RZ ;  /* 0x000000064b4b7c10 */ /* 0x002fe2000fffe0ff */
[----:B------:R-:W-:Y:S01]  /*19cab0*/  ULDC.64 UR6, c[0x0][0x228] ;  /* 0x00008a0000067ab9 */ /* 0x000fe20000000a00 */
[----:B------:R-:W-:-:S03]  /*19cac0*/  ULDC UR58, c[0x0][0x228] ;  /* 0x00008a00003a7ab9 */ /* 0x000fc60000000800 */
        /* <DEDUP_REMOVED lines=59> */
[----:B------:R-:W-:-:S03]  /*19ce80*/  ULDC.64 UR10, c[0x0][0x228] ;  /* 0x00008a00000a7ab9 */ /* 0x000fc60000000a00 */
[----:B------:R-:W-:Y:S01]  /*19ce90*/  ISETP.LT.AND P3, PT, R173, UR6, !P0 ;  /* 0x00000006ad007c0c */ /* 0x000fe2000c761270 */
[----:B------:R-:W-:Y:S01]  /*19cea0*/  ULDC UR6, c[0x0][0x248] ;  /* 0x0000920000067ab9 */ /* 0x000fe20000000800 */
[----:B------:R-:W-:Y:S02]  /*19ceb0*/  ISETP.LT.AND P2, PT, R184, UR53, !P0 ;  /* 0x00000035b8007c0c */ /* 0x000fe4000c741270 */
[----:B------:R-:W-:Y:S02]  /*19cec0*/  LOP3.LUT R65, R65, 0xfffffffd, RZ, 0xc0, !PT ;  /* 0xfffffffd41417812 */ /* 0x000fe400078ec0ff */
[----:B------:R-:W-:Y:S02]  /*19ced0*/  ISETP.LT.AND P1, PT, R175, UR52, !P0 ;  /* 0x00000034af007c0c */ /* 0x000fe4000c721270 */
[----:B------:R-:W-:Y:S01]  /*19cee0*/  IADD3 R74, R76, 0x4c, RZ ;  /* 0x0000004c4c4a7810 */ /* 0x000fe20007ffe0ff */
[----:B-1----:R-:W-:Y:S01]  /*19cef0*/  VIADD R75, R75, UR6 ;  /* 0x000000064b4b7c36 */ /* 0x002fe20008000000 */
[----:B------:R-:W-:Y:S01]  /*19cf00*/  ULDC UR6, c[0x0][0x228] ;  /* 0x00008a0000067ab9 */ /* 0x000fe20000000800 */
[----:B------:R-:W-:Y:S01]  /*19cf10*/  LOP3.LUT R62, R62, 0x7fffffff, RZ, 0xc0, !PT ;  /* 0x7fffffff3e3e7812 */ /* 0x000fe200078ec0ff */
[----:B------:R-:W-:Y:S01]  /*19cf20*/  ULDC UR53, c[0x0][0x228] ;  /* 0x00008a0000357ab9 */ /* 0x000fe20000000800 */
[----:B------:R-:W-:Y:S01]  /*19cf30*/  @P3 LOP3.LUT R65, R65, 0x2, RZ, 0xfc, !PT ;  /* 0x0000000241413812 */ /* 0x000fe200078efcff */
[----:B------:R-:W-:-:S03]  /*19cf40*/  ULDC UR52, c[0x0][0x228] ;  /* 0x00008a0000347ab9 */ /* 0x000fc60000000800 */
        /* <DEDUP_REMOVED lines=60> */
[----:B------:R-:W-:Y:S02]  /*19d310*/  LOP3.LUT R64, R64, 0xfffdffff, RZ, 0xc0, !PT ;  /* 0xfffdffff40407812 */ /* 0x000fe400078ec0ff */
[----:B------:R-:W-:Y:S01]  /*19d320*/  ISETP.LT.AND P2, PT, R184, UR10, !P0 ;  /* 0x0000000ab8007c0c */ /* 0x000fe2000c741270 */
[----:B------:R-:W-:Y:S01]  /*19d330*/  VIADD R74, R76, 0x4b ;  /* 0x0000004b4c4a7836 */ /* 0x000fe20000000000 */
[----:B------:R-:W-:Y:S01]  /*19d340*/  ISETP.LT.AND P3, PT, R174, UR6, !P0 ;  /* 0x00000006ae007c0c */ /* 0x000fe2000c761270 */
[----:B------:R-:W-:Y:S01]  /*19d350*/  ULDC UR6, c[0x0][0x248] ;  /* 0x0000920000067ab9 */ /* 0x000fe20000000800 */
[----:B------:R-:W-:-:S05]  /*19d360*/  ULDC UR10, c[0x0][0x228] ;  /* 0x00008a00000a7ab9 */ /* 0x000fca0000000800 */
[----:B------:R-:W-:Y:S02]  /*19d370*/  @P1 LOP3.LUT R64, R64, 0x20000, RZ, 0xfc, !PT ;  /* 0x0002000040401812 */ /* 0x000fe400078efcff */
[----:B------:R-:W-:Y:S02]  /*19d380*/  ISETP.LT.AND P1, PT, R175, UR7, !P0 ;  /* 0x00000007af007c0c */ /* 0x000fe4000c721270 */
[----:B------:R-:W-:-:S04]  /*19d390*/  LOP3.LUT R64, R64, 0xffefffff, RZ, 0xc0, !PT ;  /* 0xffefffff40407812 */ /* 0x000fc800078ec0ff */
[----:B------:R-:W-:-:S04]  /*19d3a0*/  @P2 LOP3.LUT R64, R64, 0x100000, RZ, 0xfc, !PT ;  /* 0x0010000040402812 */ /* 0x000fc800078efcff */
        /* <DEDUP_REMOVED lines=133> */
[----:B------:R-:W-:-:S04]  /*19dc00*/  @P2 LOP3.LUT R63, R63, 0x100000, RZ, 0xfc, !PT ;  /* 0x001000003f3f2812 */ /* 0x000fc800078efcff */
[----:B------:R-:W-:-:S04]  /*19dc10*/  LOP3.LUT R63, R63, 0xfff7ffff, RZ, 0xc0, !PT ;  /* 0xfff7ffff3f3f7812 */ /* 0x000fc800078ec0ff */
[----:B------:R-:W-:Y:S02]  /*19dc20*/  @P1 LOP3.LUT R63, R63, 0x80000, RZ, 0xfc, !PT ;  /* 0x000800003f3f1812 */ /* 0x000fe400078efcff */
[----:B------:R-:W-:Y:S01]  /*19dc30*/  ISETP.LT.AND P1, PT, R174, UR5, !P0 ;  /* 0x00000005ae007c0c */ /* 0x000fe2000c721270 */
[----:B------:R-:W-:Y:S01]  /*19dc40*/  ULDC UR5, c[0x0][0x228] ;  /* 0x00008a0000057ab9 */ /* 0x000fe20000000800 */
[----:B------:R-:W-:Y:S02]  /*19dc50*/  ISETP.LT.AND P2, PT, R172, UR10, !P0 ;  /* 0x0000000aac007c0c */ /* 0x000fe4000c741270 */
[----:B------:R-:W-:-:S09]  /*19dc60*/  LOP3.LUT R63, R63, 0xfffbffff, RZ, 0xc0, !PT ;  /* 0xfffbffff3f3f7812 */ /* 0x000fd200078ec0ff */
        /* <DEDUP_REMOVED lines=59> */
[----:B------:R-:W-:-:S09]  /*19e020*/  ISETP.LT.AND P1, PT, R175, UR58, !P0 ;  /* 0x0000003aaf007c0c */ /* 0x000fd2000c721270 */
[----:B------:R-:W-:Y:S01]  /*19e030*/  @P3 LOP3.LUT R63, R63, 0x2, RZ, 0xfc, !PT ;  /* 0x000000023f3f3812 */ /* 0x000fe200078efcff */
[----:B-1----:R-:W-:Y:S01]  /*19e040*/  VIADD R75, R75, UR6 ;  /* 0x000000064b4b7c36 */ /* 0x002fe20008000000 */
[----:B------:R-:W-:Y:S01]  /*19e050*/  ISETP.LT.AND P3, PT, R174, UR57, !P0 ;  /* 0x00000039ae007c0c */ /* 0x000fe2000c761270 */
[----:B------:R-:W-:Y:S01]  /*19e060*/  ULDC UR6, c[0x0][0x248] ;  /* 0x0000920000067ab9 */ /* 0x000fe20000000800 */
[----:B------:R-:W-:Y:S01]  /*19e070*/  LOP3.LUT R63, R63, 0xffffffef, RZ, 0xc0, !PT ;  /* 0xffffffef3f3f7812 */ /* 0x000fe200078ec0ff */
[----:B------:R-:W-:Y:S01]  /*19e080*/  ULDC UR59, c[0x0][0x228] ;  /* 0x00008a00003b7ab9 */ /* 0x000fe20000000800 */
[----:B------:R1:W-:Y:S01]  /*19e090*/  STL [R1+0x70], R75 ;  /* 0x0000704b01007387 */ /* 0x0003e20000100800 */
[----:B------:R-:W-:Y:S01]  /*19e0a0*/  LOP3.LUT R60, R60, 0x7fffffff, RZ, 0xc0, !PT ;  /* 0x7fffffff3c3c7812 */ /* 0x000fe200078ec0ff */
[----:B------:R-:W-:Y:S01]  /*19e0b0*/  ULDC UR58, c[0x0][0x228] ;  /* 0x00008a00003a7ab9 */ /* 0x000fe20000000800 */
[----:B------:R-:W-:Y:S01]  /*19e0c0*/  @P2 LOP3.LUT R63, R63, 0x10, RZ, 0xfc, !PT ;  /* 0x000000103f3f2812 */ /* 0x000fe200078efcff */
[----:B------:R-:W-:-:S03]  /*19e0d0*/  ULDC UR57, c[0x0][0x228] ;  /* 0x00008a0000397ab9 */ /* 0x000fc60000000800 */
        /* <DEDUP_REMOVED lines=53> */
[----:B------:R-:W-:Y:S01]  /*19e430*/  LOP3.LUT R62, R62, 0xfffdffff, RZ, 0xc0, !PT ;  /* 0xfffdffff3e3e7812 */ /* 0x000fe200078ec0ff */
[----:B------:R-:W-:Y:S01]  /*19e440*/  VIADD R74, R76, 0x47 ;  /* 0x000000474c4a7836 */ /* 0x000fe20000000000 */
[----:B------:R-:W-:Y:S01]  /*19e450*/  ISETP.LT.AND P2, PT, R184, UR53, !P0 ;  /* 0x00000035b8007c0c */ /* 0x000fe2000c741270 */
[----:B------:R-:W-:Y:S01]  /*19e460*/  ULDC UR10, c[0x0][0x228] ;  /* 0x00008a00000a7ab9 */ /* 0x000fe20000000800 */
        /* <DEDUP_REMOVED lines=69> */
[----:B------:R-:W-:-:S08]  /*19e8c0*/  ULDC UR6, c[0x0][0x248] ;  /* 0x0000920000067ab9 */ /* 0x000fd00000000800 */
        /* <DEDUP_REMOVED lines=8> */
[----:B------:R-:W-:Y:S02]  /*19e950*/  ISETP.LT.AND P1, PT, R87, UR61, !P0 ;  /* 0x0000003d57007c0c */ /* 0x000fe4000c721270 */
[----:B------:R-:W-:Y:S01]  /*19e960*/  IADD3 R74, R76, 0x46, RZ ;  /* 0x000000464c4a7810 */ /* 0x000fe20007ffe0ff */
[----:B-1----:R-:W-:Y:S01]  /*19e970*/  VIADD R75, R75, UR6 ;  /* 0x000000064b4b7c36 */ /* 0x002fe20008000000 */
[----:B------:R-:W-:Y:S01]  /*19e980*/  ISETP.LT.AND P2, PT, R172, UR20, !P0 ;  /* 0x00000014ac007c0c */ /* 0x000fe2000c741270 */
[----:B------:R-:W-:Y:S01]  /*19e990*/  ULDC UR6, c[0x0][0x228] ;  /* 0x00008a0000067ab9 */ /* 0x000fe20000000800 */
[----:B------:R-:W-:Y:S01]  /*19e9a0*/  LOP3.LUT R62, R62, 0xfffffffb, RZ, 0xc0, !PT ;  /* 0xfffffffb3e3e7812 */ /* 0x000fe200078ec0ff */
[----:B------:R-:W-:Y:S01]  /*19e9b0*/  ULDC UR20, c[0x0][0x228] ;  /* 0x00008a0000147ab9 */ /* 0x000fe20000000800 */
[----:B------:R-:W-:Y:S01]  /*19e9c0*/  LOP3.LUT R59, R59, 0x7fffffff, RZ, 0xc0, !PT ;  /* 0x7fffffff3b3b7812 */ /* 0x000fe200078ec0ff */
[----:B------:R-:W-:Y:S01]  /*19e9d0*/  ULDC UR61, c[0x0][0x228] ;  /* 0x00008a00003d7ab9 */ /* 0x000fe20000000800 */
[----:B------:R-:W-:-:S02]  /*19e9e0*/  @P3 LOP3.LUT R62, R62, 0x4, RZ, 0xfc, !PT ;  /* 0x000000043e3e3812 */ /* 0x000fc400078efcff */
[----:B------:R-:W-:Y:S02]  /*19e9f0*/  ISETP.LT.AND P3, PT, R85, UR60, !P0 ;  /* 0x0000003c55007c0c */ /* 0x000fe4000c761270 */
[----:B------:R-:W-:Y:S01]  /*19ea00*/  @P1 LOP3.LUT R61, R61, 0x80000000, RZ, 0xfc, !PT ;  /* 0x800000003d3d1812 */ /* 0x000fe200078efcff */
[----:B------:R1:W-:Y:S01]  /*19ea10*/  STL [R1+0x8c], R75 ;  /* 0x00008c4b01007387 */ /* 0x0003e20000100800 */
[----:B------:R-:W-:Y:S01]  /*19ea20*/  LOP3.LUT R62, R62, 0xfffffffe, RZ, 0xc0, !PT ;  /* 0xfffffffe3e3e7812 */ /* 0x000fe200078ec0ff */
[----:B------:R-:W-:Y:S01]  /*19ea30*/  ULDC UR60, c[0x0][0x228] ;  /* 0x00008a00003c7ab9 */ /* 0x000fe20000000800 */
[----:B------:R-:W-:Y:S02]  /*19ea40*/  LOP3.LUT R61, R61, 0xbfffffff, RZ, 0xc0, !PT ;  /* 0xbfffffff3d3d7812 */ /* 0x000fe400078ec0ff */
[----:B------:R-:W-:Y:S02]  /*19ea50*/  @P2 LOP3.LUT R62, R62, 0x1, RZ, 0xfc, !PT ;  /* 0x000000013e3e2812 */ /* 0x000fe400078efcff */
[----:B------:R-:W-:Y:S01]  /*19ea60*/  ISETP.LT.AND P2, PT, R84, UR38, !P0 ;  /* 0x0000002654007c0c */ /* 0x000fe2000c741270 */
[----:B------:R-:W-:-:S02]  /*19ea70*/  ULDC UR38, c[0x0][0x228] ;  /* 0x00008a0000267ab9 */ /* 0x000fc40000000800 */
[----:B------:R-:W-:Y:S02]  /*19ea80*/  @P3 LOP3.LUT R61, R61, 0x40000000, RZ, 0xfc, !PT ;  /* 0x400000003d3d3812 */ /* 0x000fe400078efcff */
[----:B------:R-:W-:Y:S01]  /*19ea90*/  ISETP.LT.AND P1, PT, R86, UR39, !P0 ;  /* 0x0000002756007c0c */ /* 0x000fe2000c721270 */
[----:B------:R-:W-:Y:S01]  /*19eaa0*/  ULDC UR39, c[0x0][0x228] ;  /* 0x00008a0000277ab9 */ /* 0x000fe20000000800 */
[----:B------:R-:W-:Y:S02]  /*19eab0*/  LOP3.LUT R61, R61, 0xdfffffff, RZ, 0xc0, !PT ;  /* 0xdfffffff3d3d7812 */ /* 0x000fe400078ec0ff */
[----:B------:R-:W-:Y:S01]  /*19eac0*/  ISETP.LT.AND P3, PT, R83, UR40, !P0 ;  /* 0x0000002853007c0c */ /* 0x000fe2000c761270 */
[----:B------:R-:W-:-:S03]  /*19ead0*/  ULDC UR40, c[0x0][0x228] ;  /* 0x00008a0000287ab9 */ /* 0x000fc60000000800 */
        /* <DEDUP_REMOVED lines=125> */
[----:B------:R-:W-:-:S04]  /*19f2b0*/  ULDC UR20, c[0x0][0x228] ;  /* 0x00008a0000147ab9 */ /* 0x000fc80000000800 */
        /* <DEDUP_REMOVED lines=99> */
[----:B-1----:R-:W-:Y:S01]  /*19f8f0*/  IADD3 R75, R75, UR6, RZ ;  /* 0x000000064b4b7c10 */ /* 0x002fe2000fffe0ff */
[----:B------:R-:W-:Y:S01]  /*19f900*/  ULDC UR6, c[0x0][0x248] ;  /* 0x0000920000067ab9 */ /* 0x000fe20000000800 */
[----:B------:R-:W-:Y:S02]  /*19f910*/  LOP3.LUT R60, R60, 0xffffffdf, RZ, 0xc0, !PT ;  /* 0xffffffdf3c3c7812 */ /* 0x000fe400078ec0ff */
[----:B------:R-:W-:Y:S01]  /*19f920*/  IADD3 R74, R76, 0x43, RZ ;  /* 0x000000434c4a7810 */ /* 0x000fe20007ffe0ff */
[----:B------:R1:W-:Y:S01]  /*19f930*/  STL [R1+0x84], R75 ;  /* 0x0000844b01007387 */ /* 0x0003e20000100800 */
[----:B------:R-:W-:Y:S02]  /*19f940*/  @P0 LOP3.LUT R60, R60, 0x20, RZ, 0xfc, !PT ;  /* 0x000000203c3c0812 */ /* 0x000fe400078efcff */
[----:B------:R-:W-:Y:S01]  /*19f950*/  ISETP.GE.AND P0, PT, R74, UR11, PT ;  /* 0x0000000b4a007c0c */ /* 0x000fe2000bf06270 */
[----:B-1----:R-:W-:Y:S01]  /*19f960*/  VIADD R75, R75, UR6 ;  /* 0x000000064b4b7c36 */ /* 0x002fe20008000000 */
[----:B------:R-:W-:Y:S01]  /*19f970*/  ULDC.64 UR6, c[0x0][0x228] ;  /* 0x00008a0000067ab9 */ /* 0x000fe20000000a00 */
[----:B------:R-:W-:Y:S01]  /*19f980*/  LOP3.LUT R60, R60, 0xfffffffd, RZ, 0xc0, !PT ;  /* 0xfffffffd3c3c7812 */ /* 0x000fe200078ec0ff */
[----:B------:R-:W-:Y:S01]  /*19f990*/  VIADD R74, R76, 0x42 ;  /* 0x000000424c4a7836 */ /* 0x000fe20000000000 */
[----:B------:R-:W-:Y:S01]  /*19f9a0*/  ISETP.LT.AND P3, PT, R173, UR6, !P0 ;  /* 0x00000006ad007c0c */ /* 0x000fe2000c761270 */
[----:B------:R-:W-:Y:S01]  /*19f9b0*/  ULDC.64 UR10, c[0x0][0x228] ;  /* 0x00008a00000a7ab9 */ /* 0x000fe20000000a00 */
[----:B------:R-:W-:Y:S01]  /*19f9c0*/  ISETP.LT.AND P2, PT, R184, UR53, !P0 ;  /* 0x00000035b8007c0c */ /* 0x000fe2000c741270 */
[----:B------:R-:W-:Y:S01]  /*19f9d0*/  ULDC UR6, c[0x0][0x248] ;  /* 0x0000920000067ab9 */ /* 0x000fe20000000800 */
[----:B------:R-:W-:Y:S01]  /*19f9e0*/  ISETP.LT.AND P1, PT, R175, UR52, !P0 ;  /* 0x00000034af007c0c */ /* 0x000fe2000c721270 */
[----:B------:R1:W-:Y:S01]  /*19f9f0*/  STL [R1+0x80], R75 ;  /* 0x0000804b01007387 */ /* 0x0003e20000100800 */
[----:B------:R-:W-:Y:S01]  /*19fa00*/  LOP3.LUT R58, R58, 0x7fffffff, RZ, 0xc0, !PT ;  /* 0x7fffffff3a3a7812 */ /* 0x000fe200078ec0ff */
[----:B------:R-:W-:Y:S01]  /*19fa10*/  ULDC UR53, c[0x0][0x228] ;  /* 0x00008a0000357ab9 */ /* 0x000fe20000000800 */
[----:B------:R-:W-:Y:S01]  /*19fa20*/  LOP3.LUT R57, R57, 0x7fffffff, RZ, 0xc0, !PT ;  /* 0x7fffffff39397812 */ /* 0x000fe200078ec0ff */
[----:B------:R-:W-:-:S04]  /*19fa30*/  ULDC UR52, c[0x0][0x228] ;  /* 0x00008a0000347ab9 */ /* 0x000fc80000000800 */
[----:B------:R-:W-:-:S04]  /*19fa40*/  @P3 LOP3.LUT R60, R60, 0x2, RZ, 0xfc, !PT ;  /* 0x000000023c3c3812 */ /* 0x000fc800078efcff */
[----:B------:R-:W-:-:S04]  /*19fa50*/  LOP3.LUT R60, R60, 0xffffffef, RZ, 0xc0, !PT ;  /* 0xffffffef3c3c7812 */ /* 0x000fc800078ec0ff */
[----:B------:R-:W-:Y:S02]  /*19fa60*/  @P2 LOP3.LUT R60, R60, 0x10, RZ, 0xfc, !PT ;  /* 0x000000103c3c2812 */ /* 0x000fe400078efcff */
[----:B------:R-:W-:Y:S01]  /*19fa70*/  ISETP.LT.AND P3, PT, R174, UR51, !P0 ;  /* 0x00000033ae007c0c */ /* 0x000fe2000c761270 */
        /* <DEDUP_REMOVED lines=139> */
[----:B------:R-:W-:Y:S02]  /*1a0330*/  ISETP.LT.AND P1, PT, R87, UR10, !P0 ;  /* 0x0000000a57007c0c */ /* 0x000fe4000c721270 */
[----:B------:R-:W-:Y:S01]  /*1a0340*/  ISETP.LT.AND P2, PT, R173, UR11, !P0 ;  /* 0x0000000bad007c0c */ /* 0x000fe2000c741270 */
[----:B------:R-:W-:Y:S01]  /*1a0350*/  ULDC.64 UR10, c[0x0][0x228] ;  /* 0x00008a00000a7ab9 */ /* 0x000fe20000000a00 */
[----:B------:R-:W-:-:S04]  /*1a0360*/  LOP3.LUT R59, R59, 0xfffffffb, RZ, 0xc0, !PT ;  /* 0xfffffffb3b3b7812 */ /* 0x000fc800078ec0ff */
[----:B------:R-:W-:Y:S02]  /*1a0370*/  @P3 LOP3.LUT R59, R59, 0x4, RZ, 0xfc, !PT ;  /* 0x000000043b3b3812 */ /* 0x000fe400078efcff */
[----:B------:R-:W-:Y:S01]  /*1a0380*/  ISETP.LT.AND P3, PT, R85, UR14, !P0 ;  /* 0x0000000e55007c0c */ /* 0x000fe2000c761270 */
[----:B------:R1:W-:Y:S01]  /*1a0390*/  STL [R1+0xf0], R75 ;  /* 0x0000f04b01007387 */ /* 0x0003e20000100800 */
[----:B------:R-:W-:Y:S01]  /*1a03a0*/  LOP3.LUT R59, R59, 0xfffffffd, RZ, 0xc0, !PT ;  /* 0xfffffffd3b3b7812 */ /* 0x000fe200078ec0ff */
[----:B------:R-:W-:Y:S01]  /*1a03b0*/  ULDC UR14, c[0x0][0x228] ;  /* 0x00008a00000e7ab9 */ /* 0x000fe20000000800 */
[----:B------:R-:W-:Y:S02]  /*1a03c0*/  @P1 LOP3.LUT R58, R58, 0x80000000, RZ, 0xfc, !PT ;  /* 0x800000003a3a1812 */ /* 0x000fe400078efcff */
[----:B------:R-:W-:Y:S02]  /*1a03d0*/  @P2 LOP3.LUT R59, R59, 0x2, RZ, 0xfc, !PT ;  /* 0x000000023b3b2812 */ /* 0x000fe400078efcff */
[----:B------:R-:W-:Y:S01]  /*1a03e0*/  ISETP.LT.AND P2, PT, R84, UR20, !P0 ;  /* 0x0000001454007c0c */ /* 0x000fe2000c741270 */
[----:B------:R-:W-:Y:S01]  /*1a03f0*/  ULDC UR20, c[0x0][0x228] ;  /* 0x00008a0000147ab9 */ /* 0x000fe20000000800 */
        /* <DEDUP_REMOVED lines=245> */
[----:B------:R-:W-:Y:S01]  /*1a1350*/  ULDC UR11, c[0x0][0x228] ;  /* 0x00008a00000b7ab9 */ /* 0x000fe20000000800 */
[----:B-1----:R-:W-:Y:S01]  /*1a1360*/  VIADD R75, R75, UR6 ;  /* 0x000000064b4b7c36 */ /* 0x002fe20008000000 */
[----:B------:R-:W-:-:S02]  /*1a1370*/  ULDC.64 UR6, c[0x0][0x228] ;  /* 0x00008a0000067ab9 */ /* 0x000fc40000000a00 */
        /* <DEDUP_REMOVED lines=11> */
[----:B------:R-:W-:-:S04]  /*1a1430*/  @P2 LOP3.LUT R57, R57, 0x10, RZ, 0xfc, !PT ;  /* 0x0000001039392812 */ /* 0x000fc800078efcff */
[----:B------:R-:W-:-:S04]  /*1a1440*/  LOP3.LUT R57, R57, 0xfffffff7, RZ, 0xc0, !PT ;  /* 0xfffffff739397812 */ /* 0x000fc800078ec0ff */
[----:B------:R-:W-:Y:S02]  /*1a1450*/  @P1 LOP3.LUT R57, R57, 0x8, RZ, 0xfc, !PT ;  /* 0x0000000839391812 */ /* 0x000fe400078efcff */
[----:B------:R-:W-:Y:S01]  /*1a1460*/  ISETP.LT.AND P1, PT, R87, UR61, !P0 ;  /* 0x0000003d57007c0c */ /* 0x000fe2000c721270 */
[----:B------:R1:W-:Y:S01]  /*1a1470*/  STL [R1+0x198], R75 ;  /* 0x0001984b01007387 */ /* 0x0003e20000100800 */
[----:B------:R-:W-:Y:S01]  /*1a1480*/  ISETP.LT.AND P2, PT, R172, UR38, !P0 ;  /* 0x00000026ac007c0c */ /* 0x000fe2000c741270 */
[----:B------:R-:W-:Y:S01]  /*1a1490*/  ULDC UR38, c[0x0][0x228] ;  /* 0x00008a0000267ab9 */ /* 0x000fe20000000800 */
[----:B------:R-:W-:Y:S01]  /*1a14a0*/  LOP3.LUT R57, R57, 0xfffffffb, RZ, 0xc0, !PT ;  /* 0xfffffffb39397812 */ /* 0x000fe200078ec0ff */
[----:B------:R-:W-:-:S03]  /*1a14b0*/  ULDC UR61, c[0x0][0x228] ;  /* 0x00008a00003d7ab9 */ /* 0x000fc60000000800 */
[----:B------:R-:W-:Y:S02]  /*1a14c0*/  @P3 LOP3.LUT R57, R57, 0x4, RZ, 0xfc, !PT ;  /* 0x0000000439393812 */ /* 0x000fe400078efcff */
[----:B------:R-:W-:-:S03]  /*1a14d0*/  ISETP.LT.AND P3, PT, R85, UR60, !P0 ;  /* 0x0000003c55007c0c */ /* 0x000fc6000c761270 */
[----:B------:R-:W-:Y:S01]  /*1a14e0*/  @P1 LOP3.LUT R56, R56, 0x80000000, RZ, 0xfc, !PT ;  /* 0x8000000038381812 */ /* 0x000fe200078efcff */
[----:B-1----:R-:W-:Y:S01]  /*1a14f0*/  VIADD R75, R75, UR6 ;  /* 0x000000064b4b7c36 */ /* 0x002fe20008000000 */
[----:B------:R-:W-:Y:S01]  /*1a1500*/  LOP3.LUT R57, R57, 0xfffffffe, RZ, 0xc0, !PT ;  /* 0xfffffffe39397812 */ /* 0x000fe200078ec0ff */
[----:B------:R-:W-:Y:S01]  /*1a1510*/  ULDC UR6, c[0x0][0x228] ;  /* 0x00008a0000067ab9 */ /* 0x000fe20000000800 */
[----:B------:R-:W-:Y:S01]  /*1a1520*/  LOP3.LUT R56, R56, 0xbfffffff, RZ, 0xc0, !PT ;  /* 0xbfffffff38387812 */ /* 0x000fe200078ec0ff */
[----:B------:R-:W-:Y:S01]  /*1a1530*/  ULDC UR60, c[0x0][0x228] ;  /* 0x00008a00003c7ab9 */ /* 0x000fe20000000800 */
[----:B------:R-:W-:Y:S02]  /*1a1540*/  @P2 LOP3.LUT R57, R57, 0x1, RZ, 0xfc, !PT ;  /* 0x0000000139392812 */ /* 0x000fe400078efcff */
[----:B------:R-:W-:Y:S02]  /*1a1550*/  ISETP.LT.AND P2, PT, R84, UR20, !P0 ;  /* 0x0000001454007c0c */ /* 0x000fe4000c741270 */
[----:B------:R-:W-:Y:S01]  /*1a1560*/  ISETP.LT.AND P1, PT, R86, UR21, !P0 ;  /* 0x0000001556007c0c */ /* 0x000fe2000c721270 */
[----:B------:R1:W-:Y:S01]  /*1a1570*/  STL [R1+0x194], R75 ;  /* 0x0001944b01007387 */ /* 0x0003e20000100800 */
[----:B------:R-:W-:Y:S01]  /*1a1580*/  @P3 LOP3.LUT R56, R56, 0x40000000, RZ, 0xfc, !PT ;  /* 0x4000000038383812 */ /* 0x000fe200078efcff */
[----:B------:R-:W-:Y:S01]  /*1a1590*/  ULDC UR20, c[0x0][0x228] ;  /* 0x00008a0000147ab9 */ /* 0x000fe20000000800 */
[----:B------:R-:W-:Y:S01]  /*1a15a0*/  LOP3.LUT R55, R55, 0x7fffffff, RZ, 0xc0, !PT ;  /* 0x7fffffff37377812 */ /* 0x000fe200078ec0ff */
[----:B------:R-:W-:Y:S01]  /*1a15b0*/  ULDC UR21, c[0x0][0x228] ;  /* 0x00008a0000157ab9 */ /* 0x000fe20000000800 */
[----:B------:R-:W-:-:S02]  /*1a15c0*/  LOP3.LUT R56, R56, 0xdfffffff, RZ, 0xc0, !PT ;  /* 0xdfffffff38387812 */ /* 0x000fc400078ec0ff */
[----:B------:R-:W-:Y:S01]  /*1a15d0*/  ISETP.LT.AND P3, PT, R83, UR22, !P0 ;  /* 0x0000001653007c0c */ /* 0x000fe2000c761270 */
[----:B------:R-:W-:Y:S02]  /*1a15e0*/  ULDC UR22, c[0x0][0x228] ;  /* 0x00008a0000167ab9 */ /* 0x000fe40000000800 */
        /* <DEDUP_REMOVED lines=115> */
[----:B------:R-:W-:-:S08]  /*1a1d20*/  ULDC UR6, c[0x0][0x248] ;  /* 0x0000920000067ab9 */ /* 0x000fd00000000800 */
        /* <DEDUP_REMOVED lines=8> */
[----:B------:R-:W-:Y:S01]  /*1a1db0*/  IADD3 R74, R76, 0x3a, RZ ;  /* 0x0000003a4c4a7810 */ /* 0x000fe20007ffe0ff */
[----:B------:R-:W-:Y:S01]  /*1a1dc0*/  ULDC UR38, c[0x0][0x228] ;  /* 0x00008a0000267ab9 */ /* 0x000fe20000000800 */
        /* <DEDUP_REMOVED lines=16> */
[----:B-1----:R-:W-:Y:S01]  /*1a1ed0*/  VIADD R75, R75, UR6 ;  /* 0x000000064b4b7c36 */ /* 0x002fe20008000000 */
[----:B------:R-:W-:Y:S01]  /*1a1ee0*/  LOP3.LUT R55, R55, 0xf7ffffff, RZ, 0xc0, !PT ;  /* 0xf7ffffff37377812 */ /* 0x000fe200078ec0ff */
[----:B------:R-:W-:-:S03]  /*1a1ef0*/  ULDC UR41, c[0x0][0x228] ;  /* 0x00008a0000297ab9 */ /* 0x000fc60000000800 */
        /* <DEDUP_REMOVED lines=165> */
[----:B------:R-:W-:Y:S02]  /*1a2950*/  LOP3.LUT R54, R54, 0xffefffff, RZ, 0xc0, !PT ;  /* 0xffefffff36367812 */ /* 0x000fe400078ec0ff */
[----:B-1----:R-:W-:Y:S01]  /*1a2960*/  IADD3 R75, R75, UR6, RZ ;  /* 0x000000064b4b7c10 */ /* 0x002fe2000fffe0ff */
        /* <DEDUP_REMOVED lines=23> */
[----:B------:R-:W-:-:S03]  /*1a2ae0*/  ULDC UR60, c[0x0][0x228] ;  /* 0x00008a00003c7ab9 */ /* 0x000fc60000000800 */
[----:B------:R-:W-:-:S04]  /*1a2af0*/  LOP3.LUT R54, R54, 0xffffbfff, RZ, 0xc0, !PT ;  /* 0xffffbfff36367812 */ /* 0x000fc800078ec0ff */
[----:B------:R-:W-:Y:S02]  /*1a2b00*/  @P3 LOP3.LUT R54, R54, 0x4000, RZ, 0xfc, !PT ;  /* 0x0000400036363812 */ /* 0x000fe400078efcff */
[----:B------:R-:W-:Y:S02]  /*1a2b10*/  ISETP.LT.AND P1, PT, R86, UR15, !P0 ;  /* 0x0000000f56007c0c */ /* 0x000fe4000c721270 */
[----:B------:R-:W-:Y:S01]  /*1a2b20*/  LOP3.LUT R21, R21, 0x7fffffff, RZ, 0xc0, !PT ;  /* 0x7fffffff15157812 */ /* 0x000fe200078ec0ff */
        /* <DEDUP_REMOVED lines=173> */
[----:B------:R-:W-:Y:S02]  /*1a3600*/  ISETP.LT.AND P2, PT, R184, UR59, !P0 ;  /* 0x0000003bb8007c0c */ /* 0x000fe4000c741270 */
[----:B------:R-:W-:Y:S01]  /*1a3610*/  LOP3.LUT R20, R20, 0x7fffffff, RZ, 0xc0, !PT ;  /* 0x7fffffff14147812 */ /* 0x000fe200078ec0ff */
[----:B------:R1:W-:Y:S01]  /*1a3620*/  STL [R1+0x8f8], R75 ;  /* 0x0008f84b01007387 */ /* 0x0003e20000100800 */
[----:B------:R-:W-:Y:S01]  /*1a3630*/  LOP3.LUT R21, R21, 0xfffffffd, RZ, 0xc0, !PT ;  /* 0xfffffffd15157812 */ /* 0x000fe200078ec0ff */
        /* <DEDUP_REMOVED lines=26> */
[----:B------:R-:W-:-:S02]  /*1a37e0*/  ISETP.LT.AND P2, PT, R84, UR20, !P0 ;  /* 0x0000001454007c0c */ /* 0x000fc4000c741270 */
        /* <DEDUP_REMOVED lines=113> */
[----:B------:R-:W-:-:S09]  /*1a3f00*/  LOP3.LUT R20, R20, 0xfffffffd, RZ, 0xc0, !PT ;  /* 0xfffffffd14147812 */ /* 0x000fd200078ec0ff */
        /* <DEDUP_REMOVED lines=148> */
[----:B-1----:R-:W-:Y:S01]  /*1a4850*/  VIADD R75, R75, UR6 ;  /* 0x000000064b4b7c36 */ /* 0x002fe20008000000 */
[----:B------:R-:W-:Y:S01]  /*1a4860*/  ISETP.LT.AND P2, PT, R172, UR10, !P0 ;  /* 0x0000000aac007c0c */ /* 0x000fe2000c741270 */
[----:B------:R-:W-:Y:S01]  /*1a4870*/  ULDC.64 UR10, c[0x0][0x228] ;  /* 0x00008a00000a7ab9 */ /* 0x000fe20000000a00 */
[----:B------:R-:W-:Y:S01]  /*1a4880*/  LOP3.LUT R19, R19, 0xfffffffb, RZ, 0xc0, !PT ;  /* 0xfffffffb13137812 */ /* 0x000fe200078ec0ff */
[----:B------:R-:W-:Y:S01]  /*1a4890*/  ULDC UR6, c[0x0][0x248] ;  /* 0x0000920000067ab9 */ /* 0x000fe20000000800 */
[----:B------:R-:W-:Y:S01]  /*1a48a0*/  LOP3.LUT R16, R16, 0x7fffffff, RZ, 0xc0, !PT ;  /* 0x7fffffff10107812 */ /* 0x000fe200078ec0ff */
[----:B------:R-:W-:Y:S01]  /*1a48b0*/  ULDC UR60, c[0x0][0x228] ;  /* 0x00008a00003c7ab9 */ /* 0x000fe20000000800 */
[----:B------:R-:W-:-:S02]  /*1a48c0*/  @P3 LOP3.LUT R19, R19, 0x4, RZ, 0xfc, !PT ;  /* 0x0000000413133812 */ /* 0x000fc400078efcff */
[----:B------:R-:W-:-:S03]  /*1a48d0*/  ISETP.LT.AND P3, PT, R85, UR61, !P0 ;  /* 0x0000003d55007c0c */ /* 0x000fc6000c761270 */
[----:B------:R-:W-:Y:S01]  /*1a48e0*/  @P1 LOP3.LUT R18, R18, 0x80000000, RZ, 0xfc, !PT ;  /* 0x8000000012121812 */ /* 0x000fe200078efcff */
[----:B------:R1:W-:Y:S01]  /*1a48f0*/  STL [R1+0x8e4], R75 ;  /* 0x0008e44b01007387 */ /* 0x0003e20000100800 */
[----:B------:R-:W-:Y:S01]  /*1a4900*/  LOP3.LUT R19, R19, 0xfffffffe, RZ, 0xc0, !PT ;  /* 0xfffffffe13137812 */ /* 0x000fe200078ec0ff */
[----:B------:R-:W-:Y:S01]  /*1a4910*/  ULDC UR61, c[0x0][0x228] ;  /* 0x00008a00003d7ab9 */ /* 0x000fe20000000800 */
[----:B------:R-:W-:Y:S02]  /*1a4920*/  LOP3.LUT R18, R18, 0xbfffffff, RZ, 0xc0, !PT ;  /* 0xbfffffff12127812 */ /* 0x000fe400078ec0ff */
[----:B------:R-:W-:Y:S02]  /*1a4930*/  @P2 LOP3.LUT R19, R19, 0x1, RZ, 0xfc, !PT ;  /* 0x0000000113132812 */ /* 0x000fe400078efcff */
[----:B------:R-:W-:Y:S01]  /*1a4940*/  ISETP.LT.AND P2, PT, R84, UR20, !P0 ;  /* 0x0000001454007c0c */ /* 0x000fe2000c741270 */
[----:B------:R-:W-:Y:S01]  /*1a4950*/  ULDC UR20, c[0x0][0x228] ;  /* 0x00008a0000147ab9 */ /* 0x000fe20000000800 */
[----:B------:R-:W-:-:S02]  /*1a4960*/  @P3 LOP3.LUT R18, R18, 0x40000000, RZ, 0xfc, !PT ;  /* 0x4000000012123812 */ /* 0x000fc400078efcff */
[----:B------:R-:W-:Y:S01]  /*1a4970*/  ISETP.LT.AND P1, PT, R86, UR21, !P0 ;  /* 0x0000001556007c0c */ /* 0x000fe2000c721270 */
[----:B------:R-:W-:Y:S01]  /*1a4980*/  ULDC UR21, c[0x0][0x228] ;  /* 0x00008a0000157ab9 */ /* 0x000fe20000000800 */
[----:B------:R-:W-:Y:S02]  /*1a4990*/  LOP3.LUT R18, R18, 0xdfffffff, RZ, 0xc0, !PT ;  /* 0xdfffffff12127812 */ /* 0x000fe400078ec0ff */
        /* <DEDUP_REMOVED lines=40> */
[----:B------:R-:W-:Y:S01]  /*1a4c20*/  LOP3.LUT R15, R15, 0x7fffffff, RZ, 0xc0, !PT ;  /* 0x7fffffff0f0f7812 */ /* 0x000fe200078ec0ff */
[----:B------:R-:W-:-:S02]  /*1a4c30*/  ULDC UR58, c[0x0][0x228] ;  /* 0x00008a00003a7ab9 */ /* 0x000fc40000000800 */
        /* <DEDUP_REMOVED lines=95> */
[----:B-1----:R-:W-:Y:S01]  /*1a5230*/  VIADD R75, R75, UR6 ;  /* 0x000000064b4b7c36 */ /* 0x002fe20008000000 */
[----:B------:R-:W-:Y:S01]  /*1a5240*/  LOP3.LUT R17, R17, 0xdfffffff, RZ, 0xc0, !PT ;  /* 0xdfffffff11117812 */ /* 0x000fe200078ec0ff */
[----:B------:R-:W-:Y:S01]  /*1a5250*/  ULDC UR39, c[0x0][0x228] ;  /* 0x00008a0000277ab9 */ /* 0x000fe20000000800 */
[----:B------:R-:W-:Y:S01]  /*1a5260*/  ISETP.LT.AND P3, PT, R83, UR40, !P0 ;  /* 0x0000002853007c0c */ /* 0x000fe2000c761270 */
        /* <DEDUP_REMOVED lines=305> */
[----:B-1----:R-:W-:Y:S01]  /*1a6580*/  VIADD R75, R75, UR6 ;  /* 0x000000064b4b7c36 */ /* 0x002fe20008000000 */
[----:B------:R-:W-:Y:S01]  /*1a6590*/  ISETP.LT.AND P2, PT, R184, UR60, !P0 ;  /* 0x0000003cb8007c0c */ /* 0x000fe2000c741270 */
[----:B------:R-:W-:Y:S01]  /*1a65a0*/  ULDC UR60, c[0x0][0x228] ;  /* 0x00008a00003c7ab9 */ /* 0x000fe20000000800 */
[----:B------:R-:W-:Y:S01]  /*1a65b0*/  ISETP.LT.AND P1, PT, R175, UR59, !P0 ;  /* 0x0000003baf007c0c */ /* 0x000fe2000c721270 */
[----:B------:R-:W-:Y:S01]  /*1a65c0*/  ULDC UR59, c[0x0][0x228] ;  /* 0x00008a00003b7ab9 */ /* 0x000fe20000000800 */
[----:B------:R-:W-:Y:S01]  /*1a65d0*/  ULDC UR7, c[0x0][0x228] ;  /* 0x00008a0000077ab9 */ /* 0x000fe20000000800 */
[----:B------:R-:W-:-:S06]  /*1a65e0*/  ULDC UR10, c[0x0][0x228] ;  /* 0x00008a00000a7ab9 */ /* 0x000fcc0000000800 */
        /* <DEDUP_REMOVED lines=120> */
[----:B------:R-:W-:Y:S02]  /*1a6d70*/  IADD3 R74, R76, 0x28, RZ ;  /* 0x000000284c4a7810 */ /* 0x000fe40007ffe0ff */
        /* <DEDUP_REMOVED lines=76> */
[----:B-1----:R-:W-:Y:S01]  /*1a7240*/  IADD3 R75, R75, UR5, RZ ;  /* 0x000000054b4b7c10 */ /* 0x002fe2000fffe0ff */
[----:B------:R-:W-:Y:S01]  /*1a7250*/  ULDC UR14, c[0x0][0x248] ;  /* 0x00009200000e7ab9 */ /* 0x000fe20000000800 */
[----:B------:R-:W-:-:S05]  /*1a7260*/  ULDC UR5, c[0x0][0x228] ;  /* 0x00008a0000057ab9 */ /* 0x000fca0000000800 */
        /* <DEDUP_REMOVED lines=138> */
[----:B------:R-:W-:Y:S01]  /*1a7b10*/  ULDC UR23, c[0x0][0x228] ;  /* 0x00008a0000177ab9 */ /* 0x000fe20000000800 */
[----:B------:R-:W-:Y:S01]  /*1a7b20*/  ISETP.LT.AND P2, PT, R184, UR5, !P0 ;  /* 0x00000005b8007c0c */ /* 0x000fe2000c741270 */
[----:B------:R-:W-:Y:S01]  /*1a7b30*/  ULDC UR5, c[0x0][0x248] ;  /* 0x0000920000057ab9 */ /* 0x000fe20000000800 */
[----:B------:R-:W-:-:S02]  /*1a7b40*/  ISETP.LT.AND P1, PT, R175, UR6, !P0 ;  /* 0x00000006af007c0c */ /* 0x000fc4000c721270 */
[----:B------:R-:W-:Y:S01]  /*1a7b50*/  LOP3.LUT R11, R11, 0x7fffffff, RZ, 0xc0, !PT ;  /* 0x7fffffff0b0b7812 */ /* 0x000fe200078ec0ff */
[----:B------:R1:W-:Y:S01]  /*1a7b60*/  STL [R1+0x418], R75 ;  /* 0x0004184b01007387 */ /* 0x0003e20000100800 */
[----:B------:R-:W-:Y:S01]  /*1a7b70*/  LOP3.LUT R10, R10, 0x7fffffff, RZ, 0xc0, !PT ;  /* 0x7fffffff0a0a7812 */ /* 0x000fe200078ec0ff */
[----:B------:R-:W-:Y:S01]  /*1a7b80*/  ULDC UR6, c[0x0][0x228] ;  /* 0x00008a0000067ab9 */ /* 0x000fe20000000800 */
[----:B------:R-:W-:-:S03]  /*1a7b90*/  ULDC UR14, c[0x0][0x228] ;  /* 0x00008a00000e7ab9 */ /* 0x000fc60000000800 */
        /* <DEDUP_REMOVED lines=120> */
[----:B------:R-:W-:Y:S01]  /*1a8320*/  ULDC.64 UR30, c[0x0][0x228] ;  /* 0x00008a00001e7ab9 */ /* 0x000fe20000000a00 */
        /* <DEDUP_REMOVED lines=24> */
[----:B------:R-:W-:Y:S01]  /*1a84b0*/  ULDC.64 UR36, c[0x0][0x228] ;  /* 0x00008a0000247ab9 */ /* 0x000fe20000000a00 */
[----:B------:R-:W-:Y:S01]  /*1a84c0*/  ISETP.LT.AND P3, PT, R85, UR43, !P0 ;  /* 0x0000002b55007c0c */ /* 0x000fe2000c761270 */
[----:B------:R-:W-:Y:S01]  /*1a84d0*/  ULDC UR43, c[0x0][0x228] ;  /* 0x00008a00002b7ab9 */ /* 0x000fe20000000800 */
[----:B------:R-:W-:-:S07]  /*1a84e0*/  LOP3.LUT R12, R12, 0xfffffffe, RZ, 0xc0, !PT ;  /* 0xfffffffe0c0c7812 */ /* 0x000fce00078ec0ff */
        /* <DEDUP_REMOVED lines=41> */
[----:B------:R-:W-:Y:S01]  /*1a8780*/  ISETP.GE.AND P0, PT, R74, UR31, PT ;  /* 0x0000001f4a007c0c */ /* 0x000fe2000bf06270 */
[----:B------:R-:W-:-:S03]  /*1a8790*/  ULDC UR31, c[0x0][0x228] ;  /* 0x00008a00001f7ab9 */ /* 0x000fc60000000800 */
[----:B------:R-:W-:Y:S02]  /*1a87a0*/  ISETP.LT.AND P3, PT, R173, UR36, !P0 ;  /* 0x00000024ad007c0c */ /* 0x000fe4000c761270 */
[----:B------:R-:W-:Y:S02]  /*1a87b0*/  LOP3.LUT R11, R11, 0xfffdffff, RZ, 0xc0, !PT ;  /* 0xfffdffff0b0b7812 */ /* 0x000fe400078ec0ff */
[----:B-1----:R-:W-:Y:S01]  /*1a87c0*/  IADD3 R75, R75, UR11, RZ ;  /* 0x0000000b4b4b7c10 */ /* 0x002fe2000fffe0ff */
[----:B------:R-:W-:Y:S01]  /*1a87d0*/  VIADD R74, R76, 0x21 ;  /* 0x000000214c4a7836 */ /* 0x000fe20000000000 */
[----:B------:R-:W-:Y:S01]  /*1a87e0*/  ISETP.LT.AND P2, PT, R184, UR60, !P0 ;  /* 0x0000003cb8007c0c */ /* 0x000fe2000c741270 */
[----:B------:R-:W-:Y:S01]  /*1a87f0*/  ULDC UR60, c[0x0][0x228] ;  /* 0x00008a00003c7ab9 */ /* 0x000fe20000000800 */
[----:B------:R-:W-:Y:S01]  /*1a8800*/  ISETP.LT.AND P1, PT, R175, UR61, !P0 ;  /* 0x0000003daf007c0c */ /* 0x000fe2000c721270 */
[----:B------:R-:W-:-:S04]  /*1a8810*/  ULDC UR36, c[0x0][0x228] ;  /* 0x00008a0000247ab9 */ /* 0x000fc80000000800 */
[----:B------:R-:W-:Y:S01]  /*1a8820*/  @P3 LOP3.LUT R11, R11, 0x20000, RZ, 0xfc, !PT ;  /* 0x000200000b0b3812 */ /* 0x000fe200078efcff */
[----:B------:R1:W-:Y:S01]  /*1a8830*/  STL [R1+0x410], R75 ;  /* 0x0004104b01007387 */ /* 0x0003e20000100800 */
[----:B------:R-:W-:Y:S01]  /*1a8840*/  ULDC UR61, c[0x0][0x228] ;  /* 0x00008a00003d7ab9 */ /* 0x000fe20000000800 */
[----:B------:R-:W-:Y:S01]  /*1a8850*/  ULDC UR11, c[0x0][0x228] ;  /* 0x00008a00000b7ab9 */ /* 0x000fe20000000800 */
[----:B------:R-:W-:-:S04]  /*1a8860*/  LOP3.LUT R11, R11, 0xffefffff, RZ, 0xc0, !PT ;  /* 0xffefffff0b0b7812 */ /* 0x000fc800078ec0ff */
[----:B------:R-:W-:Y:S02]  /*1a8870*/  @P2 LOP3.LUT R11, R11, 0x100000, RZ, 0xfc, !PT ;  /* 0x001000000b0b2812 */ /* 0x000fe400078efcff */
[----:B------:R-:W-:Y:S02]  /*1a8880*/  ISETP.LT.AND P3, PT, R174, UR31, !P0 ;  /* 0x0000001fae007c0c */ /* 0x000fe4000c761270 */
[----:B------:R-:W-:Y:S01]  /*1a8890*/  LOP3.LUT R11, R11, 0xfff7ffff, RZ, 0xc0, !PT ;  /* 0xfff7ffff0b0b7812 */ /* 0x000fe200078ec0ff */
[----:B-1----:R-:W-:Y:S01]  /*1a88a0*/  VIADD R75, R75, UR30 ;  /* 0x0000001e4b4b7c36 */ /* 0x002fe20008000000 */
[----:B------:R-:W-:Y:S02]  /*1a88b0*/  ULDC UR30, c[0x0][0x228] ;  /* 0x00008a00001e7ab9 */ /* 0x000fe40000000800 */
        /* <DEDUP_REMOVED lines=122> */
[----:B------:R-:W-:-:S04]  /*1a9060*/  ISETP.GE.AND P0, PT, R74, UR31, PT ;  /* 0x0000001f4a007c0c */ /* 0x000fc8000bf06270 */
[----:B------:R-:W-:Y:S01]  /*1a9070*/  ISETP.LT.AND P3, PT, R173, UR20, !P0 ;  /* 0x00000014ad007c0c */ /* 0x000fe2000c761270 */
[----:B------:R-:W-:Y:S01]  /*1a9080*/  ULDC UR20, c[0x0][0x228] ;  /* 0x00008a0000147ab9 */ /* 0x000fe20000000800 */
[----:B------:R-:W-:Y:S01]  /*1a9090*/  ISETP.LT.AND P2, PT, R184, UR5, !P0 ;  /* 0x00000005b8007c0c */ /* 0x000fe2000c741270 */
[----:B------:R-:W-:Y:S01]  /*1a90a0*/  ULDC UR5, c[0x0][0x248] ;  /* 0x0000920000057ab9 */ /* 0x000fe20000000800 */
[----:B------:R-:W-:Y:S02]  /*1a90b0*/  LOP3.LUT R10, R10, 0xfffdffff, RZ, 0xc0, !PT ;  /* 0xfffdffff0a0a7812 */ /* 0x000fe400078ec0ff */
[----:B------:R-:W-:-:S07]  /*1a90c0*/  ISETP.LT.AND P1, PT, R175, UR6, !P0 ;  /* 0x00000006af007c0c */ /* 0x000fce000c721270 */
[----:B------:R-:W-:-:S04]  /*1a90d0*/  @P3 LOP3.LUT R10, R10, 0x20000, RZ, 0xfc, !PT ;  /* 0x000200000a0a3812 */ /* 0x000fc800078efcff */
        /* <DEDUP_REMOVED lines=35> */
[----:B------:R-:W-:-:S02]  /*1a9310*/  @P1 LOP3.LUT R10, R10, 0x1000, RZ, 0xfc, !PT ;  /* 0x000010000a0a1812 */ /* 0x000fc400078efcff */
        /* <DEDUP_REMOVED lines=180> */
[----:B------:R-:W-:Y:S01]  /*1a9e60*/  ISETP.LT.AND P2, PT, R172, UR49, !P0 ;  /* 0x00000031ac007c0c */ /* 0x000fe2000c741270 */
[----:B------:R-:W-:Y:S01]  /*1a9e70*/  ULDC UR49, c[0x0][0x228] ;  /* 0x00008a0000317ab9 */ /* 0x000fe20000000800 */
[----:B------:R-:W-:-:S09]  /*1a9e80*/  LOP3.LUT R9, R9, 0xfffffffb, RZ, 0xc0, !PT ;  /* 0xfffffffb09097812 */ /* 0x000fd200078ec0ff */
[----:B------:R-:W-:Y:S02]  /*1a9e90*/  @P1 LOP3.LUT R8, R8, 0x80000000, RZ, 0xfc, !PT ;  /* 0x8000000008081812 */ /* 0x000fe400078efcff */
[----:B------:R-:W-:Y:S01]  /*1a9ea0*/  ISETP.LT.AND P1, PT, R85, UR47, !P0 ;  /* 0x0000002f55007c0c */ /* 0x000fe2000c721270 */
[----:B------:R-:W-:Y:S01]  /*1a9eb0*/  ULDC UR47, c[0x0][0x228] ;  /* 0x00008a00002f7ab9 */ /* 0x000fe20000000800 */
[----:B------:R-:W-:Y:S02]  /*1a9ec0*/  @P3 LOP3.LUT R9, R9, 0x4, RZ, 0xfc, !PT ;  /* 0x0000000409093812 */ /* 0x000fe400078efcff */
[----:B------:R-:W-:Y:S01]  /*1a9ed0*/  ISETP.LT.AND P3, PT, R84, UR48, !P0 ;  /* 0x0000003054007c0c */ /* 0x000fe2000c761270 */
[----:B------:R-:W-:Y:S01]  /*1a9ee0*/  ULDC UR48, c[0x0][0x228] ;  /* 0x00008a0000307ab9 */ /* 0x000fe20000000800 */
[----:B------:R-:W-:Y:S02]  /*1a9ef0*/  LOP3.LUT R8, R8, 0xbfffffff, RZ, 0xc0, !PT ;  /* 0xbfffffff08087812 */ /* 0x000fe400078ec0ff */
[----:B------:R-:W-:-:S05]  /*1a9f00*/  LOP3.LUT R9, R9, 0xfffffffe, RZ, 0xc0, !PT ;  /* 0xfffffffe09097812 */ /* 0x000fca00078ec0ff */
        /* <DEDUP_REMOVED lines=46> */
[----:B-1----:R-:W-:Y:S01]  /*1aa1f0*/  IADD3 R75, R75, UR7, RZ ;  /* 0x000000074b4b7c10 */ /* 0x002fe2000fffe0ff */
[----:B------:R-:W-:Y:S01]  /*1aa200*/  ULDC UR7, c[0x0][0x228] ;  /* 0x00008a0000077ab9 */ /* 0x000fe20000000800 */
[----:B------:R-:W-:Y:S01]  /*1aa210*/  LOP3.LUT R6, R6, 0x7fffffff, RZ, 0xc0, !PT ;  /* 0x7fffffff06067812 */ /* 0x000fe200078ec0ff */
        /* <DEDUP_REMOVED lines=101> */
[----:B------:R-:W2:Y:S01]  /*1aa870*/  S2R R119, SR_TID.X ;  /* 0x0000000000777919 */ /* 0x000ea20000002100 */
[----:B------:R-:W-:Y:S01]  /*1aa880*/  LOP3.LUT R7, R7, 0xefffffff, RZ, 0xc0, !PT ;  /* 0xefffffff07077812 */ /* 0x000fe200078ec0ff */
[----:B------:R-:W-:-:S03]  /*1aa890*/  ULDC UR21, c[0x0][0x228] ;  /* 0x00008a0000157ab9 */ /* 0x000fc60000000800 */
[----:B------:R-:W-:Y:S02]  /*1aa8a0*/  @P1 LOP3.LUT R7, R7, 0x10000000, RZ, 0xfc, !PT ;  /* 0x1000000007071812 */ /* 0x000fe400078efcff */
[----:B------:R-:W-:Y:S02]  /*1aa8b0*/  ISETP.LT.AND P2, PT, R82, UR15, !P0 ;  /* 0x0000000f52007c0c */ /* 0x000fe4000c741270 */
[----:B------:R-:W-:Y:S01]  /*1aa8c0*/  LOP3.LUT R4, R4, 0x7fffffff, RZ, 0xc0, !PT ;  /* 0x7fffffff04047812 */ /* 0x000fe200078ec0ff */
[----:B------:R-:W-:Y:S01]  /*1aa8d0*/  VIADD R116, R76, 0x14 ;  /* 0x000000144c747836 */ /* 0x000fe20000000000 */
[----:B------:R-:W-:Y:S01]  /*1aa8e0*/  LOP3.LUT R7, R7, 0xf7ffffff, RZ, 0xc0, !PT ;  /* 0xf7ffffff07077812 */ /* 0x000fe200078ec0ff */
[----:B------:R-:W-:-:S03]  /*1aa8f0*/  ULDC UR15, c[0x0][0x228] ;  /* 0x00008a00000f7ab9 */ /* 0x000fc60000000800 */
[----:B------:R-:W-:Y:S01]  /*1aa900*/  @P3 LOP3.LUT R7, R7, 0x8000000, RZ, 0xfc, !PT ;  /* 0x0800000007073812 */ /* 0x000fe200078efcff */
[----:B------:R-:W-:Y:S01]  /*1aa910*/  BAR.SYNC.DEFER_BLOCKING 0x0 ;  /* 0x0000000000007b1d */ /* 0x000fe20000010000 */
[----:B------:R-:W-:Y:S02]  /*1aa920*/  ISETP.LT.AND P1, PT, R81, UR14, !P0 ;  /* 0x0000000e51007c0c */ /* 0x000fe4000c721270 */
[----:B------:R-:W-:Y:S02]  /*1aa930*/  LOP3.LUT R7, R7, 0xfbffffff, RZ, 0xc0, !PT ;  /* 0xfbffffff07077812 */ /* 0x000fe400078ec0ff */
        /* <DEDUP_REMOVED lines=97> */
[----:B------:R-:W-:Y:S01]  /*1aaf50*/  ISETP.LT.AND P1, PT, R175, UR26, !P0 ;  /* 0x0000001aaf007c0c */ /* 0x000fe2000c721270 */
[----:B------:R1:W-:Y:S01]  /*1aaf60*/  STL [R1+0x394], R75 ;  /* 0x0003944b01007387 */ /* 0x0003e20000100800 */
[----:B------:R-:W-:Y:S01]  /*1aaf70*/  ULDC UR26, c[0x0][0x228] ;  /* 0x00008a00001a7ab9 */ /* 0x000fe20000000800 */
        /* <DEDUP_REMOVED lines=14> */
[----:B------:R-:W-:-:S03]  /*1ab060*/  ISETP.LT.AND P3, PT, R85, UR43, !P0 ;  /* 0x0000002b55007c0c */ /* 0x000fc6000c761270 */
[----:B------:R-:W-:Y:S01]  /*1ab070*/  @P1 LOP3.LUT R6, R6, 0x80000000, RZ, 0xfc, !PT ;  /* 0x8000000006061812 */ /* 0x000fe200078efcff */
[----:B-1----:R-:W-:Y:S01]  /*1ab080*/  VIADD R75, R75, UR7 ;  /* 0x000000074b4b7c36 */ /* 0x002fe20008000000 */
[----:B------:R-:W-:Y:S01]  /*1ab090*/  LOP3.LUT R7, R7, 0xfffffffe, RZ, 0xc0, !PT ;  /* 0xfffffffe07077812 */ /* 0x000fe200078ec0ff */
[----:B------:R-:W-:Y:S01]  /*1ab0a0*/  ULDC UR7, c[0x0][0x228] ;  /* 0x00008a0000077ab9 */ /* 0x000fe20000000800 */
[----:B------:R-:W-:Y:S02]  /*1ab0b0*/  LOP3.LUT R6, R6, 0xbfffffff, RZ, 0xc0, !PT ;  /* 0xbfffffff06067812 */ /* 0x000fe400078ec0ff */
[----:B------:R-:W-:Y:S01]  /*1ab0c0*/  LOP3.LUT R0, R0, 0x7fffffff, RZ, 0xc0, !PT ;  /* 0x7fffffff00007812 */ /* 0x000fe200078ec0ff */
[----:B------:R-:W-:Y:S01]  /*1ab0d0*/  VIADD R118, R76, 0x60 ;  /* 0x000000604c767836 */ /* 0x000fe20000000000 */
[----:B------:R-:W-:Y:S01]  /*1ab0e0*/  @P2 LOP3.LUT R7, R7, 0x1, RZ, 0xfc, !PT ;  /* 0x0000000107072812 */ /* 0x000fe200078efcff */
[----:B------:R-:W-:Y:S01]  /*1ab0f0*/  ULDC UR43, c[0x0][0x248] ;  /* 0x00009200002b7ab9 */ /* 0x000fe20000000800 */
        /* <DEDUP_REMOVED lines=179> */
[----:B------:R-:W-:Y:S02]  /*1abc30*/  LOP3.LUT R5, R5, 0xffefffff, RZ, 0xc0, !PT ;  /* 0xffefffff05057812 */ /* 0x000fe400078ec0ff */
        /* <DEDUP_REMOVED lines=41> */
[----:B------:R-:W-:Y:S02]  /*1abed0*/  LOP3.LUT R5, R5, 0xfffffeff, RZ, 0xc0, !PT ;  /* 0xfffffeff05057812 */ /* 0x000fe400078ec0ff */
[----:B-1----:R-:W-:Y:S01]  /*1abee0*/  IADD3 R75, R75, UR5, RZ ;  /* 0x000000054b4b7c10 */ /* 0x002fe2000fffe0ff */
        /* <DEDUP_REMOVED lines=8> */
[----:B-1----:R-:W-:Y:S01]  /*1abf70*/  VIADD R75, R75, UR44 ;  /* 0x0000002c4b4b7c36 */ /* 0x002fe20008000000 */
[----:B------:R-:W-:Y:S01]  /*1abf80*/  LOP3.LUT R5, R5, 0xffffffbf, RZ, 0xc0, !PT ;  /* 0xffffffbf05057812 */ /* 0x000fe200078ec0ff */
[----:B------:R-:W-:-:S03]  /*1abf90*/  ULDC UR44, c[0x0][0x228] ;  /* 0x00008a00002c7ab9 */ /* 0x000fc60000000800 */
[----:B------:R1:W-:Y:S01]  /*1abfa0*/  STL [R1+0x388], R75 ;  /* 0x0003884b01007387 */ /* 0x0003e20000100800 */
[----:B------:R-:W-:Y:S01]  /*1abfb0*/  @P1 LOP3.LUT R5, R5, 0x40, RZ, 0xfc, !PT ;  /* 0x0000004005051812 */ /* 0x000fe200078efcff */
[----:B-1----:R-:W-:-:S03]  /*1abfc0*/  VIADD R75, R75, UR40 ;  /* 0x000000284b4b7c36 */ /* 0x002fc60008000000 */
[----:B------:R-:W-:Y:S01]  /*1abfd0*/  LOP3.LUT R5, R5, 0xffffffdf, RZ, 0xc0, !PT ;  /* 0xffffffdf05057812 */ /* 0x000fe200078ec0ff */
[----:B------:R-:W-:Y:S01]  /*1abfe0*/  ULDC.64 UR40, c[0x0][0x228] ;  /* 0x00008a0000287ab9 */ /* 0x000fe20000000a00 */
[----:B------:R1:W-:Y:S01]  /*1abff0*/  STL [R1+0x384], R75 ;  /* 0x0003844b01007387 */ /* 0x0003e20000100800 */
[----:B------:R-:W-:Y:S01]  /*1ac000*/  IADD3 R74, R75, UR28, RZ ;  /* 0x0000001c4b4a7c10 */ /* 0x000fe2000fffe0ff */
[----:B------:R-:W-:Y:S01]  /*1ac010*/  ULDC.64 UR28, c[0x0][0x228] ;  /* 0x00008a00001c7ab9 */ /* 0x000fe20000000a00 */
[----:B------:R-:W-:Y:S01]  /*1ac020*/  @P0 LOP3.LUT R5, R5, 0x20, RZ, 0xfc, !PT ;  /* 0x0000002005050812 */ /* 0x000fe200078efcff */
[----:B-1----:R-:W-:-:S05]  /*1ac030*/  VIADD R75, R76, 0x15 ;  /* 0x000000154c4b7836 */ /* 0x002fca0000000000 */
        /* <DEDUP_REMOVED lines=14> */
[----:B------:R-:W-:Y:S02]  /*1ac120*/  ISETP.LT.AND P1, PT, R174, UR36, !P0 ;  /* 0x00000024ae007c0c */ /* 0x000fe4000c721270 */
[----:B------:R-:W-:Y:S02]  /*1ac130*/  ISETP.LT.AND P2, PT, R87, UR60, !P0 ;  /* 0x0000003c57007c0c */ /* 0x000fe4000c741270 */
[----:B------:R-:W-:Y:S02]  /*1ac140*/  ISETP.LT.AND P3, PT, R172, UR13, !P0 ;  /* 0x0000000dac007c0c */ /* 0x000fe4000c761270 */
[----:B------:R-:W-:-:S07]  /*1ac150*/  LOP3.LUT R5, R5, 0xfffffffb, RZ, 0xc0, !PT ;  /* 0xfffffffb05057812 */ /* 0x000fce00078ec0ff */
[----:B------:R-:W-:Y:S02]  /*1ac160*/  @P1 LOP3.LUT R5, R5, 0x4, RZ, 0xfc, !PT ;  /* 0x0000000405051812 */ /* 0x000fe400078efcff */
[----:B------:R-:W-:Y:S02]  /*1ac170*/  ISETP.LT.AND P1, PT, R85, UR61, !P0 ;  /* 0x0000003d55007c0c */ /* 0x000fe4000c721270 */
[----:B------:R-:W-:Y:S02]  /*1ac180*/  LOP3.LUT R5, R5, 0xfffffffe, RZ, 0xc0, !PT ;  /* 0xfffffffe05057812 */ /* 0x000fe400078ec0ff */
[----:B------:R-:W-:Y:S02]  /*1ac190*/  @P2 LOP3.LUT R4, R4, 0x80000000, RZ, 0xfc, !PT ;  /* 0x8000000004042812 */ /* 0x000fe400078efcff */
[----:B------:R-:W-:Y:S02]  /*1ac1a0*/  @P3 LOP3.LUT R5, R5, 0x1, RZ, 0xfc, !PT ;  /* 0x0000000105053812 */ /* 0x000fe400078efcff */
[----:B------:R-:W-:-:S02]  /*1ac1b0*/  ISETP.LT.AND P3, PT, R84, UR35, !P0 ;  /* 0x0000002354007c0c */ /* 0x000fc4000c761270 */
        /* <DEDUP_REMOVED lines=22> */
[----:B------:R-:W-:Y:S01]  /*1ac320*/  @P3 LOP3.LUT R4, R4, 0x800000, RZ, 0xfc, !PT ;  /* 0x0080000004043812 */ /* 0x000fe200078efcff */
[----:B------:R-:W-:Y:S01]  /*1ac330*/  VIADD R88, R74, UR39 ;  /* 0x000000274a587c36 */ /* 0x000fe20008000000 */
[----:B------:R-:W-:Y:S02]  /*1ac340*/  ISETP.LT.AND P1, PT, R185, UR21, !P0 ;  /* 0x00000015b9007c0c */ /* 0x000fe4000c721270 */
[----:B------:R-:W-:Y:S01]  /*1ac350*/  LOP3.LUT R4, R4, 0xffbfffff, RZ, 0xc0, !PT ;  /* 0xffbfffff04047812 */ /* 0x000fe200078ec0ff */
[----:B------:R2:W-:Y:S01]  /*1ac360*/  STL [R1+0x380], R74 ;  /* 0x0003804a01007387 */ /* 0x0005e20000100800 */
[----:B------:R-:W-:Y:S02]  /*1ac370*/  ISETP.GE.AND P0, PT, R116, UR37, PT ;  /* 0x0000002574007c0c */ /* 0x000fe4000bf06270 */
[----:B------:R-:W-:Y:S02]  /*1ac380*/  @P2 LOP3.LUT R4, R4, 0x400000, RZ, 0xfc, !PT ;  /* 0x0040000004042812 */ /* 0x000fe400078efcff */
[----:B--2---:R-:W-:Y:S01]  /*1ac390*/  LOP3.LUT R74, R119, 0x1f, RZ, 0xc0, !PT ;  /* 0x0000001f774a7812 */ /* 0x004fe200078ec0ff */
[----:B------:R-:W-:Y:S01]  /*1ac3a0*/  VIADD R119, R88, UR38 ;  /* 0x0000002658777c36 */ /* 0x000fe20008000000 */
[----:B------:R-:W-:Y:S01]  /*1ac3b0*/  ULDC.64 UR38, c[0x0][0x228] ;  /* 0x00008a0000267ab9 */ /* 0x000fe20000000a00 */
[----:B------:R-:W-:-:S02]  /*1ac3c0*/  LOP3.LUT R4, R4, 0xffdfffff, RZ, 0xc0, !PT ;  /* 0xffdfffff04047812 */ /* 0x000fc400078ec0ff */
[----:B------:R-:W-:Y:S02]  /*1ac3d0*/  ISETP.LT.AND P3, PT, R173, UR38, !P0 ;  /* 0x00000026ad007c0c */ /* 0x000fe4000c761270 */
[----:B------:R-:W-:Y:S02]  /*1ac3e0*/  @P1 LOP3.LUT R4, R4, 0x200000, RZ, 0xfc, !PT ;  /* 0x0020000004041812 */ /* 0x000fe400078efcff */
[----:B------:R-:W-:Y:S02]  /*1ac3f0*/  ISETP.LT.AND P2, PT, R184, UR15, !P0 ;  /* 0x0000000fb8007c0c */ /* 0x000fe4000c741270 */
[----:B------:R-:W-:Y:S02]  /*1ac400*/  LOP3.LUT R4, R4, 0xfffdffff, RZ, 0xc0, !PT ;  /* 0xfffdffff04047812 */ /* 0x000fe400078ec0ff */
[----:B------:R-:W-:-:S05]  /*1ac410*/  ISETP.LT.AND P1, PT, R175, UR14, !P0 ;  /* 0x0000000eaf007c0c */ /* 0x000fca000c721270 */
        /* <DEDUP_REMOVED lines=22> */
[----:B------:R-:W-:Y:S02]  /*1ac580*/  ISETP.LT.AND P3, PT, R83, UR20, !P0 ;  /* 0x0000001453007c0c */ /* 0x000fe4000c761270 */
[----:B------:R-:W-:-:S04]  /*1ac590*/  LOP3.LUT R4, R4, 0xffffefff, RZ, 0xc0, !PT ;  /* 0xffffefff04047812 */ /* 0x000fc800078ec0ff */
        /* <DEDUP_REMOVED lines=10> */
[----:B------:R-:W-:-:S04]  /*1ac640*/  @P3 LOP3.LUT R0, R0, 0x20000000, RZ, 0xfc, !PT ;  /* 0x2000000000003812 */ /* 0x000fc800078efcff */
[----:B------:R-:W-:Y:S02]  /*1ac650*/  LOP3.LUT R0, R0, 0xefffffff, RZ, 0xc0, !PT ;  /* 0xefffffff00007812 */ /* 0x000fe400078ec0ff */
[----:B------:R-:W-:Y:S02]  /*1ac660*/  ISETP.LT.AND P1, PT, R186, UR9, !P0 ;  /* 0x00000009ba007c0c */ /* 0x000fe4000c721270 */
[----:B------:R-:W-:Y:S02]  /*1ac670*/  @P2 LOP3.LUT R0, R0, 0x10000000, RZ, 0xfc, !PT ;  /* 0x1000000000002812 */ /* 0x000fe400078efcff */
[----:B------:R-:W-:-:S04]  /*1ac680*/  ISETP.GE.AND P2, PT, R118, UR29, PT ;  /* 0x0000001d76007c0c */ /* 0x000fc8000bf46270 */
[----:B------:R-:W-:Y:S02]  /*1ac690*/  ISETP.LT.AND P3, PT, R87, UR28, !P2 ;  /* 0x0000001c57007c0c */ /* 0x000fe4000d761270 */
[----:B------:R-:W-:Y:S02]  /*1ac6a0*/  LOP3.LUT R0, R0, 0xf7ffffff, RZ, 0xc0, !PT ;  /* 0xf7ffffff00007812 */ /* 0x000fe400078ec0ff */
[----:B------:R-:W-:Y:S02]  /*1ac6b0*/  LOP3.LUT R4, R4, 0xfffff7ff, RZ, 0xc0, !PT ;  /* 0xfffff7ff04047812 */ /* 0x000fe400078ec0ff */
[----:B------:R-:W-:Y:S02]  /*1ac6c0*/  @P1 LOP3.LUT R0, R0, 0x8000000, RZ, 0xfc, !PT ;  /* 0x0800000000001812 */ /* 0x000fe400078efcff */
[----:B------:R-:W-:-:S05]  /*1ac6d0*/  ISETP.LT.AND P1, PT, R86, UR34, !P2 ;  /* 0x0000002256007c0c */ /* 0x000fca000d721270 */
[----:B------:R-:W-:-:S04]  /*1ac6e0*/  @P3 LOP3.LUT R4, R4, 0x800, RZ, 0xfc, !PT ;  /* 0x0000080004043812 */ /* 0x000fc800078efcff */
[----:B------:R-:W-:-:S04]  /*1ac6f0*/  LOP3.LUT R4, R4, 0xfffffeff, RZ, 0xc0, !PT ;  /* 0xfffffeff04047812 */ /* 0x000fc800078ec0ff */
[----:B------:R-:W-:Y:S02]  /*1ac700*/  @P1 LOP3.LUT R4, R4, 0x100, RZ, 0xfc, !PT ;  /* 0x0000010004041812 */ /* 0x000fe400078efcff */
[----:B------:R-:W-:Y:S02]  /*1ac710*/  ISETP.GE.AND P1, PT, R186, UR55, PT ;  /* 0x00000037ba007c0c */ /* 0x000fe4000bf26270 */
[----:B------:R-:W-:Y:S02]  /*1ac720*/  ISETP.LT.AND P6, PT, R85, UR53, !P2 ;  /* 0x0000003555007c0c */ /* 0x000fe4000d7c1270 */
[----:B------:R-:W-:Y:S02]  /*1ac730*/  LOP3.LUT R2, R2, 0xfffffffe, RZ, 0xc0, !PT ;  /* 0xfffffffe02027812 */ /* 0x000fe400078ec0ff */
[----:B------:R-:W-:-:S07]  /*1ac740*/  LOP3.LUT R4, R4, 0xfffffbff, RZ, 0xc0, !PT ;  /* 0xfffffbff04047812 */ /* 0x000fce00078ec0ff */
[----:B------:R-:W-:Y:S02]  /*1ac750*/  @P1 LOP3.LUT R2, R2, 0x1, RZ, 0xfc, !PT ;  /* 0x0000000102021812 */ /* 0x000fe400078efcff */
[----:B------:R-:W-:Y:S02]  /*1ac760*/  ISETP.LT.AND P1, PT, R84, UR52, !P2 ;  /* 0x0000003454007c0c */ /* 0x000fe4000d721270 */
[----:B------:R-:W-:Y:S02]  /*1ac770*/  IADD3 R117, R76, 0x13, RZ ;  /* 0x000000134c757810 */ /* 0x000fe40007ffe0ff */
[----:B------:R-:W-:Y:S01]  /*1ac780*/  @P6 LOP3.LUT R4, R4, 0x400, RZ, 0xfc, !PT ;  /* 0x0000040004046812 */ /* 0x000fe200078efcff */
[----:B------:R-:W2:Y:S01]  /*1ac790*/  LDL.LU R76, [R1+0x2320] ;  /* 0x00232000014c7983 */ /* 0x000ea20000300800 */
[----:B------:R-:W-:-:S03]  /*1ac7a0*/  ISETP.LT.AND P6, PT, R83, UR51, !P2 ;  /* 0x0000003353007c0c */ /* 0x000fc6000d7c1270 */
[----:B------:R-:W2:Y:S01]  /*1ac7b0*/  LDL.LU R77, [R1+0x2328] ;  /* 0x00232800014d7983 */ /* 0x000ea20000300800 */
[----:B------:R-:W-:-:S03]  /*1ac7c0*/  LOP3.LUT R4, R4, 0xfffffdff, RZ, 0xc0, !PT ;  /* 0xfffffdff04047812 */ /* 0x000fc600078ec0ff */
[----:B------:R1:W-:Y:S04]  /*1ac7d0*/  STL [R1+0x19c], R88 ;  /* 0x00019c5801007387 */ /* 0x0003e80000100800 */
[----:B------:R-:W2:Y:S01]  /*1ac7e0*/  LDL.LU R78, [R1+0x2840] ;  /* 0x00284000014e7983 */ /* 0x000ea20000300800 */
[----:B------:R-:W-:-:S03]  /*1ac7f0*/  @P1 LOP3.LUT R4, R4, 0x200, RZ, 0xfc, !PT ;  /* 0x0000020004041812 */ /* 0x000fc600078efcff */
[----:B------:R-:W2:Y:S04]  /*1ac800*/  LDL.LU R79, [R1+0x2848] ;  /* 0x00284800014f7983 */ /* 0x000ea80000300800 */
[----:B-1----:R-:W3:Y:S04]  /*1ac810*/  LDL.LU R88, [R1+0xa09c] ;  /* 0x00a09c0001587983 */ /* 0x002ee80000300800 */
[----:B------:R1:W-:Y:S01]  /*1ac820*/  STL [R1+0x6c], R119 ;  /* 0x00006c7701007387 */ /* 0x0003e20000100800 */
[----:B------:R-:W-:Y:S02]  /*1ac830*/  ISETP.LT.AND P1, PT, R82, UR50, !P2 ;  /* 0x0000003252007c0c */ /* 0x000fe4000d721270 */
[----:B------:R-:W-:-:S02]  /*1ac840*/  LOP3.LUT R4, R4, 0xffffff7f, RZ, 0xc0, !PT ;  /* 0xffffff7f04047812 */ /* 0x000fc400078ec0ff */
[----:B-1----:R-:W-:Y:S02]  /*1ac850*/  IADD3 R119, R119, UR43, RZ ;  /* 0x0000002b77777c10 */ /* 0x002fe4000fffe0ff */
[----:B------:R-:W-:-:S03]  /*1ac860*/  @P6 LOP3.LUT R4, R4, 0x80, RZ, 0xfc, !PT ;  /* 0x0000008004046812 */ /* 0x000fc600078efcff */
[----:B------:R-:W-:Y:S01]  /*1ac870*/  VIADD R116, R119, UR58 ;  /* 0x0000003a77747c36 */ /* 0x000fe20008000000 */
[----:B------:R-:W-:Y:S01]  /*1ac880*/  STL [R1+0x68], R119 ;  /* 0x0000687701007387 */ /* 0x000fe20000100800 */
[----:B------:R-:W-:-:S03]  /*1ac890*/  LOP3.LUT R4, R4, 0xffffffbf, RZ, 0xc0, !PT ;  /* 0xffffffbf04047812 */ /* 0x000fc600078ec0ff */
[----:B------:R1:W-:Y:S04]  /*1ac8a0*/  STL [R1+0x908], R116 ;  /* 0x0009087401007387 */ /* 0x0003e80000100800 */
[----:B------:R-:W4:Y:S04]  /*1ac8b0*/  LDL.LU R87, [R1+0xa098] ;  /* 0x00a0980001577983 */ /* 0x000f280000300800 */
[----:B------:R-:W3:Y:S01]  /*1ac8c0*/  LDL.LU R86, [R1+0xa094] ;  /* 0x00a0940001567983 */ /* 0x000ee20000300800 */
[----:B------:R-:W-:-:S03]  /*1ac8d0*/  ISETP.LT.AND P6, PT, R81, UR49, !P2 ;  /* 0x0000003151007c0c */ /* 0x000fc6000d7c1270 */
[----:B------:R-:W4:Y:S01]  /*1ac8e0*/  LDL.LU R85, [R1+0xa090] ;  /* 0x00a0900001557983 */ /* 0x000f220000300800 */
[----:B------:R-:W-:-:S03]  /*1ac8f0*/  @P1 LOP3.LUT R4, R4, 0x40, RZ, 0xfc, !PT ;  /* 0x0000004004041812 */ /* 0x000fc600078efcff */
[----:B------:R-:W3:Y:S01]  /*1ac900*/  LDL.LU R84, [R1+0xa08c] ;  /* 0x00a08c0001547983 */ /* 0x000ee20000300800 */
[----:B------:R-:W-:-:S03]  /*1ac910*/  ISETP.GE.AND P4, PT, R80, UR57, PT ;  /* 0x0000003950007c0c */ /* 0x000fc6000bf86270 */
[----:B------:R-:W4:Y:S01]  /*1ac920*/  LDL.LU R83, [R1+0xa088] ;  /* 0x00a0880001537983 */ /* 0x000f220000300800 */
[----:B------:R-:W-:-:S03]  /*1ac930*/  ISETP.LT.AND P1, PT, R80, UR48, !P2 ;  /* 0x0000003050007c0c */ /* 0x000fc6000d721270 */
[----:B------:R-:W3:Y:S04]  /*1ac940*/  LDL.LU R82, [R1+0xa084] ;  /* 0x00a0840001527983 */ /* 0x000ee80000300800 */
[----:B------:R-:W4:Y:S04]  /*1ac950*/  LDL.LU R81, [R1+0xa080] ;  /* 0x00a0800001517983 */ /* 0x000f280000300800 */
[----:B------:R-:W3:Y:S01]  /*1ac960*/  LDL.LU R80, [R1+0xa07c] ;  /* 0x00a07c0001507983 */ /* 0x000ee20000300800 */
[----:B------:R-:W-:-:S04]  /*1ac970*/  LOP3.LUT R4, R4, 0xffffffdf, RZ, 0xc0, !PT ;  /* 0xffffffdf04047812 */ /* 0x000fc800078ec0ff */
[----:B------:R-:W-:Y:S02]  /*1ac980*/  @P6 LOP3.LUT R4, R4, 0x20, RZ, 0xfc, !PT ;  /* 0x0000002004046812 */ /* 0x000fe400078efcff */
[----:B------:R-:W-:Y:S02]  /*1ac990*/  ISETP.LT.AND P6, PT, R187, UR47, !P2 ;  /* 0x0000002fbb007c0c */ /* 0x000fe4000d7c1270 */
[----:B------:R-:W-:Y:S02]  /*1ac9a0*/  LOP3.LUT R4, R4, 0xffffffef, RZ, 0xc0, !PT ;  /* 0xffffffef04047812 */ /* 0x000fe400078ec0ff */
[----:B------:R-:W-:Y:S02]  /*1ac9b0*/  ISETP.LT.AND P0, PT, R185, UR5, !P0 ;  /* 0x00000005b9007c0c */ /* 0x000fe4000c701270 */
[----:B------:R-:W-:Y:S02]  /*1ac9c0*/  @P1 LOP3.LUT R4, R4, 0x10, RZ, 0xfc, !PT ;  /* 0x0000001004041812 */ /* 0x000fe400078efcff */
[----:B------:R-:W-:-:S02]  /*1ac9d0*/  ISETP.LT.AND P1, PT, R186, UR46, !P2 ;  /* 0x0000002eba007c0c */ /* 0x000fc4000d721270 */
[----:B------:R-:W-:Y:S02]  /*1ac9e0*/  LOP3.LUT R4, R4, 0xfffffff7, RZ, 0xc0, !PT ;  /* 0xfffffff704047812 */ /* 0x000fe400078ec0ff */
[----:B------:R-:W-:Y:S02]  /*1ac9f0*/  LOP3.LUT R0, R0, 0xfbffffff, RZ, 0xc0, !PT ;  /* 0xfbffffff00007812 */ /* 0x000fe400078ec0ff */
[----:B------:R-:W-:Y:S02]  /*1aca00*/  @P6 LOP3.LUT R4, R4, 0x8, RZ, 0xfc, !PT ;  /* 0x0000000804046812 */ /* 0x000fe400078efcff */
[----:B------:R-:W-:Y:S02]  /*1aca10*/  ISETP.LT.AND P6, PT, R185, UR45, !P2 ;  /* 0x0000002db9007c0c */ /* 0x000fe4000d7c1270 */
[----:B------:R-:W-:Y:S02]  /*1aca20*/  @P0 LOP3.LUT R0, R0, 0x4000000, RZ, 0xfc, !PT ;  /* 0x0400000000000812 */ /* 0x000fe400078efcff */
[----:B------:R-:W-:-:S02]  /*1aca30*/  LOP3.LUT R4, R4, 0xfffffffb, RZ, 0xc0, !PT ;  /* 0xfffffffb04047812 */ /* 0x000fc400078ec0ff */
[----:B------:R-:W-:Y:S02]  /*1aca40*/  ISETP.GE.AND P0, PT, R117, UR39, PT ;  /* 0x0000002775007c0c */ /* 0x000fe4000bf06270 */
[----:B------:R-:W-:Y:S02]  /*1aca50*/  @P1 LOP3.LUT R4, R4, 0x4, RZ, 0xfc, !PT ;  /* 0x0000000404041812 */ /* 0x000fe400078efcff */
[----:B------:R-:W-:Y:S02]  /*1aca60*/  ISETP.LT.AND P1, PT, R184, UR44, !P0 ;  /* 0x0000002cb8007c0c */ /* 0x000fe4000c721270 */
[----:B------:R-:W-:Y:S02]  /*1aca70*/  LOP3.LUT R4, R4, 0xfffffffd, RZ, 0xc0, !PT ;  /* 0xfffffffd04047812 */ /* 0x000fe400078ec0ff */
[----:B------:R-:W-:Y:S02]  /*1aca80*/  LOP3.LUT R0, R0, 0xfdffffff, RZ, 0xc0, !PT ;  /* 0xfdffffff00007812 */ /* 0x000fe400078ec0ff */
[----:B------:R-:W-:-:S02]  /*1aca90*/  @P6 LOP3.LUT R4, R4, 0x2, RZ, 0xfc, !PT ;  /* 0x0000000204046812 */ /* 0x000fc400078efcff */
[----:B------:R-:W-:-:S05]  /*1acaa0*/  ISETP.LT.AND P6, PT, R175, UR6, !P0 ;  /* 0x00000006af007c0c */ /* 0x000fca000c7c1270 */
[----:B------:R-:W-:Y:S02]  /*1acab0*/  @P1 LOP3.LUT R0, R0, 0x2000000, RZ, 0xfc, !PT ;  /* 0x0200000000001812 */ /* 0x000fe400078efcff */
[----:B------:R-:W-:Y:S02]  /*1acac0*/  ISETP.LT.AND P1, PT, R174, UR12, !P0 ;  /* 0x0000000cae007c0c */ /* 0x000fe4000c721270 */
[----:B------:R-:W-:-:S04]  /*1acad0*/  LOP3.LUT R0, R0, 0xfeffffff, RZ, 0xc0, !PT ;  /* 0xfeffffff00007812 */ /* 0x000fc800078ec0ff */
[----:B------:R-:W-:-:S04]  /*1acae0*/  @P6 LOP3.LUT R0, R0, 0x1000000, RZ, 0xfc, !PT ;  /* 0x0100000000006812 */ /* 0x000fc800078efcff */
[----:B------:R-:W-:Y:S02]  /*1acaf0*/  LOP3.LUT R0, R0, 0xff7fffff, RZ, 0xc0, !PT ;  /* 0xff7fffff00007812 */ /* 0x000fe400078ec0ff */
[----:B------:R-:W-:Y:S02]  /*1acb00*/  ISETP.LT.AND P6, PT, R173, UR40, !P0 ;  /* 0x00000028ad007c0c */ /* 0x000fe4000c7c1270 */
[----:B------:R-:W-:Y:S02]  /*1acb10*/  @P1 LOP3.LUT R0, R0, 0x800000, RZ, 0xfc, !PT ;  /* 0x0080000000001812 */ /* 0x000fe400078efcff */
[----:B------:R-:W-:Y:S02]  /*1acb20*/  ISETP.LT.AND P1, PT, R172, UR59, !P0 ;  /* 0x0000003bac007c0c */ /* 0x000fe4000c721270 */
[----:B------:R-:W-:-:S04]  /*1acb30*/  LOP3.LUT R0, R0, 0xffdfffff, RZ, 0xc0, !PT ;  /* 0xffdfffff00007812 */ /* 0x000fc800078ec0ff */
[----:B------:R-:W-:-:S04]  /*1acb40*/  LOP3.LUT R0, R0, 0xffbfffff, RZ, 0xc0, !PT ;  /* 0xffbfffff00007812 */ /* 0x000fc800078ec0ff */
[----:B------:R-:W-:Y:S02]  /*1acb50*/  @P6 LOP3.LUT R0, R0, 0x400000, RZ, 0xfc, !PT ;  /* 0x0040000000006812 */ /* 0x000fe400078efcff */
[----:B------:R-:W-:Y:S02]  /*1acb60*/  ISETP.GE.AND P5, PT, R187, UR56, PT ;  /* 0x00000038bb007c0c */ /* 0x000fe4000bfa6270 */
[----:B------:R-:W-:Y:S02]  /*1acb70*/  ISETP.GE.AND P3, PT, R185, UR54, PT ;  /* 0x00000036b9007c0c */ /* 0x000fe4000bf66270 */
[----:B------:R-:W-:Y:S01]  /*1acb80*/  @P1 LOP3.LUT R0, R0, 0x200000, RZ, 0xfc, !PT ;  /* 0x0020000000001812 */ /* 0x000fe200078efcff */
[----:B------:R-:W4:Y:S01]  /*1acb90*/  LDL.LU R172, [R1+0x1f90] ;  /* 0x001f900001ac7983 */ /* 0x000f220000300800 */
[----:B------:R-:W-:Y:S01]  /*1acba0*/  LEA R74, R74, UR4, 0x4 ;  /* 0x000000044a4a7c11 */ /* 0x000fe2000f8e20ff */
[----:B------:R-:W-:Y:S01]  /*1acbb0*/  ULDC UR61, c[0x0][0x228] ;  /* 0x00008a00003d7ab9 */ /* 0x000fe20000000800 */
[----:B------:R-:W-:Y:S01]  /*1acbc0*/  LOP3.LUT R0, R0, 0xffefffff, RZ, 0xc0, !PT ;  /* 0xffefffff00007812 */ /* 0x000fe200078ec0ff */
[----:B------:R-:W4:Y:S01]  /*1acbd0*/  LDL.LU R173, [R1+0x1f98] ;  /* 0x001f980001ad7983 */ /* 0x000f220000300800 */
[----:B------:R-:W-:Y:S01]  /*1acbe0*/  ULDC UR58, c[0x0][0x228] ;  /* 0x00008a00003a7ab9 */ /* 0x000fe20000000800 */
[----:B------:R-:W-:Y:S01]  /*1acbf0*/  ULDC UR57, c[0x0][0x228] ;  /* 0x00008a0000397ab9 */ /* 0x000fe20000000800 */
[----:B------:R-:W-:Y:S01]  /*1acc00*/  ULDC UR56, c[0x0][0x228] ;  /* 0x00008a0000387ab9 */ /* 0x000fe20000000800 */
        /* <DEDUP_REMOVED lines=8> */
[----:B--2---:R-:W-:Y:S01]  /*1acc90*/  STSM.16.M88.4 [R74], R76 ;  /* 0x0000004c4a007844 */ /* 0x004fe20000000200 */
[----:B------:R-:W-:-:S03]  /*1acca0*/  NOP ;  /* 0x0000000000007918 */ /* 0x000fc60000000000 */
[----:B------:R-:W2:Y:S01]  /*1accb0*/  LDS.128 R184, [R74] ;  /* 0x000000004ab87984 */ /* 0x000ea20000000c00 */
[----:B------:R-:W-:-:S03]  /*1accc0*/  NOP ;  /* 0x0000000000007918 */ /* 0x000fc60000000000 */
[----:B-1----:R-:W3:Y:S01]  /*1accd0*/  LDL.LU R116, [R1+0x1cb0] ;  /* 0x001cb00001747983 */ /* 0x002ee20000300800 */
[----:B------:R-:W-:Y:S01]  /*1acce0*/  ULDC UR4, c[0x0][0x228] ;  /* 0x00008a0000047ab9 */ /* 0x000fe20000000800 */
[----:B------:R-:W-:Y:S01]  /*1accf0*/  ULDC UR5, c[0x0][0x228] ;  /* 0x00008a0000057ab9 */ /* 0x000fe20000000800 */
[----:B------:R-:W-:Y:S01]  /*1acd00*/  ULDC UR6, c[0x0][0x228] ;  /* 0x00008a0000067ab9 */ /* 0x000fe20000000800 */
[----:B------:R-:W3:Y:S01]  /*1acd10*/  LDL.LU R117, [R1+0x1cb8] ;  /* 0x001cb80001757983 */ /* 0x000ee20000300800 */
        /* <DEDUP_REMOVED lines=28> */
[----:B--2---:R-:W-:Y:S01]  /*1acee0*/  STL.64 [R1+0x300], R184 ;  /* 0x000300b801007387 */ /* 0x004fe20000100a00 */
[----:B------:R-:W-:Y:S01]  /*1acef0*/  ULDC UR44, c[0x0][0x228] ;  /* 0x00008a00002c7ab9 */ /* 0x000fe20000000800 */
[----:B------:R-:W-:Y:S01]  /*1acf00*/  ULDC UR43, c[0x0][0x228] ;  /* 0x00008a00002b7ab9 */ /* 0x000fe20000000800 */
[----:B------:R-:W-:Y:S01]  /*1acf10*/  ULDC UR42, c[0x0][0x228] ;  /* 0x00008a00002a7ab9 */ /* 0x000fe20000000800 */
[----:B------:R-:W-:Y:S01]  /*1acf20*/  STL.64 [R1+0x308], R186 ;  /* 0x000308ba01007387 */ /* 0x000fe20000100a00 */
[----:B------:R-:W-:Y:S01]  /*1acf30*/  ULDC UR40, c[0x0][0x228] ;  /* 0x00008a0000287ab9 */ /* 0x000fe20000000800 */
[----:B------:R-:W-:Y:S01]  /*1acf40*/  ULDC UR39, c[0x0][0x228] ;  /* 0x00008a0000277ab9 */ /* 0x000fe20000000800 */
[----:B------:R-:W-:Y:S01]  /*1acf50*/  ULDC UR38, c[0x0][0x228] ;  /* 0x00008a0000267ab9 */ /* 0x000fe20000000800 */
[----:B------:R-:W3:Y:S01]  /*1acf60*/  LDL.LU R118, [R1+0x2640] ;  /* 0x0026400001767983 */ /* 0x000ee20000300800 */
        /* <DEDUP_REMOVED lines=9> */
[----:B----4-:R1:W-:Y:S01]  /*1ad000*/  STSM.16.M88.4 [R74], R172 ;  /* 0x000000ac4a007844 */ /* 0x0103e20000000200 */
[----:B------:R-:W-:-:S03]  /*1ad010*/  NOP ;  /* 0x0000000000007918 */ /* 0x000fc60000000000 */
[----:B------:R-:W2:Y:S01]  /*1ad020*/  LDS.128 R184, [R74] ;  /* 0x000000004ab87984 */ /* 0x000ea20000000c00 */
[----:B------:R-:W-:-:S03]  /*1ad030*/  NOP ;  /* 0x0000000000007918 */ /* 0x000fc60000000000 */
[----:B-1----:R-:W4:Y:S04]  /*1ad040*/  LDL.LU R172, [R1+0x1980] ;  /* 0x0019800001ac7983 */ /* 0x002f280000300800 */
[----:B------:R-:W4:Y:S04]  /*1ad050*/  LDL.LU R173, [R1+0x1988] ;  /* 0x0019880001ad7983 */ /* 0x000f280000300800 */
[----:B--2---:R-:W-:Y:S04]  /*1ad060*/  STL.64 [R1+0x2f0], R184 ;  /* 0x0002f0b801007387 */ /* 0x004fe80000100a00 */
[----:B------:R-:W-:Y:S04]  /*1ad070*/  STL.64 [R1+0x2f8], R186 ;  /* 0x0002f8ba01007387 */ /* 0x000fe80000100a00 */
[----:B------:R-:W4:Y:S04]  /*1ad080*/  LDL.LU R174, [R1+0x2540] ;  /* 0x0025400001ae7983 */ /* 0x000f280000300800 */
[----:B------:R-:W4:Y:S04]  /*1ad090*/  LDL.LU R175, [R1+0x2548] ;  /* 0x0025480001af7983 */ /* 0x000f280000300800 */
[----:B---3--:R1:W-:Y:S01]  /*1ad0a0*/  STSM.16.M88.4 [R74], R116 ;  /* 0x000000744a007844 */ /* 0x0083e20000000200 */
[----:B------:R-:W-:-:S03]  /*1ad0b0*/  NOP ;  /* 0x0000000000007918 */ /* 0x000fc60000000000 */
[----:B------:R-:W2:Y:S01]  /*1ad0c0*/  LDS.128 R184, [R74] ;  /* 0x000000004ab87984 */ /* 0x000ea20000000c00 */
[----:B------:R-:W-:-:S03]  /*1ad0d0*/  NOP ;  /* 0x0000000000007918 */ /* 0x000fc60000000000 */
[----:B-1----:R-:W3:Y:S04]  /*1ad0e0*/  LDL.LU R116, [R1+0x1760] ;  /* 0x0017600001747983 */ /* 0x002ee80000300800 */
[----:B------:R-:W3:Y:S04]  /*1ad0f0*/  LDL.LU R117, [R1+0x1768] ;  /* 0x0017680001757983 */ /* 0x000ee80000300800 */
[----:B--2---:R-:W-:Y:S04]  /*1ad100*/  STL.64 [R1+0x2e0], R184 ;  /* 0x0002e0b801007387 */ /* 0x004fe80000100a00 */
[----:B------:R-:W-:Y:S04]  /*1ad110*/  STL.64 [R1+0x2e8], R186 ;  /* 0x0002e8ba01007387 */ /* 0x000fe80000100a00 */
[----:B------:R-:W3:Y:S04]  /*1ad120*/  LDL.LU R118, [R1+0x2430] ;  /* 0x0024300001767983 */ /* 0x000ee80000300800 */
[----:B------:R-:W3:Y:S04]  /*1ad130*/  LDL.LU R119, [R1+0x2438] ;  /* 0x0024380001777983 */ /* 0x000ee80000300800 */
        /* <DEDUP_REMOVED lines=90> */
[----:B---3--:R-:W-:Y:S01]  /*1ad6e0*/  STSM.16.M88.4 [R74], R116 ;  /* 0x000000744a007844 */ /* 0x008fe20000000200 */
[----:B------:R-:W-:-:S03]  /*1ad6f0*/  NOP ;  /* 0x0000000000007918 */ /* 0x000fc60000000000 */
[----:B------:R-:W1:Y:S01]  /*1ad700*/  LDS.128 R184, [R74] ;  /* 0x000000004ab87984 */ /* 0x000e620000000c00 */
[----:B------:R-:W-:-:S03]  /*1ad710*/  NOP ;  /* 0x0000000000007918 */ /* 0x000fc60000000000 */
[----:B-1----:R-:W-:Y:S04]  /*1ad720*/  STL.64 [R1+0x320], R184 ;  /* 0x000320b801007387 */ /* 0x002fe80000100a00 */
[----:B------:R-:W-:Y:S04]  /*1ad730*/  STL.64 [R1+0x328], R186 ;  /* 0x000328ba01007387 */ /* 0x000fe80000100a00 */
[----:B------:R-:W2:Y:S04]  /*1ad740*/  LDL.LU R118, [R1+0x1d30] ;  /* 0x001d300001767983 */ /* 0x000ea80000300800 */
[----:B------:R-:W2:Y:S04]  /*1ad750*/  LDL.LU R119, [R1+0x1d38] ;  /* 0x001d380001777983 */ /* 0x000ea80000300800 */
[----:B----4-:R-:W-:Y:S01]  /*1ad760*/  STSM.16.M88.4 [R74], R172 ;  /* 0x000000ac4a007844 */ /* 0x010fe20000000200 */
[----:B------:R-:W-:-:S03]  /*1ad770*/  NOP ;  /* 0x0000000000007918 */ /* 0x000fc60000000000 */
[----:B------:R-:W1:Y:S04]  /*1ad780*/  LDS.128 R172, [R74] ;  /* 0x000000004aac7984 */ /* 0x000e680000000c00 */
[----:B-1----:R1:W-:Y:S04]  /*1ad790*/  STL.64 [R1+0x310], R172 ;  /* 0x000310ac01007387 */ /* 0x0023e80000100a00 */
[----:B------:R-:W-:Y:S04]  /*1ad7a0*/  STL.64 [R1+0x318], R174 ;  /* 0x000318ae01007387 */ /* 0x000fe80000100a00 */
[----:B------:R-:W3:Y:S04]  /*1ad7b0*/  LDL.LU R186, [R1+0x1c20] ;  /* 0x001c200001ba7983 */ /* 0x000ee80000300800 */
[----:B------:R-:W3:Y:S01]  /*1ad7c0*/  LDL.LU R187, [R1+0x1c28] ;  /* 0x001c280001bb7983 */ /* 0x000ee20000300800 */
[----:B------:R-:W-:Y:S01]  /*1ad7d0*/  IMAD.MOV.U32 R116, RZ, RZ, R80 ;  /* 0x000000ffff747224 */ /* 0x000fe200078e0050 */
[----:B------:R-:W-:Y:S01]  /*1ad7e0*/  MOV R117, R82 ;  /* 0x0000005200757202 */ /* 0x000fe20000000f00 */
[----:B------:R-:W-:-:S04]  /*1ad7f0*/  NOP ;  /* 0x0000000000007918 */ /* 0x000fc80000000000 */
[----:B--2---:R-:W-:Y:S01]  /*1ad800*/  STSM.16.M88.4 [R74], R116 ;  /* 0x000000744a007844 */ /* 0x004fe20000000200 */
[----:B------:R-:W-:-:S03]  /*1ad810*/  NOP ;  /* 0x0000000000007918 */ /* 0x000fc60000000000 */
[----:B------:R-:W2:Y:S01]  /*1ad820*/  LDS.128 R116, [R74] ;  /* 0x000000004a747984 */ /* 0x000ea20000000c00 */
[----:B------:R-:W-:Y:S02]  /*1ad830*/  IMAD.MOV.U32 R184, RZ, RZ, R120 ;  /* 0x000000ffffb87224 */ /* 0x000fe400078e0078 */
[----:B------:R-:W-:Y:S01]  /*1ad840*/  IMAD.MOV.U32 R185, RZ, RZ, R122 ;  /* 0x000000ffffb97224 */ /* 0x000fe200078e007a */
[----:B-1----:R-:W4:Y:S01]  /*1ad850*/  LDL.LU R172, [R1+0x2324] ;  /* 0x0023240001ac7983 */ /* 0x002f220000300800 */
[----:B------:R-:W-:-:S03]  /*1ad860*/  NOP ;  /* 0x0000000000007918 */ /* 0x000fc60000000000 */
[----:B------:R-:W4:Y:S04]  /*1ad870*/  LDL.LU R173, [R1+0x232c] ;  /* 0x00232c0001ad7983 */ /* 0x000f280000300800 */
[----:B--2---:R1:W-:Y:S04]  /*1ad880*/  STL.64 [R1+0x290], R116 ;  /* 0x0002907401007387 */ /* 0x0043e80000100a00 */
[----:B------:R-:W-:Y:S04]  /*1ad890*/  STL.64 [R1+0x298], R118 ;  /* 0x0002987601007387 */ /* 0x000fe80000100a00 */
[----:B------:R-:W4:Y:S04]  /*1ad8a0*/  LDL.LU R174, [R1+0x2844] ;  /* 0x0028440001ae7983 */ /* 0x000f280000300800 */
[----:B------:R-:W4:Y:S04]  /*1ad8b0*/  LDL.LU R175, [R1+0x284c] ;  /* 0x00284c0001af7983 */ /* 0x000f280000300800 */
[----:B-1----:R-:W2:Y:S04]  /*1ad8c0*/  LDL.LU R116, [R1+0x1f94] ;  /* 0x001f940001747983 */ /* 0x002ea80000300800 */
[----:B------:R-:W2:Y:S04]  /*1ad8d0*/  LDL.LU R117, [R1+0x1f9c] ;  /* 0x001f9c0001757983 */ /* 0x000ea80000300800 */
        /* <DEDUP_REMOVED lines=8> */
[----:B----4-:R1:W-:Y:S01]  /*1ad960*/  STSM.16.M88.4 [R74], R172 ;  /* 0x000000ac4a007844 */ /* 0x0103e20000000200 */
[----:B------:R-:W-:-:S03]  /*1ad970*/  NOP ;  /* 0x0000000000007918 */ /* 0x000fc60000000000 */
[----:B------:R-:W3:Y:S01]  /*1ad980*/  LDS.128 R184, [R74] ;  /* 0x000000004ab87984 */ /* 0x000ee20000000c00 */
[----:B------:R-:W-:-:S03]  /*1ad990*/  NOP ;  /* 0x0000000000007918 */ /* 0x000fc60000000000 */
[----:B-1----:R-:W4:Y:S04]  /*1ad9a0*/  LDL.LU R172, [R1+0x1cb4] ;  /* 0x001cb40001ac7983 */ /* 0x002f280000300800 */
[----:B------:R-:W4:Y:S04]  /*1ad9b0*/  LDL.LU R173, [R1+0x1cbc] ;  /* 0x001cbc0001ad7983 */ /* 0x000f280000300800 */
[----:B---3--:R-:W-:Y:S04]  /*1ad9c0*/  STL.64 [R1+0x180], R184 ;  /* 0x000180b801007387 */ /* 0x008fe80000100a00 */
[----:B------:R-:W-:Y:S04]  /*1ad9d0*/  STL.64 [R1+0x188], R186 ;  /* 0x000188ba01007387 */ /* 0x000fe80000100a00 */
[----:B------:R-:W4:Y:S04]  /*1ad9e0*/  LDL.LU R174, [R1+0x2644] ;  /* 0x0026440001ae7983 */ /* 0x000f280000300800 */
[----:B------:R-:W4:Y:S04]  /*1ad9f0*/  LDL.LU R175, [R1+0x264c] ;  /* 0x00264c0001af7983 */ /* 0x000f280000300800 */
[----:B--2---:R1:W-:Y:S01]  /*1ada00*/  STSM.16.M88.4 [R74], R116 ;  /* 0x000000744a007844 */ /* 0x0043e20000000200 */
        /* <DEDUP_REMOVED lines=109> */
[----:B----4-:R-:W-:Y:S01]  /*1ae0e0*/  STSM.16.M88.4 [R74], R172 ;  /* 0x000000ac4a007844 */ /* 0x010fe20000000200 */
[----:B------:R-:W-:-:S03]  /*1ae0f0*/  NOP ;  /* 0x0000000000007918 */ /* 0x000fc60000000000 */
[----:B------:R-:W1:Y:S01]  /*1ae100*/  LDS.128 R172, [R74] ;  /* 0x000000004aac7984 */ /* 0x000e620000000c00 */
[----:B------:R-:W-:Y:S01]  /*1ae110*/  NOP ;  /* 0x0000000000007918 */ /* 0x000fe20000000000 */
[----:B------:R-:W-:Y:S01]  /*1ae120*/  MOV R80, R81 ;  /* 0x0000005100507202 */ /* 0x000fe20000000f00 */
[----:B------:R-:W-:Y:S01]  /*1ae130*/  IMAD.MOV.U32 R81, RZ, RZ, R83 ;  /* 0x000000ffff517224 */ /* 0x000fe200078e0053 */
[----:B-1----:R-:W-:Y:S04]  /*1ae140*/  STL.64 [R1+0xb0], R172 ;  /* 0x0000b0ac01007387 */ /* 0x002fe80000100a00 */
[----:B------:R-:W-:Y:S04]  /*1ae150*/  STL.64 [R1+0xb8], R174 ;  /* 0x0000b8ae01007387 */ /* 0x000fe80000100a00 */
[----:B------:R-:W2:Y:S04]  /*1ae160*/  LDL.LU R82, [R1+0x1d34] ;  /* 0x001d340001527983 */ /* 0x000ea80000300800 */
[----:B------:R-:W2:Y:S04]  /*1ae170*/  LDL.LU R83, [R1+0x1d3c] ;  /* 0x001d3c0001537983 */ /* 0x000ea80000300800 */
[----:B---3--:R1:W-:Y:S02]  /*1ae180*/  STSM.16.M88.4 [R74], R116 ;  /* 0x000000744a007844 */ /* 0x0083e40000000200 */
[----:B-1----:R-:W-:Y:S01]  /*1ae190*/  IMAD.MOV.U32 R116, RZ, RZ, R121 ;  /* 0x000000ffff747224 */ /* 0x002fe200078e0079 */
[----:B------:R-:W-:Y:S01]  /*1ae1a0*/  MOV R117, R123 ;  /* 0x0000007b00757202 */ /* 0x000fe20000000f00 */
[----:B------:R-:W-:Y:S01]  /*1ae1b0*/  NOP ;  /* 0x0000000000007918 */ /* 0x000fe20000000000 */
[----:B------:R-:W1:Y:S01]  /*1ae1c0*/  LDS.128 R120, [R74] ;  /* 0x000000004a787984 */ /* 0x000e620000000c00 */
[----:B------:R-:W-:-:S03]  /*1ae1d0*/  NOP ;  /* 0x0000000000007918 */ /* 0x000fc60000000000 */
[----:B-1----:R-:W-:Y:S04]  /*1ae1e0*/  STL.64 [R1+0xa0], R120 ;  /* 0x0000a07801007387 */ /* 0x002fe80000100a00 */
[----:B------:R-:W-:Y:S04]  /*1ae1f0*/  STL.64 [R1+0xa8], R122 ;  /* 0x0000a87a01007387 */ /* 0x000fe80000100a00 */
[----:B------:R-:W3:Y:S04]  /*1ae200*/  LDL.LU R118, [R1+0x1c24] ;  /* 0x001c240001767983 */ /* 0x000ee80000300800 */
[----:B------:R-:W3:Y:S04]  /*1ae210*/  LDL.LU R119, [R1+0x1c2c] ;  /* 0x001c2c0001777983 */ /* 0x000ee80000300800 */
[----:B--2---:R1:W-:Y:S01]  /*1ae220*/  STSM.16.M88.4 [R74], R80 ;  /* 0x000000504a007844 */ /* 0x0043e20000000200 */
[----:B------:R-:W-:-:S03]  /*1ae230*/  NOP ;  /* 0x0000000000007918 */ /* 0x000fc60000000000 */
[----:B------:R-:W-:Y:S01]  /*1ae240*/  LDS.128 R184, [R74] ;  /* 0x000000004ab87984 */ /* 0x000fe20000000c00 */
[----:B------:R-:W-:-:S03]  /*1ae250*/  NOP ;  /* 0x0000000000007918 */ /* 0x000fc60000000000 */
[----:B-1----:R-:W2:Y:S04]  /*1ae260*/  LDL.LU R80, [R1+0x2310] ;  /* 0x0023100001507983 */ /* 0x002ea80000300800 */
[----:B------:R-:W2:Y:S04]  /*1ae270*/  LDL.LU R81, [R1+0x2318] ;  /* 0x0023180001517983 */ /* 0x000ea80000300800 */
[----:B------:R-:W2:Y:S04]  /*1ae280*/  LDL.LU R82, [R1+0x2830] ;  /* 0x0028300001527983 */ /* 0x000ea80000300800 */
[----:B------:R-:W2:Y:S04]  /*1ae290*/  LDL.LU R83, [R1+0x2838] ;  /* 0x0028380001537983 */ /* 0x000ea80000300800 */
[----:B---3--:R1:W-:Y:S01]  /*1ae2a0*/  STSM.16.M88.4 [R74], R116 ;  /* 0x000000744a007844 */ /* 0x0083e20000000200 */
[----:B------:R-:W-:-:S03]  /*1ae2b0*/  NOP ;  /* 0x0000000000007918 */ /* 0x000fc60000000000 */
[----:B------:R-:W-:Y:S01]  /*1ae2c0*/  LDS.128 R172, [R74] ;  /* 0x000000004aac7984 */ /* 0x000fe20000000c00 */
[----:B------:R-:W-:-:S03]  /*1ae2d0*/  NOP ;  /* 0x0000000000007918 */ /* 0x000fc60000000000 */
[----:B-1----:R-:W3:Y:S04]  /*1ae2e0*/  LDL.LU R116, [R1+0x1f70] ;  /* 0x001f700001747983 */ /* 0x002ee80000300800 */
[----:B------:R-:W3:Y:S04]  /*1ae2f0*/  LDL.LU R117, [R1+0x1f78] ;  /* 0x001f780001757983 */ /* 0x000ee80000300800 */
[----:B------:R-:W3:Y:S04]  /*1ae300*/  LDL.LU R118, [R1+0x2730] ;  /* 0x0027300001767983 */ /* 0x000ee80000300800 */
[----:B------:R-:W3:Y:S04]  /*1ae310*/  LDL.LU R119, [R1+0x2738] ;  /* 0x0027380001777983 */ /* 0x000ee80000300800 */
[----:B--2---:R1:W-:Y:S01]  /*1ae320*/  STSM.16.M88.4 [R74], R80 ;  /* 0x000000504a007844 */ /* 0x0043e20000000200 */
        /* <DEDUP_REMOVED lines=122> */
[----:B------:R-:W-:-:S03]  /*1aead0*/  NOP ;  /* 0x0000000000007918 */ /* 0x000fc60000000000 */
[----:B-1----:R-:W-:Y:S04]  /*1aeae0*/  STL.64 [R1+0x480], R120 ;  /* 0x0004807801007387 */ /* 0x002fe80000100a00 */
[----:B------:R-:W-:Y:S04]  /*1aeaf0*/  STL.64 [R1+0x488], R122 ;  /* 0x0004887a01007387 */ /* 0x000fe80000100a00 */
[----:B------:R-:W2:Y:S04]  /*1aeb00*/  LDL.LU R82, [R1+0x1d20] ;  /* 0x001d200001527983 */ /* 0x000ea80000300800 */
[----:B------:R-:W2:Y:S04]  /*1aeb10*/  LDL.LU R83, [R1+0x1d28] ;  /* 0x001d280001537983 */ /* 0x000ea80000300800 */
[----:B---3--:R-:W-:Y:S01]  /*1aeb20*/  STSM.16.M88.4 [R74], R116 ;  /* 0x000000744a007844 */ /* 0x008fe20000000200 */
[----:B------:R-:W-:-:S03]  /*1aeb30*/  NOP ;  /* 0x0000000000007918 */ /* 0x000fc60000000000 */
[----:B------:R-:W1:Y:S04]  /*1aeb40*/  LDS.128 R120, [R74] ;  /* 0x000000004a787984 */ /* 0x000e680000000c00 */
[----:B-1----:R-:W-:Y:S04]  /*1aeb50*/  STL.64 [R1+0x470], R120 ;  /* 0x0004707801007387 */ /* 0x002fe80000100a00 */
[----:B------:R-:W-:Y:S01]  /*1aeb60*/  STL.64 [R1+0x478], R122 ;  /* 0x0004787a01007387 */ /* 0x000fe20000100a00 */
[----:B------:R-:W-:Y:S01]  /*1aeb70*/  IMAD.MOV.U32 R80, RZ, RZ, R84 ;  /* 0x000000ffff507224 */ /* 0x000fe200078e0054 */
[----:B------:R-:W-:-:S02]  /*1aeb80*/  NOP ;  /* 0x0000000000007918 */ /* 0x000fc40000000000 */
[----:B------:R-:W3:Y:S04]  /*1aeb90*/  LDL.LU R118, [R1+0x1c10] ;  /* 0x001c100001767983 */ /* 0x000ee80000300800 */
[----:B------:R-:W3:Y:S01]  /*1aeba0*/  LDL.LU R119, [R1+0x1c18] ;  /* 0x001c180001777983 */ /* 0x000ee20000300800 */
[----:B------:R-:W-:-:S05]  /*1aebb0*/  IMAD.MOV.U32 R81, RZ, RZ, R86 ;  /* 0x000000ffff517224 */ /* 0x000fca00078e0056 */
[----:B--2---:R1:W-:Y:S01]  /*1aebc0*/  STSM.16.M88.4 [R74], R80 ;  /* 0x000000504a007844 */ /* 0x0043e20000000200 */
[----:B------:R-:W-:-:S03]  /*1aebd0*/  NOP ;  /* 0x0000000000007918 */ /* 0x000fc60000000000 */
[----:B------:R-:W2:Y:S01]  /*1aebe0*/  LDS.128 R120, [R74] ;  /* 0x000000004a787984 */ /* 0x000ea20000000c00 */
[----:B------:R-:W-:Y:S01]  /*1aebf0*/  MOV R116, R124 ;  /* 0x0000007c00747202 */ /* 0x000fe20000000f00 */
[----:B------:R-:W-:Y:S01]  /*1aec00*/  IMAD.MOV.U32 R117, RZ, RZ, R126 ;  /* 0x000000ffff757224 */ /* 0x000fe200078e007e */
[----:B------:R-:W-:Y:S01]  /*1aec10*/  NOP ;  /* 0x0000000000007918 */ /* 0x000fe20000000000 */
        /* <DEDUP_REMOVED lines=136> */
[----:B----4-:R1:W-:Y:S02]  /*1af4a0*/  STSM.16.M88.4 [R74], R80 ;  /* 0x000000504a007844 */ /* 0x0103e40000000200 */
[----:B-1----:R-:W-:Y:S01]  /*1af4b0*/  IMAD.MOV.U32 R80, RZ, RZ, R85 ;  /* 0x000000ffff507224 */ /* 0x002fe200078e0055 */
[----:B------:R-:W-:Y:S01]  /*1af4c0*/  MOV R81, R87 ;  /* 0x0000005700517202 */ /* 0x000fe20000000f00 */
[----:B------:R-:W-:Y:S01]  /*1af4d0*/  NOP ;  /* 0x0000000000007918 */ /* 0x000fe20000000000 */
        /* <DEDUP_REMOVED lines=16> */
[----:B------:R-:W2:Y:S01]  /*1af5e0*/  LDS.128 R116, [R74] ;  /* 0x000000004a747984 */ /* 0x000ea20000000c00 */
[----:B------:R-:W-:Y:S02]  /*1af5f0*/  IMAD.MOV.U32 R84, RZ, RZ, R125 ;  /* 0x000000ffff547224 */ /* 0x000fe400078e007d */
        /* <DEDUP_REMOVED lines=151> */
[----:B------:R-:W-:Y:S01]  /*1aff70*/  MOV R80, R88 ;  /* 0x0000005800507202 */ /* 0x000fe20000000f00 */
[----:B------:R-:W-:Y:S01]  /*1aff80*/  IMAD.MOV.U32 R81, RZ, RZ, R90 ;  /* 0x000000ffff517224 */ /* 0x000fe200078e005a */
[----:B------:R-:W-:Y:S01]  /*1aff90*/  NOP ;  /* 0x0000000000007918 */ /* 0x000fe20000000000 */
[----:B------:R-:W3:Y:S04]  /*1affa0*/  LDL.LU R86, [R1+0x1c00] ;  /* 0x001c000001567983 */ /* 0x000ee80000300800 */
[----:B------:R-:W3:Y:S04]  /*1affb0*/  LDL.LU R87, [R1+0x1c08] ;  /* 0x001c080001577983 */ /* 0x000ee80000300800 */
[----:B--2---:R1:W-:Y:S01]  /*1affc0*/  STSM.16.M88.4 [R74], R80 ;  /* 0x000000504a007844 */ /* 0x0043e20000000200 */
[----:B------:R-:W-:-:S03]  /*1affd0*/  NOP ;  /* 0x0000000000007918 */ /* 0x000fc60000000000 */
[----:B------:R-:W2:Y:S01]  /*1affe0*/  LDS.128 R116, [R74] ;  /* 0x000000004a747984 */ /* 0x000ea20000000c00 */
[----:B------:R-:W-:Y:S01]  /*1afff0*/  IMAD.MOV.U32 R84, RZ, RZ, R128 ;  /* 0x000000ffff547224 */ /* 0x000fe200078e0080 */
[----:B------:R-:W-:Y:S01]  /*1b0000*/  MOV R85, R130 ;  /* 0x0000008200557202 */ /* 0x000fe20000000f00 */
        /* <DEDUP_REMOVED lines=311> */
[----:B------:R-:W-:Y:S01]  /*1b1380*/  MOV R81, R94 ;  /* 0x0000005e00517202 */ /* 0x000fe20000000f00 */
[----:B------:R-:W-:Y:S01]  /*1b1390*/  NOP ;  /* 0x0000000000007918 */ /* 0x000fe20000000000 */
        /* <DEDUP_REMOVED lines=145> */
[----:B-1----:R-:W-:Y:S01]  /*1b1cb0*/  MOV R80, R93 ;  /* 0x0000005d00507202 */ /* 0x002fe20000000f00 */
[----:B------:R-:W-:Y:S01]  /*1b1cc0*/  IMAD.MOV.U32 R81, RZ, RZ, R95 ;  /* 0x000000ffff517224 */ /* 0x000fe200078e005f */
        /* <DEDUP_REMOVED lines=178> */
[----:B------:R-:W-:Y:S02]  /*1b27f0*/  IMAD.MOV.U32 R84, RZ, RZ, R136 ;  /* 0x000000ffff547224 */ /* 0x000fe400078e0088 */
[----:B------:R-:W-:Y:S01]  /*1b2800*/  IMAD.MOV.U32 R85, RZ, RZ, R138 ;  /* 0x000000ffff557224 */ /* 0x000fe200078e008a */
[----:B------:R-:W-:Y:S01]  /*1b2810*/  NOP ;  /* 0x0000000000007918 */ /* 0x000fe20000000000 */
        /* <DEDUP_REMOVED lines=157> */
[----:B------:R-:W-:Y:S01]  /*1b31f0*/  MOV R84, R137 ;  /* 0x0000008900547202 */ /* 0x000fe20000000f00 */
        /* <DEDUP_REMOVED lines=159> */
[----:B------:R-:W-:Y:S01]  /*1b3bf0*/  IMAD.MOV.U32 R84, RZ, RZ, R140 ;  /* 0x000000ffff547224 */ /* 0x000fe200078e008c */
[----:B------:R-:W-:Y:S01]  /*1b3c00*/  MOV R85, R142 ;  /* 0x0000008e00557202 */ /* 0x000fe20000000f00 */
        /* <DEDUP_REMOVED lines=2523> */
[----:B------:R-:W4:Y:S04]  /*1bd9c0*/  LDL R127, [R1+0x3190] ;  /* 0x00319000017f7983 */ /* 0x000f280000100800 */
        /* <DEDUP_REMOVED lines=28> */
[----:B-1----:R-:W4:Y:S04]  /*1bdb90*/  LDL.LU R92, [R1+0x2254] ;  /* 0x00225400015c7983 */ /* 0x002f280000300800 */
[----:B------:R-:W4:Y:S04]  /*1bdba0*/  LDL.LU R93, [R1+0x225c] ;  /* 0x00225c00015d7983 */ /* 0x000f280000300800 */
[----:B------:R-:W3:Y:S04]  /*1bdbb0*/  LDL.LU R83, [R1+0x1e08] ;  /* 0x001e080001537983 */ /* 0x000ee80000300800 */
[----:B------:R-:W4:Y:S04]  /*1bdbc0*/  LDL R119, [R1+0x5e38] ;  /* 0x005e380001777983 */ /* 0x000f280000100800 */
[----:B------:R-:W3:Y:S04]  /*1bdbd0*/  LDL R126, [R1+0x5e20] ;  /* 0x005e2000017e7983 */ /* 0x000ee80000100800 */
        /* <DEDUP_REMOVED lines=13> */
[----:B------:R-:W3:Y:S01]  /*1bdcb0*/  LDL R118, [R1+0x5e40] ;  /* 0x005e400001767983 */ /* 0x000ee20000100800 */
[----:B------:R-:W-:-:S02]  /*1bdcc0*/  IMAD.MOV.U32 R84, RZ, RZ, R108 ;  /* 0x000000ffff547224 */ /* 0x000fc400078e006c */
[----:B------:R-:W-:Y:S01]  /*1bdcd0*/  IMAD.MOV.U32 R85, RZ, RZ, R110 ;  /* 0x000000ffff557224 */ /* 0x000fe200078e006e */
[----:B------:R-:W-:-:S04]  /*1bdce0*/  NOP ;  /* 0x0000000000007918 */ /* 0x000fc80000000000 */
[----:B--2---:R1:W-:Y:S02]  /*1bdcf0*/  STSM.16.M88.4 [R74], R84 ;  /* 0x000000544a007844 */ /* 0x0043e40000000200 */
[----:B-1----:R-:W-:Y:S02]  /*1bdd00*/  IADD3 R85, R127, 0x12, RZ ;  /* 0x000000127f557810 */ /* 0x002fe40007ffe0ff */
[----:B------:R-:W-:Y:S02]  /*1bdd10*/  LOP3.LUT R75, R75, 0x7fffffff, RZ, 0xc0, !PT ;  /* 0x7fffffff4b4b7812 */ /* 0x000fe400078ec0ff */
[----:B----4-:R-:W-:Y:S01]  /*1bdd20*/  ISETP.LT.AND P6, PT, R119, UR61, !P0 ;  /* 0x0000003d77007c0c */ /* 0x010fe2000c7c1270 */
[----:B------:R-:W-:Y:S02]  /*1bdd30*/  ULDC UR61, c[0x0][0x228] ;  /* 0x00008a00003d7ab9 */ /* 0x000fe40000000800 */
[----:B---3--:R-:W-:Y:S01]  /*1bdd40*/  ISETP.LT.AND P1, PT, R126, UR61, !P0 ;  /* 0x0000003d7e007c0c */ /* 0x008fe2000c721270 */
[C---:B------:R-:W-:Y:S01]  /*1bdd50*/  VIADD R86, R127.reuse, 0x11 ;  /* 0x000000117f567836 */ /* 0x040fe20000000000 */
[----:B------:R-:W-:Y:S01]  /*1bdd60*/  LOP3.LUT R76, R76, 0x7fffffff, RZ, 0xc0, !PT ;  /* 0x7fffffff4c4c7812 */ /* 0x000fe200078ec0ff */
[C---:B------:R-:W-:Y:S01]  /*1bdd70*/  VIADD R87, R127.reuse, 0x10 ;  /* 0x000000107f577836 */ /* 0x040fe20000000000 */
[C---:B------:R-:W-:Y:S01]  /*1bdd80*/  IADD3 R91, R127.reuse, 0xf, RZ ;  /* 0x0000000f7f5b7810 */ /* 0x040fe20007ffe0ff */
[----:B------:R-:W-:Y:S01]  /*1bdd90*/  VIADD R94, R127, 0xe ;  /* 0x0000000e7f5e7836 */ /* 0x000fe20000000000 */
[----:B------:R-:W-:-:S04]  /*1bdda0*/  ULDC UR61, c[0x0][0x228] ;  /* 0x00008a00003d7ab9 */ /* 0x000fc80000000800 */
        /* <DEDUP_REMOVED lines=44> */
[----:B------:R-:W-:-:S02]  /*1be070*/  LOP3.LUT R0, R0, 0xffffffbf, RZ, 0xc0, !PT ;  /* 0xffffffbf00007812 */ /* 0x000fc400078ec0ff */
[----:B------:R-:W-:Y:S02]  /*1be080*/  IADD3 R96, R127, 0xc, RZ ;  /* 0x0000000c7f607810 */ /* 0x000fe40007ffe0ff */
[----:B------:R-:W-:Y:S01]  /*1be090*/  LOP3.LUT R79, R79, 0x7fffffff, RZ, 0xc0, !PT ;  /* 0x7fffffff4f4f7812 */ /* 0x000fe200078ec0ff */
[----:B------:R-:W-:Y:S01]  /*1be0a0*/  VIADD R97, R127, 0xb ;  /* 0x0000000b7f617836 */ /* 0x000fe20000000000 */
        /* <DEDUP_REMOVED lines=59> */
[----:B------:R-:W-:Y:S01]  /*1be460*/  ISETP.GE.AND P0, PT, R86, UR13, PT ;  /* 0x0000000d56007c0c */ /* 0x000fe2000bf06270 */
[----:B------:R-:W-:-:S03]  /*1be470*/  ULDC UR13, c[0x0][0x228] ;  /* 0x00008a00000d7ab9 */ /* 0x000fc60000000800 */
[----:B------:R-:W-:Y:S02]  /*1be480*/  ISETP.LT.AND P1, PT, R117, UR34, !P0 ;  /* 0x0000002275007c0c */ /* 0x000fe4000c721270 */
        /* <DEDUP_REMOVED lines=152> */
[----:B------:R-:W-:Y:S02]  /*1bee10*/  ISETP.LT.AND P1, PT, R126, UR31, !P0 ;  /* 0x0000001f7e007c0c */ /* 0x000fe4000c721270 */
[----:B------:R-:W-:Y:S01]  /*1bee20*/  ISETP.LT.AND P6, PT, R124, UR59, !P0 ;  /* 0x0000003b7c007c0c */ /* 0x000fe2000c7c1270 */
[----:B------:R-:W-:Y:S01]  /*1bee30*/  ULDC UR59, c[0x0][0x228] ;  /* 0x00008a00003b7ab9 */ /* 0x000fe20000000800 */
[----:B------:R-:W-:-:S09]  /*1bee40*/  LOP3.LUT R76, R76, 0xfff7ffff, RZ, 0xc0, !PT ;  /* 0xfff7ffff4c4c7812 */ /* 0x000fd200078ec0ff */
        /* <DEDUP_REMOVED lines=60> */
[C---:B------:R-:W-:Y:S01]  /*1bf210*/  VIADD R98, R127.reuse, 0xa ;  /* 0x0000000a7f627836 */ /* 0x040fe20000000000 */
[----:B------:R-:W-:Y:S02]  /*1bf220*/  LOP3.LUT R76, R76, 0xffffffef, RZ, 0xc0, !PT ;  /* 0xffffffef4c4c7812 */ /* 0x000fe400078ec0ff */
[----:B------:R-:W-:Y:S02]  /*1bf230*/  LOP3.LUT R78, R78, 0x7fffffff, RZ, 0xc0, !PT ;  /* 0x7fffffff4e4e7812 */ /* 0x000fe400078ec0ff */
[C---:B------:R-:W-:Y:S01]  /*1bf240*/  IADD3 R99, R127.reuse, 0x9, RZ ;  /* 0x000000097f637810 */ /* 0x040fe20007ffe0ff */
        /* <DEDUP_REMOVED lines=17> */
[----:B------:R-:W-:Y:S01]  /*1bf360*/  VIADD R101, R127, 0x7 ;  /* 0x000000077f657836 */ /* 0x000fe20000000000 */
[----:B------:R-:W-:Y:S01]  /*1bf370*/  LOP3.LUT R76, R76, 0xfffffffe, RZ, 0xc0, !PT ;  /* 0xfffffffe4c4c7812 */ /* 0x000fe200078ec0ff */
[----:B------:R-:W-:-:S03]  /*1bf380*/  ULDC UR29, c[0x0][0x228] ;  /* 0x00008a00001d7ab9 */ /* 0x000fc60000000800 */
[----:B------:R-:W-:Y:S02]  /*1bf390*/  @P1 LOP3.LUT R76, R76, 0x1, RZ, 0xfc, !PT ;  /* 0x000000014c4c1812 */ /* 0x000fe400078efcff */
[----:B------:R-:W-:Y:S01]  /*1bf3a0*/  ISETP.LT.AND P1, PT, R120, UR28, !P0 ;  /* 0x0000001c78007c0c */ /* 0x000fe2000c721270 */
[----:B------:R-:W-:Y:S02]  /*1bf3b0*/  ULDC UR28, c[0x0][0x228] ;  /* 0x00008a00001c7ab9 */ /* 0x000fe40000000800 */
[----:B------:R-:W-:Y:S02]  /*1bf3c0*/  @P6 LOP3.LUT R77, R77, 0x80000000, RZ, 0xfc, !PT ;  /* 0x800000004d4d6812 */ /* 0x000fe400078efcff */
[----:B------:R-:W-:Y:S01]  /*1bf3d0*/  ISETP.LT.AND P6, PT, R131, UR27, !P0 ;  /* 0x0000001b83007c0c */ /* 0x000fe2000c7c1270 */
[----:B------:R-:W-:Y:S01]  /*1bf3e0*/  ULDC UR27, c[0x0][0x228] ;  /* 0x00008a00001b7ab9 */ /* 0x000fe20000000800 */
[----:B------:R-:W-:-:S06]  /*1bf3f0*/  LOP3.LUT R77, R77, 0xbfffffff, RZ, 0xc0, !PT ;  /* 0xbfffffff4d4d7812 */ /* 0x000fcc00078ec0ff */
        /* <DEDUP_REMOVED lines=12> */
[----:B------:R-:W-:Y:S01]  /*1bf4c0*/  ISETP.GE.AND P0, PT, R95, UR31, PT ;  /* 0x0000001f5f007c0c */ /* 0x000fe2000bf06270 */
[----:B------:R-:W-:Y:S01]  /*1bf4d0*/  ULDC UR31, c[0x0][0x228] ;  /* 0x00008a00001f7ab9 */ /* 0x000fe20000000800 */
[----:B------:R-:W-:-:S04]  /*1bf4e0*/  LOP3.LUT R77, R77, 0xfbffffff, RZ, 0xc0, !PT ;  /* 0xfbffffff4d4d7812 */ /* 0x000fc800078ec0ff */
[----:B------:R-:W-:Y:S02]  /*1bf4f0*/  @P1 LOP3.LUT R77, R77, 0x4000000, RZ, 0xfc, !PT ;  /* 0x040000004d4d1812 */ /* 0x000fe400078efcff */
[----:B------:R-:W-:Y:S01]  /*1bf500*/  ISETP.LT.AND P1, PT, R117, UR24, !P0 ;  /* 0x0000001875007c0c */ /* 0x000fe2000c721270 */
[----:B------:R-:W-:Y:S01]  /*1bf510*/  ULDC UR24, c[0x0][0x228] ;  /* 0x00008a0000187ab9 */ /* 0x000fe20000000800 */
[----:B------:R-:W-:Y:S02]  /*1bf520*/  ISETP.LT.AND P6, PT, R132, UR4, !P0 ;  /* 0x0000000484007c0c */ /* 0x000fe4000c7c1270 */
        /* <DEDUP_REMOVED lines=124> */
[----:B------:R-:W-:Y:S01]  /*1bfcf0*/  ULDC UR5, c[0x0][0x228] ;  /* 0x00008a0000057ab9 */ /* 0x000fe20000000800 */
[----:B------:R-:W2:Y:S02]  /*1bfd00*/  LDL R97, [R1+0x5e44] ;  /* 0x005e440001617983 */ /* 0x000ea40000100800 */
[----:B------:R-:W-:Y:S01]  /*1bfd10*/  ISETP.LT.AND P1, PT, R117, UR14, !P0 ;  /* 0x0000000e75007c0c */ /* 0x000fe2000c721270 */
[----:B------:R-:W-:Y:S01]  /*1bfd20*/  ULDC UR14, c[0x0][0x228] ;  /* 0x00008a00000e7ab9 */ /* 0x000fe20000000800 */
[----:B------:R-:W-:-:S11]  /*1bfd30*/  LOP3.LUT R79, R79, 0xffbfffff, RZ, 0xc0, !PT ;  /* 0xffbfffff4f4f7812 */ /* 0x000fd600078ec0ff */
[----:B------:R-:W-:Y:S02]  /*1bfd40*/  @P1 LOP3.LUT R79, R79, 0x400000, RZ, 0xfc, !PT ;  /* 0x004000004f4f1812 */ /* 0x000fe400078efcff */
[----:B------:R-:W-:Y:S01]  /*1bfd50*/  ISETP.LT.AND P1, PT, R125, UR43, !P0 ;  /* 0x0000002b7d007c0c */ /* 0x000fe2000c721270 */
[----:B------:R-:W-:Y:S01]  /*1bfd60*/  ULDC UR43, c[0x0][0x228] ;  /* 0x00008a00002b7ab9 */ /* 0x000fe20000000800 */
[----:B------:R-:W-:Y:S02]  /*1bfd70*/  LOP3.LUT R79, R79, 0xfdffffff, RZ, 0xc0, !PT ;  /* 0xfdffffff4f4f7812 */ /* 0x000fe400078ec0ff */
[----:B------:R-:W-:Y:S02]  /*1bfd80*/  IADD3 R102, R127, 0x6, RZ ;  /* 0x000000067f667810 */ /* 0x000fe40007ffe0ff */
[----:B------:R-:W-:Y:S01]  /*1bfd90*/  LOP3.LUT R89, R89, 0x7fffffff, RZ, 0xc0, !PT ;  /* 0x7fffffff59597812 */ /* 0x000fe200078ec0ff */
[C---:B------:R-:W-:Y:S02]  /*1bfda0*/  VIADD R103, R127.reuse, 0x5 ;  /* 0x000000057f677836 */ /* 0x040fe40000000000 */
[----:B------:R-:W-:Y:S01]  /*1bfdb0*/  VIADD R104, R127, 0x4 ;  /* 0x000000047f687836 */ /* 0x000fe20000000000 */
[----:B------:R-:W-:-:S02]  /*1bfdc0*/  LOP3.LUT R90, R90, 0x7fffffff, RZ, 0xc0, !PT ;  /* 0x7fffffff5a5a7812 */ /* 0x000fc400078ec0ff */
[C---:B------:R-:W-:Y:S01]  /*1bfdd0*/  IADD3 R105, R127.reuse, 0x3, RZ ;  /* 0x000000037f697810 */ /* 0x040fe20007ffe0ff */
[C---:B------:R-:W-:Y:S01]  /*1bfde0*/  VIADD R106, R127.reuse, 0x2 ;  /* 0x000000027f6a7836 */ /* 0x040fe20000000000 */
[----:B------:R-:W-:Y:S01]  /*1bfdf0*/  LOP3.LUT R2, R2, 0x7fffffff, RZ, 0xc0, !PT ;  /* 0x7fffffff02027812 */ /* 0x000fe200078ec0ff */
[----:B------:R-:W-:Y:S01]  /*1bfe00*/  VIADD R84, R127, 0x1 ;  /* 0x000000017f547836 */ /* 0x000fe20000000000 */
[----:B------:R-:W-:Y:S01]  /*1bfe10*/  MOV R80, R164 ;  /* 0x000000a400507202 */ /* 0x000fe20000000f00 */
[----:B------:R-:W-:Y:S01]  /*1bfe20*/  IMAD.MOV.U32 R81, RZ, RZ, R166 ;  /* 0x000000ffff517224 */ /* 0x000fe200078e00a6 */
[----:B------:R-:W-:Y:S01]  /*1bfe30*/  NOP ;  /* 0x0000000000007918 */ /* 0x000fe20000000000 */
[----:B--2---:R-:W-:Y:S01]  /*1bfe40*/  ISETP.LT.AND P6, PT, R97, UR44, !P0 ;  /* 0x0000002c61007c0c */ /* 0x004fe2000c7c1270 */
[----:B------:R-:W-:-:S12]  /*1bfe50*/  ULDC UR44, c[0x0][0x228] ;  /* 0x00008a00002c7ab9 */ /* 0x000fd80000000800 */
        /* <DEDUP_REMOVED lines=383> */
[----:B------:R-:W-:-:S04]  /*1c1650*/  @P6 LOP3.LUT R89, R89, 0x400000, RZ, 0xfc, !PT ;  /* 0x0040000059596812 */ /* 0x000fc800078efcff */
[----:B------:R-:W-:-:S04]  /*1c1660*/  LOP3.LUT R89, R89, 0xfdffffff, RZ, 0xc0, !PT ;  /* 0xfdffffff59597812 */ /* 0x000fc800078ec0ff */
[----:B------:R-:W-:Y:S02]  /*1c1670*/  @P1 LOP3.LUT R89, R89, 0x2000000, RZ, 0xfc, !PT ;  /* 0x0200000059591812 */ /* 0x000fe400078efcff */
[----:B------:R-:W-:Y:S02]  /*1c1680*/  ISETP.LT.AND P1, PT, R125, UR38, !P0 ;  /* 0x000000267d007c0c */ /* 0x000fe4000c721270 */
[----:B------:R-:W-:Y:S01]  /*1c1690*/  ISETP.LT.AND P6, PT, R116, UR39, !P0 ;  /* 0x0000002774007c0c */ /* 0x000fe2000c7c1270 */
[----:B------:R-:W-:Y:S01]  /*1c16a0*/  ULDC.64 UR38, c[0x0][0x228] ;  /* 0x00008a0000267ab9 */ /* 0x000fe20000000a00 */
        /* <DEDUP_REMOVED lines=93> */
[----:B------:R-:W-:-:S05]  /*1c1c80*/  ISETP.LT.AND P6, PT, R120, UR41, !P0 ;  /* 0x0000002978007c0c */ /* 0x000fca000c7c1270 */
        /* <DEDUP_REMOVED lines=37> */
[----:B------:R-:W-:-:S04]  /*1c1ee0*/  LOP3.LUT R90, R90, 0xffdfffff, RZ, 0xc0, !PT ;  /* 0xffdfffff5a5a7812 */ /* 0x000fc800078ec0ff */
[----:B------:R-:W-:-:S04]  /*1c1ef0*/  LOP3.LUT R90, R90, 0xff7fffff, RZ, 0xc0, !PT ;  /* 0xff7fffff5a5a7812 */ /* 0x000fc800078ec0ff */
[----:B------:R-:W-:Y:S02]  /*1c1f00*/  @P1 LOP3.LUT R90, R90, 0x800000, RZ, 0xfc, !PT ;  /* 0x008000005a5a1812 */ /* 0x000fe400078efcff */
[----:B------:R-:W-:Y:S01]  /*1c1f10*/  ISETP.LT.AND P1, PT, R119, UR61, !P0 ;  /* 0x0000003d77007c0c */ /* 0x000fe2000c721270 */
[----:B------:R-:W-:Y:S01]  /*1c1f20*/  ULDC UR61, c[0x0][0x228] ;  /* 0x00008a00003d7ab9 */ /* 0x000fe20000000800 */
[----:B------:R-:W-:Y:S02]  /*1c1f30*/  @P6 LOP3.LUT R90, R90, 0x200000, RZ, 0xfc, !PT ;  /* 0x002000005a5a6812 */ /* 0x000fe400078efcff */
[----:B------:R-:W-:Y:S01]  /*1c1f40*/  ISETP.LT.AND P6, PT, R126, UR27, !P0 ;  /* 0x0000001b7e007c0c */ /* 0x000fe2000c7c1270 */
[----:B------:R-:W-:Y:S01]  /*1c1f50*/  ULDC UR27, c[0x0][0x228] ;  /* 0x00008a00001b7ab9 */ /* 0x000fe20000000800 */
[----:B------:R-:W-:-:S07]  /*1c1f60*/  LOP3.LUT R90, R90, 0xffefffff, RZ, 0xc0, !PT ;  /* 0xffefffff5a5a7812 */ /* 0x000fce00078ec0ff */
        /* <DEDUP_REMOVED lines=26> */
[----:B------:R-:W-:Y:S02]  /*1c2110*/  LOP3.LUT R90, R90, 0xfffff7ff, RZ, 0xc0, !PT ;  /* 0xfffff7ff5a5a7812 */ /* 0x000fe400078ec0ff */
[----:B------:R-:W-:Y:S02]  /*1c2120*/  ISETP.GE.AND P0, PT, R106, UR31, PT ;  /* 0x0000001f6a007c0c */ /* 0x000fe4000bf06270 */
        /* <DEDUP_REMOVED lines=34> */
[----:B------:R-:W-:-:S05]  /*1c2350*/  ISETP.LT.AND P1, PT, R120, UR50, !P0 ;  /* 0x0000003278007c0c */ /* 0x000fca000c721270 */
        /* <DEDUP_REMOVED lines=13> */
[----:B------:R-:W-:Y:S01]  /*1c2430*/  @P6 LOP3.LUT R2, R2, 0x8000000, RZ, 0xfc, !PT ;  /* 0x0800000002026812 */ /* 0x000fe200078efcff */
[----:B------:R-:W1:Y:S01]  /*1c2440*/  LDS.128 R84, [R74] ;  /* 0x000000004a547984 */ /* 0x000e620000000c00 */
        /* <DEDUP_REMOVED lines=16> */
[----:B------:R-:W-:Y:S02]  /*1c2550*/  ISETP.LT.AND P1, PT, R119, UR29, !P0 ;  /* 0x0000001d77007c0c */ /* 0x000fe4000c721270 */
[----:B------:R-:W-:Y:S02]  /*1c2560*/  @P6 LOP3.LUT R2, R2, 0x200000, RZ, 0xfc, !PT ;  /* 0x0020000002026812 */ /* 0x000fe400078efcff */
[----:B------:R-:W-:Y:S02]  /*1c2570*/  ISETP.LT.AND P6, PT, R126, UR28, !P0 ;  /* 0x0000001c7e007c0c */ /* 0x000fe4000c7c1270 */
        /* <DEDUP_REMOVED lines=29> */
[----:B------:R-:W-:Y:S02]  /*1c2750*/  ISETP.GE.AND P6, PT, R127, UR43, PT ;  /* 0x0000002b7f007c0c */ /* 0x000fe4000bfc6270 */
[----:B------:R-:W-:Y:S02]  /*1c2760*/  LOP3.LUT R2, R2, 0xfffffbff, RZ, 0xc0, !PT ;  /* 0xfffffbff02027812 */ /* 0x000fe400078ec0ff */
[----:B------:R-:W-:Y:S02]  /*1c2770*/  ISETP.LT.AND P0, PT, R97, UR38, !P6 ;  /* 0x0000002661007c0c */ /* 0x000fe4000f701270 */
[----:B------:R-:W-:Y:S02]  /*1c2780*/  @P1 LOP3.LUT R2, R2, 0x400, RZ, 0xfc, !PT ;  /* 0x0000040002021812 */ /* 0x000fe400078efcff */
[----:B------:R-:W-:-:S02]  /*1c2790*/  ISETP.LT.AND P1, PT, R125, UR8, !P6 ;  /* 0x000000087d007c0c */ /* 0x000fc4000f721270 */
        /* <DEDUP_REMOVED lines=18> */
[----:B-1----:R1:W-:Y:S01]  /*1c28c0*/  STL.64 [R1+0x1ec0], R84 ;  /* 0x001ec05401007387 */ /* 0x0023e20000100a00 */
[----:B------:R-:W-:-:S03]  /*1c28d0*/  LOP3.LUT R2, R2, 0xfffffff7, RZ, 0xc0, !PT ;  /* 0xfffffff702027812 */ /* 0x000fc600078ec0ff */
[----:B------:R-:W-:Y:S01]  /*1c28e0*/  STL.64 [R1+0x1ec8], R86 ;  /* 0x001ec85601007387 */ /* 0x000fe20000100a00 */
[----:B------:R-:W-:Y:S02]  /*1c28f0*/  @P0 LOP3.LUT R2, R2, 0x8, RZ, 0xfc, !PT ;  /* 0x0000000802020812 */ /* 0x000fe400078efcff */
[----:B------:R-:W-:Y:S02]  /*1c2900*/  ISETP.LT.AND P0, PT, R123, UR20, !P6 ;  /* 0x000000147b007c0c */ /* 0x000fe4000f701270 */
[----:B------:R-:W-:-:S04]  /*1c2910*/  LOP3.LUT R2, R2, 0xfffffffb, RZ, 0xc0, !PT ;  /* 0xfffffffb02027812 */ /* 0x000fc800078ec0ff */
[----:B------:R-:W-:Y:S02]  /*1c2920*/  @P1 LOP3.LUT R2, R2, 0x4, RZ, 0xfc, !PT ;  /* 0x0000000402021812 */ /* 0x000fe400078efcff */
[C---:B------:R-:W-:Y:S01]  /*1c2930*/  ISETP.LT.AND P4, PT, R127.reuse, UR39, !P4 ;  /* 0x000000277f007c0c */ /* 0x040fe2000e781270 */
[----:B------:R-:W-:Y:S01]  /*1c2940*/  ULDC UR39, c[0x0][0x228] ;  /* 0x00008a0000277ab9 */ /* 0x000fe20000000800 */
[----:B------:R-:W-:Y:S02]  /*1c2950*/  LOP3.LUT R2, R2, 0xfffffffd, RZ, 0xc0, !PT ;  /* 0xfffffffd02027812 */ /* 0x000fe400078ec0ff */
[----:B------:R-:W-:Y:S01]  /*1c2960*/  ISETP.LT.AND P5, PT, R127, UR9, !P5 ;  /* 0x000000097f007c0c */ /* 0x000fe2000efa1270 */
[----:B------:R-:W-:Y:S01]  /*1c2970*/  ULDC UR9, c[0x0][0x228] ;  /* 0x00008a0000097ab9 */ /* 0x000fe20000000800 */
[----:B------:R-:W-:Y:S02]  /*1c2980*/  @P0 LOP3.LUT R2, R2, 0x2, RZ, 0xfc, !PT ;  /* 0x0000000202020812 */ /* 0x000fe400078efcff */
[----:B------:R-:W-:-:S02]  /*1c2990*/  ISETP.LT.AND P1, PT, R121, UR39, !P6 ;  /* 0x0000002779007c0c */ /* 0x000fc4000f721270 */
[----:B------:R-:W-:Y:S02]  /*1c29a0*/  ISETP.LT.AND P0, PT, R122, UR60, !P6 ;  /* 0x0000003c7a007c0c */ /* 0x000fe4000f701270 */
[----:B------:R-:W-:Y:S01]  /*1c29b0*/  ISETP.LT.AND P6, PT, R120, UR9, !P6 ;  /* 0x0000000978007c0c */ /* 0x000fe2000f7c1270 */
[----:B------:R-:W-:Y:S01]  /*1c29c0*/  NOP ;  /* 0x0000000000007918 */ /* 0x000fe20000000000 */
[----:B------:R-:W-:Y:S01]  /*1c29d0*/  STL [R1+0xa090], R69 ;  /* 0x00a0904501007387 */ /* 0x000fe20000100800 */
[----:B------:R-:W-:Y:S01]  /*1c29e0*/  ULDC UR5, c[0x0][0x22c] ;  /* 0x00008b0000057ab9 */ /* 0x000fe20000000800 */
[----:B------:R-:W-:Y:S01]  /*1c29f0*/  ULDC UR4, c[0x0][0x22c] ;  /* 0x00008b0000047ab9 */ /* 0x000fe20000000800 */
[----:B------:R-:W-:Y:S01]  /*1c2a00*/  LOP3.LUT R3, R3, 0xffffffdf, RZ, 0xc0, !PT ;  /* 0xffffffdf03037812 */ /* 0x000fe200078ec0ff */
[----:B------:R-:W-:Y:S03]  /*1c2a10*/  STL [R1+0xa08c], R70 ;  /* 0x00a08c4601007387 */ /* 0x000fe60000100800 */
[----:B------:R-:W-:Y:S01]  /*1c2a20*/  @P2 LOP3.LUT R3, R3, 0x20, RZ, 0xfc, !PT ;  /* 0x0000002003032812 */ /* 0x000fe200078efcff */
[----:B------:R-:W-:Y:S01]  /*1c2a30*/  STL [R1+0xa088], R71 ;  /* 0x00a0884701007387 */ /* 0x000fe20000100800 */
[----:B------:R-:W-:-:S03]  /*1c2a40*/  LOP3.LUT P2, RZ, R2, 0x2, RZ, 0xc0, !PT ;  /* 0x0000000202ff7812 */ /* 0x000fc6000784c0ff */
[----:B------:R-:W-:Y:S04]  /*1c2a50*/  STL [R1+0xa084], R72 ;  /* 0x00a0844801007387 */ /* 0x000fe80000100800 */
[----:B------:R-:W-:Y:S04]  /*1c2a60*/  STL [R1+0xa080], R73 ;  /* 0x00a0804901007387 */ /* 0x000fe80000100800 */
[----:B------:R-:W-:Y:S04]  /*1c2a70*/  STL [R1+0xa07c], R97 ;  /* 0x00a07c6101007387 */ /* 0x000fe80000100800 */
[----:B------:R-:W2:Y:S04]  /*1c2a80*/  LDL.LU R94, [R1+0x2934] ;  /* 0x00293400015e7983 */ /* 0x000ea80000300800 */
[----:B------:R-:W2:Y:S04]  /*1c2a90*/  LDL.LU R95, [R1+0x293c] ;  /* 0x00293c00015f7983 */ /* 0x000ea80000300800 */
[----:B------:R-:W-:Y:S01]  /*1c2aa0*/  STSM.16.M88.4 [R74], R80 ;  /* 0x000000504a007844 */ /* 0x000fe20000000200 */
[----:B------:R-:W-:-:S03]  /*1c2ab0*/  NOP ;  /* 0x0000000000007918 */ /* 0x000fc60000000000 */
[----:B------:R-:W3:Y:S01]  /*1c2ac0*/  LDS.128 R80, [R74] ;  /* 0x000000004a507984 */ /* 0x000ee20000000c00 */
[----:B------:R-:W-:-:S03]  /*1c2ad0*/  NOP ;  /* 0x0000000000007918 */ /* 0x000fc60000000000 */
[----:B-1----:R-:W4:Y:S04]  /*1c2ae0*/  LDL.LU R84, [R1+0x2054] ;  /* 0x0020540001547983 */ /* 0x002f280000300800 */
[----:B------:R-:W4:Y:S04]  /*1c2af0*/  LDL.LU R85, [R1+0x205c] ;  /* 0x00205c0001557983 */ /* 0x000f280000300800 */
[----:B---3--:R1:W-:Y:S04]  /*1c2b00*/  STL.64 [R1+0x1ed0], R80 ;  /* 0x001ed05001007387 */ /* 0x0083e80000100a00 */
[----:B------:R-:W-:Y:S04]  /*1c2b10*/  STL.64 [R1+0x1ed8], R82 ;  /* 0x001ed85201007387 */ /* 0x000fe80000100a00 */
[----:B------:R-:W4:Y:S04]  /*1c2b20*/  LDL.LU R86, [R1+0x2904] ;  /* 0x0029040001567983 */ /* 0x000f280000300800 */
[----:B------:R-:W4:Y:S04]  /*1c2b30*/  LDL.LU R87, [R1+0x290c] ;  /* 0x00290c0001577983 */ /* 0x000f280000300800 */
[----:B-1----:R-:W3:Y:S04]  /*1c2b40*/  LDL.LU R80, [R1+0x1e24] ;  /* 0x001e240001507983 */ /* 0x002ee80000300800 */
[----:B------:R-:W3:Y:S04]  /*1c2b50*/  LDL.LU R81, [R1+0x1e2c] ;  /* 0x001e2c0001517983 */ /* 0x000ee80000300800 */
[----:B--2---:R-:W-:Y:S01]  /*1c2b60*/  STSM.16.M88.4 [R74], R92 ;  /* 0x0000005c4a007844 */ /* 0x004fe20000000200 */
[----:B------:R-:W-:-:S03]  /*1c2b70*/  NOP ;  /* 0x0000000000007918 */ /* 0x000fc60000000000 */
[----:B------:R-:W1:Y:S01]  /*1c2b80*/  LDS.128 R92, [R74] ;  /* 0x000000004a5c7984 */ /* 0x000e620000000c00 */
[----:B------:R-:W-:-:S03]  /*1c2b90*/  NOP ;  /* 0x0000000000007918 */ /* 0x000fc60000000000 */
[----:B-1----:R-:W-:Y:S04]  /*1c2ba0*/  STL.64 [R1+0x1e20], R92 ;  /* 0x001e205c01007387 */ /* 0x002fe80000100a00 */
        /* <DEDUP_REMOVED lines=99> */
[----:B--2---:R1:W-:Y:S04]  /*1c31e0*/  STL.64 [R1+0x1690], R92 ;  /* 0x0016905c01007387 */ /* 0x0043e80000100a00 */
[----:B------:R-:W-:Y:S04]  /*1c31f0*/  STL.64 [R1+0x1698], R94 ;  /* 0x0016985e01007387 */ /* 0x000fe80000100a00 */
[----:B------:R-:W3:Y:S04]  /*1c3200*/  LDL.LU R82, [R1+0x1f64] ;  /* 0x001f640001527983 */ /* 0x000ee80000300800 */
[----:B------:R-:W3:Y:S04]  /*1c3210*/  LDL.LU R83, [R1+0x1f6c] ;  /* 0x001f6c0001537983 */ /* 0x000ee80000300800 */
[----:B----4-:R-:W-:Y:S01]  /*1c3220*/  STSM.16.M88.4 [R74], R84 ;  /* 0x000000544a007844 */ /* 0x010fe20000000200 */
        /* <DEDUP_REMOVED lines=19> */
[----:B------:R-:W1:Y:S01]  /*1c3360*/  LDS.128 R92, [R74] ;  /* 0x000000004a5c7984 */ /* 0x000e620000000c00 */
[----:B------:R-:W-:Y:S01]  /*1c3370*/  IMAD.MOV.U32 R84, RZ, RZ, R109 ;  /* 0x000000ffff547224 */ /* 0x000fe200078e006d */
[----:B------:R-:W-:Y:S01]  /*1c3380*/  MOV R85, R111 ;  /* 0x0000006f00557202 */ /* 0x000fe20000000f00 */
[----:B------:R-:W-:Y:S01]  /*1c3390*/  NOP ;  /* 0x0000000000007918 */ /* 0x000fe20000000000 */
[----:B-1----:R-:W-:Y:S04]  /*1c33a0*/  STL.64 [R1+0x1210], R92 ;  /* 0x0012105c01007387 */ /* 0x002fe80000100a00 */
[----:B------:R-:W-:Y:S04]  /*1c33b0*/  STL.64 [R1+0x1218], R94 ;  /* 0x0012185e01007387 */ /* 0x000fe80000100a00 */
[----:B------:R-:W3:Y:S04]  /*1c33c0*/  LDL.LU R82, [R1+0x1e04] ;  /* 0x001e040001527983 */ /* 0x000ee80000300800 */
[----:B------:R-:W3:Y:S04]  /*1c33d0*/  LDL.LU R83, [R1+0x1e0c] ;  /* 0x001e0c0001537983 */ /* 0x000ee80000300800 */
[----:B--2---:R1:W-:Y:S01]  /*1c33e0*/  STSM.16.M88.4 [R74], R84 ;  /* 0x000000544a007844 */ /* 0x0043e20000000200 */
[----:B------:R-:W-:-:S03]  /*1c33f0*/  NOP ;  /* 0x0000000000007918 */ /* 0x000fc60000000000 */
[----:B------:R-:W2:Y:S04]  /*1c3400*/  LDS.128 R92, [R74] ;  /* 0x000000004a5c7984 */ /* 0x000ea80000000c00 */
[----:B-1----:R-:W4:Y:S04]  /*1c3410*/  LDL.LU R84, [R1+0x2240] ;  /* 0x0022400001547983 */ /* 0x002f280000300800 */
[----:B------:R-:W4:Y:S04]  /*1c3420*/  LDL.LU R85, [R1+0x2248] ;  /* 0x0022480001557983 */ /* 0x000f280000300800 */
[----:B--2---:R-:W-:Y:S04]  /*1c3430*/  STL.64 [R1+0x10d0], R92 ;  /* 0x0010d05c01007387 */ /* 0x004fe80000100a00 */
[----:B------:R-:W-:Y:S01]  /*1c3440*/  STL.64 [R1+0x10d8], R94 ;  /* 0x0010d85e01007387 */ /* 0x000fe20000100a00 */
[----:B------:R-:W-:Y:S01]  /*1c3450*/  IMAD.MOV.U32 R80, RZ, RZ, R165 ;  /* 0x000000ffff507224 */ /* 0x000fe200078e00a5 */
[----:B------:R-:W-:-:S02]  /*1c3460*/  NOP ;  /* 0x0000000000007918 */ /* 0x000fc40000000000 */
[----:B------:R-:W4:Y:S04]  /*1c3470*/  LDL.LU R86, [R1+0x2970] ;  /* 0x0029700001567983 */ /* 0x000f280000300800 */
[----:B------:R-:W4:Y:S01]  /*1c3480*/  LDL.LU R87, [R1+0x2978] ;  /* 0x0029780001577983 */ /* 0x000f220000300800 */
[----:B------:R-:W-:-:S05]  /*1c3490*/  IMAD.MOV.U32 R81, RZ, RZ, R167 ;  /* 0x000000ffff517224 */ /* 0x000fca00078e00a7 */
        /* <DEDUP_REMOVED lines=150> */
[----:B------:R-:W3:Y:S04]  /*1c3e00*/  LDS.128 R92, [R74] ;  /* 0x000000004a5c7984 */ /* 0x000ee80000000c00 */
[----:B-1----:R-:W4:Y:S04]  /*1c3e10*/  LDL.LU R84, [R1+0x2244] ;  /* 0x0022440001547983 */ /* 0x002f280000300800 */
[----:B------:R-:W4:Y:S04]  /*1c3e20*/  LDL.LU R85, [R1+0x224c] ;  /* 0x00224c0001557983 */ /* 0x000f280000300800 */
[----:B---3--:R-:W-:Y:S04]  /*1c3e30*/  STL.64 [R1+0x1eb0], R92 ;  /* 0x001eb05c01007387 */ /* 0x008fe80000100a00 */
[----:B------:R-:W-:Y:S01]  /*1c3e40*/  STL.64 [R1+0x1eb8], R94 ;  /* 0x001eb85e01007387 */ /* 0x000fe20000100a00 */
[----:B------:R-:W-:Y:S01]  /*1c3e50*/  MOV R80, R168 ;  /* 0x000000a800507202 */ /* 0x000fe20000000f00 */
[----:B------:R-:W-:Y:S01]  /*1c3e60*/  IMAD.MOV.U32 R81, RZ, RZ, R170 ;  /* 0x000000ffff517224 */ /* 0x000fe200078e00aa */
[----:B------:R-:W-:Y:S01]  /*1c3e70*/  NOP ;  /* 0x0000000000007918 */ /* 0x000fe20000000000 */
        /* <DEDUP_REMOVED lines=157> */
[----:B------:R-:W-:Y:S01]  /*1c4850*/  IMAD.MOV.U32 R80, RZ, RZ, R169 ;  /* 0x000000ffff507224 */ /* 0x000fe200078e00a9 */
[----:B------:R-:W-:Y:S01]  /*1c4860*/  MOV R81, R171 ;  /* 0x000000ab00517202 */ /* 0x000fe20000000f00 */
        /* <DEDUP_REMOVED lines=89> */
[----:B------:R-:W3:Y:S04]  /*1c4e00*/  LDL.LU R82, [R1+0x2500] ;  /* 0x0025000001527983 */ /* 0x000ee80000300800 */
[----:B------:R-:W3:Y:S04]  /*1c4e10*/  LDL.LU R83, [R1+0x2508] ;  /* 0x0025080001537983 */ /* 0x000ee80000300800 */
[----:B----4-:R1:W-:Y:S01]  /*1c4e20*/  STSM.16.M88.4 [R74], R84 ;  /* 0x000000544a007844 */ /* 0x0103e20000000200 */
[----:B------:R-:W-:-:S03]  /*1c4e30*/  NOP ;  /* 0x0000000000007918 */ /* 0x000fc60000000000 */
[----:B------:R-:W4:Y:S01]  /*1c4e40*/  LDS.128 R228, [R74] ;  /* 0x000000004ae47984 */ /* 0x000f220000000c00 */
[----:B------:R-:W-:-:S03]  /*1c4e50*/  NOP ;  /* 0x0000000000007918 */ /* 0x000fc60000000000 */
[----:B-1----:R-:W2:Y:S04]  /*1c4e60*/  LDL.LU R84, [R1+0x1240] ;  /* 0x0012400001547983 */ /* 0x002ea80000300800 */
[----:B------:R-:W2:Y:S04]  /*1c4e70*/  LDL.LU R85, [R1+0x1248] ;  /* 0x0012480001557983 */ /* 0x000ea80000300800 */
[----:B------:R-:W2:Y:S04]  /*1c4e80*/  LDL.LU R86, [R1+0x24d0] ;  /* 0x0024d00001567983 */ /* 0x000ea80000300800 */
[----:B------:R-:W2:Y:S04]  /*1c4e90*/  LDL.LU R87, [R1+0x24d8] ;  /* 0x0024d80001577983 */ /* 0x000ea80000300800 */
[----:B---3--:R1:W-:Y:S01]  /*1c4ea0*/  STSM.16.M88.4 [R74], R80 ;  /* 0x000000504a007844 */ /* 0x0083e20000000200 */
[----:B------:R-:W-:-:S03]  /*1c4eb0*/  NOP ;  /* 0x0000000000007918 */ /* 0x000fc60000000000 */
[----:B------:R-:W3:Y:S01]  /*1c4ec0*/  LDS.128 R180, [R74] ;  /* 0x000000004ab47984 */ /* 0x000ee20000000c00 */
[----:B------:R-:W-:-:S03]  /*1c4ed0*/  NOP ;  /* 0x0000000000007918 */ /* 0x000fc60000000000 */
[----:B-1----:R-:W4:Y:S04]  /*1c4ee0*/  LDL.LU R80, [R1+0x1220] ;  /* 0x0012200001507983 */ /* 0x002f280000300800 */
[----:B------:R-:W4:Y:S04]  /*1c4ef0*/  LDL.LU R81, [R1+0x1228] ;  /* 0x0012280001517983 */ /* 0x000f280000300800 */
        /* <DEDUP_REMOVED lines=32> */
[----:B------:R-:W2:Y:S04]  /*1c5100*/  LDL.LU R92, [R1+0x2234] ;  /* 0x00223400015c7983 */ /* 0x000ea80000300800 */
[----:B------:R-:W2:Y:S04]  /*1c5110*/  LDL.LU R93, [R1+0x223c] ;  /* 0x00223c00015d7983 */ /* 0x000ea80000300800 */
[----:B------:R-:W2:Y:S04]  /*1c5120*/  LDL.LU R94, [R1+0x2994] ;  /* 0x00299400015e7983 */ /* 0x000ea80000300800 */
[----:B------:R-:W2:Y:S04]  /*1c5130*/  LDL.LU R95, [R1+0x299c] ;  /* 0x00299c00015f7983 */ /* 0x000ea80000300800 */
[----:B----4-:R1:W-:Y:S01]  /*1c5140*/  STSM.16.M88.4 [R74], R84 ;  /* 0x000000544a007844 */ /* 0x0103e20000000200 */
[----:B------:R-:W-:Y:S01]  /*1c5150*/  IMAD.MOV.U32 R80, RZ, RZ, R188 ;  /* 0x000000ffff507224 */ /* 0x000fe200078e00bc */
[----:B------:R-:W-:Y:S01]  /*1c5160*/  NOP ;  /* 0x0000000000007918 */ /* 0x000fe20000000000 */
[----:B------:R-:W-:Y:S01]  /*1c5170*/  IMAD.MOV.U32 R81, RZ, RZ, R190 ;  /* 0x000000ffff517224 */ /* 0x000fe200078e00be */
[----:B------:R-:W4:Y:S01]  /*1c5180*/  LDS.128 R156, [R74] ;  /* 0x000000004a9c7984 */ /* 0x000f220000000c00 */
[----:B------:R-:W-:-:S03]  /*1c5190*/  NOP ;  /* 0x0000000000007918 */ /* 0x000fc60000000000 */
[----:B-1----:R-:W4:Y:S04]  /*1c51a0*/  LDL.LU R84, [R1+0x2034] ;  /* 0x0020340001547983 */ /* 0x002f280000300800 */
[----:B------:R-:W4:Y:S04]  /*1c51b0*/  LDL.LU R85, [R1+0x203c] ;  /* 0x00203c0001557983 */ /* 0x000f280000300800 */
[----:B------:R-:W4:Y:S04]  /*1c51c0*/  LDL.LU R86, [R1+0x2984] ;  /* 0x0029840001567983 */ /* 0x000f280000300800 */
[----:B------:R-:W4:Y:S04]  /*1c51d0*/  LDL.LU R87, [R1+0x298c] ;  /* 0x00298c0001577983 */ /* 0x000f280000300800 */
[----:B---3--:R1:W-:Y:S01]  /*1c51e0*/  STSM.16.M88.4 [R74], R80 ;  /* 0x000000504a007844 */ /* 0x0083e20000000200 */
[----:B------:R-:W-:-:S03]  /*1c51f0*/  NOP ;  /* 0x0000000000007918 */ /* 0x000fc60000000000 */
[----:B------:R-:W3:Y:S01]  /*1c5200*/  LDS.128 R152, [R74] ;  /* 0x000000004a987984 */ /* 0x000ee20000000c00 */
[----:B------:R-:W-:-:S03]  /*1c5210*/  NOP ;  /* 0x0000000000007918 */ /* 0x000fc60000000000 */
[----:B-1----:R-:W3:Y:S04]  /*1c5220*/  LDL.LU R80, [R1+0x1de4] ;  /* 0x001de40001507983 */ /* 0x002ee80000300800 */
[----:B------:R-:W3:Y:S04]  /*1c5230*/  LDL.LU R81, [R1+0x1dec] ;  /* 0x001dec0001517983 */ /* 0x000ee80000300800 */
[----:B------:R-:W3:Y:S04]  /*1c5240*/  LDL.LU R82, [R1+0x2964] ;  /* 0x0029640001527983 */ /* 0x000ee80000300800 */
[----:B------:R-:W3:Y:S04]  /*1c5250*/  LDL.LU R83, [R1+0x296c] ;  /* 0x00296c0001537983 */ /* 0x000ee80000300800 */
[----:B--2---:R-:W-:Y:S01]  /*1c5260*/  STSM.16.M88.4 [R74], R92 ;  /* 0x0000005c4a007844 */ /* 0x004fe20000000200 */
[----:B------:R-:W-:-:S03]  /*1c5270*/  NOP ;  /* 0x0000000000007918 */ /* 0x000fc60000000000 */
[----:B------:R-:W1:Y:S01]  /*1c5280*/  LDS.128 R148, [R74] ;  /* 0x000000004a947984 */ /* 0x000e620000000c00 */
[----:B------:R-:W-:-:S03]  /*1c5290*/  NOP ;  /* 0x0000000000007918 */ /* 0x000fc60000000000 */
[----:B----4-:R2:W-:Y:S01]  /*1c52a0*/  STSM.16.M88.4 [R74], R84 ;  /* 0x000000544a007844 */ /* 0x0105e20000000200 */
[----:B------:R-:W-:-:S03]  /*1c52b0*/  NOP ;  /* 0x0000000000007918 */ /* 0x000fc60000000000 */
[----:B------:R-:W4:Y:S01]  /*1c52c0*/  LDS.128 R144, [R74] ;  /* 0x000000004a907984 */ /* 0x000f220000000c00 */
[----:B------:R-:W-:-:S03]  /*1c52d0*/  NOP ;  /* 0x0000000000007918 */ /* 0x000fc60000000000 */
[----:B--2---:R-:W2:Y:S04]  /*1c52e0*/  LDL.LU R84, [R1+0x1dc4] ;  /* 0x001dc40001547983 */ /* 0x004ea80000300800 */
[----:B------:R-:W2:Y:S04]  /*1c52f0*/  LDL.LU R85, [R1+0x1dcc] ;  /* 0x001dcc0001557983 */ /* 0x000ea80000300800 */
[----:B------:R-:W2:Y:S04]  /*1c5300*/  LDL.LU R86, [R1+0x2944] ;  /* 0x0029440001567983 */ /* 0x000ea80000300800 */
[----:B------:R-:W2:Y:S04]  /*1c5310*/  LDL.LU R87, [R1+0x294c] ;  /* 0x00294c0001577983 */ /* 0x000ea80000300800 */
[----:B---3--:R3:W-:Y:S01]  /*1c5320*/  STSM.16.M88.4 [R74], R80 ;  /* 0x000000504a007844 */ /* 0x0087e20000000200 */
[----:B------:R-:W-:-:S03]  /*1c5330*/  NOP ;  /* 0x0000000000007918 */ /* 0x000fc60000000000 */
[----:B------:R-:W4:Y:S01]  /*1c5340*/  LDS.128 R140, [R74] ;  /* 0x000000004a8c7984 */ /* 0x000f220000000c00 */
[----:B------:R-:W-:-:S03]  /*1c5350*/  NOP ;  /* 0x0000000000007918 */ /* 0x000fc60000000000 */
[----:B---3--:R-:W3:Y:S04]  /*1c5360*/  LDL.LU R80, [R1+0x1974] ;  /* 0x0019740001507983 */ /* 0x008ee80000300800 */
[----:B------:R-:W3:Y:S04]  /*1c5370*/  LDL.LU R81, [R1+0x197c] ;  /* 0x00197c0001517983 */ /* 0x000ee80000300800 */
[----:B------:R-:W3:Y:S04]  /*1c5380*/  LDL.LU R82, [R1+0x2914] ;  /* 0x0029140001527983 */ /* 0x000ee80000300800 */
[----:B------:R-:W3:Y:S04]  /*1c5390*/  LDL.LU R83, [R1+0x291c] ;  /* 0x00291c0001537983 */ /* 0x000ee80000300800 */
[----:B--2---:R2:W-:Y:S01]  /*1c53a0*/  STSM.16.M88.4 [R74], R84 ;  /* 0x000000544a007844 */ /* 0x0045e20000000200 */
        /* <DEDUP_REMOVED lines=61> */
[----:B------:R-:W4:Y:S04]  /*1c5780*/  LDL.LU R69, [R1+0x29a8] ;  /* 0x0029a80001457983 */ /* 0x000f280000300800 */
[----:B------:R-:W3:Y:S04]  /*1c5790*/  LDL.LU R82, [R1+0x21d4] ;  /* 0x0021d40001527983 */ /* 0x000ee80000300800 */
[----:B------:R-:W3:Y:S04]  /*1c57a0*/  LDL.LU R83, [R1+0x21dc] ;  /* 0x0021dc0001537983 */ /* 0x000ee80000300800 */
[----:B--2---:R2:W-:Y:S01]  /*1c57b0*/  STSM.16.M88.4 [R74], R84 ;  /* 0x000000544a007844 */ /* 0x0045e20000000200 */
[----:B------:R-:W-:-:S03]  /*1c57c0*/  NOP ;  /* 0x0000000000007918 */ /* 0x000fc60000000000 */
[----:B------:R-:W1:Y:S01]  /*1c57d0*/  LDS.128 R104, [R74] ;  /* 0x000000004a687984 */ /* 0x000e620000000c00 */
[----:B------:R-:W-:-:S03]  /*1c57e0*/  NOP ;  /* 0x0000000000007918 */ /* 0x000fc60000000000 */
[----:B--2---:R-:W2:Y:S04]  /*1c57f0*/  LDL.LU R84, [R1+0x11b4] ;  /* 0x0011b40001547983 */ /* 0x004ea80000300800 */
[----:B------:R-:W2:Y:S04]  /*1c5800*/  LDL.LU R85, [R1+0x11bc] ;  /* 0x0011bc0001557983 */ /* 0x000ea80000300800 */
[----:B------:R-:W2:Y:S04]  /*1c5810*/  LDL.LU R86, [R1+0x2164] ;  /* 0x0021640001567983 */ /* 0x000ea80000300800 */
[----:B------:R-:W2:Y:S04]  /*1c5820*/  LDL.LU R87, [R1+0x216c] ;  /* 0x00216c0001577983 */ /* 0x000ea80000300800 */
[----:B---3--:R3:W-:Y:S01]  /*1c5830*/  STSM.16.M88.4 [R74], R80 ;  /* 0x000000504a007844 */ /* 0x0087e20000000200 */
[----:B------:R-:W-:-:S03]  /*1c5840*/  NOP ;  /* 0x0000000000007918 */ /* 0x000fc60000000000 */
[----:B------:R-:W1:Y:S01]  /*1c5850*/  LDS.128 R100, [R74] ;  /* 0x000000004a647984 */ /* 0x000e620000000c00 */
[----:B------:R-:W-:-:S03]  /*1c5860*/  NOP ;  /* 0x0000000000007918 */ /* 0x000fc60000000000 */
        /* <DEDUP_REMOVED lines=11> */
[----:B--2---:R2:W-:Y:S01]  /*1c5920*/  STSM.16.M88.4 [R74], R84 ;  /* 0x000000544a007844 */ /* 0x0045e20000000200 */
[----:B------:R-:W-:-:S03]  /*1c5930*/  NOP ;  /* 0x0000000000007918 */ /* 0x000fc60000000000 */
[----:B------:R-:W1:Y:S01]  /*1c5940*/  LDS.128 R92, [R74] ;  /* 0x000000004a5c7984 */ /* 0x000e620000000c00 */
[----:B------:R-:W-:Y:S01]  /*1c5950*/  NOP ;  /* 0x0000000000007918 */ /* 0x000fe20000000000 */
[----:B--2---:R-:W-:Y:S02]  /*1c5960*/  MOV R84, R189 ;  /* 0x000000bd00547202 */ /* 0x004fe40000000f00 */
[----:B------:R-:W2:Y:S01]  /*1c5970*/  LDL.LU R189, [R1+0x3190] ;  /* 0x0031900001bd7983 */ /* 0x000ea20000300800 */
[----:B------:R-:W-:-:S03]  /*1c5980*/  IMAD.MOV.U32 R85, RZ, RZ, R191 ;  /* 0x000000ffff557224 */ /* 0x000fc600078e00bf */
[----:B------:R-:W2:Y:S04]  /*1c5990*/  LDL.LU R191, [R1+0x300] ;  /* 0x0003000001bf7983 */ /* 0x000ea80000300800 */
[----:B------:R-:W2:Y:S04]  /*1c59a0*/  LDL.LU R86, [R1+0x1ea4] ;  /* 0x001ea40001567983 */ /* 0x000ea80000300800 */
[----:B------:R-:W2:Y:S01]  /*1c59b0*/  LDL.LU R87, [R1+0x1eac] ;  /* 0x001eac0001577983 */ /* 0x000ea20000300800 */
[----:B----4-:R-:W-:-:S03]  /*1c59c0*/  IMAD.WIDE R98, R69, 0x4, R52 ;  /* 0x0000000445627825 */ /* 0x010fc600078e0234 */
[----:B---3--:R-:W-:Y:S01]  /*1c59d0*/  STSM.16.M88.4 [R74], R80 ;  /* 0x000000504a007844 */ /* 0x008fe20000000200 */
[----:B------:R-:W-:-:S03]  /*1c59e0*/  NOP ;  /* 0x0000000000007918 */ /* 0x000fc60000000000 */
[----:B------:R-:W3:Y:S01]  /*1c59f0*/  LDS.128 R80, [R74] ;  /* 0x000000004a507984 */ /* 0x000ee20000000c00 */
[----:B------:R-:W-:Y:S01]  /*1c5a00*/  NOP ;  /* 0x0000000000007918 */ /* 0x000fe20000000000 */
[----:B--2---:R-:W-:Y:S02]  /*1c5a10*/  ISETP.LT.AND P3, PT, R189, UR5, !P3 ;  /* 0x00000005bd007c0c */ /* 0x004fe4000df61270 */
[----:B------:R2:W-:Y:S01]  /*1c5a20*/  STSM.16.M88.4 [R74], R84 ;  /* 0x000000544a007844 */ /* 0x0005e20000000200 */
[----:B------:R-:W-:-:S10]  /*1c5a30*/  NOP ;  /* 0x0000000000007918 */ /* 0x000fd40000000000 */
[----:B------:R-:W-:Y:S01]  /*1c5a40*/  @P3 STG.E desc[UR32][R98.64], R191 ;  /* 0x000000bf62003986 */ /* 0x000fe2000c101920 */
[----:B------:R-:W-:-:S04]  /*1c5a50*/  LOP3.LUT P3, RZ, R2, 0x1, RZ, 0xc0, !PT ;  /* 0x0000000102ff7812 */ /* 0x000fc8000786c0ff */
[----:B------:R-:W-:Y:S01]  /*1c5a60*/  ISETP.LT.AND P3, PT, R189, UR4, !P3 ;  /* 0x00000004bd007c0c */ /* 0x000fe2000df61270 */
[----:B--2---:R-:W-:-:S12]  /*1c5a70*/  IMAD.WIDE R84, R69, 0x4, R50 ;  /* 0x0000000445547825 */ /* 0x004fd800078e0232 */
[----:B------:R2:W-:Y:S02]  /*1c5a80*/  @P3 STG.E desc[UR32][R84.64], R190 ;  /* 0x000000be54003986 */ /* 0x0005e4000c101920 */
[----:B--2---:R-:W-:-:S05]  /*1c5a90*/  IMAD.WIDE R84, R69, 0x4, R48 ;  /* 0x0000000445547825 */ /* 0x004fca00078e0230 */
        /* <DEDUP_REMOVED lines=10> */
[----:B------:R2:W-:Y:S04]  /*1c5b40*/  @P2 STG.E desc[UR32][R84.64], R70 ;  /* 0x0000004654002986 */ /* 0x0005e8000c101920 */
[----:B--2---:R-:W2:Y:S04]  /*1c5b50*/  LDL.LU R70, [R1+0x360] ;  /* 0x0003600001467983 */ /* 0x004ea80000300800 */
[----:B------:R-:W4:Y:S04]  /*1c5b60*/  LDL.LU R71, [R1+0x350] ;  /* 0x0003500001477983 */ /* 0x000f280000300800 */
[----:B------:R-:W3:Y:S04]  /*1c5b70*/  LDL.LU R189, [R1+0x340] ;  /* 0x0003400001bd7983 */ /* 0x000ee80000300800 */
[----:B------:R-:W3:Y:S04]  /*1c5b80*/  LDL.LU R188, [R1+0x330] ;  /* 0x0003300001bc7983 */ /* 0x000ee80000300800 */
[----:B------:R-:W3:Y:S04]  /*1c5b90*/  LDL.LU R97, [R1+0x320] ;  /* 0x0003200001617983 */ /* 0x000ee80000300800 */
[----:B------:R-:W3:Y:S04]  /*1c5ba0*/  LDL.LU R73, [R1+0x310] ;  /* 0x0003100001497983 */ /* 0x000ee80000300800 */
[----:B------:R-:W3:Y:S04]  /*1c5bb0*/  LDL.LU R190, [R1+0x29a4] ;  /* 0x0029a40001be7983 */ /* 0x000ee80000300800 */
[----:B------:R-:W3:Y:S01]  /*1c5bc0*/  LDL.LU R72, [R1+0x290] ;  /* 0x0002900001487983 */ /* 0x000ee20000300800 */
[----:B------:R-:W-:-:S02]  /*1c5bd0*/  LOP3.LUT P1, RZ, R2, 0x4000, RZ, 0xc0, !PT ;  /* 0x0000400002ff7812 */ /* 0x000fc4000782c0ff */
[----:B------:R-:W-:-:S11]  /*1c5be0*/  LOP3.LUT R96, R96, 0xffffffdf, RZ, 0xc0, !PT ;  /* 0xffffffdf60607812 */ /* 0x000fd600078ec0ff */
[----:B------:R-:W-:Y:S02]  /*1c5bf0*/  @P1 LOP3.LUT R96, R96, 0x20, RZ, 0xfc, !PT ;  /* 0x0000002060601812 */ /* 0x000fe400078efcff */
[----:B------:R-:W-:Y:S02]  /*1c5c00*/  LOP3.LUT P1, RZ, R2, 0x2000, RZ, 0xc0, !PT ;  /* 0x0000200002ff7812 */ /* 0x000fe4000782c0ff */
[----:B------:R-:W-:Y:S02]  /*1c5c10*/  LOP3.LUT R96, R96, 0xffffffbf, RZ, 0xc0, !PT ;  /* 0xffffffbf60607812 */ /* 0x000fe400078ec0ff */
[----:B------:R-:W-:-:S09]  /*1c5c20*/  LOP3.LUT P4, RZ, R2, 0x4, RZ, 0xc0, !PT ;  /* 0x0000000402ff7812 */ /* 0x000fd2000788c0ff */
[----:B------:R-:W-:Y:S02]  /*1c5c30*/  @P1 LOP3.LUT R96, R96, 0x40, RZ, 0xfc, !PT ;  /* 0x0000004060601812 */ /* 0x000fe400078efcff */
[----:B------:R-:W-:Y:S02]  /*1c5c40*/  LOP3.LUT P1, RZ, R2, 0x1000, RZ, 0xc0, !PT ;  /* 0x0000100002ff7812 */ /* 0x000fe4000782c0ff */
[----:B------:R-:W-:Y:S01]  /*1c5c50*/  LOP3.LUT R96, R96, 0xffffff7f, RZ, 0xc0, !PT ;  /* 0xffffff7f60607812 */ /* 0x000fe200078ec0ff */
[----:B------:R-:W-:Y:S01]  /*1c5c60*/  IMAD.WIDE R84, R69, 0x4, R36 ;  /* 0x0000000445547825 */ /* 0x000fe200078e0224 */
[----:B------:R-:W-:-:S09]  /*1c5c70*/  LOP3.LUT P5, RZ, R2, 0x8, RZ, 0xc0, !PT ;  /* 0x0000000802ff7812 */ /* 0x000fd200078ac0ff */
[----:B------:R-:W-:Y:S02]  /*1c5c80*/  @P1 LOP3.LUT R96, R96, 0x80, RZ, 0xfc, !PT ;  /* 0x0000008060601812 */ /* 0x000fe400078efcff */
[----:B------:R-:W-:Y:S02]  /*1c5c90*/  LOP3.LUT P1, RZ, R2, 0x800, RZ, 0xc0, !PT ;  /* 0x0000080002ff7812 */ /* 0x000fe4000782c0ff */
[----:B------:R-:W-:-:S11]  /*1c5ca0*/  LOP3.LUT R96, R96, 0xfffffeff, RZ, 0xc0, !PT ;  /* 0xfffffeff60607812 */ /* 0x000fd600078ec0ff */
        /* <DEDUP_REMOVED lines=8> */
[----:B------:R-:W-:Y:S02]  /*1c5d30*/  LOP3.LUT R96, R96, 0xfffff7ff, RZ, 0xc0, !PT ;  /* 0xfffff7ff60607812 */ /* 0x000fe400078ec0ff */
[----:B------:R-:W-:-:S09]  /*1c5d40*/  LOP3.LUT P3, RZ, R2, 0x10, RZ, 0xc0, !PT ;  /* 0x0000001002ff7812 */ /* 0x000fd2000786c0ff */
[----:B------:R-:W-:Y:S02]  /*1c5d50*/  @P1 LOP3.LUT R96, R96, 0x800, RZ, 0xfc, !PT ;  /* 0x0000080060601812 */ /* 0x000fe400078efcff */
[C---:B------:R-:W-:Y:S02]  /*1c5d60*/  LOP3.LUT P1, RZ, R2.reuse, 0x80, RZ, 0xc0, !PT ;  /* 0x0000008002ff7812 */ /* 0x040fe4000782c0ff */
[----:B------:R-:W-:Y:S02]  /*1c5d70*/  LOP3.LUT P2, RZ, R2, 0x20, RZ, 0xc0, !PT ;  /* 0x0000002002ff7812 */ /* 0x000fe4000784c0ff */
[----:B------:R-:W-:-:S09]  /*1c5d80*/  LOP3.LUT R96, R96, 0xffffefff, RZ, 0xc0, !PT ;  /* 0xffffefff60607812 */ /* 0x000fd200078ec0ff */
[----:B------:R-:W-:Y:S02]  /*1c5d90*/  @P1 LOP3.LUT R96, R96, 0x1000, RZ, 0xfc, !PT ;  /* 0x0000100060601812 */ /* 0x000fe400078efcff */
[----:B------:R-:W-:Y:S01]  /*1c5da0*/  LOP3.LUT P1, RZ, R2, 0x40, RZ, 0xc0, !PT ;  /* 0x0000004002ff7812 */ /* 0x000fe2000782c0ff */
[----:B--2---:R2:W-:Y:S04]  /*1c5db0*/  @P4 STG.E desc[UR32][R84.64], R70 ;  /* 0x0000004654004986 */ /* 0x0045e8000c101920 */
[----:B--2---:R-:W2:Y:S01]  /*1c5dc0*/  LDL.LU R70, [R1+0x280] ;  /* 0x0002800001467983 */ /* 0x004ea20000300800 */
[----:B------:R-:W-:-:S05]  /*1c5dd0*/  IMAD.WIDE R84, R69, 0x4, R34 ;  /* 0x0000000445547825 */ /* 0x000fca00078e0222 */
[----:B----4-:R4:W-:Y:S04]  /*1c5de0*/  @P5 STG.E desc[UR32][R84.64], R71 ;  /* 0x0000004754005986 */ /* 0x0109e8000c101920 */
[----:B----4-:R-:W4:Y:S04]  /*1c5df0*/  LDL.LU R71, [R1+0x180] ;  /* 0x0001800001477983 */ /* 0x010f280000300800 */
[----:B------:R-:W4:Y:S04]  /*1c5e00*/  LDL.LU R98, [R1+0x170] ;  /* 0x0001700001627983 */ /* 0x000f280000300800 */
[----:B------:R-:W4:Y:S04]  /*1c5e10*/  LDL.LU R99, [R1+0x160] ;  /* 0x0001600001637983 */ /* 0x000f280000300800 */
[----:B------:R-:W4:Y:S01]  /*1c5e20*/  LDL.LU R86, [R1+0x150] ;  /* 0x0001500001567983 */ /* 0x000f220000300800 */
[----:B------:R-:W-:-:S03]  /*1c5e30*/  IMAD.WIDE R84, R69, 0x4, R32 ;  /* 0x0000000445547825 */ /* 0x000fc600078e0220 */
[----:B------:R-:W4:Y:S04]  /*1c5e40*/  LDL.LU R87, [R1+0x140] ;  /* 0x0001400001577983 */ /* 0x000f280000300800 */
[----:B---3--:R3:W-:Y:S04]  /*1c5e50*/  @P3 STG.E desc[UR32][R84.64], R189 ;  /* 0x000000bd54003986 */ /* 0x0087e8000c101920 */
[----:B------:R-:W4:Y:S01]  /*1c5e60*/  LDL.LU R191, [R1+0x130] ;  /* 0x0001300001bf7983 */ /* 0x000f220000300800 */
[----:B---3--:R-:W-:-:S03]  /*1c5e70*/  IMAD.WIDE R84, R69, 0x4, R30 ;  /* 0x0000000445547825 */ /* 0x008fc600078e021e */
[----:B------:R-:W3:Y:S04]  /*1c5e80*/  LDL.LU R189, [R1+0x120] ;  /* 0x0001200001bd7983 */ /* 0x000ee80000300800 */
[----:B------:R1:W-:Y:S02]  /*1c5e90*/  @P2 STG.E desc[UR32][R84.64], R188 ;  /* 0x000000bc54002986 */ /* 0x0003e4000c101920 */
[C---:B-1----:R-:W-:Y:S02]  /*1c5ea0*/  IMAD.WIDE R84, R69.reuse, 0x4, R28 ;  /* 0x0000000445547825 */ /* 0x042fe400078e021c */
[----:B------:R-:W3:Y:S04]  /*1c5eb0*/  LDL.LU R188, [R1+0x110] ;  /* 0x0001100001bc7983 */ /* 0x000ee80000300800 */
[----:B------:R1:W-:Y:S01]  /*1c5ec0*/  @P1 STG.E desc[UR32][R84.64], R97 ;  /* 0x0000006154001986 */ /* 0x0003e2000c101920 */
[----:B------:R-:W-:Y:S01]  /*1c5ed0*/  LOP3.LUT P1, RZ, R96, 0x1000, RZ, 0xc0, !PT ;  /* 0x0000100060ff7812 */ /* 0x000fe2000782c0ff */
[----:B-1----:R-:W-:-:S02]  /*1c5ee0*/  IMAD.WIDE R84, R69, 0x4, R26 ;  /* 0x0000000445547825 */ /* 0x002fc400078e021a */
[----:B------:R-:W3:Y:S10]  /*1c5ef0*/  LDL.LU R97, [R1+0x100] ;  /* 0x0001000001617983 */ /* 0x000ef40000300800 */
[----:B------:R1:W-:Y:S01]  /*1c5f00*/  @P1 STG.E desc[UR32][R84.64], R73 ;  /* 0x0000004954001986 */ /* 0x0003e2000c101920 */
[----:B------:R-:W-:-:S03]  /*1c5f10*/  LOP3.LUT P1, RZ, R96, 0x800, RZ, 0xc0, !PT ;  /* 0x0000080060ff7812 */ /* 0x000fc6000782c0ff */
[----:B-1----:R-:W3:Y:S01]  /*1c5f20*/  LDL.LU R73, [R1+0xe0] ;  /* 0x0000e00001497983 */ /* 0x002ee20000300800 */
[----:B------:R-:W-:-:S09]  /*1c5f30*/  IMAD.WIDE R84, R69, 0x4, R24 ;  /* 0x0000000445547825 */ /* 0x000fd200078e0218 */
[----:B------:R1:W-:Y:S04]  /*1c5f40*/  @P1 STG.E desc[UR32][R84.64], R72 ;  /* 0x0000004854001986 */ /* 0x0003e8000c101920 */
[----:B-1----:R-:W3:Y:S01]  /*1c5f50*/  LDL.LU R72, [R1+0xd0] ;  /* 0x0000d00001487983 */ /* 0x002ee20000300800 */
[----:B------:R-:W-:Y:S01]  /*1c5f60*/  LOP3.LUT P1, RZ, R96, 0x400, RZ, 0xc0, !PT ;  /* 0x0000040060ff7812 */ /* 0x000fe2000782c0ff */
[----:B------:R-:W-:Y:S01]  /*1c5f70*/  IMAD.WIDE R84, R69, 0x4, R22 ;  /* 0x0000000445547825 */ /* 0x000fe200078e0216 */
[C---:B------:R-:W-:Y:S01]  /*1c5f80*/  LOP3.LUT P0, RZ, R2.reuse, 0x8000, RZ, 0xc0, !PT ;  /* 0x0000800002ff7812 */ /* 0x040fe2000780c0ff */
[----:B------:R-:W3:Y:S01]  /*1c5f90*/  LDL.LU R69, [R1+0xa090] ;  /* 0x00a0900001457983 */ /* 0x000ee20000300800 */
[C---:B------:R-:W-:Y:S02]  /*1c5fa0*/  LOP3.LUT P6, RZ, R2.reuse, 0x10000, RZ, 0xc0, !PT ;  /* 0x0001000002ff7812 */ /* 0x040fe400078cc0ff */
[----:B------:R-:W-:-:S02]  /*1c5fb0*/  LOP3.LUT P4, RZ, R2, 0x20000, RZ, 0xc0, !PT ;  /* 0x0002000002ff7812 */ /* 0x000fc4000788c0ff */
[C---:B------:R-:W-:Y:S02]  /*1c5fc0*/  LOP3.LUT P5, RZ, R2.reuse, 0x40000, RZ, 0xc0, !PT ;  /* 0x0004000002ff7812 */ /* 0x040fe400078ac0ff */
[C---:B------:R-:W-:Y:S02]  /*1c5fd0*/  LOP3.LUT P3, RZ, R2.reuse, 0x80000, RZ, 0xc0, !PT ;  /* 0x0008000002ff7812 */ /* 0x040fe4000786c0ff */
[----:B------:R-:W-:Y:S01]  /*1c5fe0*/  LOP3.LUT P2, RZ, R2, 0x100000, RZ, 0xc0, !PT ;  /* 0x0010000002ff7812 */ /* 0x000fe2000784c0ff */
[----:B--2---:R1:W-:Y:S01]  /*1c5ff0*/  @P1 STG.E desc[UR32][R84.64], R70 ;  /* 0x0000004654001986 */ /* 0x0043e2000c101920 */
[----:B------:R-:W-:Y:S01]  /*1c6000*/  LOP3.LUT P1, RZ, R96, 0x200, RZ, 0xc0, !PT ;  /* 0x0000020060ff7812 */ /* 0x000fe2000782c0ff */
[----:B-1----:R-:W-:Y:S02]  /*1c6010*/  IMAD.WIDE R84, R190, 0x4, R52 ;  /* 0x00000004be547825 */ /* 0x002fe400078e0234 */
[----:B------:R-:W2:Y:S10]  /*1c6020*/  LDL.LU R70, [R1+0xa08c] ;  /* 0x00a08c0001467983 */ /* 0x000eb40000300800 */
[----:B----4-:R1:W-:Y:S01]  /*1c6030*/  @P1 STG.E desc[UR32][R84.64], R71 ;  /* 0x0000004754001986 */ /* 0x0103e2000c101920 */
[----:B------:R-:W-:Y:S01]  /*1c6040*/  LOP3.LUT P1, RZ, R96, 0x100, RZ, 0xc0, !PT ;  /* 0x0000010060ff7812 */ /* 0x000fe2000782c0ff */
[----:B-1----:R-:W-:-:S02]  /*1c6050*/  IMAD.WIDE R84, R190, 0x4, R50 ;  /* 0x00000004be547825 */ /* 0x002fc400078e0232 */
[----:B------:R-:W4:Y:S10]  /*1c6060*/  LDL.LU R71, [R1+0xa088] ;  /* 0x00a0880001477983 */ /* 0x000f340000300800 */
[----:B------:R1:W-:Y:S01]  /*1c6070*/  @P1 STG.E desc[UR32][R84.64], R98 ;  /* 0x0000006254001986 */ /* 0x0003e2000c101920 */
[----:B------:R-:W-:Y:S01]  /*1c6080*/  LOP3.LUT P1, RZ, R96, 0x80, RZ, 0xc0, !PT ;  /* 0x0000008060ff7812 */ /* 0x000fe2000782c0ff */
[----:B-1----:R-:W-:-:S12]  /*1c6090*/  IMAD.WIDE R84, R190, 0x4, R48 ;  /* 0x00000004be547825 */ /* 0x002fd800078e0230 */
[----:B------:R1:W-:Y:S01]  /*1c60a0*/  @P1 STG.E desc[UR32][R84.64], R99 ;  /* 0x0000006354001986 */ /* 0x0003e2000c101920 */
[----:B------:R-:W-:Y:S01]  /*1c60b0*/  LOP3.LUT P1, RZ, R96, 0x40, RZ, 0xc0, !PT ;  /* 0x0000004060ff7812 */ /* 0x000fe2000782c0ff */
[----:B-1----:R-:W-:-:S12]  /*1c60c0*/  IMAD.WIDE R84, R190, 0x4, R46 ;  /* 0x00000004be547825 */ /* 0x002fd800078e022e */
[----:B------:R1:W-:Y:S01]  /*1c60d0*/  @P1 STG.E desc[UR32][R84.64], R86 ;  /* 0x0000005654001986 */ /* 0x0003e2000c101920 */
[----:B------:R-:W-:Y:S01]  /*1c60e0*/  LOP3.LUT P1, RZ, R96, 0x20, RZ, 0xc0, !PT ;  /* 0x0000002060ff7812 */ /* 0x000fe2000782c0ff */
[----:B-1----:R-:W-:-:S12]  /*1c60f0*/  IMAD.WIDE R84, R190, 0x4, R44 ;  /* 0x00000004be547825 */ /* 0x002fd800078e022c */
[----:B------:R1:W-:Y:S02]  /*1c6100*/  @P1 STG.E desc[UR32][R84.64], R87 ;  /* 0x0000005754001986 */ /* 0x0003e4000c101920 */
[----:B-1----:R-:W-:-:S05]  /*1c6110*/  IMAD.WIDE R84, R190, 0x4, R42 ;  /* 0x00000004be547825 */ /* 0x002fca00078e022a */
[----:B------:R1:W-:Y:S02]  /*1c6120*/  @P0 STG.E desc[UR32][R84.64], R191 ;  /* 0x000000bf54000986 */ /* 0x0003e4000c101920 */
[----:B-1----:R-:W-:-:S05]  /*1c6130*/  IMAD.WIDE R84, R190, 0x4, R40 ;  /* 0x00000004be547825 */ /* 0x002fca00078e0228 */
[----:B---3--:R1:W-:Y:S02]  /*1c6140*/  @P6 STG.E desc[UR32][R84.64], R189 ;  /* 0x000000bd54006986 */ /* 0x0083e4000c101920 */
[----:B-1----:R-:W-:-:S05]  /*1c6150*/  IMAD.WIDE R84, R190, 0x4, R38 ;  /* 0x00000004be547825 */ /* 0x002fca00078e0226 */
[----:B------:R1:W-:Y:S02]  /*1c6160*/  @P4 STG.E desc[UR32][R84.64], R188 ;  /* 0x000000bc54004986 */ /* 0x0003e4000c101920 */
[----:B-1----:R-:W-:-:S05]  /*1c6170*/  IMAD.WIDE R84, R190, 0x4, R36 ;  /* 0x00000004be547825 */ /* 0x002fca00078e0224 */
[----:B------:R1:W-:Y:S02]  /*1c6180*/  @P5 STG.E desc[UR32][R84.64], R97 ;  /* 0x0000006154005986 */ /* 0x0003e4000c101920 */
[----:B-1----:R-:W-:-:S05]  /*1c6190*/  IMAD.WIDE R84, R190, 0x4, R34 ;  /* 0x00000004be547825 */ /* 0x002fca00078e0222 */
[----:B------:R1:W-:Y:S02]  /*1c61a0*/  @P3 STG.E desc[UR32][R84.64], R73 ;  /* 0x0000004954003986 */ /* 0x0003e4000c101920 */
[----:B-1----:R-:W-:-:S05]  /*1c61b0*/  IMAD.WIDE R84, R190, 0x4, R32 ;  /* 0x00000004be547825 */ /* 0x002fca00078e0220 */
[----:B------:R1:W-:Y:S04]  /*1c61c0*/  @P2 STG.E desc[UR32][R84.64], R72 ;  /* 0x0000004854002986 */ /* 0x0003e8000c101920 */
[----:B-1----:R-:W3:Y:S04]  /*1c61d0*/  LDL.LU R72, [R1+0xc0] ;  /* 0x0000c00001487983 */ /* 0x002ee80000300800 */
[----:B------:R-:W2:Y:S04]  /*1c61e0*/  LDL.LU R73, [R1+0xb0] ;  /* 0x0000b00001497983 */ /* 0x000ea80000300800 */
[----:B------:R-:W4:Y:S04]  /*1c61f0*/  LDL.LU R189, [R1+0xa0] ;  /* 0x0000a00001bd7983 */ /* 0x000f280000300800 */
[----:B------:R-:W4:Y:S04]  /*1c6200*/  LDL.LU R188, [R1+0x304] ;  /* 0x0003040001bc7983 */ /* 0x000f280000300800 */
[----:B------:R-:W4:Y:S04]  /*1c6210*/  LDL.LU R98, [R1+0x29a0] ;  /* 0x0029a00001627983 */ /* 0x000f280000300800 */
[----:B------:R-:W4:Y:S01]  /*1c6220*/  LDL.LU R97, [R1+0x2f4] ;  /* 0x0002f40001617983 */ /* 0x000f220000300800 */
[----:B------:R-:W-:-:S02]  /*1c6230*/  LOP3.LUT P1, RZ, R90, 0x2, RZ, 0xc0, !PT ;  /* 0x000000025aff7812 */ /* 0x000fc4000782c0ff */
        /* <DEDUP_REMOVED lines=18> */
[----:B------:R-:W-:Y:S01]  /*1c6360*/  LOP3.LUT P1, RZ, R2, 0x8000000, RZ, 0xc0, !PT ;  /* 0x0800000002ff7812 */ /* 0x000fe2000782c0ff */
[----:B------:R-:W-:Y:S01]  /*1c6370*/  IMAD.WIDE R84, R190, 0x4, R30 ;  /* 0x00000004be547825 */ /* 0x000fe200078e021e */
[----:B------:R-:W-:Y:S02]  /*1c6380*/  LOP3.LUT R96, R96, 0xfffffff7, RZ, 0xc0, !PT ;  /* 0xfffffff760607812 */ /* 0x000fe400078ec0ff */
[C---:B------:R-:W-:Y:S02]  /*1c6390*/  LOP3.LUT P5, RZ, R2.reuse, 0x400000, RZ, 0xc0, !PT ;  /* 0x0040000002ff7812 */ /* 0x040fe400078ac0ff */
[----:B------:R-:W-:-:S07]  /*1c63a0*/  LOP3.LUT P3, RZ, R2, 0x800000, RZ, 0xc0, !PT ;  /* 0x0080000002ff7812 */ /* 0x000fce000786c0ff */
[----:B------:R-:W-:Y:S02]  /*1c63b0*/  @P1 LOP3.LUT R96, R96, 0x8, RZ, 0xfc, !PT ;  /* 0x0000000860601812 */ /* 0x000fe400078efcff */
[C---:B------:R-:W-:Y:S02]  /*1c63c0*/  LOP3.LUT P1, RZ, R2.reuse, 0x4000000, RZ, 0xc0, !PT ;  /* 0x0400000002ff7812 */ /* 0x040fe4000782c0ff */
[----:B------:R-:W-:Y:S02]  /*1c63d0*/  LOP3.LUT P2, RZ, R2, 0x1000000, RZ, 0xc0, !PT ;  /* 0x0100000002ff7812 */ /* 0x000fe4000784c0ff */
[----:B------:R-:W-:-:S09]  /*1c63e0*/  LOP3.LUT R96, R96, 0xffffffef, RZ, 0xc0, !PT ;  /* 0xffffffef60607812 */ /* 0x000fd200078ec0ff */
[----:B------:R-:W-:Y:S02]  /*1c63f0*/  @P1 LOP3.LUT R96, R96, 0x10, RZ, 0xfc, !PT ;  /* 0x0000001060601812 */ /* 0x000fe400078efcff */
[----:B------:R-:W-:Y:S01]  /*1c6400*/  LOP3.LUT P1, RZ, R2, 0x2000000, RZ, 0xc0, !PT ;  /* 0x0200000002ff7812 */ /* 0x000fe2000782c0ff */
[----:B---3--:R1:W-:Y:S04]  /*1c6410*/  @P4 STG.E desc[UR32][R84.64], R72 ;  /* 0x0000004854004986 */ /* 0x0083e8000c101920 */
[----:B-1----:R-:W3:Y:S01]  /*1c6420*/  LDL.LU R72, [R1+0x2e4] ;  /* 0x0002e40001487983 */ /* 0x002ee20000300800 */
[----:B------:R-:W-:-:S05]  /*1c6430*/  IMAD.WIDE R84, R190, 0x4, R28 ;  /* 0x00000004be547825 */ /* 0x000fca00078e021c */
[----:B--2---:R1:W-:Y:S02]  /*1c6440*/  @P5 STG.E desc[UR32][R84.64], R73 ;  /* 0x0000004954005986 */ /* 0x0043e4000c101920 */
[C---:B-1----:R-:W-:Y:S02]  /*1c6450*/  IMAD.WIDE R84, R190.reuse, 0x4, R26 ;  /* 0x00000004be547825 */ /* 0x042fe400078e021a */
[----:B------:R-:W2:Y:S04]  /*1c6460*/  LDL.LU R73, [R1+0x2d4] ;  /* 0x0002d40001497983 */ /* 0x000ea80000300800 */
[----:B----4-:R1:W-:Y:S04]  /*1c6470*/  @P3 STG.E desc[UR32][R84.64], R189 ;  /* 0x000000bd54003986 */ /* 0x0103e8000c101920 */
[----:B------:R-:W4:Y:S01]  /*1c6480*/  LDL.LU R99, [R1+0x2a4] ;  /* 0x0002a40001637983 */ /* 0x000f220000300800 */
[----:B-1----:R-:W-:-:S05]  /*1c6490*/  IMAD.WIDE R84, R190, 0x4, R24 ;  /* 0x00000004be547825 */ /* 0x002fca00078e0218 */
[----:B------:R1:W-:Y:S02]  /*1c64a0*/  @P2 STG.E desc[UR32][R84.64], R184 ;  /* 0x000000b854002986 */ /* 0x0003e4000c101920 */
[----:B-1----:R-:W-:Y:S02]  /*1c64b0*/  IMAD.WIDE R84, R190, 0x4, R22 ;  /* 0x00000004be547825 */ /* 0x002fe400078e0216 */
[----:B------:R-:W4:Y:S04]  /*1c64c0*/  LDL.LU R184, [R1+0x2b4] ;  /* 0x0002b40001b87983 */ /* 0x000f280000300800 */
[----:B------:R-:W4:Y:S04]  /*1c64d0*/  LDL.LU R86, [R1+0x374] ;  /* 0x0003740001567983 */ /* 0x000f280000300800 */
[----:B------:R-:W4:Y:S04]  /*1c64e0*/  LDL.LU R87, [R1+0x364] ;  /* 0x0003640001577983 */ /* 0x000f280000300800 */
[----:B------:R-:W4:Y:S04]  /*1c64f0*/  LDL.LU R191, [R1+0x354] ;  /* 0x0003540001bf7983 */ /* 0x000f280000300800 */
[----:B------:R-:W4:Y:S04]  /*1c6500*/  LDL.LU R189, [R1+0x344] ;  /* 0x0003440001bd7983 */ /* 0x000f280000300800 */
[----:B------:R1:W-:Y:S04]  /*1c6510*/  @P1 STG.E desc[UR32][R84.64], R172 ;  /* 0x000000ac54001986 */ /* 0x0003e8000c101920 */
[----:B-1----:R-:W4:Y:S01]  /*1c6520*/  LDL.LU R172, [R1+0x2c4] ;  /* 0x0002c40001ac7983 */ /* 0x002f220000300800 */
[----:B------:R-:W-:Y:S01]  /*1c6530*/  LOP3.LUT P1, RZ, R96, 0x10, RZ, 0xc0, !PT ;  /* 0x0000001060ff7812 */ /* 0x000fe2000782c0ff */
[----:B------:R-:W-:-:S02]  /*1c6540*/  IMAD.WIDE R84, R98, 0x4, R52 ;  /* 0x0000000462547825 */ /* 0x000fc400078e0234 */
[----:B------:R-:W4:Y:S10]  /*1c6550*/  LDL.LU R190, [R1+0x334] ;  /* 0x0003340001be7983 */ /* 0x000f340000300800 */
[----:B------:R1:W-:Y:S01]  /*1c6560*/  @P1 STG.E desc[UR32][R84.64], R188 ;  /* 0x000000bc54001986 */ /* 0x0003e2000c101920 */
[----:B------:R-:W-:-:S03]  /*1c6570*/  LOP3.LUT P1, RZ, R96, 0x8, RZ, 0xc0, !PT ;  /* 0x0000000860ff7812 */ /* 0x000fc6000782c0ff */
[----:B-1----:R-:W4:Y:S01]  /*1c6580*/  LDL.LU R188, [R1+0x324] ;  /* 0x0003240001bc7983 */ /* 0x002f220000300800 */
[----:B------:R-:W-:-:S09]  /*1c6590*/  IMAD.WIDE R84, R98, 0x4, R50 ;  /* 0x0000000462547825 */ /* 0x000fd200078e0232 */
[----:B------:R1:W-:Y:S04]  /*1c65a0*/  @P1 STG.E desc[UR32][R84.64], R97 ;  /* 0x0000006154001986 */ /* 0x0003e8000c101920 */
[----:B-1----:R-:W4:Y:S01]  /*1c65b0*/  LDL.LU R97, [R1+0x314] ;  /* 0x0003140001617983 */ /* 0x002f220000300800 */
[----:B------:R-:W-:Y:S01]  /*1c65c0*/  LOP3.LUT P1, RZ, R96, 0x4, RZ, 0xc0, !PT ;  /* 0x0000000460ff7812 */ /* 0x000fe2000782c0ff */
[----:B------:R-:W-:Y:S01]  /*1c65d0*/  IMAD.WIDE R84, R98, 0x4, R48 ;  /* 0x0000000462547825 */ /* 0x000fe200078e0230 */
[C---:B------:R-:W-:Y:S02]  /*1c65e0*/  LOP3.LUT P0, RZ, R90.reuse, 0x4, RZ, 0xc0, !PT ;  /* 0x000000045aff7812 */ /* 0x040fe4000780c0ff */
[C---:B------:R-:W-:Y:S02]  /*1c65f0*/  LOP3.LUT P6, RZ, R90.reuse, 0x8, RZ, 0xc0, !PT ;  /* 0x000000085aff7812 */ /* 0x040fe400078cc0ff */
[----:B------:R-:W-:-:S02]  /*1c6600*/  LOP3.LUT P4, RZ, R90, 0x10, RZ, 0xc0, !PT ;  /* 0x000000105aff7812 */ /* 0x000fc4000788c0ff */
[C---:B------:R-:W-:Y:S02]  /*1c6610*/  LOP3.LUT P5, RZ, R90.reuse, 0x20, RZ, 0xc0, !PT ;  /* 0x000000205aff7812 */ /* 0x040fe400078ac0ff */
[C---:B------:R-:W-:Y:S02]  /*1c6620*/  LOP3.LUT P3, RZ, R90.reuse, 0x40, RZ, 0xc0, !PT ;  /* 0x000000405aff7812 */ /* 0x040fe4000786c0ff */
[----:B------:R-:W-:Y:S01]  /*1c6630*/  LOP3.LUT P2, RZ, R90, 0x80, RZ, 0xc0, !PT ;  /* 0x000000805aff7812 */ /* 0x000fe2000784c0ff */
[----:B---3--:R1:W-:Y:S01]  /*1c6640*/  @P1 STG.E desc[UR32][R84.64], R72 ;  /* 0x0000004854001986 */ /* 0x0083e2000c101920 */
[----:B------:R-:W-:Y:S01]  /*1c6650*/  LOP3.LUT P1, RZ, R96, 0x2, RZ, 0xc0, !PT ;  /* 0x0000000260ff7812 */ /* 0x000fe2000782c0ff */
[----:B-1----:R-:W-:Y:S02]  /*1c6660*/  IMAD.WIDE R84, R98, 0x4, R46 ;  /* 0x0000000462547825 */ /* 0x002fe400078e022e */
[----:B------:R-:W3:Y:S10]  /*1c6670*/  LDL.LU R72, [R1+0xa084] ;  /* 0x00a0840001487983 */ /* 0x000ef40000300800 */
[----:B--2---:R1:W-:Y:S01]  /*1c6680*/  @P1 STG.E desc[UR32][R84.64], R73 ;  /* 0x0000004954001986 */ /* 0x0043e2000c101920 */
[----:B------:R-:W-:Y:S01]  /*1c6690*/  LOP3.LUT P1, RZ, R96, 0x1, RZ, 0xc0, !PT ;  /* 0x0000000160ff7812 */ /* 0x000fe2000782c0ff */
[----:B-1----:R-:W-:-:S02]  /*1c66a0*/  IMAD.WIDE R84, R98, 0x4, R44 ;  /* 0x0000000462547825 */ /* 0x002fc400078e022c */
[----:B------:R-:W2:Y:S10]  /*1c66b0*/  LDL.LU R73, [R1+0xa080] ;  /* 0x00a0800001497983 */ /* 0x000eb40000300800 */
[----:B----4-:R1:W-:Y:S01]  /*1c66c0*/  @P1 STG.E desc[UR32][R84.64], R172 ;  /* 0x000000ac54001986 */ /* 0x0103e2000c101920 */
        /* <DEDUP_REMOVED lines=21> */
[----:B-1----:R-:W4:Y:S04]  /*1c6820*/  LDL.LU R97, [R1+0x294] ;  /* 0x0002940001617983 */ /* 0x002f280000300800 */
[----:B------:R-:W3:Y:S04]  /*1c6830*/  LDL.LU R99, [R1+0x284] ;  /* 0x0002840001637983 */ /* 0x000ee80000300800 */
[----:B------:R-:W2:Y:S04]  /*1c6840*/  LDL.LU R87, [R1+0x184] ;  /* 0x0001840001577983 */ /* 0x000ea80000300800 */
[----:B------:R-:W2:Y:S04]  /*1c6850*/  LDL.LU R191, [R1+0x174] ;  /* 0x0001740001bf7983 */ /* 0x000ea80000300800 */
[----:B------:R-:W2:Y:S04]  /*1c6860*/  LDL.LU R189, [R1+0x164] ;  /* 0x0001640001bd7983 */ /* 0x000ea80000300800 */
[----:B------:R-:W2:Y:S04]  /*1c6870*/  LDL.LU R86, [R1+0x154] ;  /* 0x0001540001567983 */ /* 0x000ea80000300800 */
[----:B------:R-:W2:Y:S04]  /*1c6880*/  LDL.LU R188, [R1+0x144] ;  /* 0x0001440001bc7983 */ /* 0x000ea80000300800 */
[----:B------:R-:W2:Y:S01]  /*1c6890*/  LDL.LU R190, [R1+0x90c] ;  /* 0x00090c0001be7983 */ /* 0x000ea20000300800 */
[----:B------:R-:W-:-:S02]  /*1c68a0*/  LOP3.LUT P1, RZ, R90, 0x100000, RZ, 0xc0, !PT ;  /* 0x001000005aff7812 */ /* 0x000fc4000782c0ff */
[----:B------:R-:W-:-:S11]  /*1c68b0*/  LOP3.LUT R91, R91, 0xffdfffff, RZ, 0xc0, !PT ;  /* 0xffdfffff5b5b7812 */ /* 0x000fd600078ec0ff */
[----:B------:R-:W-:Y:S02]  /*1c68c0*/  @P1 LOP3.LUT R91, R91, 0x200000, RZ, 0xfc, !PT ;  /* 0x002000005b5b1812 */ /* 0x000fe400078efcff */
[C---:B------:R-:W-:Y:S02]  /*1c68d0*/  LOP3.LUT P1, RZ, R90.reuse, 0x80000, RZ, 0xc0, !PT ;  /* 0x000800005aff7812 */ /* 0x040fe4000782c0ff */
[----:B------:R-:W-:Y:S02]  /*1c68e0*/  LOP3.LUT R91, R91, 0xffbfffff, RZ, 0xc0, !PT ;  /* 0xffbfffff5b5b7812 */ /* 0x000fe400078ec0ff */
[----:B------:R-:W-:-:S09]  /*1c68f0*/  LOP3.LUT P4, RZ, R90, 0x100, RZ, 0xc0, !PT ;  /* 0x000001005aff7812 */ /* 0x000fd2000788c0ff */
[----:B------:R-:W-:Y:S02]  /*1c6900*/  @P1 LOP3.LUT R91, R91, 0x400000, RZ, 0xfc, !PT ;  /* 0x004000005b5b1812 */ /* 0x000fe400078efcff */
[----:B------:R-:W-:Y:S02]  /*1c6910*/  LOP3.LUT P1, RZ, R90, 0x40000, RZ, 0xc0, !PT ;  /* 0x000400005aff7812 */ /* 0x000fe4000782c0ff */
[----:B------:R-:W-:Y:S01]  /*1c6920*/  LOP3.LUT R91, R91, 0xff7fffff, RZ, 0xc0, !PT ;  /* 0xff7fffff5b5b7812 */ /* 0x000fe200078ec0ff */
[----:B------:R-:W-:-:S10]  /*1c6930*/  IMAD.WIDE R84, R98, 0x4, R24 ;  /* 0x0000000462547825 */ /* 0x000fd400078e0218 */
        /* <DEDUP_REMOVED lines=10> */
[C---:B------:R-:W-:Y:S02]  /*1c69e0*/  LOP3.LUT P1, RZ, R90.reuse, 0x4000, RZ, 0xc0, !PT ;  /* 0x000040005aff7812 */ /* 0x040fe4000782c0ff */
        /* <DEDUP_REMOVED lines=9> */
[----:B----4-:R1:W-:Y:S04]  /*1c6a80*/  @P4 STG.E desc[UR32][R84.64], R97 ;  /* 0x0000006154004986 */ /* 0x0103e8000c101920 */
[----:B-1----:R-:W4:Y:S04]  /*1c6a90*/  LDL.LU R97, [R1+0x134] ;  /* 0x0001340001617983 */ /* 0x002f280000300800 */
[----:B------:R-:W4:Y:S04]  /*1c6aa0*/  LDL.LU R96, [R1+0x124] ;  /* 0x0001240001607983 */ /* 0x000f280000300800 */
[----:B------:R-:W4:Y:S04]  /*1c6ab0*/  LDL.LU R172, [R1+0x114] ;  /* 0x0001140001ac7983 */ /* 0x000f280000300800 */
[----:B------:R-:W4:Y:S01]  /*1c6ac0*/  LDL.LU R184, [R1+0x104] ;  /* 0x0001040001b87983 */ /* 0x000f220000300800 */
[----:B------:R-:W-:-:S03]  /*1c6ad0*/  IMAD.WIDE R84, R98, 0x4, R22 ;  /* 0x0000000462547825 */ /* 0x000fc600078e0216 */
[----:B------:R-:W4:Y:S04]  /*1c6ae0*/  LDL.LU R98, [R1+0xe4] ;  /* 0x0000e40001627983 */ /* 0x000f280000300800 */
[----:B---3--:R2:W-:Y:S02]  /*1c6af0*/  @P5 STG.E desc[UR32][R84.64], R99 ;  /* 0x0000006354005986 */ /* 0x0085e4000c101920 */
[C---:B--2---:R-:W-:Y:S02]  /*1c6b00*/  IMAD.WIDE R84, R190.reuse, 0x4, R52 ;  /* 0x00000004be547825 */ /* 0x044fe400078e0234 */
[----:B------:R-:W2:Y:S04]  /*1c6b10*/  LDL.LU R99, [R1+0xd4] ;  /* 0x0000d40001637983 */ /* 0x000ea80000300800 */
[----:B------:R1:W-:Y:S02]  /*1c6b20*/  @P3 STG.E desc[UR32][R84.64], R87 ;  /* 0x0000005754003986 */ /* 0x0003e4000c101920 */
[----:B-1----:R-:W-:-:S02]  /*1c6b30*/  IMAD.WIDE R84, R190, 0x4, R50 ;  /* 0x00000004be547825 */ /* 0x002fc400078e0232 */
        /* <DEDUP_REMOVED lines=9> */
[----:B------:R-:W-:Y:S01]  /*1c6bd0*/  LOP3.LUT P1, RZ, R91, 0x8000000, RZ, 0xc0, !PT ;  /* 0x080000005bff7812 */ /* 0x000fe2000782c0ff */
[----:B-1----:R-:W-:-:S02]  /*1c6be0*/  IMAD.WIDE R84, R190, 0x4, R44 ;  /* 0x00000004be547825 */ /* 0x002fc400078e022c */
[----:B------:R-:W3:Y:S10]  /*1c6bf0*/  LDL.LU R86, [R1+0x3ac] ;  /* 0x0003ac0001567983 */ /* 0x000ef40000300800 */
[----:B------:R1:W-:Y:S04]  /*1c6c00*/  @P1 STG.E desc[UR32][R84.64], R188 ;  /* 0x000000bc54001986 */ /* 0x0003e8000c101920 */
[----:B-1----:R-:W3:Y:S01]  /*1c6c10*/  LDL.LU R188, [R1+0x308] ;  /* 0x0003080001bc7983 */ /* 0x002ee20000300800 */
[----:B------:R-:W-:Y:S01]  /*1c6c20*/  LOP3.LUT P1, RZ, R91, 0x4000000, RZ, 0xc0, !PT ;  /* 0x040000005bff7812 */ /* 0x000fe2000782c0ff */
[----:B------:R-:W-:Y:S01]  /*1c6c30*/  IMAD.WIDE R84, R190, 0x4, R42 ;  /* 0x00000004be547825 */ /* 0x000fe200078e022a */
[----:B------:R-:W-:-:S02]  /*1c6c40*/  LOP3.LUT P0, RZ, R90, 0x200000, RZ, 0xc0, !PT ;  /* 0x002000005aff7812 */ /* 0x000fc4000780c0ff */
[C---:B------:R-:W-:Y:S02]  /*1c6c50*/  LOP3.LUT P6, RZ, R90.reuse, 0x400000, RZ, 0xc0, !PT ;  /* 0x004000005aff7812 */ /* 0x040fe400078cc0ff */
[C---:B------:R-:W-:Y:S02]  /*1c6c60*/  LOP3.LUT P4, RZ, R90.reuse, 0x800000, RZ, 0xc0, !PT ;  /* 0x008000005aff7812 */ /* 0x040fe4000788c0ff */
[C---:B------:R-:W-:Y:S02]  /*1c6c70*/  LOP3.LUT P5, RZ, R90.reuse, 0x1000000, RZ, 0xc0, !PT ;  /* 0x010000005aff7812 */ /* 0x040fe400078ac0ff */
[C---:B------:R-:W-:Y:S02]  /*1c6c80*/  LOP3.LUT P3, RZ, R90.reuse, 0x2000000, RZ, 0xc0, !PT ;  /* 0x020000005aff7812 */ /* 0x040fe4000786c0ff */
[----:B------:R-:W-:Y:S01]  /*1c6c90*/  LOP3.LUT P2, RZ, R90, 0x4000000, RZ, 0xc0, !PT ;  /* 0x040000005aff7812 */ /* 0x000fe2000784c0ff */
        /* <DEDUP_REMOVED lines=16> */
[----:B--2---:R1:W-:Y:S02]  /*1c6da0*/  @P1 STG.E desc[UR32][R84.64], R99 ;  /* 0x0000006354001986 */ /* 0x0043e4000c101920 */
        /* <DEDUP_REMOVED lines=12> */
[----:B-1----:R-:W2:Y:S04]  /*1c6e70*/  LDL.LU R188, [R1+0x2f8] ;  /* 0x0002f80001bc7983 */ /* 0x002ea80000300800 */
[----:B------:R-:W3:Y:S04]  /*1c6e80*/  LDL.LU R99, [R1+0x2e8] ;  /* 0x0002e80001637983 */ /* 0x000ee80000300800 */
[----:B------:R-:W4:Y:S04]  /*1c6e90*/  LDL.LU R87, [R1+0x2d8] ;  /* 0x0002d80001577983 */ /* 0x000f280000300800 */
[----:B------:R-:W4:Y:S04]  /*1c6ea0*/  LDL.LU R191, [R1+0x2c8] ;  /* 0x0002c80001bf7983 */ /* 0x000f280000300800 */
[----:B------:R-:W4:Y:S01]  /*1c6eb0*/  LDL.LU R189, [R1+0x2b8] ;  /* 0x0002b80001bd7983 */ /* 0x000f220000300800 */
[----:B------:R-:W-:-:S03]  /*1c6ec0*/  LOP3.LUT P4, RZ, R90, 0x8000000, RZ, 0xc0, !PT ;  /* 0x080000005aff7812 */ /* 0x000fc6000788c0ff */
[----:B------:R-:W4:Y:S01]  /*1c6ed0*/  LDL.LU R190, [R1+0x2a8] ;  /* 0x0002a80001be7983 */ /* 0x000f220000300800 */
[----:B------:R-:W-:Y:S01]  /*1c6ee0*/  IMAD.WIDE R84, R86, 0x4, R50 ;  /* 0x0000000456547825 */ /* 0x000fe200078e0232 */
        /* <DEDUP_REMOVED lines=13> */
[----:B------:R-:W-:Y:S01]  /*1c6fc0*/  LOP3.LUT R91, R91, 0xfffdffff, RZ, 0xc0, !PT ;  /* 0xfffdffff5b5b7812 */ /* 0x000fe200078ec0ff */
[----:B--2---:R1:W-:Y:S04]  /*1c6fd0*/  @P4 STG.E desc[UR32][R84.64], R188 ;  /* 0x000000bc54004986 */ /* 0x0043e8000c101920 */
[----:B-1----:R-:W2:Y:S04]  /*1c6fe0*/  LDL.LU R188, [R1+0x378] ;  /* 0x0003780001bc7983 */ /* 0x002ea80000300800 */
[----:B------:R-:W2:Y:S04]  /*1c6ff0*/  LDL.LU R173, [R1+0x368] ;  /* 0x0003680001ad7983 */ /* 0x000ea80000300800 */
[----:B------:R-:W2:Y:S04]  /*1c7000*/  LDL.LU R185, [R1+0x358] ;  /* 0x0003580001b97983 */ /* 0x000ea80000300800 */
[----:B------:R-:W2:Y:S01]  /*1c7010*/  LDL.LU R96, [R1+0x348] ;  /* 0x0003480001607983 */ /* 0x000ea20000300800 */
[----:B------:R-:W-:-:S03]  /*1c7020*/  @P1 LOP3.LUT R91, R91, 0x20000, RZ, 0xfc, !PT ;  /* 0x000200005b5b1812 */ /* 0x000fc600078efcff */
[----:B------:R-:W2:Y:S01]  /*1c7030*/  LDL.LU R172, [R1+0x338] ;  /* 0x0003380001ac7983 */ /* 0x000ea20000300800 */
[----:B------:R-:W-:Y:S02]  /*1c7040*/  LOP3.LUT P1, RZ, R89, 0x4, RZ, 0xc0, !PT ;  /* 0x0000000459ff7812 */ /* 0x000fe4000782c0ff */
[----:B------:R-:W-:Y:S01]  /*1c7050*/  LOP3.LUT R91, R91, 0xfffbffff, RZ, 0xc0, !PT ;  /* 0xfffbffff5b5b7812 */ /* 0x000fe200078ec0ff */
[----:B------:R-:W2:Y:S01]  /*1c7060*/  LDL.LU R184, [R1+0x328] ;  /* 0x0003280001b87983 */ /* 0x000ea20000300800 */
[----:B------:R-:W-:Y:S01]  /*1c7070*/  LOP3.LUT P5, RZ, R90, 0x10000000, RZ, 0xc0, !PT ;  /* 0x100000005aff7812 */ /* 0x000fe200078ac0ff */
[----:B------:R-:W-:Y:S02]  /*1c7080*/  IMAD.WIDE R84, R86, 0x4, R48 ;  /* 0x0000000456547825 */ /* 0x000fe400078e0230 */
[----:B------:R-:W2:Y:S06]  /*1c7090*/  LDL.LU R98, [R1+0x318] ;  /* 0x0003180001627983 */ /* 0x000eac0000300800 */
[----:B------:R-:W-:-:S02]  /*1c70a0*/  @P1 LOP3.LUT R91, R91, 0x40000, RZ, 0xfc, !PT ;  /* 0x000400005b5b1812 */ /* 0x000fc400078efcff */
[----:B------:R-:W-:Y:S02]  /*1c70b0*/  LOP3.LUT P1, RZ, R89, 0x2, RZ, 0xc0, !PT ;  /* 0x0000000259ff7812 */ /* 0x000fe4000782c0ff */
[----:B------:R-:W-:Y:S01]  /*1c70c0*/  LOP3.LUT R91, R91, 0xfff7ffff, RZ, 0xc0, !PT ;  /* 0xfff7ffff5b5b7812 */ /* 0x000fe200078ec0ff */
[----:B---3--:R1:W-:Y:S01]  /*1c70d0*/  @P5 STG.E desc[UR32][R84.64], R99 ;  /* 0x0000006354005986 */ /* 0x0083e2000c101920 */
[----:B------:R-:W-:-:S09]  /*1c70e0*/  LOP3.LUT P3, RZ, R90, 0x20000000, RZ, 0xc0, !PT ;  /* 0x200000005aff7812 */ /* 0x000fd2000786c0ff */
[----:B------:R-:W-:Y:S02]  /*1c70f0*/  @P1 LOP3.LUT R91, R91, 0x80000, RZ, 0xfc, !PT ;  /* 0x000800005b5b1812 */ /* 0x000fe400078efcff */
[----:B------:R-:W-:Y:S01]  /*1c7100*/  LOP3.LUT P1, RZ, R89, 0x1, RZ, 0xc0, !PT ;  /* 0x0000000159ff7812 */ /* 0x000fe2000782c0ff */
[----:B-1----:R-:W3:Y:S01]  /*1c7110*/  LDL.LU R99, [R1+0x298] ;  /* 0x0002980001637983 */ /* 0x002ee20000300800 */
[----:B------:R-:W-:Y:S01]  /*1c7120*/  LOP3.LUT P2, RZ, R90, 0x40000000, RZ, 0xc0, !PT ;  /* 0x400000005aff7812 */ /* 0x000fe2000784c0ff */
[----:B------:R-:W-:Y:S01]  /*1c7130*/  IMAD.WIDE R84, R86, 0x4, R46 ;  /* 0x0000000456547825 */ /* 0x000fe200078e022e */
[----:B------:R-:W-:-:S04]  /*1c7140*/  LOP3.LUT R91, R91, 0xffefffff, RZ, 0xc0, !PT ;  /* 0xffefffff5b5b7812 */ /* 0x000fc800078ec0ff */
[----:B----4-:R1:W-:Y:S05]  /*1c7150*/  @P3 STG.E desc[UR32][R84.64], R87 ;  /* 0x0000005754003986 */ /* 0x0103ea000c101920 */
[----:B------:R-:W-:Y:S02]  /*1c7160*/  @P1 LOP3.LUT R91, R91, 0x100000, RZ, 0xfc, !PT ;  /* 0x001000005b5b1812 */ /* 0x000fe400078efcff */
[----:B------:R-:W-:Y:S01]  /*1c7170*/  LOP3.LUT P1, RZ, R90, 0x80000000, RZ, 0xc0, !PT ;  /* 0x800000005aff7812 */ /* 0x000fe2000782c0ff */
[C---:B-1----:R-:W-:Y:S01]  /*1c7180*/  IMAD.WIDE R84, R86.reuse, 0x4, R44 ;  /* 0x0000000456547825 */ /* 0x042fe200078e022c */
[----:B------:R-:W4:Y:S04]  /*1c7190*/  LDL.LU R87, [R1+0x288] ;  /* 0x0002880001577983 */ /* 0x000f280000300800 */
[----:B------:R1:W-:Y:S02]  /*1c71a0*/  @P2 STG.E desc[UR32][R84.64], R191 ;  /* 0x000000bf54002986 */ /* 0x0003e4000c101920 */
[----:B-1----:R-:W-:-:S02]  /*1c71b0*/  IMAD.WIDE R84, R86, 0x4, R42 ;  /* 0x0000000456547825 */ /* 0x002fc400078e022a */
[----:B------:R-:W4:Y:S04]  /*1c71c0*/  LDL.LU R191, [R1+0x188] ;  /* 0x0001880001bf7983 */ /* 0x000f280000300800 */
[----:B------:R1:W-:Y:S01]  /*1c71d0*/  @P1 STG.E desc[UR32][R84.64], R189 ;  /* 0x000000bd54001986 */ /* 0x0003e2000c101920 */
[----:B------:R-:W-:-:S03]  /*1c71e0*/  LOP3.LUT P1, RZ, R91, 0x100000, RZ, 0xc0, !PT ;  /* 0x001000005bff7812 */ /* 0x000fc6000782c0ff */
[----:B-1----:R-:W4:Y:S01]  /*1c71f0*/  LDL.LU R189, [R1+0x178] ;  /* 0x0001780001bd7983 */ /* 0x002f220000300800 */
[----:B------:R-:W-:-:S09]  /*1c7200*/  IMAD.WIDE R84, R86, 0x4, R40 ;  /* 0x0000000456547825 */ /* 0x000fd200078e0228 */
[----:B------:R1:W-:Y:S01]  /*1c7210*/  @P1 STG.E desc[UR32][R84.64], R190 ;  /* 0x000000be54001986 */ /* 0x0003e2000c101920 */
[----:B------:R-:W-:-:S03]  /*1c7220*/  LOP3.LUT P1, RZ, R91, 0x80000, RZ, 0xc0, !PT ;  /* 0x000800005bff7812 */ /* 0x000fc6000782c0ff */
[----:B-1----:R-:W4:Y:S01]  /*1c7230*/  LDL.LU R190, [R1+0x168] ;  /* 0x0001680001be7983 */ /* 0x002f220000300800 */
[----:B------:R-:W-:-:S09]  /*1c7240*/  IMAD.WIDE R84, R86, 0x4, R38 ;  /* 0x0000000456547825 */ /* 0x000fd200078e0226 */
[----:B--2---:R1:W-:Y:S04]  /*1c7250*/  @P1 STG.E desc[UR32][R84.64], R188 ;  /* 0x000000bc54001986 */ /* 0x0043e8000c101920 */
[----:B-1----:R-:W2:Y:S01]  /*1c7260*/  LDL.LU R188, [R1+0x158] ;  /* 0x0001580001bc7983 */ /* 0x002ea20000300800 */
[----:B------:R-:W-:Y:S01]  /*1c7270*/  LOP3.LUT P1, RZ, R91, 0x40000, RZ, 0xc0, !PT ;  /* 0x000400005bff7812 */ /* 0x000fe2000782c0ff */
[----:B------:R-:W-:-:S12]  /*1c7280*/  IMAD.WIDE R84, R86, 0x4, R36 ;  /* 0x0000000456547825 */ /* 0x000fd800078e0224 */
        /* <DEDUP_REMOVED lines=13> */
[----:B------:R-:W-:Y:S02]  /*1c7360*/  LOP3.LUT P1, RZ, R91, 0x2000, RZ, 0xc0, !PT ;  /* 0x000020005bff7812 */ /* 0x000fe4000782c0ff */
[----:B------:R-:W-:Y:S01]  /*1c7370*/  LOP3.LUT P0, RZ, R89, 0x100, RZ, 0xc0, !PT ;  /* 0x0000010059ff7812 */ /* 0x000fe2000780c0ff */
[----:B-1----:R-:W-:-:S10]  /*1c7380*/  IMAD.WIDE R84, R86, 0x4, R26 ;  /* 0x0000000456547825 */ /* 0x002fd400078e021a */
[----:B------:R1:W-:Y:S01]  /*1c7390*/  @P1 STG.E desc[UR32][R84.64], R98 ;  /* 0x0000006254001986 */ /* 0x0003e2000c101920 */
[----:B------:R-:W-:Y:S01]  /*1c73a0*/  LOP3.LUT P6, RZ, R89, 0x200, RZ, 0xc0, !PT ;  /* 0x0000020059ff7812 */ /* 0x000fe200078cc0ff */
[----:B-1----:R-:W-:-:S05]  /*1c73b0*/  IMAD.WIDE R84, R86, 0x4, R24 ;  /* 0x0000000456547825 */ /* 0x002fca00078e0218 */
[----:B---3--:R1:W-:Y:S01]  /*1c73c0*/  @P0 STG.E desc[UR32][R84.64], R99 ;  /* 0x0000006354000986 */ /* 0x0083e2000c101920 */
[----:B------:R-:W-:-:S03]  /*1c73d0*/  LOP3.LUT P4, RZ, R89, 0x400, RZ, 0xc0, !PT ;  /* 0x0000040059ff7812 */ /* 0x000fc6000788c0ff */
[----:B-1----:R-:W3:Y:S01]  /*1c73e0*/  LDL.LU R99, [R1+0x148] ;  /* 0x0001480001637983 */ /* 0x002ee20000300800 */
[----:B------:R-:W-:-:S03]  /*1c73f0*/  IMAD.WIDE R84, R86, 0x4, R22 ;  /* 0x0000000456547825 */ /* 0x000fc600078e0216 */
[----:B------:R-:W3:Y:S01]  /*1c7400*/  LDL.LU R86, [R1+0x138] ;  /* 0x0001380001567983 */ /* 0x000ee20000300800 */
[----:B------:R-:W-:-:S03]  /*1c7410*/  LOP3.LUT P5, RZ, R89, 0x800, RZ, 0xc0, !PT ;  /* 0x0000080059ff7812 */ /* 0x000fc600078ac0ff */
[----:B----4-:R1:W-:Y:S02]  /*1c7420*/  @P6 STG.E desc[UR32][R84.64], R87 ;  /* 0x0000005754006986 */ /* 0x0103e4000c101920 */
[C---:B-1----:R-:W-:Y:S02]  /*1c7430*/  IMAD.WIDE R84, R248.reuse, 0x4, R52 ;  /* 0x00000004f8547825 */ /* 0x042fe400078e0234 */
[----:B------:R-:W4:Y:S04]  /*1c7440*/  LDL.LU R87, [R1+0x128] ;  /* 0x0001280001577983 */ /* 0x000f280000300800 */
[----:B------:R1:W-:Y:S01]  /*1c7450*/  @P4 STG.E desc[UR32][R84.64], R191 ;  /* 0x000000bf54004986 */ /* 0x0003e2000c101920 */
[----:B------:R-:W-:Y:S01]  /*1c7460*/  LOP3.LUT P3, RZ, R89, 0x1000, RZ, 0xc0, !PT ;  /* 0x0000100059ff7812 */ /* 0x000fe2000786c0ff */
[----:B-1----:R-:W-:-:S02]  /*1c7470*/  IMAD.WIDE R84, R248, 0x4, R50 ;  /* 0x00000004f8547825 */ /* 0x002fc400078e0232 */
[----:B------:R-:W4:Y:S04]  /*1c7480*/  LDL.LU R191, [R1+0x118] ;  /* 0x0001180001bf7983 */ /* 0x000f280000300800 */
[----:B------:R1:W-:Y:S04]  /*1c7490*/  @P5 STG.E desc[UR32][R84.64], R189 ;  /* 0x000000bd54005986 */ /* 0x0003e8000c101920 */
[----:B-1----:R-:W4:Y:S01]  /*1c74a0*/  LDL.LU R189, [R1+0x108] ;  /* 0x0001080001bd7983 */ /* 0x002f220000300800 */
[----:B------:R-:W-:Y:S01]  /*1c74b0*/  IMAD.WIDE R84, R248, 0x4, R48 ;  /* 0x00000004f8547825 */ /* 0x000fe200078e0230 */
[----:B------:R-:W-:-:S04]  /*1c74c0*/  LOP3.LUT P2, RZ, R89, 0x2000, RZ, 0xc0, !PT ;  /* 0x0000200059ff7812 */ /* 0x000fc8000784c0ff */
[----:B------:R1:W-:Y:S04]  /*1c74d0*/  @P3 STG.E desc[UR32][R84.64], R190 ;  /* 0x000000be54003986 */ /* 0x0003e8000c101920 */
[----:B-1----:R-:W4:Y:S01]  /*1c74e0*/  LDL.LU R190, [R1+0xe8] ;  /* 0x0000e80001be7983 */ /* 0x002f220000300800 */
[----:B------:R-:W-:-:S05]  /*1c74f0*/  IMAD.WIDE R84, R248, 0x4, R46 ;  /* 0x00000004f8547825 */ /* 0x000fca00078e022e */
[----:B--2---:R1:W-:Y:S04]  /*1c7500*/  @P2 STG.E desc[UR32][R84.64], R188 ;  /* 0x000000bc54002986 */ /* 0x0043e8000c101920 */
[----:B-1----:R-:W2:Y:S01]  /*1c7510*/  LDL.LU R188, [R1+0xd8] ;  /* 0x0000d80001bc7983 */ /* 0x002ea20000300800 */
[----:B------:R-:W-:Y:S02]  /*1c7520*/  LOP3.LUT P1, RZ, R89, 0x4000000, RZ, 0xc0, !PT ;  /* 0x0400000059ff7812 */ /* 0x000fe4000782c0ff */
[----:B------:R-:W-:Y:S01]  /*1c7530*/  LOP3.LUT R91, R91, 0xffffffdf, RZ, 0xc0, !PT ;  /* 0xffffffdf5b5b7812 */ /* 0x000fe200078ec0ff */
[----:B------:R-:W2:Y:S04]  /*1c7540*/  LDL.LU R172, [R1+0xc8] ;  /* 0x0000c80001ac7983 */ /* 0x000ea80000300800 */
[----:B------:R-:W2:Y:S04]  /*1c7550*/  LDL.LU R184, [R1+0xb8] ;  /* 0x0000b80001b87983 */ /* 0x000ea80000300800 */
[----:B------:R-:W2:Y:S02]  /*1c7560*/  LDL.LU R98, [R1+0xa8] ;  /* 0x0000a80001627983 */ /* 0x000ea40000300800 */
[----:B------:R-:W-:-:S02]  /*1c7570*/  @P1 LOP3.LUT R91, R91, 0x20, RZ, 0xfc, !PT ;  /* 0x000000205b5b1812 */ /* 0x000fc400078efcff */
        /* <DEDUP_REMOVED lines=16> */
[----:B------:R-:W-:Y:S02]  /*1c7680*/  LOP3.LUT P1, RZ, R89, 0x100000, RZ, 0xc0, !PT ;  /* 0x0010000059ff7812 */ /* 0x000fe4000782c0ff */
[----:B------:R-:W-:Y:S02]  /*1c7690*/  LOP3.LUT R91, R91, 0xfffff7ff, RZ, 0xc0, !PT ;  /* 0xfffff7ff5b5b7812 */ /* 0x000fe400078ec0ff */
[C---:B------:R-:W-:Y:S01]  /*1c76a0*/  LOP3.LUT P5, RZ, R89.reuse, 0x8000, RZ, 0xc0, !PT ;  /* 0x0000800059ff7812 */ /* 0x040fe200078ac0ff */
[----:B------:R-:W-:Y:S01]  /*1c76b0*/  IMAD.WIDE R84, R248, 0x4, R44 ;  /* 0x00000004f8547825 */ /* 0x000fe200078e022c */
[----:B------:R-:W-:-:S07]  /*1c76c0*/  LOP3.LUT P3, RZ, R89, 0x10000, RZ, 0xc0, !PT ;  /* 0x0001000059ff7812 */ /* 0x000fce000786c0ff */
[----:B------:R-:W-:Y:S02]  /*1c76d0*/  @P1 LOP3.LUT R91, R91, 0x800, RZ, 0xfc, !PT ;  /* 0x000008005b5b1812 */ /* 0x000fe400078efcff */
[C---:B------:R-:W-:Y:S02]  /*1c76e0*/  LOP3.LUT P1, RZ, R89.reuse, 0x80000, RZ, 0xc0, !PT ;  /* 0x0008000059ff7812 */ /* 0x040fe4000782c0ff */
[----:B------:R-:W-:Y:S02]  /*1c76f0*/  LOP3.LUT P2, RZ, R89, 0x20000, RZ, 0xc0, !PT ;  /* 0x0002000059ff7812 */ /* 0x000fe4000784c0ff */
[----:B------:R-:W-:Y:S01]  /*1c7700*/  LOP3.LUT R91, R91, 0xffffefff, RZ, 0xc0, !PT ;  /* 0xffffefff5b5b7812 */ /* 0x000fe200078ec0ff */
[----:B---3--:R1:W-:Y:S08]  /*1c7710*/  @P4 STG.E desc[UR32][R84.64], R99 ;  /* 0x0000006354004986 */ /* 0x0083f0000c101920 */
[----:B------:R-:W-:Y:S01]  /*1c7720*/  @P1 LOP3.LUT R91, R91, 0x1000, RZ, 0xfc, !PT ;  /* 0x000010005b5b1812 */ /* 0x000fe200078efcff */
[C---:B-1----:R-:W-:Y:S01]  /*1c7730*/  IMAD.WIDE R84, R248.reuse, 0x4, R42 ;  /* 0x00000004f8547825 */ /* 0x042fe200078e022a */
[----:B------:R-:W3:Y:S04]  /*1c7740*/  LDL.LU R99, [R1+0x30c] ;  /* 0x00030c0001637983 */ /* 0x000ee80000300800 */
[----:B------:R1:W-:Y:S01]  /*1c7750*/  @P5 STG.E desc[UR32][R84.64], R86 ;  /* 0x0000005654005986 */ /* 0x0003e2000c101920 */
[----:B------:R-:W-:Y:S01]  /*1c7760*/  LOP3.LUT P1, RZ, R89, 0x40000, RZ, 0xc0, !PT ;  /* 0x0004000059ff7812 */ /* 0x000fe2000782c0ff */
[----:B-1----:R-:W-:-:S02]  /*1c7770*/  IMAD.WIDE R84, R248, 0x4, R40 ;  /* 0x00000004f8547825 */ /* 0x002fc400078e0228 */
[----:B------:R-:W3:Y:S04]  /*1c7780*/  LDL.LU R86, [R1+0x2fc] ;  /* 0x0002fc0001567983 */ /* 0x000ee80000300800 */
[----:B----4-:R1:W-:Y:S02]  /*1c7790*/  @P3 STG.E desc[UR32][R84.64], R87 ;  /* 0x0000005754003986 */ /* 0x0103e4000c101920 */
[C---:B-1----:R-:W-:Y:S02]  /*1c77a0*/  IMAD.WIDE R84, R248.reuse, 0x4, R38 ;  /* 0x00000004f8547825 */ /* 0x042fe400078e0226 */
[----:B------:R-:W4:Y:S04]  /*1c77b0*/  LDL.LU R87, [R1+0x2ec] ;  /* 0x0002ec0001577983 */ /* 0x000f280000300800 */
[----:B------:R1:W-:Y:S02]  /*1c77c0*/  @P2 STG.E desc[UR32][R84.64], R191 ;  /* 0x000000bf54002986 */ /* 0x0003e4000c101920 */
[----:B-1----:R-:W-:-:S02]  /*1c77d0*/  IMAD.WIDE R84, R248, 0x4, R36 ;  /* 0x00000004f8547825 */ /* 0x002fc400078e0224 */
[----:B------:R-:W4:Y:S04]  /*1c77e0*/  LDL.LU R191, [R1+0x2dc] ;  /* 0x0002dc0001bf7983 */ /* 0x000f280000300800 */
[----:B------:R1:W-:Y:S01]  /*1c77f0*/  @P1 STG.E desc[UR32][R84.64], R189 ;  /* 0x000000bd54001986 */ /* 0x0003e2000c101920 */
[C---:B------:R-:W-:Y:S01]  /*1c7800*/  LOP3.LUT P1, RZ, R91.reuse, 0x1000, RZ, 0xc0, !PT ;  /* 0x000010005bff7812 */ /* 0x040fe2000782c0ff */
[----:B-1----:R-:W-:Y:S02]  /*1c7810*/  IMAD.WIDE R84, R248, 0x4, R34 ;  /* 0x00000004f8547825 */ /* 0x002fe400078e0222 */
[----:B------:R-:W4:Y:S10]  /*1c7820*/  LDL.LU R189, [R1+0x2cc] ;  /* 0x0002cc0001bd7983 */ /* 0x000f340000300800 */
        /* <DEDUP_REMOVED lines=22> */
[C---:B------:R-:W-:Y:S02]  /*1c7990*/  LOP3.LUT P0, RZ, R89.reuse, 0x8000000, RZ, 0xc0, !PT ;  /* 0x0800000059ff7812 */ /* 0x040fe4000780c0ff */
[C---:B------:R-:W-:Y:S01]  /*1c79a0*/  LOP3.LUT P6, RZ, R89.reuse, 0x10000000, RZ, 0xc0, !PT ;  /* 0x1000000059ff7812 */ /* 0x040fe200078cc0ff */
[----:B-1----:R-:W-:Y:S01]  /*1c79b0*/  IMAD.WIDE R84, R196, 0x4, R52 ;  /* 0x00000004c4547825 */ /* 0x002fe200078e0234 */
[C---:B------:R-:W-:Y:S02]  /*1c79c0*/  LOP3.LUT P4, RZ, R89.reuse, 0x20000000, RZ, 0xc0, !PT ;  /* 0x2000000059ff7812 */ /* 0x040fe4000788c0ff */
[C---:B------:R-:W-:Y:S02]  /*1c79d0*/  LOP3.LUT P5, RZ, R89.reuse, 0x40000000, RZ, 0xc0, !PT ;  /* 0x4000000059ff7812 */ /* 0x040fe400078ac0ff */
[----:B------:R-:W-:-:S03]  /*1c79e0*/  LOP3.LUT P3, RZ, R89, 0x80000000, RZ, 0xc0, !PT ;  /* 0x8000000059ff7812 */ /* 0x000fc6000786c0ff */
[----:B---3--:R1:W-:Y:S02]  /*1c79f0*/  @P1 STG.E desc[UR32][R84.64], R99 ;  /* 0x0000006354001986 */ /* 0x0083e4000c101920 */
[----:B-1----:R-:W-:-:S05]  /*1c7a00*/  IMAD.WIDE R84, R196, 0x4, R50 ;  /* 0x00000004c4547825 */ /* 0x002fca00078e0232 */
[----:B------:R1:W-:Y:S02]  /*1c7a10*/  @P0 STG.E desc[UR32][R84.64], R86 ;  /* 0x0000005654000986 */ /* 0x0003e4000c101920 */
[----:B-1----:R-:W-:-:S05]  /*1c7a20*/  IMAD.WIDE R84, R196, 0x4, R48 ;  /* 0x00000004c4547825 */ /* 0x002fca00078e0230 */
[----:B----4-:R1:W-:Y:S01]  /*1c7a30*/  @P6 STG.E desc[UR32][R84.64], R87 ;  /* 0x0000005754006986 */ /* 0x0103e2000c101920 */
[----:B------:R-:W-:Y:S01]  /*1c7a40*/  LOP3.LUT P2, RZ, R88, 0x1, RZ, 0xc0, !PT ;  /* 0x0000000158ff7812 */ /* 0x000fe2000784c0ff */
[----:B-1----:R-:W-:-:S05]  /*1c7a50*/  IMAD.WIDE R84, R196, 0x4, R46 ;  /* 0x00000004c4547825 */ /* 0x002fca00078e022e */
[----:B------:R1:W-:Y:S02]  /*1c7a60*/  @P4 STG.E desc[UR32][R84.64], R191 ;  /* 0x000000bf54004986 */ /* 0x0003e4000c101920 */
[----:B-1----:R-:W-:-:S05]  /*1c7a70*/  IMAD.WIDE R84, R196, 0x4, R44 ;  /* 0x00000004c4547825 */ /* 0x002fca00078e022c */
[----:B------:R1:W-:Y:S02]  /*1c7a80*/  @P5 STG.E desc[UR32][R84.64], R189 ;  /* 0x000000bd54005986 */ /* 0x0003e4000c101920 */
[----:B-1----:R-:W-:-:S05]  /*1c7a90*/  IMAD.WIDE R84, R196, 0x4, R42 ;  /* 0x00000004c4547825 */ /* 0x002fca00078e022a */
[----:B------:R1:W-:Y:S02]  /*1c7aa0*/  @P3 STG.E desc[UR32][R84.64], R190 ;  /* 0x000000be54003986 */ /* 0x0003e4000c101920 */
[----:B-1----:R-:W-:-:S05]  /*1c7ab0*/  IMAD.WIDE R84, R196, 0x4, R40 ;  /* 0x00000004c4547825 */ /* 0x002fca00078e0228 */
[----:B--2---:R1:W-:Y:S04]  /*1c7ac0*/  @P2 STG.E desc[UR32][R84.64], R188 ;  /* 0x000000bc54002986 */ /* 0x0043e8000c101920 */
        /* <DEDUP_REMOVED lines=25> */
[----:B------:R-:W2:Y:S01]  /*1c7c60*/  LDL.LU R96, [R1+0x28c] ;  /* 0x00028c0001607983 */ /* 0x000ea20000300800 */
[----:B------:R-:W-:-:S02]  /*1c7c70*/  @P1 LOP3.LUT R91, R91, 0x2, RZ, 0xfc, !PT ;  /* 0x000000025b5b1812 */ /* 0x000fc400078efcff */
[----:B------:R-:W-:Y:S01]  /*1c7c80*/  LOP3.LUT P1, RZ, R88, 0x100, RZ, 0xc0, !PT ;  /* 0x0000010058ff7812 */ /* 0x000fe2000782c0ff */
[----:B------:R-:W2:Y:S01]  /*1c7c90*/  LDL.LU R172, [R1+0x18c] ;  /* 0x00018c0001ac7983 */ /* 0x000ea20000300800 */
[----:B------:R-:W-:-:S03]  /*1c7ca0*/  LOP3.LUT R91, R91, 0xfffffffb, RZ, 0xc0, !PT ;  /* 0xfffffffb5b5b7812 */ /* 0x000fc600078ec0ff */
[----:B------:R-:W2:Y:S01]  /*1c7cb0*/  LDL.LU R184, [R1+0x17c] ;  /* 0x00017c0001b87983 */ /* 0x000ea20000300800 */
[C---:B------:R-:W-:Y:S02]  /*1c7cc0*/  LOP3.LUT P5, RZ, R88.reuse, 0x4, RZ, 0xc0, !PT ;  /* 0x0000000458ff7812 */ /* 0x040fe400078ac0ff */
[----:B------:R-:W-:Y:S01]  /*1c7cd0*/  LOP3.LUT P3, RZ, R88, 0x8, RZ, 0xc0, !PT ;  /* 0x0000000858ff7812 */ /* 0x000fe2000786c0ff */
[----:B------:R-:W-:Y:S01]  /*1c7ce0*/  IMAD.WIDE R84, R196, 0x4, R36 ;  /* 0x00000004c4547825 */ /* 0x000fe200078e0224 */
[----:B------:R-:W2:Y:S03]  /*1c7cf0*/  LDL.LU R98, [R1+0x16c] ;  /* 0x00016c0001627983 */ /* 0x000ea60000300800 */
[----:B------:R-:W-:Y:S01]  /*1c7d00*/  @P1 LOP3.LUT R91, R91, 0x4, RZ, 0xfc, !PT ;  /* 0x000000045b5b1812 */ /* 0x000fe200078efcff */
[----:B------:R-:W2:Y:S01]  /*1c7d10*/  LDL.LU R99, [R1+0x15c] ;  /* 0x00015c0001637983 */ /* 0x000ea20000300800 */
[----:B------:R-:W-:-:S02]  /*1c7d20*/  LOP3.LUT P1, RZ, R88, 0x80, RZ, 0xc0, !PT ;  /* 0x0000008058ff7812 */ /* 0x000fc4000782c0ff */
[----:B------:R-:W-:Y:S02]  /*1c7d30*/  LOP3.LUT R91, R91, 0xfffffff7, RZ, 0xc0, !PT ;  /* 0xfffffff75b5b7812 */ /* 0x000fe400078ec0ff */
[----:B------:R-:W-:-:S09]  /*1c7d40*/  LOP3.LUT P2, RZ, R88, 0x10, RZ, 0xc0, !PT ;  /* 0x0000001058ff7812 */ /* 0x000fd2000784c0ff */
[----:B------:R-:W-:Y:S02]  /*1c7d50*/  @P1 LOP3.LUT R91, R91, 0x8, RZ, 0xfc, !PT ;  /* 0x000000085b5b1812 */ /* 0x000fe400078efcff */
[----:B------:R-:W-:Y:S01]  /*1c7d60*/  LOP3.LUT P1, RZ, R88, 0x40, RZ, 0xc0, !PT ;  /* 0x0000004058ff7812 */ /* 0x000fe2000782c0ff */
[----:B---3--:R1:W-:Y:S01]  /*1c7d70*/  @P5 STG.E desc[UR32][R84.64], R86 ;  /* 0x0000005654005986 */ /* 0x0083e2000c101920 */
[----:B------:R-:W-:Y:S01]  /*1c7d80*/  LOP3.LUT R91, R91, 0xffffffef, RZ, 0xc0, !PT ;  /* 0xffffffef5b5b7812 */ /* 0x000fe200078ec0ff */
[----:B-1----:R-:W-:-:S10]  /*1c7d90*/  IMAD.WIDE R84, R196, 0x4, R34 ;  /* 0x00000004c4547825 */ /* 0x002fd400078e0222 */
[----:B------:R-:W-:Y:S01]  /*1c7da0*/  @P1 LOP3.LUT R91, R91, 0x10, RZ, 0xfc, !PT ;  /* 0x000000105b5b1812 */ /* 0x000fe200078efcff */
[----:B------:R-:W3:Y:S01]  /*1c7db0*/  LDL.LU R86, [R1+0x14c] ;  /* 0x00014c0001567983 */ /* 0x000ee20000300800 */
[----:B------:R-:W-:-:S03]  /*1c7dc0*/  LOP3.LUT P1, RZ, R88, 0x20, RZ, 0xc0, !PT ;  /* 0x0000002058ff7812 */ /* 0x000fc6000782c0ff */
        /* <DEDUP_REMOVED lines=33> */
[----:B------:R-:W-:Y:S01]  /*1c7fe0*/  LOP3.LUT P6, RZ, R88, 0x8000, RZ, 0xc0, !PT ;  /* 0x0000800058ff7812 */ /* 0x000fe200078cc0ff */
[----:B-1----:R-:W-:-:S08]  /*1c7ff0*/  IMAD.WIDE R84, R195, 0x4, R46 ;  /* 0x00000004c3547825 */ /* 0x002fd000078e022e */
[----:B------:R1:W-:Y:S01]  /*1c8000*/  @P1 STG.E desc[UR32][R84.64], R99 ;  /* 0x0000006354001986 */ /* 0x0003e2000c101920 */
[----:B------:R-:W-:Y:S01]  /*1c8010*/  LOP3.LUT P4, RZ, R88, 0x10000, RZ, 0xc0, !PT ;  /* 0x0001000058ff7812 */ /* 0x000fe2000788c0ff */
[----:B-1----:R-:W-:-:S05]  /*1c8020*/  IMAD.WIDE R84, R195, 0x4, R44 ;  /* 0x00000004c3547825 */ /* 0x002fca00078e022c */
[----:B---3--:R1:W-:Y:S01]  /*1c8030*/  @P0 STG.E desc[UR32][R84.64], R86 ;  /* 0x0000005654000986 */ /* 0x0083e2000c101920 */
[----:B------:R-:W-:Y:S01]  /*1c8040*/  LOP3.LUT P5, RZ, R88, 0x20000, RZ, 0xc0, !PT ;  /* 0x0002000058ff7812 */ /* 0x000fe200078ac0ff */
[----:B-1----:R-:W-:-:S05]  /*1c8050*/  IMAD.WIDE R84, R195, 0x4, R42 ;  /* 0x00000004c3547825 */ /* 0x002fca00078e022a */
[----:B----4-:R1:W-:Y:S01]  /*1c8060*/  @P6 STG.E desc[UR32][R84.64], R87 ;  /* 0x0000005754006986 */ /* 0x0103e2000c101920 */
[----:B------:R-:W-:Y:S01]  /*1c8070*/  LOP3.LUT P3, RZ, R88, 0x40000, RZ, 0xc0, !PT ;  /* 0x0004000058ff7812 */ /* 0x000fe2000786c0ff */
[----:B-1----:R-:W-:-:S05]  /*1c8080*/  IMAD.WIDE R84, R195, 0x4, R40 ;  /* 0x00000004c3547825 */ /* 0x002fca00078e0228 */
[----:B------:R1:W-:Y:S01]  /*1c8090*/  @P4 STG.E desc[UR32][R84.64], R191 ;  /* 0x000000bf54004986 */ /* 0x0003e2000c101920 */
[----:B------:R-:W-:Y:S01]  /*1c80a0*/  LOP3.LUT P2, RZ, R88, 0x80000, RZ, 0xc0, !PT ;  /* 0x0008000058ff7812 */ /* 0x000fe2000784c0ff */
        /* <DEDUP_REMOVED lines=9> */
[----:B------:R-:W4:Y:S01]  /*1c8140*/  LDL.LU R190, [R1+0xac] ;  /* 0x0000ac0001be7983 */ /* 0x000f220000300800 */
[----:B------:R-:W-:Y:S01]  /*1c8150*/  LOP3.LUT P4, RZ, R88, 0x100000, RZ, 0xc0, !PT ;  /* 0x0010000058ff7812 */ /* 0x000fe2000788c0ff */
[----:B------:R-:W-:Y:S01]  /*1c8160*/  IMAD.WIDE R84, R195, 0x4, R32 ;  /* 0x00000004c3547825 */ /* 0x000fe200078e0220 */
        /* <DEDUP_REMOVED lines=30> */
[----:B------:R-:W-:Y:S01]  /*1c8350*/  LOP3.LUT R2, R2, 0xf7ffffff, RZ, 0xc0, !PT ;  /* 0xf7ffffff02027812 */ /* 0x000fe200078ec0ff */
[----:B------:R-:W2:Y:S01]  /*1c8360*/  LDL.LU R86, [R1+0x4d0] ;  /* 0x0004d00001567983 */ /* 0x000ea20000300800 */
[----:B------:R-:W-:-:S03]  /*1c8370*/  LOP3.LUT P2, RZ, R88, 0x800000, RZ, 0xc0, !PT ;  /* 0x0080000058ff7812 */ /* 0x000fc6000784c0ff */
[----:B---3--:R1:W-:Y:S04]  /*1c8380*/  @P5 STG.E desc[UR32][R84.64], R191 ;  /* 0x000000bf54005986 */ /* 0x0083e8000c101920 */
[----:B------:R-:W3:Y:S02]  /*1c8390*/  LDL.LU R87, [R1+0x4c0] ;  /* 0x0004c00001577983 */ /* 0x000ee40000300800 */
[----:B------:R-:W-:Y:S02]  /*1c83a0*/  @P1 LOP3.LUT R2, R2, 0x8000000, RZ, 0xfc, !PT ;  /* 0x0800000002021812 */ /* 0x000fe400078efcff */
[----:B------:R-:W-:Y:S02]  /*1c83b0*/  LOP3.LUT P1, RZ, R88, 0x2000000, RZ, 0xc0, !PT ;  /* 0x0200000058ff7812 */ /* 0x000fe4000782c0ff */
[----:B------:R-:W-:Y:S01]  /*1c83c0*/  LOP3.LUT R2, R2, 0xefffffff, RZ, 0xc0, !PT ;  /* 0xefffffff02027812 */ /* 0x000fe200078ec0ff */
[----:B-1----:R-:W-:Y:S01]  /*1c83d0*/  IMAD.WIDE R84, R195, 0x4, R28 ;  /* 0x00000004c3547825 */ /* 0x002fe200078e021c */
[----:B------:R-:W3:Y:S04]  /*1c83e0*/  LDL.LU R191, [R1+0x4b0] ;  /* 0x0004b00001bf7983 */ /* 0x000ee80000300800 */
[----:B----4-:R1:W-:Y:S05]  /*1c83f0*/  @P3 STG.E desc[UR32][R84.64], R189 ;  /* 0x000000bd54003986 */ /* 0x0103ea000c101920 */
[----:B------:R-:W-:-:S02]  /*1c8400*/  @P1 LOP3.LUT R2, R2, 0x10000000, RZ, 0xfc, !PT ;  /* 0x1000000002021812 */ /* 0x000fc400078efcff */
[----:B------:R-:W-:Y:S01]  /*1c8410*/  LOP3.LUT P1, RZ, R88, 0x1000000, RZ, 0xc0, !PT ;  /* 0x0100000058ff7812 */ /* 0x000fe2000782c0ff */
[C---:B-1----:R-:W-:Y:S01]  /*1c8420*/  IMAD.WIDE R84, R195.reuse, 0x4, R26 ;  /* 0x00000004c3547825 */ /* 0x042fe200078e021a */
[----:B------:R-:W4:Y:S04]  /*1c8430*/  LDL.LU R189, [R1+0x4a0] ;  /* 0x0004a00001bd7983 */ /* 0x000f280000300800 */
[----:B------:R1:W-:Y:S02]  /*1c8440*/  @P2 STG.E desc[UR32][R84.64], R190 ;  /* 0x000000be54002986 */ /* 0x0003e4000c101920 */
[C---:B-1----:R-:W-:Y:S02]  /*1c8450*/  IMAD.WIDE R84, R195.reuse, 0x4, R24 ;  /* 0x00000004c3547825 */ /* 0x042fe400078e0218 */
[----:B------:R-:W4:Y:S04]  /*1c8460*/  LDL.LU R190, [R1+0x490] ;  /* 0x0004900001be7983 */ /* 0x000f280000300800 */
[----:B------:R1:W-:Y:S01]  /*1c8470*/  @P1 STG.E desc[UR32][R84.64], R187 ;  /* 0x000000bb54001986 */ /* 0x0003e2000c101920 */
[----:B------:R-:W-:Y:S01]  /*1c8480*/  LOP3.LUT P1, RZ, R2, 0x10000000, RZ, 0xc0, !PT ;  /* 0x1000000002ff7812 */ /* 0x000fe2000782c0ff */
[----:B-1----:R-:W-:-:S12]  /*1c8490*/  IMAD.WIDE R84, R195, 0x4, R22 ;  /* 0x00000004c3547825 */ /* 0x002fd800078e0216 */
[----:B------:R1:W-:Y:S01]  /*1c84a0*/  @P1 STG.E desc[UR32][R84.64], R175 ;  /* 0x000000af54001986 */ /* 0x0003e2000c101920 */
[----:B------:R-:W-:Y:S01]  /*1c84b0*/  LOP3.LUT P1, RZ, R2, 0x8000000, RZ, 0xc0, !PT ;  /* 0x0800000002ff7812 */ /* 0x000fe2000782c0ff */
[----:B-1----:R-:W-:-:S12]  /*1c84c0*/  IMAD.WIDE R84, R194, 0x4, R52 ;  /* 0x00000004c2547825 */ /* 0x002fd800078e0234 */
        /* <DEDUP_REMOVED lines=24> */
[----:B------:R1:W-:Y:S01]  /*1c8650*/  @P0 STG.E desc[UR32][R84.64], R86 ;  /* 0x0000005654000986 */ /* 0x0003e2000c101920 */
[----:B------:R-:W-:Y:S01]  /*1c8660*/  LOP3.LUT P5, RZ, R78, 0x10, RZ, 0xc0, !PT ;  /* 0x000000104eff7812 */ /* 0x000fe200078ac0ff */
[----:B-1----:R-:W-:-:S05]  /*1c8670*/  IMAD.WIDE R84, R194, 0x4, R36 ;  /* 0x00000004c2547825 */ /* 0x002fca00078e0224 */
[----:B---3--:R1:W-:Y:S01]  /*1c8680*/  @P6 STG.E desc[UR32][R84.64], R87 ;  /* 0x0000005754006986 */ /* 0x0083e2000c101920 */
[----:B------:R-:W-:Y:S01]  /*1c8690*/  LOP3.LUT P3, RZ, R78, 0x20, RZ, 0xc0, !PT ;  /* 0x000000204eff7812 */ /* 0x000fe2000786c0ff */
[----:B-1----:R-:W-:-:S05]  /*1c86a0*/  IMAD.WIDE R84, R194, 0x4, R34 ;  /* 0x00000004c2547825 */ /* 0x002fca00078e0222 */
[----:B------:R1:W-:Y:S01]  /*1c86b0*/  @P4 STG.E desc[UR32][R84.64], R191 ;  /* 0x000000bf54004986 */ /* 0x0003e2000c101920 */
[----:B------:R-:W-:Y:S01]  /*1c86c0*/  LOP3.LUT P2, RZ, R78, 0x40, RZ, 0xc0, !PT ;  /* 0x000000404eff7812 */ /* 0x000fe2000784c0ff */
[----:B-1----:R-:W-:-:S05]  /*1c86d0*/  IMAD.WIDE R84, R194, 0x4, R32 ;  /* 0x00000004c2547825 */ /* 0x002fca00078e0220 */
[----:B----4-:R1:W-:Y:S02]  /*1c86e0*/  @P5 STG.E desc[UR32][R84.64], R189 ;  /* 0x000000bd54005986 */ /* 0x0103e4000c101920 */
        /* <DEDUP_REMOVED lines=159> */
[----:B------:R-:W-:Y:S01]  /*1c90e0*/  LOP3.LUT P1, RZ, R2, 0x1000, RZ, 0xc0, !PT ;  /* 0x0000100002ff7812 */ /* 0x000fe2000782c0ff */
        /* <DEDUP_REMOVED lines=76> */
[C---:B------:R-:W-:Y:S01]  /*1c95b0*/  LOP3.LUT P3, RZ, R79.reuse, 0x8000, RZ, 0xc0, !PT ;  /* 0x000080004fff7812 */ /* 0x040fe2000786c0ff */
        /* <DEDUP_REMOVED lines=316> */
[----:B-1----:R-:W-:Y:S02]  /*1ca980*/  IMAD.WIDE R84, R197, 0x4, R22 ;  /* 0x00000004c5547825 */ /* 0x002fe400078e0216 */
        /* <DEDUP_REMOVED lines=119> */
[----:B------:R-:W-:Y:S01]  /*1cb100*/  @P1 STG.E desc[UR32][R84.64], R96 ;  /* 0x0000006054001986 */ /* 0x000fe2000c101920 */
        /* <DEDUP_REMOVED lines=310> */
[----:B------:R-:W-:Y:S02]  /*1cc470*/  LOP3.LUT P0, RZ, R0, 0x80000000, RZ, 0xc0, !PT ;  /* 0x8000000000ff7812 */ /* 0x000fe4000780c0ff */
        /* <DEDUP_REMOVED lines=2650> */
[----:B------:R-:W-:Y:S02]  /*1d6a20*/  LOP3.LUT P5, RZ, R19, 0x80000000, RZ, 0xc0, !PT ;  /* 0x8000000013ff7812 */ /* 0x000fe400078ac0ff */
        /* <DEDUP_REMOVED lines=475> */
[----:B------:R-:W-:-:S03]  /*1d87e0*/  IMAD.WIDE R6, R247, 0x4, R36 ;  /* 0x00000004f7067825 */ /* 0x000fc600078e0224 */
[----:B------:R-:W4:Y:S01]  /*1d87f0*/  LDL.LU R191, [R1+0x50] ;  /* 0x0000500001bf7983 */ /* 0x000f220000300800 */
        /* <DEDUP_REMOVED lines=96> */
[----:B------:R-:W4:Y:S04]  /*1d8e00*/  LDL.LU R189, [R1+0x1484] ;  /* 0x0014840001bd7983 */ /* 0x000f280000300800 */
        /* <DEDUP_REMOVED lines=16> */
[----:B------:R-:W-:Y:S01]  /*1d8f10*/  LOP3.LUT P1, RZ, R55, 0x1000000, RZ, 0xc0, !PT ;  /* 0x0100000037ff7812 */ /* 0x000fe2000782c0ff */
[----:B--2---:R1:W-:Y:S04]  /*1d8f20*/  @P4 STG.E desc[UR32][R6.64], R188 ;  /* 0x000000bc06004986 */ /* 0x0043e8000c101920 */
[----:B-1----:R-:W2:Y:S04]  /*1d8f30*/  LDL.LU R188, [R1+0x1464] ;  /* 0x0014640001bc7983 */ /* 0x002ea80000300800 */
[----:B------:R-:W2:Y:S01]  /*1d8f40*/  LDL.LU R173, [R1+0x1424] ;  /* 0x0014240001ad7983 */ /* 0x000ea20000300800 */
[----:B------:R-:W-:-:S03]  /*1d8f50*/  LOP3.LUT R11, R11, 0xfffffffd, RZ, 0xc0, !PT ;  /* 0xfffffffd0b0b7812 */ /* 0x000fc600078ec0ff */
[----:B------:R-:W2:Y:S01]  /*1d8f60*/  LDL.LU R185, [R1+0x13f4] ;  /* 0x0013f40001b97983 */ /* 0x000ea20000300800 */
[----:B------:R-:W-:Y:S02]  /*1d8f70*/  @P1 LOP3.LUT R11, R11, 0x2, RZ, 0xfc, !PT ;  /* 0x000000020b0b1812 */ /* 0x000fe400078efcff */
        /* <DEDUP_REMOVED lines=8> */
[----:B------:R-:W-:Y:S02]  /*1d9000*/  @P1 LOP3.LUT R11, R11, 0x4, RZ, 0xfc, !PT ;  /* 0x000000040b0b1812 */ /* 0x000fe400078efcff */
        /* <DEDUP_REMOVED lines=18> */
[----:B------:R-:W-:-:S03]  /*1d9130*/  LOP3.LUT P1, RZ, R11, 0x10, RZ, 0xc0, !PT ;  /* 0x000000100bff7812 */ /* 0x000fc6000782c0ff */
[----:B------:R-:W4:Y:S01]  /*1d9140*/  LDL.LU R191, [R1+0x1084] ;  /* 0x0010840001bf7983 */ /* 0x000f220000300800 */
[----:B-1----:R-:W-:-:S03]  /*1d9150*/  IMAD.WIDE R6, R98, 0x4, R52 ;  /* 0x0000000462067825 */ /* 0x002fc600078e0234 */
[----:B------:R-:W4:Y:S06]  /*1d9160*/  LDL.LU R189, [R1+0x1074] ;  /* 0x0010740001bd7983 */ /* 0x000f2c0000300800 */
        /* <DEDUP_REMOVED lines=83> */
[----:B------:R-:W-:-:S09]  /*1d96a0*/  LOP3.LUT P2, RZ, R56, 0x40, RZ, 0xc0, !PT ;  /* 0x0000004038ff7812 */ /* 0x000fd2000784c0ff */
[----:B------:R-:W-:Y:S02]  /*1d96b0*/  @P1 LOP3.LUT R12, R12, 0x8000000, RZ, 0xfc, !PT ;  /* 0x080000000c0c1812 */ /* 0x000fe400078efcff */
[----:B------:R-:W-:Y:S01]  /*1d96c0*/  LOP3.LUT P1, RZ, R56, 0x100, RZ, 0xc0, !PT ;  /* 0x0000010038ff7812 */ /* 0x000fe2000782c0ff */
[----:B---3--:R4:W-:Y:S01]  /*1d96d0*/  @P5 STG.E desc[UR32][R6.64], R99 ;  /* 0x0000006306005986 */ /* 0x0089e2000c101920 */
[----:B------:R-:W-:Y:S01]  /*1d96e0*/  LOP3.LUT R12, R12, 0xefffffff, RZ, 0xc0, !PT ;  /* 0xefffffff0c0c7812 */ /* 0x000fe200078ec0ff */
[----:B----4-:R-:W-:-:S10]  /*1d96f0*/  IMAD.WIDE R6, R189, 0x4, R52 ;  /* 0x00000004bd067825 */ /* 0x010fd400078e0234 */
[----:B------:R-:W-:Y:S01]  /*1d9700*/  @P1 LOP3.LUT R12, R12, 0x10000000, RZ, 0xfc, !PT ;  /* 0x100000000c0c1812 */ /* 0x000fe200078efcff */
[----:B------:R-:W3:Y:S01]  /*1d9710*/  LDL.LU R99, [R1+0x14b8] ;  /* 0x0014b80001637983 */ /* 0x000ee20000300800 */
[----:B------:R-:W-:-:S03]  /*1d9720*/  LOP3.LUT P1, RZ, R56, 0x80, RZ, 0xc0, !PT ;  /* 0x0000008038ff7812 */ /* 0x000fc6000782c0ff */
[----:B------:R1:W-:Y:S02]  /*1d9730*/  @P3 STG.E desc[UR32][R6.64], R86 ;  /* 0x0000005606003986 */ /* 0x0003e4000c101920 */
[----:B-1----:R-:W-:-:S05]  /*1d9740*/  IMAD.WIDE R6, R189, 0x4, R50 ;  /* 0x00000004bd067825 */ /* 0x002fca00078e0232 */
[----:B------:R1:W-:Y:S02]  /*1d9750*/  @P2 STG.E desc[UR32][R6.64], R87 ;  /* 0x0000005706002986 */ /* 0x0003e4000c101920 */
[C---:B-1----:R-:W-:Y:S02]  /*1d9760*/  IMAD.WIDE R6, R189.reuse, 0x4, R48 ;  /* 0x00000004bd067825 */ /* 0x042fe400078e0230 */
[----:B------:R-:W4:Y:S04]  /*1d9770*/  LDL.LU R87, [R1+0x14a8] ;  /* 0x0014a80001577983 */ /* 0x000f280000300800 */
[----:B------:R1:W-:Y:S01]  /*1d9780*/  @P1 STG.E desc[UR32][R6.64], R191 ;  /* 0x000000bf06001986 */ /* 0x0003e2000c101920 */
[----:B------:R-:W-:Y:S01]  /*1d9790*/  LOP3.LUT P1, RZ, R12, 0x10000000, RZ, 0xc0, !PT ;  /* 0x100000000cff7812 */ /* 0x000fe2000782c0ff */
[----:B-1----:R-:W-:-:S02]  /*1d97a0*/  IMAD.WIDE R6, R189, 0x4, R46 ;  /* 0x00000004bd067825 */ /* 0x002fc400078e022e */
[----:B------:R-:W4:Y:S10]  /*1d97b0*/  LDL.LU R191, [R1+0x1498] ;  /* 0x0014980001bf7983 */ /* 0x000f340000300800 */
[----:B------:R1:W-:Y:S01]  /*1d97c0*/  @P1 STG.E desc[UR32][R6.64], R190 ;  /* 0x000000be06001986 */ /* 0x0003e2000c101920 */
[----:B------:R-:W-:-:S03]  /*1d97d0*/  LOP3.LUT P1, RZ, R12, 0x8000000, RZ, 0xc0, !PT ;  /* 0x080000000cff7812 */ /* 0x000fc6000782c0ff */
[----:B-1----:R-:W4:Y:S01]  /*1d97e0*/  LDL.LU R190, [R1+0x1488] ;  /* 0x0014880001be7983 */ /* 0x002f220000300800 */
[----:B------:R-:W-:-:S03]  /*1d97f0*/  IMAD.WIDE R6, R189, 0x4, R44 ;  /* 0x00000004bd067825 */ /* 0x000fc600078e022c */
[----:B------:R-:W4:Y:S06]  /*1d9800*/  LDL.LU R86, [R1+0x4] ;  /* 0x0000040001567983 */ /* 0x000f2c0000300800 */
        /* <DEDUP_REMOVED lines=77> */
[----:B------:R-:W2:Y:S01]  /*1d9ce0*/  LDL.LU R184, [R1] ;  /* 0x0000000001b87983 */ /* 0x000ea20000300800 */
        /* <DEDUP_REMOVED lines=91> */
[----:B------:R-:W2:Y:S04]  /*1da2a0*/  LDL.LU R173, [R1+0x64] ;  /* 0x0000640001ad7983 */ /* 0x000ea80000300800 */
[----:B------:R-:W2:Y:S04]  /*1da2b0*/  LDL.LU R172, [R1+0x149c] ;  /* 0x00149c0001ac7983 */ /* 0x000ea80000300800 */
[----:B------:R-:W-:Y:S02]  /*1da2c0*/  @P1 LOP3.LUT R12, R12, 0x400, RZ, 0xfc, !PT ;  /* 0x000004000c0c1812 */ /* 0x000fe400078efcff */
[----:B------:R-:W-:-:S02]  /*1da2d0*/  LOP3.LUT P5, RZ, R57, 0x400, RZ, 0xc0, !PT ;  /* 0x0000040039ff7812 */ /* 0x000fc400078ac0ff */
[C---:B------:R-:W-:Y:S01]  /*1da2e0*/  LOP3.LUT P3, RZ, R57.reuse, 0x800, RZ, 0xc0, !PT ;  /* 0x0000080039ff7812 */ /* 0x040fe2000786c0ff */
[----:B------:R-:W-:Y:S01]  /*1da2f0*/  IMAD.WIDE R6, R184, 0x4, R42 ;  /* 0x00000004b8067825 */ /* 0x000fe200078e022a */
[C---:B------:R-:W-:Y:S01]  /*1da300*/  LOP3.LUT P1, RZ, R57.reuse, 0x8000, RZ, 0xc0, !PT ;  /* 0x0000800039ff7812 */ /* 0x040fe2000782c0ff */
[----:B------:R-:W2:Y:S01]  /*1da310*/  LDL.LU R98, [R1+0x148c] ;  /* 0x00148c0001627983 */ /* 0x000ea20000300800 */
[----:B------:R-:W-:Y:S02]  /*1da320*/  LOP3.LUT R12, R12, 0xfffff7ff, RZ, 0xc0, !PT ;  /* 0xfffff7ff0c0c7812 */ /* 0x000fe400078ec0ff */
[----:B------:R-:W-:Y:S01]  /*1da330*/  LOP3.LUT P2, RZ, R57, 0x1000, RZ, 0xc0, !PT ;  /* 0x0000100039ff7812 */ /* 0x000fe2000784c0ff */
[----:B------:R-:W2:Y:S08]  /*1da340*/  LDL.LU R99, [R1+0x147c] ;  /* 0x00147c0001637983 */ /* 0x000eb00000300800 */
[----:B------:R-:W-:-:S02]  /*1da350*/  @P1 LOP3.LUT R12, R12, 0x800, RZ, 0xfc, !PT ;  /* 0x000008000c0c1812 */ /* 0x000fc400078efcff */
        /* <DEDUP_REMOVED lines=220> */
[----:B------:R-:W4:Y:S04]  /*1db120*/  LDL.LU R189, [R1+0x1060] ;  /* 0x0010600001bd7983 */ /* 0x000f280000300800 */
[----:B-1----:R-:W4:Y:S01]  /*1db130*/  LDL.LU R190, [R1+0xf70] ;  /* 0x000f700001be7983 */ /* 0x002f220000300800 */
[----:B------:R-:W-:-:S05]  /*1db140*/  IMAD.WIDE R6, R99, 0x4, R52 ;  /* 0x0000000463067825 */ /* 0x000fca00078e0234 */
        /* <DEDUP_REMOVED lines=86> */
[----:B----4-:R1:W-:Y:S04]  /*1db6b0*/  @P3 STG.E desc[UR32][R6.64], R86 ;  /* 0x0000005606003986 */ /* 0x0103e8000c101920 */
[----:B------:R-:W4:Y:S01]  /*1db6c0*/  LDL.LU R99, [R1+0x1774] ;  /* 0x0017740001637983 */ /* 0x000f220000300800 */
[----:B-1----:R-:W-:-:S03]  /*1db6d0*/  IMAD.WIDE R6, R190, 0x4, R52 ;  /* 0x00000004be067825 */ /* 0x002fc600078e0234 */
[----:B------:R-:W4:Y:S04]  /*1db6e0*/  LDL.LU R86, [R1+0x1764] ;  /* 0x0017640001567983 */ /* 0x000f280000300800 */
        /* <DEDUP_REMOVED lines=43> */
[C---:B-1----:R-:W-:Y:S02]  /*1db9a0*/  IMAD.WIDE R6, R190.reuse, 0x4, R26 ;  /* 0x00000004be067825 */ /* 0x042fe400078e021a */
[----:B------:R-:W3:Y:S04]  /*1db9b0*/  LDL.LU R87, [R1+0x54] ;  /* 0x0000540001577983 */ /* 0x000ee80000300800 */
[----:B------:R1:W-:Y:S02]  /*1db9c0*/  @P5 STG.E desc[UR32][R6.64], R191 ;  /* 0x000000bf06005986 */ /* 0x0003e4000c101920 */
[----:B-1----:R-:W-:-:S05]  /*1db9d0*/  IMAD.WIDE R6, R190, 0x4, R24 ;  /* 0x00000004be067825 */ /* 0x002fca00078e0218 */
[----:B------:R1:W-:Y:S02]  /*1db9e0*/  @P3 STG.E desc[UR32][R6.64], R189 ;  /* 0x000000bd06003986 */ /* 0x0003e4000c101920 */
[----:B-1----:R-:W-:-:S05]  /*1db9f0*/  IMAD.WIDE R6, R190, 0x4, R22 ;  /* 0x00000004be067825 */ /* 0x002fca00078e0216 */
[----:B--2---:R1:W-:Y:S04]  /*1dba00*/  @P2 STG.E desc[UR32][R6.64], R188 ;  /* 0x000000bc06002986 */ /* 0x0043e8000c101920 */
[----:B-1----:R-:W2:Y:S04]  /*1dba10*/  LDL.LU R188, [R1+0x16c4] ;  /* 0x0016c40001bc7983 */ /* 0x002ea80000300800 */
[----:B------:R-:W4:Y:S04]  /*1dba20*/  LDL.LU R99, [R1+0x16b4] ;  /* 0x0016b40001637983 */ /* 0x000f280000300800 */
[----:B------:R-:W4:Y:S04]  /*1dba30*/  LDL.LU R86, [R1+0x1634] ;  /* 0x0016340001567983 */ /* 0x000f280000300800 */
[----:B------:R-:W4:Y:S04]  /*1dba40*/  LDL.LU R191, [R1+0x1614] ;  /* 0x0016140001bf7983 */ /* 0x000f280000300800 */
[----:B------:R-:W4:Y:S01]  /*1dba50*/  LDL.LU R189, [R1+0x15d4] ;  /* 0x0015d40001bd7983 */ /* 0x000f220000300800 */
[----:B------:R-:W-:-:S03]  /*1dba60*/  LOP3.LUT P4, RZ, R59, 0x200000, RZ, 0xc0, !PT ;  /* 0x002000003bff7812 */ /* 0x000fc6000788c0ff */
[----:B------:R-:W4:Y:S01]  /*1dba70*/  LDL.LU R190, [R1+0x1544] ;  /* 0x0015440001be7983 */ /* 0x000f220000300800 */
[----:B---3--:R-:W-:Y:S01]  /*1dba80*/  IMAD.WIDE R6, R87, 0x4, R52 ;  /* 0x0000000457067825 */ /* 0x008fe200078e0234 */
[----:B------:R-:W-:-:S08]  /*1dba90*/  LOP3.LUT P1, RZ, R60, 0x2, RZ, 0xc0, !PT ;  /* 0x000000023cff7812 */ /* 0x000fd0000782c0ff */
[----:B--2---:R1:W-:Y:S04]  /*1dbaa0*/  @P4 STG.E desc[UR32][R6.64], R188 ;  /* 0x000000bc06004986 */ /* 0x0043e8000c101920 */
[----:B-1----:R-:W2:Y:S01]  /*1dbab0*/  LDL.LU R188, [R1+0x1534] ;  /* 0x0015340001bc7983 */ /* 0x002ea20000300800 */
[----:B------:R-:W-:-:S03]  /*1dbac0*/  LOP3.LUT R13, R13, 0xffffffdf, RZ, 0xc0, !PT ;  /* 0xffffffdf0d0d7812 */ /* 0x000fc600078ec0ff */
[----:B------:R-:W3:Y:S01]  /*1dbad0*/  LDL.LU R90, [R1+0x1454] ;  /* 0x00145400015a7983 */ /* 0x000ee20000300800 */
[----:B------:R-:W-:Y:S02]  /*1dbae0*/  @P1 LOP3.LUT R13, R13, 0x20, RZ, 0xfc, !PT ;  /* 0x000000200d0d1812 */ /* 0x000fe400078efcff */
[----:B------:R-:W-:Y:S01]  /*1dbaf0*/  LOP3.LUT P1, RZ, R60, 0x1, RZ, 0xc0, !PT ;  /* 0x000000013cff7812 */ /* 0x000fe2000782c0ff */
[----:B------:R-:W3:Y:S01]  /*1dbb00*/  LDL.LU R173, [R1+0x1364] ;  /* 0x0013640001ad7983 */ /* 0x000ee20000300800 */
[----:B------:R-:W-:-:S03]  /*1dbb10*/  LOP3.LUT R13, R13, 0xffffffbf, RZ, 0xc0, !PT ;  /* 0xffffffbf0d0d7812 */ /* 0x000fc600078ec0ff */
[----:B------:R-:W3:Y:S04]  /*1dbb20*/  LDL.LU R185, [R1+0x1134] ;  /* 0x0011340001b97983 */ /* 0x000ee80000300800 */
[----:B------:R-:W3:Y:S04]  /*1dbb30*/  LDL.LU R96, [R1+0x1064] ;  /* 0x0010640001607983 */ /* 0x000ee80000300800 */
[----:B------:R-:W-:Y:S02]  /*1dbb40*/  @P1 LOP3.LUT R13, R13, 0x40, RZ, 0xfc, !PT ;  /* 0x000000400d0d1812 */ /* 0x000fe400078efcff */
[----:B------:R-:W-:-:S02]  /*1dbb50*/  LOP3.LUT P5, RZ, R59, 0x400000, RZ, 0xc0, !PT ;  /* 0x004000003bff7812 */ /* 0x000fc400078ac0ff */
[----:B------:R-:W-:Y:S01]  /*1dbb60*/  LOP3.LUT P3, RZ, R59, 0x800000, RZ, 0xc0, !PT ;  /* 0x008000003bff7812 */ /* 0x000fe2000786c0ff */
[----:B------:R-:W-:Y:S01]  /*1dbb70*/  IMAD.WIDE R6, R87, 0x4, R50 ;  /* 0x0000000457067825 */ /* 0x000fe200078e0232 */
[----:B------:R-:W-:Y:S01]  /*1dbb80*/  LOP3.LUT P1, RZ, R59, 0x80000000, RZ, 0xc0, !PT ;  /* 0x800000003bff7812 */ /* 0x000fe2000782c0ff */
[----:B------:R-:W3:Y:S01]  /*1dbb90*/  LDL.LU R172, [R1+0xf74] ;  /* 0x000f740001ac7983 */ /* 0x000ee20000300800 */
[----:B------:R-:W-:Y:S02]  /*1dbba0*/  LOP3.LUT R13, R13, 0xffffff7f, RZ, 0xc0, !PT ;  /* 0xffffff7f0d0d7812 */ /* 0x000fe400078ec0ff */
[----:B------:R-:W-:Y:S01]  /*1dbbb0*/  LOP3.LUT P2, RZ, R59, 0x1000000, RZ, 0xc0, !PT ;  /* 0x010000003bff7812 */ /* 0x000fe2000784c0ff */
[----:B------:R-:W3:Y:S08]  /*1dbbc0*/  LDL.LU R184, [R1+0xe84] ;  /* 0x000e840001b87983 */ /* 0x000ef00000300800 */
        /* <DEDUP_REMOVED lines=12> */
[----:B----4-:R1:W-:Y:S10]  /*1dbc90*/  @P5 STG.E desc[UR32][R6.64], R99 ;  /* 0x0000006306005986 */ /* 0x0103f4000c101920 */
[----:B------:R-:W-:-:S02]  /*1dbca0*/  @P1 LOP3.LUT R13, R13, 0x800, RZ, 0xfc, !PT ;  /* 0x000008000d0d1812 */ /* 0x000fc400078efcff */
[----:B------:R-:W-:Y:S01]  /*1dbcb0*/  LOP3.LUT P1, RZ, R59, 0x4000000, RZ, 0xc0, !PT ;  /* 0x040000003bff7812 */ /* 0x000fe2000782c0ff */
[----:B-1----:R-:W-:Y:S01]  /*1dbcc0*/  IMAD.WIDE R6, R87, 0x4, R48 ;  /* 0x0000000457067825 */ /* 0x002fe200078e0230 */
[----:B------:R-:W-:Y:S01]  /*1dbcd0*/  LOP3.LUT R13, R13, 0xffffefff, RZ, 0xc0, !PT ;  /* 0xffffefff0d0d7812 */ /* 0x000fe200078ec0ff */
[----:B------:R-:W4:Y:S04]  /*1dbce0*/  LDL.LU R99, [R1+0x6b4] ;  /* 0x0006b40001637983 */ /* 0x000f280000300800 */
[----:B------:R1:W-:Y:S06]  /*1dbcf0*/  @P3 STG.E desc[UR32][R6.64], R86 ;  /* 0x0000005606003986 */ /* 0x0003ec000c101920 */
[----:B------:R-:W-:-:S02]  /*1dbd00*/  @P1 LOP3.LUT R13, R13, 0x1000, RZ, 0xfc, !PT ;  /* 0x000010000d0d1812 */ /* 0x000fc400078efcff */
[----:B------:R-:W-:Y:S01]  /*1dbd10*/  LOP3.LUT P1, RZ, R59, 0x2000000, RZ, 0xc0, !PT ;  /* 0x020000003bff7812 */ /* 0x000fe2000782c0ff */
[C---:B-1----:R-:W-:Y:S01]  /*1dbd20*/  IMAD.WIDE R6, R87.reuse, 0x4, R46 ;  /* 0x0000000457067825 */ /* 0x042fe200078e022e */
[----:B------:R-:W4:Y:S04]  /*1dbd30*/  LDL.LU R86, [R1+0x624] ;  /* 0x0006240001567983 */ /* 0x000f280000300800 */
[----:B------:R1:W-:Y:S02]  /*1dbd40*/  @P2 STG.E desc[UR32][R6.64], R191 ;  /* 0x000000bf06002986 */ /* 0x0003e4000c101920 */
[----:B-1----:R-:W-:Y:S02]  /*1dbd50*/  IMAD.WIDE R6, R87, 0x4, R44 ;  /* 0x0000000457067825 */ /* 0x002fe400078e022c */
        /* <DEDUP_REMOVED lines=14> */
[----:B---3--:R1:W-:Y:S01]  /*1dbe40*/  @P1 STG.E desc[UR32][R6.64], R90 ;  /* 0x0000005a06001986 */ /* 0x0083e2000c101920 */
        /* <DEDUP_REMOVED lines=343> */
[C---:B------:R-:W-:Y:S01]  /*1dd3c0*/  LOP3.LUT P4, RZ, R62.reuse, 0x2, RZ, 0xc0, !PT ;  /* 0x000000023eff7812 */ /* 0x040fe2000788c0ff */
        /* <DEDUP_REMOVED lines=43> */
[----:B------:R1:W-:Y:S04]  /*1dd680*/  @P2 STG.E desc[UR32][R6.64], R191 ;  /* 0x000000bf06002986 */ /* 0x0003e8000c101920 */
[----:B------:R-:W4:Y:S01]  /*1dd690*/  LDL.LU R87, [R1+0x1930] ;  /* 0x0019300001577983 */ /* 0x000f220000300800 */
[----:B-1----:R-:W-:-:S03]  /*1dd6a0*/  IMAD.WIDE R6, R98, 0x4, R52 ;  /* 0x0000000462067825 */ /* 0x002fc600078e0234 */
        /* <DEDUP_REMOVED lines=53> */
[----:B------:R-:W3:Y:S01]  /*1dda00*/  LDL.LU R191, [R1+0x8c] ;  /* 0x00008c0001bf7983 */ /* 0x000ee20000300800 */
        /* <DEDUP_REMOVED lines=27> */
[----:B---3--:R-:W-:Y:S01]  /*1ddbc0*/  IMAD.WIDE R6, R191, 0x4, R52 ;  /* 0x00000004bf067825 */ /* 0x008fe200078e0234 */
[----:B------:R-:W3:Y:S03]  /*1ddbd0*/  LDL.LU R172, [R1+0x1110] ;  /* 0x0011100001ac7983 */ /* 0x000ee60000300800 */
[----:B------:R-:W-:Y:S01]  /*1ddbe0*/  @P1 LOP3.LUT R14, R14, 0x4, RZ, 0xfc, !PT ;  /* 0x000000040e0e1812 */ /* 0x000fe200078efcff */
[----:B------:R-:W3:Y:S01]  /*1ddbf0*/  LDL.LU R184, [R1+0x1050] ;  /* 0x0010500001b87983 */ /* 0x000ee20000300800 */
[----:B------:R-:W-:-:S02]  /*1ddc00*/  LOP3.LUT P1, RZ, R62, 0x4000000, RZ, 0xc0, !PT ;  /* 0x040000003eff7812 */ /* 0x000fc4000782c0ff */
[----:B------:R-:W-:Y:S01]  /*1ddc10*/  LOP3.LUT R14, R14, 0xfffffff7, RZ, 0xc0, !PT ;  /* 0xfffffff70e0e7812 */ /* 0x000fe200078ec0ff */
[----:B------:R-:W3:Y:S01]  /*1ddc20*/  LDL.LU R98, [R1+0xf60] ;  /* 0x000f600001627983 */ /* 0x000ee20000300800 */
[----:B------:R-:W-:-:S09]  /*1ddc30*/  LOP3.LUT P2, RZ, R62, 0x800000, RZ, 0xc0, !PT ;  /* 0x008000003eff7812 */ /* 0x000fd2000784c0ff */
[----:B------:R-:W-:Y:S02]  /*1ddc40*/  @P1 LOP3.LUT R14, R14, 0x8, RZ, 0xfc, !PT ;  /* 0x000000080e0e1812 */ /* 0x000fe400078efcff */
[----:B------:R-:W-:Y:S01]  /*1ddc50*/  LOP3.LUT P1, RZ, R62, 0x2000000, RZ, 0xc0, !PT ;  /* 0x020000003eff7812 */ /* 0x000fe2000782c0ff */
[----:B------:R1:W-:Y:S01]  /*1ddc60*/  @P5 STG.E desc[UR32][R6.64], R99 ;  /* 0x0000006306005986 */ /* 0x0003e2000c101920 */
[----:B------:R-:W-:Y:S01]  /*1ddc70*/  LOP3.LUT R14, R14, 0xffffffef, RZ, 0xc0, !PT ;  /* 0xffffffef0e0e7812 */ /* 0x000fe200078ec0ff */
[----:B-1----:R-:W-:-:S10]  /*1ddc80*/  IMAD.WIDE R6, R191, 0x4, R50 ;  /* 0x00000004bf067825 */ /* 0x002fd400078e0232 */
[----:B------:R-:W-:Y:S02]  /*1ddc90*/  @P1 LOP3.LUT R14, R14, 0x10, RZ, 0xfc, !PT ;  /* 0x000000100e0e1812 */ /* 0x000fe400078efcff */
[----:B------:R-:W-:Y:S01]  /*1ddca0*/  LOP3.LUT P1, RZ, R62, 0x1000000, RZ, 0xc0, !PT ;  /* 0x010000003eff7812 */ /* 0x000fe2000782c0ff */
        /* <DEDUP_REMOVED lines=31> */
[----:B---3--:R1:W-:Y:S01]  /*1ddea0*/  @P1 STG.E desc[UR32][R6.64], R172 ;  /* 0x000000ac06001986 */ /* 0x0083e2000c101920 */
        /* <DEDUP_REMOVED lines=662> */
[----:B------:R-:W-:Y:S01]  /*1e0810*/  LOP3.LUT P3, RZ, R66, 0x8000000, RZ, 0xc0, !PT ;  /* 0x0800000042ff7812 */ /* 0x000fe2000786c0ff */
[----:B------:R-:W-:Y:S01]  /*1e0820*/  IMAD.WIDE R6, R184, 0x4, R42 ;  /* 0x00000004b8067825 */ /* 0x000fe200078e022a */
[----:B------:R-:W-:Y:S01]  /*1e0830*/  LOP3.LUT P1, RZ, R66, 0x80000000, RZ, 0xc0, !PT ;  /* 0x8000000042ff7812 */ /* 0x000fe2000782c0ff */
        /* <DEDUP_REMOVED lines=1159> */
[----:B-1----:R-:W-:Y:S01]  /*1e50b0*/  IMAD.WIDE R6, R189, 0x4, R50 ;  /* 0x00000004bd067825 */ /* 0x002fe200078e0232 */
[C---:B------:R-:W-:Y:S01]  /*1e50c0*/  LOP3.LUT P4, RZ, R73.reuse, 0x2000000, RZ, 0xc0, !PT ;  /* 0x0200000049ff7812 */ /* 0x040fe2000788c0ff */
[----:B------:R-:W2:Y:S06]  /*1e50d0*/  LDL.LU R184, [R1+0x159c] ;  /* 0x00159c0001b87983 */ /* 0x000eac0000300800 */
[----:B------:R1:W-:Y:S01]  /*1e50e0*/  @P1 STG.E desc[UR32][R6.64], R98 ;  /* 0x0000006206001986 */ /* 0x0003e2000c101920 */
[----:B------:R-:W-:Y:S01]  /*1e50f0*/  LOP3.LUT P5, RZ, R73, 0x4000000, RZ, 0xc0, !PT ;  /* 0x0400000049ff7812 */ /* 0x000fe200078ac0ff */
[----:B-1----:R-:W-:Y:S01]  /*1e5100*/  IMAD.WIDE R6, R189, 0x4, R48 ;  /* 0x00000004bd067825 */ /* 0x002fe200078e0230 */
[----:B------:R-:W-:Y:S01]  /*1e5110*/  LOP3.LUT P3, RZ, R73, 0x8000000, RZ, 0xc0, !PT ;  /* 0x0800000049ff7812 */ /* 0x000fe2000786c0ff */
[----:B------:R-:W2:Y:S04]  /*1e5120*/  LDL.LU R98, [R1+0x151c] ;  /* 0x00151c0001627983 */ /* 0x000ea80000300800 */
[----:B---3--:R1:W-:Y:S02]  /*1e5130*/  @P0 STG.E desc[UR32][R6.64], R99 ;  /* 0x0000006306000986 */ /* 0x0083e4000c101920 */
[----:B-1----:R-:W-:Y:S01]  /*1e5140*/  IMAD.WIDE R6, R189, 0x4, R46 ;  /* 0x00000004bd067825 */ /* 0x002fe200078e022e */
[----:B------:R-:W-:Y:S01]  /*1e5150*/  LOP3.LUT P2, RZ, R73, 0x10000000, RZ, 0xc0, !PT ;  /* 0x1000000049ff7812 */ /* 0x000fe2000784c0ff */
[----:B------:R-:W3:Y:S04]  /*1e5160*/  LDL.LU R99, [R1+0x141c] ;  /* 0x00141c0001637983 */ /* 0x000ee80000300800 */
[----:B----4-:R1:W-:Y:S02]  /*1e5170*/  @P6 STG.E desc[UR32][R6.64], R86 ;  /* 0x0000005606006986 */ /* 0x0103e4000c101920 */
        /* <DEDUP_REMOVED lines=9> */
[----:B------:R-:W4:Y:S04]  /*1e5210*/  LDL.LU R86, [R1+0x10fc] ;  /* 0x0010fc0001567983 */ /* 0x000f280000300800 */
[----:B------:R-:W4:Y:S01]  /*1e5220*/  LDL.LU R87, [R1+0x103c] ;  /* 0x00103c0001577983 */ /* 0x000f220000300800 */
[----:B------:R-:W-:-:S02]  /*1e5230*/  LOP3.LUT P6, RZ, R3, 0x4, RZ, 0xc0, !PT ;  /* 0x0000000403ff7812 */ /* 0x000fc400078cc0ff */
[C---:B------:R-:W-:Y:S01]  /*1e5240*/  LOP3.LUT P3, RZ, R3.reuse, 0x1, RZ, 0xc0, !PT ;  /* 0x0000000103ff7812 */ /* 0x040fe2000786c0ff */
[----:B------:R-:W4:Y:S01]  /*1e5250*/  LDL.LU R191, [R1+0xf4c] ;  /* 0x000f4c0001bf7983 */ /* 0x000f220000300800 */
[----:B------:R-:W-:Y:S02]  /*1e5260*/  LOP3.LUT R3, R3, 0xffffefff, RZ, 0xc0, !PT ;  /* 0xffffefff03037812 */ /* 0x000fe400078ec0ff */
[----:B------:R-:W-:Y:S02]  /*1e5270*/  LOP3.LUT P2, RZ, R4, 0x20, RZ, 0xc0, !PT ;  /* 0x0000002004ff7812 */ /* 0x000fe4000784c0ff */
[C---:B------:R-:W-:Y:S02]  /*1e5280*/  LOP3.LUT P0, RZ, R73.reuse, 0x20000000, RZ, 0xc0, !PT ;  /* 0x2000000049ff7812 */ /* 0x040fe4000780c0ff */
[----:B------:R-:W-:Y:S01]  /*1e5290*/  LOP3.LUT P4, RZ, R73, 0x40000000, RZ, 0xc0, !PT ;  /* 0x4000000049ff7812 */ /* 0x000fe2000788c0ff */
[----:B------:R-:W-:Y:S01]  /*1e52a0*/  IMAD.WIDE R6, R189, 0x4, R36 ;  /* 0x00000004bd067825 */ /* 0x000fe200078e0224 */
[----:B------:R-:W-:Y:S01]  /*1e52b0*/  LOP3.LUT P5, RZ, R73, 0x80000000, RZ, 0xc0, !PT ;  /* 0x8000000049ff7812 */ /* 0x000fe200078ac0ff */
[----:B------:R-:W4:Y:S01]  /*1e52c0*/  LDL.LU R190, [R1+0xe5c] ;  /* 0x000e5c0001be7983 */ /* 0x000f220000300800 */
[----:B------:R-:W-:-:S03]  /*1e52d0*/  @P6 LOP3.LUT R3, R3, 0x1000, RZ, 0xfc, !PT ;  /* 0x0000100003036812 */ /* 0x000fc600078efcff */
[----:B------:R-:W4:Y:S01]  /*1e52e0*/  LDL.LU R90, [R1+0x8e0] ;  /* 0x0008e000015a7983 */ /* 0x000f220000300800 */
[C---:B------:R-:W-:Y:S02]  /*1e52f0*/  LOP3.LUT P6, RZ, R3.reuse, 0x2, RZ, 0xc0, !PT ;  /* 0x0000000203ff7812 */ /* 0x040fe400078cc0ff */
[----:B------:R-:W-:Y:S01]  /*1e5300*/  LOP3.LUT R3, R3, 0xffffffbf, RZ, 0xc0, !PT ;  /* 0xffffffbf03037812 */ /* 0x000fe200078ec0ff */
[----:B------:R-:W1:Y:S03]  /*1e5310*/  LDS.128 R72, [R74] ;  /* 0x000000004a487984 */ /* 0x000e660000000c00 */
        /* <DEDUP_REMOVED lines=8> */
[----:B------:R1:W-:Y:S02]  /*1e53a0*/  @P0 STG.E desc[UR32][R6.64], R184 ;  /* 0x000000b806000986 */ /* 0x0003e4000c101920 */
[----:B-1----:R-:W-:-:S05]  /*1e53b0*/  IMAD.WIDE R6, R189, 0x4, R34 ;  /* 0x00000004bd067825 */ /* 0x002fca00078e0222 */
[----:B------:R1:W-:Y:S02]  /*1e53c0*/  @P4 STG.E desc[UR32][R6.64], R98 ;  /* 0x0000006206004986 */ /* 0x0003e4000c101920 */
[----:B-1----:R-:W-:-:S05]  /*1e53d0*/  IMAD.WIDE R6, R189, 0x4, R32 ;  /* 0x00000004bd067825 */ /* 0x002fca00078e0220 */
[----:B---3--:R1:W-:Y:S01]  /*1e53e0*/  @P5 STG.E desc[UR32][R6.64], R99 ;  /* 0x0000006306005986 */ /* 0x0083e2000c101920 */
[----:B------:R-:W-:Y:S01]  /*1e53f0*/  LOP3.LUT R3, R3, 0xfffffdff, RZ, 0xc0, !PT ;  /* 0xfffffdff03037812 */ /* 0x000fe200078ec0ff */
[----:B-1----:R-:W-:-:S03]  /*1e5400*/  IMAD.WIDE R6, R189, 0x4, R30 ;  /* 0x00000004bd067825 */ /* 0x002fc600078e021e */
[----:B------:R-:W-:Y:S02]  /*1e5410*/  @P2 LOP3.LUT R3, R3, 0x200, RZ, 0xfc, !PT ;  /* 0x0000020003032812 */ /* 0x000fe400078efcff */
[----:B------:R-:W-:Y:S02]  /*1e5420*/  LOP3.LUT P2, RZ, R4, 0x2, RZ, 0xc0, !PT ;  /* 0x0000000204ff7812 */ /* 0x000fe4000784c0ff */
[----:B------:R-:W-:-:S11]  /*1e5430*/  LOP3.LUT R3, R3, 0xfffffbff, RZ, 0xc0, !PT ;  /* 0xfffffbff03037812 */ /* 0x000fd600078ec0ff */
[----:B------:R-:W-:-:S04]  /*1e5440*/  @P2 LOP3.LUT R3, R3, 0x400, RZ, 0xfc, !PT ;  /* 0x0000040003032812 */ /* 0x000fc800078efcff */
[C---:B------:R-:W-:Y:S02]  /*1e5450*/  LOP3.LUT P2, RZ, R3.reuse, 0x10, RZ, 0xc0, !PT ;  /* 0x0000001003ff7812 */ /* 0x040fe4000784c0ff */
[----:B------:R-:W-:-:S11]  /*1e5460*/  LOP3.LUT R3, R3, 0xfffff7ff, RZ, 0xc0, !PT ;  /* 0xfffff7ff03037812 */ /* 0x000fd600078ec0ff */
[----:B------:R-:W-:Y:S01]  /*1e5470*/  @P2 LOP3.LUT R3, R3, 0x800, RZ, 0xfc, !PT ;  /* 0x0000080003032812 */ /* 0x000fe200078efcff */
[----:B--2---:R1:W-:Y:S04]  /*1e5480*/  @P3 STG.E desc[UR32][R6.64], R188 ;  /* 0x000000bc06003986 */ /* 0x0043e8000c101920 */
[----:B-1----:R-:W2:Y:S04]  /*1e5490*/  LDL.LU R188, [R1+0x1d70] ;  /* 0x001d700001bc7983 */ /* 0x002ea80000300800 */
[----:B------:R-:W3:Y:S04]  /*1e54a0*/  LDL.LU R88, [R1+0x1e90] ;  /* 0x001e900001587983 */ /* 0x000ee80000300800 */
[----:B------:R-:W3:Y:S01]  /*1e54b0*/  LDL.LU R91, [R1+0x1e60] ;  /* 0x001e6000015b7983 */ /* 0x000ee20000300800 */
[----:B------:R-:W-:-:S03]  /*1e54c0*/  IMAD.WIDE R6, R189, 0x4, R28 ;  /* 0x00000004bd067825 */ /* 0x000fc600078e021c */
[----:B------:R-:W3:Y:S04]  /*1e54d0*/  LDL.LU R196, [R1+0x1e40] ;  /* 0x001e400001c47983 */ /* 0x000ee80000300800 */
[----:B----4-:R1:W-:Y:S01]  /*1e54e0*/  @P6 STG.E desc[UR32][R6.64], R86 ;  /* 0x0000005606006986 */ /* 0x0103e2000c101920 */
[----:B------:R-:W-:Y:S01]  /*1e54f0*/  LOP3.LUT P6, RZ, R3, 0x1000, RZ, 0xc0, !PT ;  /* 0x0000100003ff7812 */ /* 0x000fe200078cc0ff */
[----:B-1----:R-:W-:-:S12]  /*1e5500*/  IMAD.WIDE R6, R189, 0x4, R26 ;  /* 0x00000004bd067825 */ /* 0x002fd800078e021a */
[----:B------:R1:W-:Y:S04]  /*1e5510*/  @P6 STG.E desc[UR32][R6.64], R87 ;  /* 0x0000005706006986 */ /* 0x0003e8000c101920 */
[----:B-1----:R-:W4:Y:S04]  /*1e5520*/  LDL.LU R87, [R1+0x5e40] ;  /* 0x005e400001577983 */ /* 0x002f280000300800 */
[----:B------:R-:W4:Y:S01]  /*1e5530*/  LDL.LU R174, [R1+0x1d60] ;  /* 0x001d600001ae7983 */ /* 0x000f220000300800 */
[----:B------:R-:W-:Y:S02]  /*1e5540*/  LOP3.LUT P2, RZ, R3, 0x8, RZ, 0xc0, !PT ;  /* 0x0000000803ff7812 */ /* 0x000fe4000784c0ff */
[C---:B------:R-:W-:Y:S01]  /*1e5550*/  LOP3.LUT P1, RZ, R4.reuse, 0x40, RZ, 0xc0, !PT ;  /* 0x0000004004ff7812 */ /* 0x040fe2000782c0ff */
[----:B------:R-:W4:Y:S01]  /*1e5560*/  LDL.LU R184, [R1+0x1e30] ;  /* 0x001e300001b87983 */ /* 0x000f220000300800 */
[----:B------:R-:W-:-:S02]  /*1e5570*/  LOP3.LUT P0, RZ, R4, 0x80, RZ, 0xc0, !PT ;  /* 0x0000008004ff7812 */ /* 0x000fc4000780c0ff */
[C---:B------:R-:W-:Y:S01]  /*1e5580*/  LOP3.LUT P4, RZ, R4.reuse, 0x100, RZ, 0xc0, !PT ;  /* 0x0000010004ff7812 */ /* 0x040fe2000788c0ff */
[----:B------:R-:W4:Y:S01]  /*1e5590*/  LDL.LU R98, [R1+0x1d50] ;  /* 0x001d500001627983 */ /* 0x000f220000300800 */
[C---:B------:R-:W-:Y:S02]  /*1e55a0*/  LOP3.LUT P5, RZ, R4.reuse, 0x200, RZ, 0xc0, !PT ;  /* 0x0000020004ff7812 */ /* 0x040fe400078ac0ff */
[C---:B------:R-:W-:Y:S01]  /*1e55b0*/  LOP3.LUT P3, RZ, R4.reuse, 0x400, RZ, 0xc0, !PT ;  /* 0x0000040004ff7812 */ /* 0x040fe2000786c0ff */
[----:B------:R-:W4:Y:S01]  /*1e55c0*/  LDL.LU R99, [R1+0x1e80] ;  /* 0x001e800001637983 */ /* 0x000f220000300800 */
[----:B------:R-:W-:Y:S01]  /*1e55d0*/  LOP3.LUT P6, RZ, R4, 0x800, RZ, 0xc0, !PT ;  /* 0x0000080004ff7812 */ /* 0x000fe200078cc0ff */
[----:B------:R-:W-:Y:S02]  /*1e55e0*/  IMAD.WIDE R4, R189, 0x4, R24 ;  /* 0x00000004bd047825 */ /* 0x000fe400078e0218 */
[----:B------:R-:W4:Y:S04]  /*1e55f0*/  LDL.LU R248, [R1+0x5610] ;  /* 0x0056100001f87983 */ /* 0x000f280000300800 */
[----:B------:R1:W-:Y:S01]  /*1e5600*/  @P2 STG.E desc[UR32][R4.64], R191 ;  /* 0x000000bf04002986 */ /* 0x0003e2000c101920 */
[----:B------:R-:W-:-:S03]  /*1e5610*/  LOP3.LUT P2, RZ, R3, 0x800, RZ, 0xc0, !PT ;  /* 0x0000080003ff7812 */ /* 0x000fc6000784c0ff */
[----:B------:R-:W4:Y:S04]  /*1e5620*/  LDL.LU R186, [R1+0x5e1c] ;  /* 0x005e1c0001ba7983 */ /* 0x000f280000300800 */
[----:B------:R-:W4:Y:S01]  /*1e5630*/  LDL.LU R89, [R1+0x5e18] ;  /* 0x005e180001597983 */ /* 0x000f220000300800 */
[----:B-1----:R-:W-:-:S03]  /*1e5640*/  IMAD.WIDE R4, R189, 0x4, R22 ;  /* 0x00000004bd047825 */ /* 0x002fc600078e0216 */
[----:B------:R-:W4:Y:S04]  /*1e5650*/  LDL.LU R173, [R1+0x5614] ;  /* 0x0056140001ad7983 */ /* 0x000f280000300800 */
[----:B------:R1:W-:Y:S01]  /*1e5660*/  @P2 STG.E desc[UR32][R4.64], R190 ;  /* 0x000000be04002986 */ /* 0x0003e2000c101920 */
[----:B------:R-:W-:-:S03]  /*1e5670*/  LOP3.LUT P2, RZ, R3, 0x400, RZ, 0xc0, !PT ;  /* 0x0000040003ff7812 */ /* 0x000fc6000784c0ff */
[----:B------:R-:W4:Y:S04]  /*1e5680*/  LDL.LU R185, [R1+0x5e34] ;  /* 0x005e340001b97983 */ /* 0x000f280000300800 */
[----:B------:R-:W4:Y:S01]  /*1e5690*/  LDL.LU R96, [R1+0x5e30] ;  /* 0x005e300001607983 */ /* 0x000f220000300800 */
[----:B-1----:R-:W-:-:S03]  /*1e56a0*/  IMAD.WIDE R4, R90, 0x4, R52 ;  /* 0x000000045a047825 */ /* 0x002fc600078e0234 */
[----:B------:R-:W4:Y:S04]  /*1e56b0*/  LDL.LU R172, [R1+0x5e2c] ;  /* 0x005e2c0001ac7983 */ /* 0x000f280000300800 */
[----:B------:R-:W4:Y:S04]  /*1e56c0*/  LDL.LU R191, [R1+0x5e3c] ;  /* 0x005e3c0001bf7983 */ /* 0x000f280000300800 */
[----:B------:R-:W4:Y:S04]  /*1e56d0*/  LDL.LU R189, [R1+0x5e4c] ;  /* 0x005e4c0001bd7983 */ /* 0x000f280000300800 */
[----:B------:R-:W4:Y:S04]  /*1e56e0*/  LDL.LU R190, [R1+0x5e48] ;  /* 0x005e480001be7983 */ /* 0x000f280000300800 */
[----:B------:R-:W4:Y:S04]  /*1e56f0*/  LDL.LU R86, [R1+0x1e50] ;  /* 0x001e500001567983 */ /* 0x000f280000300800 */
[----:B--2---:R1:W-:Y:S01]  /*1e5700*/  @P2 STG.E desc[UR32][R4.64], R188 ;  /* 0x000000bc04002986 */ /* 0x0043e2000c101920 */
[----:B------:R-:W-:-:S03]  /*1e5710*/  LOP3.LUT P2, RZ, R3, 0x200, RZ, 0xc0, !PT ;  /* 0x0000020003ff7812 */ /* 0x000fc6000784c0ff */
[----:B-1----:R-:W2:Y:S01]  /*1e5720*/  LDL.LU R188, [R1+0x1da0] ;  /* 0x001da00001bc7983 */ /* 0x002ea20000300800 */
[----:B------:R-:W-:-:S03]  /*1e5730*/  IMAD.WIDE R4, R90, 0x4, R50 ;  /* 0x000000045a047825 */ /* 0x000fc600078e0232 */
[----:B------:R-:W2:Y:S06]  /*1e5740*/  LDL.LU R0, [R1+0xa000] ;  /* 0x00a0000001007983 */ /* 0x000eac0000300800 */
[----:B---3--:R1:W-:Y:S01]  /*1e5750*/  @P2 STG.E desc[UR32][R4.64], R88 ;  /* 0x0000005804002986 */ /* 0x0083e2000c101920 */
[----:B------:R-:W-:Y:S01]  /*1e5760*/  LOP3.LUT P2, RZ, R3, 0x100, RZ, 0xc0, !PT ;  /* 0x0000010003ff7812 */ /* 0x000fe2000784c0ff */
[----:B-1----:R-:W-:-:S12]  /*1e5770*/  IMAD.WIDE R4, R90, 0x4, R48 ;  /* 0x000000045a047825 */ /* 0x002fd800078e0230 */
[----:B------:R1:W-:Y:S01]  /*1e5780*/  @P2 STG.E desc[UR32][R4.64], R91 ;  /* 0x0000005b04002986 */ /* 0x0003e2000c101920 */
[----:B------:R-:W-:Y:S01]  /*1e5790*/  LOP3.LUT P2, RZ, R3, 0x80, RZ, 0xc0, !PT ;  /* 0x0000008003ff7812 */ /* 0x000fe2000784c0ff */
[----:B-1----:R-:W-:-:S12]  /*1e57a0*/  IMAD.WIDE R4, R90, 0x4, R46 ;  /* 0x000000045a047825 */ /* 0x002fd800078e022e */
[----:B------:R1:W-:Y:S01]  /*1e57b0*/  @P2 STG.E desc[UR32][R4.64], R196 ;  /* 0x000000c404002986 */ /* 0x0003e2000c101920 */
[----:B------:R-:W-:-:S03]  /*1e57c0*/  LOP3.LUT P2, RZ, R3, 0x40, RZ, 0xc0, !PT ;  /* 0x0000004003ff7812 */ /* 0x000fc6000784c0ff */
[----:B-1----:R-:W3:Y:S01]  /*1e57d0*/  LDL.LU R196, [R1+0x1d40] ;  /* 0x001d400001c47983 */ /* 0x002ee20000300800 */
[----:B------:R-:W-:-:S03]  /*1e57e0*/  IMAD.WIDE R4, R90, 0x4, R44 ;  /* 0x000000045a047825 */ /* 0x000fc600078e022c */
[----:B------:R-:W3:Y:S04]  /*1e57f0*/  LDL.LU R91, [R1+0x71c] ;  /* 0x00071c00015b7983 */ /* 0x000ee80000300800 */
[----:B------:R-:W3:Y:S04]  /*1e5800*/  LDL.LU R192, [R1+0x1d90] ;  /* 0x001d900001c07983 */ /* 0x000ee80000300800 */
[----:B------:R-:W3:Y:S04]  /*1e5810*/  LDL.LU R193, [R1+0x1d00] ;  /* 0x001d000001c17983 */ /* 0x000ee80000300800 */
[----:B----4-:R1:W-:Y:S04]  /*1e5820*/  @P2 STG.E desc[UR32][R4.64], R174 ;  /* 0x000000ae04002986 */ /* 0x0103e8000c101920 */
[----:B------:R-:W4:Y:S04]  /*1e5830*/  LDL.LU R194, [R1+0x1e70] ;  /* 0x001e700001c27983 */ /* 0x000f280000300800 */
[----:B-1----:R-:W4:Y:S01]  /*1e5840*/  LDL.LU R174, [R1+0x1d80] ;  /* 0x001d800001ae7983 */ /* 0x002f220000300800 */
[----:B------:R-:W-:Y:S01]  /*1e5850*/  IMAD.WIDE R4, R90, 0x4, R42 ;  /* 0x000000045a047825 */ /* 0x000fe200078e022a */
[----:B------:R-:W-:-:S02]  /*1e5860*/  LOP3.LUT P2, RZ, R3, 0x20, RZ, 0xc0, !PT ;  /* 0x0000002003ff7812 */ /* 0x000fc4000784c0ff */
[----:B------:R-:W4:Y:S01]  /*1e5870*/  LDL.LU R195, [R1+0x1b60] ;  /* 0x001b600001c37983 */ /* 0x000f220000300800 */
[----:B------:R-:W-:-:S03]  /*1e5880*/  IMAD.WIDE R6, R90, 0x4, R40 ;  /* 0x000000045a067825 */ /* 0x000fc600078e0228 */
[----:B------:R1:W-:Y:S01]  /*1e5890*/  @P1 STG.E desc[UR32][R4.64], R184 ;  /* 0x000000b804001986 */ /* 0x0003e2000c101920 */
[----:B------:R-:W-:-:S03]  /*1e58a0*/  IMAD.WIDE R2, R90, 0x4, R38 ;  /* 0x000000045a027825 */ /* 0x000fc600078e0226 */
[----:B------:R1:W-:Y:S04]  /*1e58b0*/  @P0 STG.E desc[UR32][R6.64], R98 ;  /* 0x0000006206000986 */ /* 0x0003e8000c101920 */
[----:B------:R1:W-:Y:S02]  /*1e58c0*/  @P4 STG.E desc[UR32][R2.64], R99 ;  /* 0x0000006302004986 */ /* 0x0003e4000c101920 */
[----:B-1----:R-:W-:-:S04]  /*1e58d0*/  IMAD.WIDE R4, R90, 0x4, R36 ;  /* 0x000000045a047825 */ /* 0x002fc800078e0224 */
[C---:B------:R-:W-:Y:S01]  /*1e58e0*/  IMAD.WIDE R6, R90.reuse, 0x4, R34 ;  /* 0x000000045a067825 */ /* 0x040fe200078e0222 */
[----:B------:R1:W-:Y:S01]  /*1e58f0*/  @P5 STG.E desc[UR32][R4.64], R86 ;  /* 0x0000005604005986 */ /* 0x0003e2000c101920 */
[----:B------:R-:W-:Y:S02]  /*1e5900*/  ISETP.LT.AND P1, PT, R87, UR9, !P2 ;  /* 0x0000000957007c0c */ /* 0x000fe4000d721270 */
[----:B------:R-:W-:Y:S01]  /*1e5910*/  ISETP.LT.AND P5, PT, R191, UR9, !P2 ;  /* 0x00000009bf007c0c */ /* 0x000fe2000d7a1270 */
[----:B------:R-:W-:Y:S01]  /*1e5920*/  IMAD.WIDE R2, R90, 0x4, R32 ;  /* 0x000000045a027825 */ /* 0x000fe200078e0220 */
[----:B------:R-:W-:-:S03]  /*1e5930*/  ISETP.LT.AND P4, PT, R189, UR9, !P2 ;  /* 0x00000009bd007c0c */ /* 0x000fc6000d781270 */
[----:B------:R-:W-:-:S04]  /*1e5940*/  IMAD.WIDE R8, R90, 0x4, R24 ;  /* 0x000000045a087825 */ /* 0x000fc800078e0218 */
[----:B-1----:R-:W-:Y:S01]  /*1e5950*/  IMAD.WIDE R4, R90, 0x4, R28 ;  /* 0x000000045a047825 */ /* 0x002fe200078e021c */
[----:B--2---:R1:W-:Y:S04]  /*1e5960*/  @P3 STG.E desc[UR32][R6.64], R188 ;  /* 0x000000bc06003986 */ /* 0x0043e8000c101920 */
[----:B-1----:R-:W2:Y:S04]  /*1e5970*/  LDL.LU R188, [R1+0x1b10] ;  /* 0x001b100001bc7983 */ /* 0x002ea80000300800 */
[----:B------:R-:W2:Y:S04]  /*1e5980*/  LDL.LU R184, [R1+0x5e28] ;  /* 0x005e280001b87983 */ /* 0x000ea80000300800 */
[----:B------:R-:W2:Y:S04]  /*1e5990*/  LDL.LU R98, [R1+0x5e24] ;  /* 0x005e240001627983 */ /* 0x000ea80000300800 */
[----:B------:R-:W2:Y:S04]  /*1e59a0*/  LDL.LU R99, [R1+0x5e20] ;  /* 0x005e200001637983 */ /* 0x000ea80000300800 */
[----:B------:R-:W2:Y:S04]  /*1e59b0*/  LDL.LU R86, [R1+0x5e38] ;  /* 0x005e380001567983 */ /* 0x000ea80000300800 */
[----:B------:R-:W2:Y:S01]  /*1e59c0*/  LDL.LU R175, [R1+0x1a10] ;  /* 0x001a100001af7983 */ /* 0x000ea20000300800 */
[----:B------:R-:W-:-:S03]  /*1e59d0*/  ISETP.LT.AND P3, PT, R190, UR9, !P2 ;  /* 0x00000009be007c0c */ /* 0x000fc6000d761270 */
[----:B------:R-:W2:Y:S04]  /*1e59e0*/  LDL.LU R187, [R1+0x1950] ;  /* 0x0019500001bb7983 */ /* 0x000ea80000300800 */
[----:B------:R-:W2:Y:S01]  /*1e59f0*/  LDL.LU R88, [R1+0x19a0] ;  /* 0x0019a00001587983 */ /* 0x000ea20000300800 */
[----:B------:R-:W-:-:S03]  /*1e5a00*/  IMAD.WIDE R6, R90, 0x4, R26 ;  /* 0x000000045a067825 */ /* 0x000fc600078e021a */
[----:B---3--:R1:W-:Y:S02]  /*1e5a10*/  @P6 STG.E desc[UR32][R2.64], R196 ;  /* 0x000000c402006986 */ /* 0x0083e4000c101920 */
[----:B-1----:R-:W-:Y:S02]  /*1e5a20*/  IMAD.WIDE R2, R90, 0x4, R30 ;  /* 0x000000045a027825 */ /* 0x002fe400078e021e */
[----:B------:R-:W3:Y:S04]  /*1e5a30*/  LDL.LU R196, [R1+0x1810] ;  /* 0x0018100001c47983 */ /* 0x000ee80000300800 */
[----:B------:R-:W-:Y:S04]  /*1e5a40*/  @P1 STG.E desc[UR32][R2.64], R192 ;  /* 0x000000c002001986 */ /* 0x000fe8000c101920 */
[----:B------:R-:W-:Y:S04]  /*1e5a50*/  @P5 STG.E desc[UR32][R4.64], R193 ;  /* 0x000000c104005986 */ /* 0x000fe8000c101920 */
[----:B----4-:R-:W-:Y:S04]  /*1e5a60*/  @P4 STG.E desc[UR32][R6.64], R194 ;  /* 0x000000c206004986 */ /* 0x010fe8000c101920 */
[----:B------:R1:W-:Y:S04]  /*1e5a70*/  @P3 STG.E desc[UR32][R8.64], R174 ;  /* 0x000000ae08003986 */ /* 0x0003e8000c101920 */
[----:B-1----:R-:W4:Y:S01]  /*1e5a80*/  LDL.LU R174, [R1+0x1790] ;  /* 0x0017900001ae7983 */ /* 0x002f220000300800 */
[----:B------:R-:W-:-:S02]  /*1e5a90*/  ISETP.GE.AND P0, PT, R0, UR5, PT ;  /* 0x0000000500007c0c */ /* 0x000fc4000bf06270 */
[----:B------:R-:W-:Y:S02]  /*1e5aa0*/  ISETP.LT.AND P2, PT, R97, UR9, !P2 ;  /* 0x0000000961007c0c */ /* 0x000fe4000d741270 */
[----:B------:R-:W-:Y:S01]  /*1e5ab0*/  ISETP.LT.AND P6, PT, R248, UR9, !P0 ;  /* 0x00000009f8007c0c */ /* 0x000fe2000c7c1270 */
[----:B------:R-:W-:Y:S02]  /*1e5ac0*/  IMAD.WIDE R2, R90, 0x4, R22 ;  /* 0x000000045a027825 */ /* 0x000fe400078e0216 */
[----:B------:R-:W4:Y:S02]  /*1e5ad0*/  LDL.LU R90, [R1+0x1710] ;  /* 0x00171000015a7983 */ /* 0x000f240000300800 */
[----:B------:R-:W-:Y:S02]  /*1e5ae0*/  IMAD.WIDE R4, R91, 0x4, R52 ;  /* 0x000000045b047825 */ /* 0x000fe400078e0234 */
[----:B------:R-:W4:Y:S04]  /*1e5af0*/  LDL.LU R192, [R1+0x1620] ;  /* 0x0016200001c07983 */ /* 0x000f280000300800 */
[----:B------:R-:W4:Y:S04]  /*1e5b00*/  LDL.LU R0, [R1+0xa004] ;  /* 0x00a0040001007983 */ /* 0x000f280000300800 */
[----:B------:R1:W-:Y:S04]  /*1e5b10*/  @P2 STG.E desc[UR32][R2.64], R195 ;  /* 0x000000c302002986 */ /* 0x0003e8000c101920 */
[----:B------:R-:W4:Y:S04]  /*1e5b20*/  LDL.LU R194, [R1+0x1520] ;  /* 0x0015200001c27983 */ /* 0x000f280000300800 */
[----:B-1----:R-:W4:Y:S01]  /*1e5b30*/  LDL.LU R195, [R1+0x1570] ;  /* 0x0015700001c37983 */ /* 0x002f220000300800 */
[----:B------:R-:W-:-:S02]  /*1e5b40*/  ISETP.LT.AND P5, PT, R186, UR9, !P0 ;  /* 0x00000009ba007c0c */ /* 0x000fc4000c7a1270 */
[----:B------:R-:W-:Y:S02]  /*1e5b50*/  ISETP.LT.AND P4, PT, R89, UR9, !P0 ;  /* 0x0000000959007c0c */ /* 0x000fe4000c781270 */
[----:B------:R-:W-:Y:S01]  /*1e5b60*/  ISETP.LT.AND P3, PT, R173, UR9, !P0 ;  /* 0x00000009ad007c0c */ /* 0x000fe2000c761270 */
[----:B------:R-:W-:-:S04]  /*1e5b70*/  IMAD.WIDE R2, R91, 0x4, R50 ;  /* 0x000000045b027825 */ /* 0x000fc800078e0232 */
[----:B------:R-:W-:Y:S01]  /*1e5b80*/  IMAD.WIDE R6, R91, 0x4, R46 ;  /* 0x000000045b067825 */ /* 0x000fe200078e022e */
[----:B------:R-:W-:-:S03]  /*1e5b90*/  ISETP.LT.AND P1, PT, R185, UR9, !P0 ;  /* 0x00000009b9007c0c */ /* 0x000fc6000c721270 */
[C---:B------:R-:W-:Y:S01]  /*1e5ba0*/  IMAD.WIDE R8, R91.reuse, 0x4, R44 ;  /* 0x000000045b087825 */ /* 0x040fe200078e022c */
[----:B--2---:R1:W-:Y:S04]  /*1e5bb0*/  @P6 STG.E desc[UR32][R4.64], R188 ;  /* 0x000000bc04006986 */ /* 0x0043e8000c101920 */
[----:B-1----:R-:W2:Y:S01]  /*1e5bc0*/  LDL.LU R188, [R1+0x1430] ;  /* 0x0014300001bc7983 */ /* 0x002ea20000300800 */
[C---:B------:R-:W-:Y:S01]  /*1e5bd0*/  IMAD.WIDE R4, R91.reuse, 0x4, R48 ;  /* 0x000000045b047825 */ /* 0x040fe200078e0230 */
[----:B------:R-:W-:Y:S02]  /*1e5be0*/  ISETP.LT.AND P6, PT, R96, UR9, !P0 ;  /* 0x0000000960007c0c */ /* 0x000fe4000c7c1270 */
[----:B------:R-:W-:Y:S04]  /*1e5bf0*/  @P5 STG.E desc[UR32][R2.64], R175 ;  /* 0x000000af02005986 */ /* 0x000fe8000c101920 */
[----:B------:R1:W-:Y:S04]  /*1e5c00*/  @P4 STG.E desc[UR32][R4.64], R187 ;  /* 0x000000bb04004986 */ /* 0x0003e8000c101920 */
[----:B------:R1:W-:Y:S04]  /*1e5c10*/  @P3 STG.E desc[UR32][R6.64], R88 ;  /* 0x0000005806003986 */ /* 0x0003e8000c101920 */
[----:B-1----:R-:W2:Y:S04]  /*1e5c20*/  LDL.LU R187, [R1+0x12f0] ;  /* 0x0012f00001bb7983 */ /* 0x002ea80000300800 */
[----:B------:R-:W2:Y:S01]  /*1e5c30*/  LDL.LU R88, [R1+0x10e0] ;  /* 0x0010e00001587983 */ /* 0x000ea20000300800 */
[----:B------:R-:W-:-:S03]  /*1e5c40*/  IMAD.WIDE R2, R91, 0x4, R42 ;  /* 0x000000045b027825 */ /* 0x000fc600078e022a */
[----:B---3--:R1:W-:Y:S04]  /*1e5c50*/  @P1 STG.E desc[UR32][R8.64], R196 ;  /* 0x000000c408001986 */ /* 0x0083e8000c101920 */
[----:B-1----:R-:W3:Y:S04]  /*1e5c60*/  LDL.LU R196, [R1+0x718] ;  /* 0x0007180001c47983 */ /* 0x002ee80000300800 */
[----:B------:R-:W3:Y:S04]  /*1e5c70*/  LDL.LU R193, [R1+0xf30] ;  /* 0x000f300001c17983 */ /* 0x000ee80000300800 */
[----:B------:R-:W3:Y:S04]  /*1e5c80*/  LDL.LU R175, [R1+0xe40] ;  /* 0x000e400001af7983 */ /* 0x000ee80000300800 */
[----:B----4-:R1:W-:Y:S04]  /*1e5c90*/  @P6 STG.E desc[UR32][R2.64], R174 ;  /* 0x000000ae02006986 */ /* 0x0103e8000c101920 */
[----:B-1----:R-:W4:Y:S01]  /*1e5ca0*/  LDL.LU R174, [R1+0x1020] ;  /* 0x0010200001ae7983 */ /* 0x002f220000300800 */
[----:B------:R-:W-:-:S02]  /*1e5cb0*/  ISETP.LT.AND P2, PT, R172, UR9, !P0 ;  /* 0x00000009ac007c0c */ /* 0x000fc4000c741270 */
[----:B------:R-:W-:Y:S02]  /*1e5cc0*/  ISETP.LT.AND P5, PT, R184, UR9, !P0 ;  /* 0x00000009b8007c0c */ /* 0x000fe4000c7a1270 */
[----:B------:R-:W-:Y:S01]  /*1e5cd0*/  ISETP.LT.AND P1, PT, R98, UR9, !P0 ;  /* 0x0000000962007c0c */ /* 0x000fe2000c721270 */
[----:B------:R-:W-:Y:S01]  /*1e5ce0*/  IMAD.WIDE R4, R91, 0x4, R40 ;  /* 0x000000045b047825 */ /* 0x000fe200078e0228 */
[----:B------:R-:W-:Y:S02]  /*1e5cf0*/  ISETP.LT.AND P4, PT, R99, UR9, !P0 ;  /* 0x0000000963007c0c */ /* 0x000fe4000c781270 */
[----:B------:R-:W-:Y:S01]  /*1e5d00*/  ISETP.LT.AND P3, PT, R86, UR9, !P0 ;  /* 0x0000000956007c0c */ /* 0x000fe2000c761270 */
[----:B------:R-:W-:-:S04]  /*1e5d10*/  IMAD.WIDE R2, R91, 0x4, R38 ;  /* 0x000000045b027825 */ /* 0x000fc800078e0226 */
[----:B------:R1:W-:Y:S01]  /*1e5d20*/  @P2 STG.E desc[UR32][R4.64], R90 ;  /* 0x0000005a04002986 */ /* 0x0003e2000c101920 */
[----:B------:R-:W-:-:S04]  /*1e5d30*/  IMAD.WIDE R6, R91, 0x4, R34 ;  /* 0x000000045b067825 */ /* 0x000fc800078e0222 */
[C---:B------:R-:W-:Y:S01]  /*1e5d40*/  IMAD.WIDE R8, R91.reuse, 0x4, R32 ;  /* 0x000000045b087825 */ /* 0x040fe200078e0220 */
[----:B------:R-:W-:Y:S04]  /*1e5d50*/  @P5 STG.E desc[UR32][R2.64], R192 ;  /* 0x000000c002005986 */ /* 0x000fe8000c101920 */
[----:B-1----:R-:W4:Y:S01]  /*1e5d60*/  LDL.LU R90, [R1+0x1d74] ;  /* 0x001d7400015a7983 */ /* 0x002f220000300800 */
[----:B------:R-:W-:-:S05]  /*1e5d70*/  IMAD.WIDE R4, R91, 0x4, R36 ;  /* 0x000000045b047825 */ /* 0x000fca00078e0224 */
[----:B------:R-:W-:Y:S04]  /*1e5d80*/  @P1 STG.E desc[UR32][R4.64], R194 ;  /* 0x000000c204001986 */ /* 0x000fe8000c101920 */
[----:B------:R1:W-:Y:S04]  /*1e5d90*/  @P4 STG.E desc[UR32][R6.64], R195 ;  /* 0x000000c306004986 */ /* 0x0003e8000c101920 */
[----:B-1----:R-:W4:Y:S01]  /*1e5da0*/  LDL.LU R195, [R1+0x1e94] ;  /* 0x001e940001c37983 */ /* 0x002f220000300800 */
[----:B------:R-:W-:Y:S02]  /*1e5db0*/  ISETP.LT.AND P6, PT, R87, UR9, !P0 ;  /* 0x0000000957007c0c */ /* 0x000fe4000c7c1270 */
[----:B------:R-:W-:Y:S01]  /*1e5dc0*/  ISETP.LT.AND P2, PT, R191, UR9, !P0 ;  /* 0x00000009bf007c0c */ /* 0x000fe2000c741270 */
[----:B------:R-:W-:-:S04]  /*1e5dd0*/  IMAD.WIDE R2, R91, 0x4, R30 ;  /* 0x000000045b027825 */ /* 0x000fc800078e021e */
[----:B------:R-:W-:Y:S01]  /*1e5de0*/  IMAD.WIDE R4, R91, 0x4, R28 ;  /* 0x000000045b047825 */ /* 0x000fe200078e021c */
[----:B------:R-:W-:-:S03]  /*1e5df0*/  ISETP.LT.AND P1, PT, R189, UR9, !P0 ;  /* 0x00000009bd007c0c */ /* 0x000fc6000c721270 */
[----:B------:R-:W-:Y:S01]  /*1e5e00*/  IMAD.WIDE R6, R91, 0x4, R22 ;  /* 0x000000045b067825 */ /* 0x000fe200078e0216 */
[----:B--2---:R1:W-:Y:S04]  /*1e5e10*/  @P3 STG.E desc[UR32][R8.64], R188 ;  /* 0x000000bc08003986 */ /* 0x0043e8000c101920 */
[----:B-1----:R-:W2:Y:S01]  /*1e5e20*/  LDL.LU R188, [R1+0x1e64] ;  /* 0x001e640001bc7983 */ /* 0x002ea20000300800 */
[----:B------:R-:W-:-:S03]  /*1e5e30*/  ISETP.LT.AND P3, PT, R190, UR9, !P0 ;  /* 0x00000009be007c0c */ /* 0x000fc6000c761270 */
[----:B------:R-:W2:Y:S01]  /*1e5e40*/  LDL.LU R194, [R1+0x1e44] ;  /* 0x001e440001c27983 */ /* 0x000ea20000300800 */
[----:B------:R-:W-:-:S03]  /*1e5e50*/  ISETP.LT.AND P0, PT, R97, UR9, !P0 ;  /* 0x0000000961007c0c */ /* 0x000fc6000c701270 */
[----:B------:R1:W-:Y:S04]  /*1e5e60*/  @P6 STG.E desc[UR32][R2.64], R187 ;  /* 0x000000bb02006986 */ /* 0x0003e8000c101920 */
[----:B------:R1:W-:Y:S04]  /*1e5e70*/  @P2 STG.E desc[UR32][R4.64], R88 ;  /* 0x0000005804002986 */ /* 0x0003e8000c101920 */
[----:B-1----:R-:W2:Y:S04]  /*1e5e80*/  LDL.LU R187, [R1+0x1d64] ;  /* 0x001d640001bb7983 */ /* 0x002ea80000300800 */
[----:B------:R-:W2:Y:S01]  /*1e5e90*/  LDL.LU R88, [R1+0x1e34] ;  /* 0x001e340001587983 */ /* 0x000ea20000300800 */
[----:B------:R-:W-:-:S04]  /*1e5ea0*/  IMAD.WIDE R4, R91, 0x4, R26 ;  /* 0x000000045b047825 */ /* 0x000fc800078e021a */
[----:B------:R-:W-:Y:S02]  /*1e5eb0*/  IMAD.WIDE R2, R91, 0x4, R24 ;  /* 0x000000045b027825 */ /* 0x000fe400078e0218 */
[----:B------:R-:W2:Y:S04]  /*1e5ec0*/  LDL.LU R91, [R1+0x1d54] ;  /* 0x001d5400015b7983 */ /* 0x000ea80000300800 */
[----:B---3--:R-:W-:Y:S04]  /*1e5ed0*/  @P1 STG.E desc[UR32][R4.64], R193 ;  /* 0x000000c104001986 */ /* 0x008fe8000c101920 */
[----:B------:R-:W-:Y:S04]  /*1e5ee0*/  @P3 STG.E desc[UR32][R2.64], R175 ;  /* 0x000000af02003986 */ /* 0x000fe8000c101920 */
[----:B----4-:R1:W-:Y:S04]  /*1e5ef0*/  @P0 STG.E desc[UR32][R6.64], R174 ;  /* 0x000000ae06000986 */ /* 0x0103e8000c101920 */
[----:B-1----:R-:W3:Y:S01]  /*1e5f00*/  LDL.LU R174, [R1+0x1e84] ;  /* 0x001e840001ae7983 */ /* 0x002ee20000300800 */
[----:B------:R-:W-:-:S04]  /*1e5f10*/  ISETP.GE.AND P5, PT, R0, UR5, PT ;  /* 0x0000000500007c0c */ /* 0x000fc8000bfa6270 */
[----:B------:R-:W-:Y:S01]  /*1e5f20*/  ISETP.LT.AND P4, PT, R248, UR9, !P5 ;  /* 0x00000009f8007c0c */ /* 0x000fe2000ef81270 */
[----:B------:R-:W-:Y:S01]  /*1e5f30*/  IMAD.WIDE R8, R196, 0x4, R52 ;  /* 0x00000004c4087825 */ /* 0x000fe200078e0234 */
[----:B------:R-:W-:Y:S02]  /*1e5f40*/  ISETP.LT.AND P6, PT, R186, UR9, !P5 ;  /* 0x00000009ba007c0c */ /* 0x000fe4000efc1270 */
[----:B------:R-:W-:Y:S01]  /*1e5f50*/  ISETP.LT.AND P2, PT, R89, UR9, !P5 ;  /* 0x0000000959007c0c */ /* 0x000fe2000ef41270 */
[----:B------:R-:W-:-:S04]  /*1e5f60*/  IMAD.WIDE R2, R196, 0x4, R50 ;  /* 0x00000004c4027825 */ /* 0x000fc800078e0232 */
[----:B------:R-:W-:-:S04]  /*1e5f70*/  IMAD.WIDE R4, R196, 0x4, R48 ;  /* 0x00000004c4047825 */ /* 0x000fc800078e0230 */
[----:B------:R1:W-:Y:S04]  /*1e5f80*/  @P4 STG.E desc[UR32][R8.64], R90 ;  /* 0x0000005a08004986 */ /* 0x0003e8000c101920 */
[----:B-1----:R-:W4:Y:S04]  /*1e5f90*/  LDL.LU R90, [R1+0x1e54] ;  /* 0x001e5400015a7983 */ /* 0x002f280000300800 */
        /* <DEDUP_REMOVED lines=8> */
[----:B------:R-:W-:Y:S01]  /*1e6020*/  IMAD.WIDE R2, R196, 0x4, R46 ;  /* 0x00000004c4027825 */ /* 0x000fe200078e022e */
[----:B------:R-:W-:-:S03]  /*1e6030*/  ISETP.LT.AND P0, PT, R172, UR9, !P5 ;  /* 0x00000009ac007c0c */ /* 0x000fc6000ef01270 */
[----:B------:R-:W-:Y:S01]  /*1e6040*/  IMAD.WIDE R6, R196, 0x4, R42 ;  /* 0x00000004c4067825 */ /* 0x000fe200078e022a */
[----:B------:R-:W-:-:S03]  /*1e6050*/  ISETP.LT.AND P6, PT, R184, UR9, !P5 ;  /* 0x00000009b8007c0c */ /* 0x000fc6000efc1270 */
[C---:B------:R-:W-:Y:S01]  /*1e6060*/  IMAD.WIDE R8, R196.reuse, 0x4, R40 ;  /* 0x00000004c4087825 */ /* 0x040fe200078e0228 */
[----:B--2---:R1:W-:Y:S04]  /*1e6070*/  @P2 STG.E desc[UR32][R4.64], R188 ;  /* 0x000000bc04002986 */ /* 0x0043e8000c101920 */
[----:B-1----:R-:W2:Y:S01]  /*1e6080*/  LDL.LU R188, [R1+0x1d04] ;  /* 0x001d040001bc7983 */ /* 0x002ea20000300800 */
[----:B------:R-:W-:-:S03]  /*1e6090*/  IMAD.WIDE R4, R196, 0x4, R44 ;  /* 0x00000004c4047825 */ /* 0x000fc600078e022c */
[----:B------:R-:W-:Y:S04]  /*1e60a0*/  @P4 STG.E desc[UR32][R2.64], R194 ;  /* 0x000000c202004986 */ /* 0x000fe8000c101920 */
[----:B------:R1:W-:Y:S04]  /*1e60b0*/  @P3 STG.E desc[UR32][R4.64], R187 ;  /* 0x000000bb04003986 */ /* 0x0003e8000c101920 */
[----:B------:R1:W-:Y:S04]  /*1e60c0*/  @P1 STG.E desc[UR32][R6.64], R88 ;  /* 0x0000005806001986 */ /* 0x0003e8000c101920 */
[----:B-1----:R-:W2:Y:S04]  /*1e60d0*/  LDL.LU R187, [R1+0x714] ;  /* 0x0007140001bb7983 */ /* 0x002ea80000300800 */
[----:B------:R-:W2:Y:S04]  /*1e60e0*/  LDL.LU R88, [R1+0x1e74] ;  /* 0x001e740001587983 */ /* 0x000ea80000300800 */
[----:B------:R1:W-:Y:S01]  /*1e60f0*/  @P0 STG.E desc[UR32][R8.64], R91 ;  /* 0x0000005b08000986 */ /* 0x0003e2000c101920 */
[----:B------:R-:W-:-:S03]  /*1e6100*/  IMAD.WIDE R2, R196, 0x4, R38 ;  /* 0x00000004c4027825 */ /* 0x000fc600078e0226 */
[----:B-1----:R-:W2:Y:S04]  /*1e6110*/  LDL.LU R91, [R1+0x1d84] ;  /* 0x001d8400015b7983 */ /* 0x002ea80000300800 */
[----:B------:R-:W2:Y:S04]  /*1e6120*/  LDL.LU R193, [R1+0x1b64] ;  /* 0x001b640001c17983 */ /* 0x000ea80000300800 */
[----:B------:R-:W2:Y:S04]  /*1e6130*/  LDL.LU R194, [R1+0x1b14] ;  /* 0x001b140001c27983 */ /* 0x000ea80000300800 */
[----:B---3--:R1:W-:Y:S04]  /*1e6140*/  @P6 STG.E desc[UR32][R2.64], R174 ;  /* 0x000000ae02006986 */ /* 0x0083e8000c101920 */
[----:B-1----:R-:W3:Y:S01]  /*1e6150*/  LDL.LU R174, [R1+0x1a14] ;  /* 0x001a140001ae7983 */ /* 0x002ee20000300800 */
[----:B------:R-:W-:-:S02]  /*1e6160*/  ISETP.LT.AND P2, PT, R98, UR9, !P5 ;  /* 0x0000000962007c0c */ /* 0x000fc4000ef41270 */
[----:B------:R-:W-:Y:S02]  /*1e6170*/  ISETP.LT.AND P4, PT, R99, UR9, !P5 ;  /* 0x0000000963007c0c */ /* 0x000fe4000ef81270 */
[----:B------:R-:W-:Y:S01]  /*1e6180*/  ISETP.LT.AND P0, PT, R86, UR9, !P5 ;  /* 0x0000000956007c0c */ /* 0x000fe2000ef01270 */
[C---:B------:R-:W-:Y:S01]  /*1e6190*/  IMAD.WIDE R4, R196.reuse, 0x4, R36 ;  /* 0x00000004c4047825 */ /* 0x040fe200078e0224 */
[----:B------:R-:W-:Y:S02]  /*1e61a0*/  ISETP.LT.AND P3, PT, R87, UR9, !P5 ;  /* 0x0000000957007c0c */ /* 0x000fe4000ef61270 */
[----:B------:R-:W-:Y:S01]  /*1e61b0*/  ISETP.LT.AND P1, PT, R191, UR9, !P5 ;  /* 0x00000009bf007c0c */ /* 0x000fe2000ef21270 */
[----:B------:R-:W-:-:S04]  /*1e61c0*/  IMAD.WIDE R2, R196, 0x4, R34 ;  /* 0x00000004c4027825 */ /* 0x000fc800078e0222 */
[C---:B------:R-:W-:Y:S01]  /*1e61d0*/  IMAD.WIDE R6, R196.reuse, 0x4, R30 ;  /* 0x00000004c4067825 */ /* 0x040fe200078e021e */
[----:B----4-:R1:W-:Y:S03]  /*1e61e0*/  @P2 STG.E desc[UR32][R4.64], R90 ;  /* 0x0000005a04002986 */ /* 0x0103e6000c101920 */
[C---:B------:R-:W-:Y:S01]  /*1e61f0*/  IMAD.WIDE R8, R196.reuse, 0x4, R28 ;  /* 0x00000004c4087825 */ /* 0x040fe200078e021c */
[----:B------:R4:W-:Y:S03]  /*1e6200*/  @P4 STG.E desc[UR32][R2.64], R192 ;  /* 0x000000c002004986 */ /* 0x0009e6000c101920 */
[----:B-1----:R-:W-:Y:S01]  /*1e6210*/  IMAD.WIDE R4, R196, 0x4, R32 ;  /* 0x00000004c4047825 */ /* 0x002fe200078e0220 */
[----:B------:R-:W3:Y:S04]  /*1e6220*/  LDL.LU R90, [R1+0x1954] ;  /* 0x00195400015a7983 */ /* 0x000ee80000300800 */
[----:B------:R1:W-:Y:S04]  /*1e6230*/  @P0 STG.E desc[UR32][R4.64], R175 ;  /* 0x000000af04000986 */ /* 0x0003e8000c101920 */
[----:B------:R-:W-:Y:S01]  /*1e6240*/  @P3 STG.E desc[UR32][R6.64], R195 ;  /* 0x000000c306003986 */ /* 0x000fe2000c101920 */
[----:B------:R-:W-:-:S02]  /*1e6250*/  ISETP.LT.AND P6, PT, R189, UR9, !P5 ;  /* 0x00000009bd007c0c */ /* 0x000fc4000efc1270 */
[----:B------:R-:W-:Y:S01]  /*1e6260*/  ISETP.LT.AND P2, PT, R190, UR9, !P5 ;  /* 0x00000009be007c0c */ /* 0x000fe2000ef41270 */
[----:B----4-:R-:W-:Y:S01]  /*1e6270*/  IMAD.WIDE R2, R196, 0x4, R26 ;  /* 0x00000004c4027825 */ /* 0x010fe200078e021a */
[----:B------:R-:W-:Y:S02]  /*1e6280*/  ISETP.GE.AND P4, PT, R0, UR5, PT ;  /* 0x0000000500007c0c */ /* 0x000fe4000bf86270 */
[----:B------:R-:W-:Y:S01]  /*1e6290*/  ISETP.LT.AND P5, PT, R97, UR9, !P5 ;  /* 0x0000000961007c0c */ /* 0x000fe2000efa1270 */
[----:B-1----:R-:W-:Y:S01]  /*1e62a0*/  IMAD.WIDE R4, R196, 0x4, R24 ;  /* 0x00000004c4047825 */ /* 0x002fe200078e0218 */
[----:B------:R-:W-:Y:S01]  /*1e62b0*/  ISETP.LT.AND P3, PT, R248, UR9, !P4 ;  /* 0x00000009f8007c0c */ /* 0x000fe2000e761270 */
[----:B--2---:R1:W-:Y:S04]  /*1e62c0*/  @P1 STG.E desc[UR32][R8.64], R188 ;  /* 0x000000bc08001986 */ /* 0x0043e8000c101920 */
[----:B-1----:R-:W2:Y:S04]  /*1e62d0*/  LDL.LU R188, [R1+0x19a4] ;  /* 0x0019a40001bc7983 */ /* 0x002ea80000300800 */
[----:B------:R-:W4:Y:S01]  /*1e62e0*/  LDL.LU R195, [R1+0x1814] ;  /* 0x0018140001c37983 */ /* 0x000f220000300800 */
[----:B------:R-:W-:-:S03]  /*1e62f0*/  ISETP.LT.AND P1, PT, R186, UR9, !P4 ;  /* 0x00000009ba007c0c */ /* 0x000fc6000e721270 */
[----:B------:R-:W4:Y:S04]  /*1e6300*/  LDL.LU R175, [R1+0x1794] ;  /* 0x0017940001af7983 */ /* 0x000f280000300800 */
[----:B------:R1:W-:Y:S01]  /*1e6310*/  @P6 STG.E desc[UR32][R2.64], R88 ;  /* 0x0000005802006986 */ /* 0x0003e2000c101920 */
[----:B------:R-:W-:-:S03]  /*1e6320*/  IMAD.WIDE R6, R187, 0x4, R50 ;  /* 0x00000004bb067825 */ /* 0x000fc600078e0232 */
[----:B-1----:R-:W4:Y:S01]  /*1e6330*/  LDL.LU R88, [R1+0x1714] ;  /* 0x0017140001587983 */ /* 0x002f220000300800 */
[----:B------:R-:W-:-:S03]  /*1e6340*/  IMAD.WIDE R2, R196, 0x4, R22 ;  /* 0x00000004c4027825 */ /* 0x000fc600078e0216 */
[----:B------:R1:W-:Y:S04]  /*1e6350*/  @P2 STG.E desc[UR32][R4.64], R91 ;  /* 0x0000005b04002986 */ /* 0x0003e8000c101920 */
[----:B------:R-:W-:Y:S04]  /*1e6360*/  @P5 STG.E desc[UR32][R2.64], R193 ;  /* 0x000000c102005986 */ /* 0x000fe8000c101920 */
[----:B-1----:R-:W4:Y:S01]  /*1e6370*/  LDL.LU R91, [R1+0x1624] ;  /* 0x00162400015b7983 */ /* 0x002f220000300800 */
[----:B------:R-:W-:-:S03]  /*1e6380*/  IMAD.WIDE R4, R187, 0x4, R52 ;  /* 0x00000004bb047825 */ /* 0x000fc600078e0234 */
[----:B------:R-:W4:Y:S04]  /*1e6390*/  LDL.LU R196, [R1+0x1524] ;  /* 0x0015240001c47983 */ /* 0x000f280000300800 */
[----:B------:R-:W-:Y:S04]  /*1e63a0*/  @P3 STG.E desc[UR32][R4.64], R194 ;  /* 0x000000c204003986 */ /* 0x000fe8000c101920 */
[----:B------:R-:W4:Y:S04]  /*1e63b0*/  LDL.LU R0, [R1+0xa00c] ;  /* 0x00a00c0001007983 */ /* 0x000f280000300800 */
[----:B---3--:R1:W-:Y:S04]  /*1e63c0*/  @P1 STG.E desc[UR32][R6.64], R174 ;  /* 0x000000ae06001986 */ /* 0x0083e8000c101920 */
[----:B-1----:R-:W3:Y:S01]  /*1e63d0*/  LDL.LU R174, [R1+0x1574] ;  /* 0x0015740001ae7983 */ /* 0x002ee20000300800 */
[----:B------:R-:W-:-:S02]  /*1e63e0*/  ISETP.LT.AND P0, PT, R89, UR9, !P4 ;  /* 0x0000000959007c0c */ /* 0x000fc4000e701270 */
[----:B------:R-:W-:Y:S01]  /*1e63f0*/  ISETP.LT.AND P6, PT, R173, UR9, !P4 ;  /* 0x00000009ad007c0c */ /* 0x000fe2000e7c1270 */
[----:B------:R-:W-:Y:S01]  /*1e6400*/  IMAD.WIDE R8, R187, 0x4, R48 ;  /* 0x00000004bb087825 */ /* 0x000fe200078e0230 */
[----:B------:R-:W-:-:S03]  /*1e6410*/  ISETP.LT.AND P2, PT, R185, UR9, !P4 ;  /* 0x00000009b9007c0c */ /* 0x000fc6000e741270 */
[----:B------:R-:W-:-:S04]  /*1e6420*/  IMAD.WIDE R2, R187, 0x4, R46 ;  /* 0x00000004bb027825 */ /* 0x000fc800078e022e */
[----:B------:R-:W-:Y:S02]  /*1e6430*/  IMAD.WIDE R4, R187, 0x4, R44 ;  /* 0x00000004bb047825 */ /* 0x000fe400078e022c */
[----:B------:R1:W-:Y:S04]  /*1e6440*/  @P0 STG.E desc[UR32][R8.64], R90 ;  /* 0x0000005a08000986 */ /* 0x0003e8000c101920 */
[----:B-1----:R-:W3:Y:S01]  /*1e6450*/  LDL.LU R90, [R1+0x1434] ;  /* 0x00143400015a7983 */ /* 0x002ee20000300800 */
[----:B------:R-:W-:Y:S02]  /*1e6460*/  ISETP.LT.AND P5, PT, R96, UR9, !P4 ;  /* 0x0000000960007c0c */ /* 0x000fe4000e7a1270 */
[----:B------:R-:W-:Y:S02]  /*1e6470*/  ISETP.LT.AND P3, PT, R172, UR9, !P4 ;  /* 0x00000009ac007c0c */ /* 0x000fe4000e761270 */
[----:B------:R-:W-:-:S02]  /*1e6480*/  ISETP.LT.AND P1, PT, R184, UR9, !P4 ;  /* 0x00000009b8007c0c */ /* 0x000fc4000e721270 */
[----:B------:R-:W-:Y:S01]  /*1e6490*/  ISETP.LT.AND P0, PT, R98, UR9, !P4 ;  /* 0x0000000962007c0c */ /* 0x000fe2000e701270 */
[----:B------:R-:W-:-:S04]  /*1e64a0*/  IMAD.WIDE R6, R187, 0x4, R38 ;  /* 0x00000004bb067825 */ /* 0x000fc800078e0226 */
[C---:B------:R-:W-:Y:S01]  /*1e64b0*/  IMAD.WIDE R8, R187.reuse, 0x4, R36 ;  /* 0x00000004bb087825 */ /* 0x040fe200078e0224 */
[----:B--2---:R1:W-:Y:S04]  /*1e64c0*/  @P6 STG.E desc[UR32][R2.64], R188 ;  /* 0x000000bc02006986 */ /* 0x0043e8000c101920 */
[----:B----4-:R2:W-:Y:S04]  /*1e64d0*/  @P2 STG.E desc[UR32][R4.64], R195 ;  /* 0x000000c304002986 */ /* 0x0105e8000c101920 */
[----:B-1----:R-:W4:Y:S04]  /*1e64e0*/  LDL.LU R188, [R1+0x710] ;  /* 0x0007100001bc7983 */ /* 0x002f280000300800 */
[----:B------:R-:W4:Y:S04]  /*1e64f0*/  LDL.LU R193, [R1+0x12f4] ;  /* 0x0012f40001c17983 */ /* 0x000f280000300800 */
[----:B------:R-:W4:Y:S04]  /*1e6500*/  LDL.LU R194, [R1+0x10e4] ;  /* 0x0010e40001c27983 */ /* 0x000f280000300800 */
[----:B--2---:R-:W2:Y:S01]  /*1e6510*/  LDL.LU R195, [R1+0xf34] ;  /* 0x000f340001c37983 */ /* 0x004ea20000300800 */
[----:B------:R-:W-:-:S04]  /*1e6520*/  IMAD.WIDE R2, R187, 0x4, R42 ;  /* 0x00000004bb027825 */ /* 0x000fc800078e022a */
[----:B------:R-:W-:Y:S01]  /*1e6530*/  IMAD.WIDE R4, R187, 0x4, R40 ;  /* 0x00000004bb047825 */ /* 0x000fe200078e0228 */
[----:B------:R1:W-:Y:S01]  /*1e6540*/  @P5 STG.E desc[UR32][R2.64], R175 ;  /* 0x000000af02005986 */ /* 0x0003e2000c101920 */
[----:B------:R-:W-:-:S03]  /*1e6550*/  ISETP.LT.AND P6, PT, R99, UR9, !P4 ;  /* 0x0000000963007c0c */ /* 0x000fc6000e7c1270 */
[----:B------:R1:W-:Y:S04]  /*1e6560*/  @P3 STG.E desc[UR32][R4.64], R88 ;  /* 0x0000005804003986 */ /* 0x0003e8000c101920 */
[----:B-1----:R-:W2:Y:S04]  /*1e6570*/  LDL.LU R175, [R1+0xe44] ;  /* 0x000e440001af7983 */ /* 0x002ea80000300800 */
[----:B------:R-:W2:Y:S04]  /*1e6580*/  LDL.LU R88, [R1+0x1024] ;  /* 0x0010240001587983 */ /* 0x000ea80000300800 */
[----:B------:R-:W-:Y:S04]  /*1e6590*/  @P1 STG.E desc[UR32][R6.64], R91 ;  /* 0x0000005b06001986 */ /* 0x000fe8000c101920 */
[----:B------:R1:W-:Y:S01]  /*1e65a0*/  @P0 STG.E desc[UR32][R8.64], R196 ;  /* 0x000000c408000986 */ /* 0x0003e2000c101920 */
[----:B------:R-:W-:-:S03]  /*1e65b0*/  IMAD.WIDE R2, R187, 0x4, R34 ;  /* 0x00000004bb027825 */ /* 0x000fc600078e0222 */
[----:B-1----:R-:W2:Y:S04]  /*1e65c0*/  LDL.LU R196, [R1+0x1d78] ;  /* 0x001d780001c47983 */ /* 0x002ea80000300800 */
[----:B------:R-:W2:Y:S04]  /*1e65d0*/  LDL.LU R91, [R1+0x1e98] ;  /* 0x001e9800015b7983 */ /* 0x000ea80000300800 */
[----:B---3--:R1:W-:Y:S04]  /*1e65e0*/  @P6 STG.E desc[UR32][R2.64], R174 ;  /* 0x000000ae02006986 */ /* 0x0083e8000c101920 */
[----:B-1----:R-:W3:Y:S01]  /*1e65f0*/  LDL.LU R174, [R1+0x1e68] ;  /* 0x001e680001ae7983 */ /* 0x002ee20000300800 */
[----:B------:R-:W-:-:S02]  /*1e6600*/  ISETP.LT.AND P2, PT, R86, UR9, !P4 ;  /* 0x0000000956007c0c */ /* 0x000fc4000e741270 */
[----:B------:R-:W-:Y:S02]  /*1e6610*/  ISETP.LT.AND P1, PT, R87, UR9, !P4 ;  /* 0x0000000957007c0c */ /* 0x000fe4000e721270 */
[----:B------:R-:W-:Y:S01]  /*1e6620*/  ISETP.LT.AND P5, PT, R191, UR9, !P4 ;  /* 0x00000009bf007c0c */ /* 0x000fe2000e7a1270 */
[----:B------:R-:W-:Y:S01]  /*1e6630*/  IMAD.WIDE R4, R187, 0x4, R32 ;  /* 0x00000004bb047825 */ /* 0x000fe200078e0220 */
[----:B------:R-:W-:-:S03]  /*1e6640*/  ISETP.LT.AND P3, PT, R189, UR9, !P4 ;  /* 0x00000009bd007c0c */ /* 0x000fc6000e761270 */
[----:B------:R-:W-:-:S04]  /*1e6650*/  IMAD.WIDE R2, R187, 0x4, R30 ;  /* 0x00000004bb027825 */ /* 0x000fc800078e021e */
[C---:B------:R-:W-:Y:S01]  /*1e6660*/  IMAD.WIDE R6, R187.reuse, 0x4, R26 ;  /* 0x00000004bb067825 */ /* 0x040fe200078e021a */
[----:B------:R1:W-:Y:S03]  /*1e6670*/  @P2 STG.E desc[UR32][R4.64], R90 ;  /* 0x0000005a04002986 */ /* 0x0003e6000c101920 */
[----:B-1----:R-:W-:Y:S01]  /*1e6680*/  IMAD.WIDE R4, R187, 0x4, R28 ;  /* 0x00000004bb047825 */ /* 0x002fe200078e021c */
[----:B------:R-:W3:Y:S01]  /*1e6690*/  LDL.LU R90, [R1+0x1e48] ;  /* 0x001e4800015a7983 */ /* 0x000ee20000300800 */
[----:B------:R-:W-:Y:S02]  /*1e66a0*/  ISETP.LT.AND P2, PT, R190, UR9, !P4 ;  /* 0x00000009be007c0c */ /* 0x000fe4000e741270 */
[----:B------:R-:W-:Y:S02]  /*1e66b0*/  ISETP.LT.AND P4, PT, R97, UR9, !P4 ;  /* 0x0000000961007c0c */ /* 0x000fe4000e781270 */
[----:B------:R-:W-:-:S04]  /*1e66c0*/  ISETP.GE.AND P0, PT, R0, UR5, PT ;  /* 0x0000000500007c0c */ /* 0x000fc8000bf06270 */
[----:B------:R-:W-:Y:S01]  /*1e66d0*/  ISETP.LT.AND P6, PT, R248, UR9, !P0 ;  /* 0x00000009f8007c0c */ /* 0x000fe2000c7c1270 */
[----:B----4-:R1:W-:Y:S04]  /*1e66e0*/  @P1 STG.E desc[UR32][R2.64], R193 ;  /* 0x000000c102001986 */ /* 0x0103e8000c101920 */
[----:B------:R4:W-:Y:S04]  /*1e66f0*/  @P5 STG.E desc[UR32][R4.64], R194 ;  /* 0x000000c204005986 */ /* 0x0009e8000c101920 */
[----:B--2---:R2:W-:Y:S04]  /*1e6700*/  @P3 STG.E desc[UR32][R6.64], R195 ;  /* 0x000000c306003986 */ /* 0x0045e8000c101920 */
[----:B-1----:R-:W3:Y:S01]  /*1e6710*/  LDL.LU R193, [R1+0x1d68] ;  /* 0x001d680001c17983 */ /* 0x002ee20000300800 */
[----:B------:R-:W-:-:S04]  /*1e6720*/  IMAD.WIDE R2, R187, 0x4, R24 ;  /* 0x00000004bb027825 */ /* 0x000fc800078e0218 */
[----:B----4-:R-:W-:Y:S01]  /*1e6730*/  IMAD.WIDE R4, R187, 0x4, R22 ;  /* 0x00000004bb047825 */ /* 0x010fe200078e0216 */
[----:B--2---:R-:W2:Y:S04]  /*1e6740*/  LDL.LU R195, [R1+0x1e38] ;  /* 0x001e380001c37983 */ /* 0x004ea80000300800 */
[----:B------:R-:W4:Y:S01]  /*1e6750*/  LDL.LU R187, [R1+0x1d58] ;  /* 0x001d580001bb7983 */ /* 0x000f220000300800 */
[----:B------:R-:W-:-:S03]  /*1e6760*/  ISETP.LT.AND P5, PT, R186, UR9, !P0 ;  /* 0x00000009ba007c0c */ /* 0x000fc6000c7a1270 */
[----:B------:R-:W-:Y:S01]  /*1e6770*/  @P2 STG.E desc[UR32][R2.64], R175 ;  /* 0x000000af02002986 */ /* 0x000fe2000c101920 */
[----:B------:R-:W-:-:S03]  /*1e6780*/  IMAD.WIDE R6, R188, 0x4, R52 ;  /* 0x00000004bc067825 */ /* 0x000fc600078e0234 */
[----:B------:R1:W-:Y:S01]  /*1e6790*/  @P4 STG.E desc[UR32][R4.64], R88 ;  /* 0x0000005804004986 */ /* 0x0003e2000c101920 */
[----:B------:R-:W-:-:S03]  /*1e67a0*/  ISETP.LT.AND P3, PT, R89, UR9, !P0 ;  /* 0x0000000959007c0c */ /* 0x000fc6000c761270 */
[----:B------:R-:W4:Y:S04]  /*1e67b0*/  LDL.LU R194, [R1+0x1e88] ;  /* 0x001e880001c27983 */ /* 0x000f280000300800 */
[----:B-1----:R-:W4:Y:S01]  /*1e67c0*/  LDL.LU R88, [R1+0x1e58] ;  /* 0x001e580001587983 */ /* 0x002f220000300800 */
[----:B------:R-:W-:-:S03]  /*1e67d0*/  IMAD.WIDE R2, R188, 0x4, R50 ;  /* 0x00000004bc027825 */ /* 0x000fc600078e0232 */
[----:B------:R1:W-:Y:S01]  /*1e67e0*/  @P6 STG.E desc[UR32][R6.64], R196 ;  /* 0x000000c406006986 */ /* 0x0003e2000c101920 */
[----:B------:R-:W-:-:S03]  /*1e67f0*/  IMAD.WIDE R4, R188, 0x4, R48 ;  /* 0x00000004bc047825 */ /* 0x000fc600078e0230 */
[----:B------:R1:W-:Y:S04]  /*1e6800*/  @P5 STG.E desc[UR32][R2.64], R91 ;  /* 0x0000005b02005986 */ /* 0x0003e8000c101920 */
[----:B-1----:R-:W4:Y:S04]  /*1e6810*/  LDL.LU R196, [R1+0x1da8] ;  /* 0x001da80001c47983 */ /* 0x002f280000300800 */
[----:B------:R-:W4:Y:S04]  /*1e6820*/  LDL.LU R0, [R1+0xa010] ;  /* 0x00a0100001007983 */ /* 0x000f280000300800 */
[----:B------:R-:W4:Y:S04]  /*1e6830*/  LDL.LU R175, [R1+0x1d48] ;  /* 0x001d480001af7983 */ /* 0x000f280000300800 */
[----:B------:R-:W4:Y:S04]  /*1e6840*/  LDL.LU R91, [R1+0x1d98] ;  /* 0x001d9800015b7983 */ /* 0x000f280000300800 */
[----:B---3--:R1:W-:Y:S04]  /*1e6850*/  @P3 STG.E desc[UR32][R4.64], R174 ;  /* 0x000000ae04003986 */ /* 0x0083e8000c101920 */
[----:B-1----:R-:W3:Y:S01]  /*1e6860*/  LDL.LU R174, [R1+0x1d08] ;  /* 0x001d080001ae7983 */ /* 0x002ee20000300800 */
[----:B------:R-:W-:-:S02]  /*1e6870*/  ISETP.LT.AND P1, PT, R173, UR9, !P0 ;  /* 0x00000009ad007c0c */ /* 0x000fc4000c721270 */
[----:B------:R-:W-:Y:S02]  /*1e6880*/  ISETP.LT.AND P6, PT, R185, UR9, !P0 ;  /* 0x00000009b9007c0c */ /* 0x000fe4000c7c1270 */
[----:B------:R-:W-:Y:S02]  /*1e6890*/  ISETP.LT.AND P4, PT, R96, UR9, !P0 ;  /* 0x0000000960007c0c */ /* 0x000fe4000c781270 */
[----:B------:R-:W-:Y:S01]  /*1e68a0*/  ISETP.LT.AND P2, PT, R172, UR9, !P0 ;  /* 0x00000009ac007c0c */ /* 0x000fe2000c741270 */
[----:B------:R-:W-:-:S04]  /*1e68b0*/  IMAD.WIDE R6, R188, 0x4, R46 ;  /* 0x00000004bc067825 */ /* 0x000fc800078e022e */
[----:B------:R-:W-:-:S04]  /*1e68c0*/  IMAD.WIDE R2, R188, 0x4, R44 ;  /* 0x00000004bc027825 */ /* 0x000fc800078e022c */
[C---:B------:R-:W-:Y:S01]  /*1e68d0*/  IMAD.WIDE R4, R188.reuse, 0x4, R42 ;  /* 0x00000004bc047825 */ /* 0x040fe200078e022a */
[----:B------:R1:W-:Y:S03]  /*1e68e0*/  @P1 STG.E desc[UR32][R6.64], R90 ;  /* 0x0000005a06001986 */ /* 0x0003e6000c101920 */
[----:B-1----:R-:W-:Y:S01]  /*1e68f0*/  IMAD.WIDE R6, R188, 0x4, R40 ;  /* 0x00000004bc067825 */ /* 0x002fe200078e0228 */
[----:B------:R-:W3:Y:S01]  /*1e6900*/  LDL.LU R90, [R1+0x70c] ;  /* 0x00070c00015a7983 */ /* 0x000ee20000300800 */
[----:B------:R-:W-:Y:S02]  /*1e6910*/  ISETP.LT.AND P5, PT, R184, UR9, !P0 ;  /* 0x00000009b8007c0c */ /* 0x000fe4000c7a1270 */
[----:B------:R-:W-:Y:S02]  /*1e6920*/  ISETP.LT.AND P3, PT, R98, UR9, !P0 ;  /* 0x0000000962007c0c */ /* 0x000fe4000c761270 */
[----:B------:R-:W-:Y:S01]  /*1e6930*/  ISETP.LT.AND P1, PT, R99, UR9, !P0 ;  /* 0x0000000963007c0c */ /* 0x000fe2000c721270 */
[----:B------:R-:W-:Y:S04]  /*1e6940*/  @P6 STG.E desc[UR32][R2.64], R193 ;  /* 0x000000c102006986 */ /* 0x000fe8000c101920 */
[----:B--2---:R1:W-:Y:S04]  /*1e6950*/  @P4 STG.E desc[UR32][R4.64], R195 ;  /* 0x000000c304004986 */ /* 0x0043e8000c101920 */
[----:B----4-:R2:W-:Y:S04]  /*1e6960*/  @P2 STG.E desc[UR32][R6.64], R187 ;  /* 0x000000bb06002986 */ /* 0x0105e8000c101920 */
[----:B-1----:R-:W4:Y:S04]  /*1e6970*/  LDL.LU R195, [R1+0x1e78] ;  /* 0x001e780001c37983 */ /* 0x002f280000300800 */
[----:B--2---:R-:W2:Y:S01]  /*1e6980*/  LDL.LU R187, [R1+0x1d88] ;  /* 0x001d880001bb7983 */ /* 0x004ea20000300800 */
[----:B------:R-:W-:Y:S01]  /*1e6990*/  IMAD.WIDE R2, R188, 0x4, R38 ;  /* 0x00000004bc027825 */ /* 0x000fe200078e0226 */
[----:B------:R-:W-:-:S03]  /*1e69a0*/  ISETP.LT.AND P6, PT, R86, UR9, !P0 ;  /* 0x0000000956007c0c */ /* 0x000fc6000c7c1270 */
[C---:B------:R-:W-:Y:S01]  /*1e69b0*/  IMAD.WIDE R4, R188.reuse, 0x4, R36 ;  /* 0x00000004bc047825 */ /* 0x040fe200078e0224 */
[----:B------:R-:W-:Y:S01]  /*1e69c0*/  ISETP.LT.AND P4, PT, R87, UR9, !P0 ;  /* 0x0000000957007c0c */ /* 0x000fe2000c781270 */
[----:B------:R1:W-:Y:S04]  /*1e69d0*/  @P5 STG.E desc[UR32][R2.64], R194 ;  /* 0x000000c202005986 */ /* 0x0003e8000c101920 */
[----:B------:R-:W2:Y:S01]  /*1e69e0*/  LDL.LU R193, [R1+0x1b68] ;  /* 0x001b680001c17983 */ /* 0x000ea20000300800 */
[----:B------:R-:W-:-:S03]  /*1e69f0*/  IMAD.WIDE R6, R188, 0x4, R34 ;  /* 0x00000004bc067825 */ /* 0x000fc600078e0222 */
[----:B------:R1:W-:Y:S01]  /*1e6a00*/  @P3 STG.E desc[UR32][R4.64], R88 ;  /* 0x0000005804003986 */ /* 0x0003e2000c101920 */
[----:B------:R-:W-:-:S03]  /*1e6a10*/  ISETP.LT.AND P2, PT, R191, UR9, !P0 ;  /* 0x00000009bf007c0c */ /* 0x000fc6000c741270 */
[----:B-1----:R-:W2:Y:S01]  /*1e6a20*/  LDL.LU R194, [R1+0x1b18] ;  /* 0x001b180001c27983 */ /* 0x002ea20000300800 */
[----:B------:R-:W-:-:S03]  /*1e6a30*/  IMAD.WIDE R2, R188, 0x4, R32 ;  /* 0x00000004bc027825 */ /* 0x000fc600078e0220 */
[----:B------:R-:W2:Y:S01]  /*1e6a40*/  LDL.LU R88, [R1+0x1a18] ;  /* 0x001a180001587983 */ /* 0x000ea20000300800 */
[----:B------:R-:W-:-:S03]  /*1e6a50*/  IMAD.WIDE R4, R188, 0x4, R30 ;  /* 0x00000004bc047825 */ /* 0x000fc600078e021e */
[----:B------:R1:W-:Y:S04]  /*1e6a60*/  @P1 STG.E desc[UR32][R6.64], R196 ;  /* 0x000000c406001986 */ /* 0x0003e8000c101920 */
[----:B------:R-:W-:Y:S04]  /*1e6a70*/  @P6 STG.E desc[UR32][R2.64], R175 ;  /* 0x000000af02006986 */ /* 0x000fe8000c101920 */
[----:B------:R3:W-:Y:S04]  /*1e6a80*/  @P4 STG.E desc[UR32][R4.64], R91 ;  /* 0x0000005b04004986 */ /* 0x0007e8000c101920 */
[----:B-1----:R-:W2:Y:S01]  /*1e6a90*/  LDL.LU R196, [R1+0x1958] ;  /* 0x0019580001c47983 */ /* 0x002ea20000300800 */
[----:B------:R-:W-:-:S03]  /*1e6aa0*/  IMAD.WIDE R6, R188, 0x4, R28 ;  /* 0x00000004bc067825 */ /* 0x000fc600078e021c */
[----:B---3--:R-:W3:Y:S04]  /*1e6ab0*/  LDL.LU R91, [R1+0x19a8] ;  /* 0x0019a800015b7983 */ /* 0x008ee80000300800 */
[----:B------:R1:W-:Y:S04]  /*1e6ac0*/  @P2 STG.E desc[UR32][R6.64], R174 ;  /* 0x000000ae06002986 */ /* 0x0003e8000c101920 */
[----:B-1----:R-:W3:Y:S01]  /*1e6ad0*/  LDL.LU R174, [R1+0x1818] ;  /* 0x0018180001ae7983 */ /* 0x002ee20000300800 */
[----:B------:R-:W-:Y:S02]  /*1e6ae0*/  ISETP.LT.AND P5, PT, R189, UR9, !P0 ;  /* 0x00000009bd007c0c */ /* 0x000fe4000c7a1270 */
[----:B------:R-:W-:Y:S01]  /*1e6af0*/  ISETP.LT.AND P3, PT, R190, UR9, !P0 ;  /* 0x00000009be007c0c */ /* 0x000fe2000c761270 */
[C---:B------:R-:W-:Y:S01]  /*1e6b00*/  IMAD.WIDE R2, R188.reuse, 0x4, R26 ;  /* 0x00000004bc027825 */ /* 0x040fe200078e021a */
[----:B------:R-:W3:Y:S03]  /*1e6b10*/  LDL.LU R175, [R1+0x1798] ;  /* 0x0017980001af7983 */ /* 0x000ee60000300800 */
[----:B------:R-:W-:Y:S01]  /*1e6b20*/  IMAD.WIDE R4, R188, 0x4, R24 ;  /* 0x00000004bc047825 */ /* 0x000fe200078e0218 */
[----:B------:R-:W-:-:S02]  /*1e6b30*/  ISETP.GE.AND P1, PT, R0, UR5, PT ;  /* 0x0000000500007c0c */ /* 0x000fc4000bf26270 */
[----:B------:R-:W-:Y:S02]  /*1e6b40*/  ISETP.LT.AND P0, PT, R97, UR9, !P0 ;  /* 0x0000000961007c0c */ /* 0x000fe4000c701270 */
[----:B------:R-:W-:Y:S02]  /*1e6b50*/  ISETP.LT.AND P6, PT, R248, UR9, !P1 ;  /* 0x00000009f8007c0c */ /* 0x000fe4000cfc1270 */
[----:B------:R-:W-:Y:S02]  /*1e6b60*/  ISETP.LT.AND P4, PT, R186, UR9, !P1 ;  /* 0x00000009ba007c0c */ /* 0x000fe4000cf81270 */
[----:B------:R-:W-:Y:S01]  /*1e6b70*/  ISETP.LT.AND P2, PT, R89, UR9, !P1 ;  /* 0x0000000959007c0c */ /* 0x000fe2000cf41270 */
[----:B------:R-:W-:-:S04]  /*1e6b80*/  IMAD.WIDE R6, R90, 0x4, R50 ;  /* 0x000000045a067825 */ /* 0x000fc800078e0232 */
[----:B------:R-:W-:Y:S01]  /*1e6b90*/  IMAD.WIDE R8, R90, 0x4, R48 ;  /* 0x000000045a087825 */ /* 0x000fe200078e0230 */
[----:B----4-:R1:W-:Y:S04]  /*1e6ba0*/  @P5 STG.E desc[UR32][R2.64], R195 ;  /* 0x000000c302005986 */ /* 0x0103e8000c101920 */
[----:B--2---:R2:W-:Y:S04]  /*1e6bb0*/  @P3 STG.E desc[UR32][R4.64], R187 ;  /* 0x000000bb04003986 */ /* 0x0045e8000c101920 */
[----:B-1----:R-:W4:Y:S01]  /*1e6bc0*/  LDL.LU R195, [R1+0x1718] ;  /* 0x0017180001c37983 */ /* 0x002f220000300800 */
[----:B------:R-:W-:-:S03]  /*1e6bd0*/  IMAD.WIDE R2, R188, 0x4, R22 ;  /* 0x00000004bc027825 */ /* 0x000fc600078e0216 */
[----:B--2---:R-:W2:Y:S04]  /*1e6be0*/  LDL.LU R187, [R1+0x1628] ;  /* 0x0016280001bb7983 */ /* 0x004ea80000300800 */
[----:B------:R-:W2:Y:S01]  /*1e6bf0*/  LDL.LU R188, [R1+0x1528] ;  /* 0x0015280001bc7983 */ /* 0x000ea20000300800 */
[----:B------:R-:W-:Y:S01]  /*1e6c00*/  IMAD.WIDE R4, R90, 0x4, R52 ;  /* 0x000000045a047825 */ /* 0x000fe200078e0234 */
[----:B------:R-:W-:Y:S02]  /*1e6c10*/  ISETP.LT.AND P5, PT, R173, UR9, !P1 ;  /* 0x00000009ad007c0c */ /* 0x000fe4000cfa1270 */
[----:B------:R1:W-:Y:S04]  /*1e6c20*/  @P0 STG.E desc[UR32][R2.64], R193 ;  /* 0x000000c102000986 */ /* 0x0003e8000c101920 */
[----:B------:R-:W-:Y:S01]  /*1e6c30*/  @P6 STG.E desc[UR32][R4.64], R194 ;  /* 0x000000c204006986 */ /* 0x000fe2000c101920 */
[----:B------:R-:W-:-:S03]  /*1e6c40*/  ISETP.LT.AND P3, PT, R185, UR9, !P1 ;  /* 0x00000009b9007c0c */ /* 0x000fc6000cf61270 */
[----:B------:R1:W-:Y:S02]  /*1e6c50*/  @P4 STG.E desc[UR32][R6.64], R88 ;  /* 0x0000005806004986 */ /* 0x0003e4000c101920 */
[C---:B-1----:R-:W-:Y:S02]  /*1e6c60*/  IMAD.WIDE R2, R90.reuse, 0x4, R46 ;  /* 0x000000045a027825 */ /* 0x042fe400078e022e */
[----:B------:R-:W2:Y:S04]  /*1e6c70*/  LDL.LU R88, [R1+0x1578] ;  /* 0x0015780001587983 */ /* 0x000ea80000300800 */
[----:B------:R1:W-:Y:S04]  /*1e6c80*/  @P2 STG.E desc[UR32][R8.64], R196 ;  /* 0x000000c408002986 */ /* 0x0003e8000c101920 */
[----:B------:R-:W2:Y:S01]  /*1e6c90*/  LDL.LU R0, [R1+0xa014] ;  /* 0x00a0140001007983 */ /* 0x000ea20000300800 */
[----:B------:R-:W-:-:S03]  /*1e6ca0*/  IMAD.WIDE R4, R90, 0x4, R44 ;  /* 0x000000045a047825 */ /* 0x000fc600078e022c */
[----:B---3--:R3:W-:Y:S04]  /*1e6cb0*/  @P5 STG.E desc[UR32][R2.64], R91 ;  /* 0x0000005b02005986 */ /* 0x0087e8000c101920 */
[----:B-1----:R-:W2:Y:S04]  /*1e6cc0*/  LDL.LU R196, [R1+0x1438] ;  /* 0x0014380001c47983 */ /* 0x002ea80000300800 */
[----:B---3--:R-:W3:Y:S04]  /*1e6cd0*/  LDL.LU R91, [R1+0x708] ;  /* 0x00070800015b7983 */ /* 0x008ee80000300800 */
[----:B------:R-:W3:Y:S04]  /*1e6ce0*/  LDL.LU R192, [R1+0x12f8] ;  /* 0x0012f80001c07983 */ /* 0x000ee80000300800 */
[----:B------:R-:W3:Y:S04]  /*1e6cf0*/  LDL.LU R193, [R1+0x10e8] ;  /* 0x0010e80001c17983 */ /* 0x000ee80000300800 */
[----:B------:R1:W-:Y:S04]  /*1e6d00*/  @P3 STG.E desc[UR32][R4.64], R174 ;  /* 0x000000ae04003986 */ /* 0x0003e8000c101920 */
[----:B------:R-:W3:Y:S04]  /*1e6d10*/  LDL.LU R194, [R1+0xf38] ;  /* 0x000f380001c27983 */ /* 0x000ee80000300800 */
        /* <DEDUP_REMOVED lines=9> */
[----:B------:R-:W-:Y:S01]  /*1e6db0*/  IMAD.WIDE R6, R90, 0x4, R36 ;  /* 0x000000045a067825 */ /* 0x000fe200078e0224 */
[----:B------:R-:W-:Y:S02]  /*1e6dc0*/  ISETP.LT.AND P5, PT, R99, UR9, !P1 ;  /* 0x0000000963007c0c */ /* 0x000fe4000cfa1270 */
[----:B------:R-:W-:Y:S01]  /*1e6dd0*/  ISETP.LT.AND P3, PT, R86, UR9, !P1 ;  /* 0x0000000956007c0c */ /* 0x000fe2000cf61270 */
[----:B-1----:R-:W-:Y:S01]  /*1e6de0*/  IMAD.WIDE R8, R90, 0x4, R34 ;  /* 0x000000045a087825 */ /* 0x002fe200078e0222 */
[----:B----4-:R1:W-:Y:S04]  /*1e6df0*/  @P6 STG.E desc[UR32][R2.64], R195 ;  /* 0x000000c302006986 */ /* 0x0103e8000c101920 */
[----:B--2---:R-:W-:Y:S04]  /*1e6e00*/  @P4 STG.E desc[UR32][R4.64], R187 ;  /* 0x000000bb04004986 */ /* 0x004fe8000c101920 */
[----:B------:R2:W-:Y:S04]  /*1e6e10*/  @P2 STG.E desc[UR32][R6.64], R188 ;  /* 0x000000bc06002986 */ /* 0x0005e8000c101920 */
[----:B-1----:R-:W4:Y:S04]  /*1e6e20*/  LDL.LU R195, [R1+0x1028] ;  /* 0x0010280001c37983 */ /* 0x002f280000300800 */
[----:B--2---:R-:W2:Y:S01]  /*1e6e30*/  LDL.LU R188, [R1+0x1d7c] ;  /* 0x001d7c0001bc7983 */ /* 0x004ea20000300800 */
[----:B------:R-:W-:-:S03]  /*1e6e40*/  ISETP.LT.AND P2, PT, R87, UR9, !P1 ;  /* 0x0000000957007c0c */ /* 0x000fc6000cf41270 */
[----:B------:R-:W2:Y:S01]  /*1e6e50*/  LDL.LU R175, [R1+0x1e9c] ;  /* 0x001e9c0001af7983 */ /* 0x000ea20000300800 */
[----:B------:R-:W-:Y:S01]  /*1e6e60*/  ISETP.LT.AND P6, PT, R191, UR9, !P1 ;  /* 0x00000009bf007c0c */ /* 0x000fe2000cfc1270 */
[----:B------:R-:W-:Y:S02]  /*1e6e70*/  IMAD.WIDE R2, R90, 0x4, R32 ;  /* 0x000000045a027825 */ /* 0x000fe400078e0220 */
[----:B------:R-:W2:Y:S01]  /*1e6e80*/  LDL.LU R187, [R1+0x1e6c] ;  /* 0x001e6c0001bb7983 */ /* 0x000ea20000300800 */
[----:B------:R-:W-:-:S03]  /*1e6e90*/  ISETP.LT.AND P4, PT, R190, UR9, !P1 ;  /* 0x00000009be007c0c */ /* 0x000fc6000cf81270 */
[----:B------:R1:W-:Y:S01]  /*1e6ea0*/  @P5 STG.E desc[UR32][R8.64], R88 ;  /* 0x0000005808005986 */ /* 0x0003e2000c101920 */
[----:B------:R-:W-:Y:S01]  /*1e6eb0*/  ISETP.LT.AND P5, PT, R189, UR9, !P1 ;  /* 0x00000009bd007c0c */ /* 0x000fe2000cfa1270 */
[C---:B------:R-:W-:Y:S02]  /*1e6ec0*/  IMAD.WIDE R4, R90.reuse, 0x4, R28 ;  /* 0x000000045a047825 */ /* 0x040fe400078e021c */
[----:B-1----:R-:W2:Y:S02]  /*1e6ed0*/  LDL.LU R88, [R1+0x1e4c] ;  /* 0x001e4c0001587983 */ /* 0x002ea40000300800 */
[C---:B------:R-:W-:Y:S02]  /*1e6ee0*/  IMAD.WIDE R6, R90.reuse, 0x4, R26 ;  /* 0x000000045a067825 */ /* 0x040fe400078e021a */
[----:B------:R1:W-:Y:S02]  /*1e6ef0*/  @P3 STG.E desc[UR32][R2.64], R196 ;  /* 0x000000c402003986 */ /* 0x0003e4000c101920 */
[----:B------:R-:W-:-:S04]  /*1e6f00*/  IMAD.WIDE R8, R90, 0x4, R24 ;  /* 0x000000045a087825 */ /* 0x000fc800078e0218 */
[----:B-1----:R-:W-:Y:S01]  /*1e6f10*/  IMAD.WIDE R2, R90, 0x4, R30 ;  /* 0x000000045a027825 */ /* 0x002fe200078e021e */
[----:B------:R-:W2:Y:S04]  /*1e6f20*/  LDL.LU R196, [R1+0x1d6c] ;  /* 0x001d6c0001c47983 */ /* 0x000ea80000300800 */
[----:B---3--:R-:W-:Y:S04]  /*1e6f30*/  @P2 STG.E desc[UR32][R2.64], R192 ;  /* 0x000000c002002986 */ /* 0x008fe8000c101920 */
[----:B------:R-:W-:Y:S04]  /*1e6f40*/  @P6 STG.E desc[UR32][R4.64], R193 ;  /* 0x000000c104006986 */ /* 0x000fe8000c101920 */
[----:B------:R-:W-:Y:S04]  /*1e6f50*/  @P5 STG.E desc[UR32][R6.64], R194 ;  /* 0x000000c206005986 */ /* 0x000fe8000c101920 */
[----:B------:R1:W-:Y:S04]  /*1e6f60*/  @P4 STG.E desc[UR32][R8.64], R174 ;  /* 0x000000ae08004986 */ /* 0x0003e8000c101920 */
[----:B-1----:R-:W3:Y:S01]  /*1e6f70*/  LDL.LU R174, [R1+0x1e3c] ;  /* 0x001e3c0001ae7983 */ /* 0x002ee20000300800 */
[----:B------:R-:W-:-:S02]  /*1e6f80*/  ISETP.GE.AND P0, PT, R0, UR5, PT ;  /* 0x0000000500007c0c */ /* 0x000fc4000bf06270 */
[----:B------:R-:W-:Y:S02]  /*1e6f90*/  ISETP.LT.AND P1, PT, R97, UR9, !P1 ;  /* 0x0000000961007c0c */ /* 0x000fe4000cf21270 */
[----:B------:R-:W-:Y:S01]  /*1e6fa0*/  ISETP.LT.AND P3, PT, R248, UR9, !P0 ;  /* 0x00000009f8007c0c */ /* 0x000fe2000c761270 */
[----:B------:R-:W-:Y:S02]  /*1e6fb0*/  IMAD.WIDE R2, R90, 0x4, R22 ;  /* 0x000000045a027825 */ /* 0x000fe400078e0216 */
[----:B------:R-:W3:Y:S02]  /*1e6fc0*/  LDL.LU R90, [R1+0x1d5c] ;  /* 0x001d5c00015a7983 */ /* 0x000ee40000300800 */
[----:B------:R-:W-:Y:S02]  /*1e6fd0*/  IMAD.WIDE R4, R91, 0x4, R52 ;  /* 0x000000045b047825 */ /* 0x000fe400078e0234 */
[----:B------:R-:W3:Y:S04]  /*1e6fe0*/  LDL.LU R192, [R1+0x1e8c] ;  /* 0x001e8c0001c07983 */ /* 0x000ee80000300800 */
[----:B------:R-:W3:Y:S04]  /*1e6ff0*/  LDL.LU R0, [R1+0xa018] ;  /* 0x00a0180001007983 */ /* 0x000ee80000300800 */
[----:B------:R-:W3:Y:S01]  /*1e7000*/  LDL.LU R194, [R1+0x1e5c] ;  /* 0x001e5c0001c27983 */ /* 0x000ee20000300800 */
[----:B------:R-:W-:-:S02]  /*1e7010*/  ISETP.LT.AND P6, PT, R186, UR9, !P0 ;  /* 0x00000009ba007c0c */ /* 0x000fc4000c7c1270 */
[----:B------:R-:W-:Y:S02]  /*1e7020*/  ISETP.LT.AND P5, PT, R89, UR9, !P0 ;  /* 0x0000000959007c0c */ /* 0x000fe4000c7a1270 */
[----:B------:R-:W-:Y:S01]  /*1e7030*/  ISETP.LT.AND P4, PT, R173, UR9, !P0 ;  /* 0x00000009ad007c0c */ /* 0x000fe2000c781270 */
[----:B------:R-:W-:Y:S01]  /*1e7040*/  IMAD.WIDE R6, R91, 0x4, R46 ;  /* 0x000000045b067825 */ /* 0x000fe200078e022e */
[----:B------:R-:W-:-:S03]  /*1e7050*/  ISETP.LT.AND P2, PT, R185, UR9, !P0 ;  /* 0x00000009b9007c0c */ /* 0x000fc6000c741270 */
[C---:B------:R-:W-:Y:S01]  /*1e7060*/  IMAD.WIDE R8, R91.reuse, 0x4, R44 ;  /* 0x000000045b087825 */ /* 0x040fe200078e022c */
[----:B----4-:R1:W-:Y:S04]  /*1e7070*/  @P1 STG.E desc[UR32][R2.64], R195 ;  /* 0x000000c302001986 */ /* 0x0103e8000c101920 */
[----:B--2---:R2:W-:Y:S04]  /*1e7080*/  @P3 STG.E desc[UR32][R4.64], R188 ;  /* 0x000000bc04003986 */ /* 0x0045e8000c101920 */
[----:B-1----:R-:W4:Y:S04]  /*1e7090*/  LDL.LU R195, [R1+0x1dac] ;  /* 0x001dac0001c37983 */ /* 0x002f280000300800 */
[----:B--2---:R-:W2:Y:S01]  /*1e70a0*/  LDL.LU R188, [R1+0x1d4c] ;  /* 0x001d4c0001bc7983 */ /* 0x004ea20000300800 */
[----:B------:R-:W-:-:S04]  /*1e70b0*/  IMAD.WIDE R2, R91, 0x4, R50 ;  /* 0x000000045b027825 */ /* 0x000fc800078e0232 */
[----:B------:R-:W-:Y:S01]  /*1e70c0*/  IMAD.WIDE R4, R91, 0x4, R48 ;  /* 0x000000045b047825 */ /* 0x000fe200078e0230 */
[----:B------:R-:W-:Y:S04]  /*1e70d0*/  @P6 STG.E desc[UR32][R2.64], R175 ;  /* 0x000000af02006986 */ /* 0x000fe8000c101920 */
[----:B------:R1:W-:Y:S01]  /*1e70e0*/  @P5 STG.E desc[UR32][R4.64], R187 ;  /* 0x000000bb04005986 */ /* 0x0003e2000c101920 */
[----:B------:R-:W-:-:S03]  /*1e70f0*/  ISETP.LT.AND P3, PT, R96, UR9, !P0 ;  /* 0x0000000960007c0c */ /* 0x000fc6000c761270 */
[----:B------:R1:W-:Y:S04]  /*1e7100*/  @P4 STG.E desc[UR32][R6.64], R88 ;  /* 0x0000005806004986 */ /* 0x0003e8000c101920 */
[----:B-1----:R-:W2:Y:S04]  /*1e7110*/  LDL.LU R187, [R1+0x1d9c] ;  /* 0x001d9c0001bb7983 */ /* 0x002ea80000300800 */
[----:B------:R-:W2:Y:S01]  /*1e7120*/  LDL.LU R88, [R1+0x1d0c] ;  /* 0x001d0c0001587983 */ /* 0x000ea20000300800 */
[----:B------:R-:W-:-:S03]  /*1e7130*/  IMAD.WIDE R2, R91, 0x4, R42 ;  /* 0x000000045b027825 */ /* 0x000fc600078e022a */
[----:B------:R1:W-:Y:S04]  /*1e7140*/  @P2 STG.E desc[UR32][R8.64], R196 ;  /* 0x000000c408002986 */ /* 0x0003e8000c101920 */
        /* <DEDUP_REMOVED lines=15> */
[----:B------:R1:W-:Y:S04]  /*1e7240*/  @P6 STG.E desc[UR32][R2.64], R192 ;  /* 0x000000c002006986 */ /* 0x0003e8000c101920 */
[----:B-1----:R-:W3:Y:S01]  /*1e7250*/  LDL.LU R90, [R1+0x1b1c] ;  /* 0x001b1c00015a7983 */ /* 0x002ee20000300800 */
[----:B------:R-:W-:-:S05]  /*1e7260*/  IMAD.WIDE R4, R91, 0x4, R36 ;  /* 0x000000045b047825 */ /* 0x000fca00078e0224 */
[----:B------:R1:W-:Y:S01]  /*1e7270*/  @P2 STG.E desc[UR32][R4.64], R194 ;  /* 0x000000c204002986 */ /* 0x0003e2000c101920 */
[----:B------:R-:W-:Y:S02]  /*1e7280*/  ISETP.LT.AND P3, PT, R87, UR9, !P0 ;  /* 0x0000000957007c0c */ /* 0x000fe4000c761270 */
[----:B------:R-:W-:Y:S01]  /*1e7290*/  ISETP.LT.AND P1, PT, R191, UR9, !P0 ;  /* 0x00000009bf007c0c */ /* 0x000fe2000c721270 */
[----:B------:R-:W-:Y:S01]  /*1e72a0*/  IMAD.WIDE R2, R91, 0x4, R30 ;  /* 0x000000045b027825 */ /* 0x000fe200078e021e */
[----:B------:R-:W-:-:S03]  /*1e72b0*/  ISETP.LT.AND P2, PT, R189, UR9, !P0 ;  /* 0x00000009bd007c0c */ /* 0x000fc6000c741270 */
[----:B-1----:R-:W-:Y:S01]  /*1e72c0*/  IMAD.WIDE R4, R91, 0x4, R28 ;  /* 0x000000045b047825 */ /* 0x002fe200078e021c */
[----:B----4-:R1:W-:Y:S04]  /*1e72d0*/  @P5 STG.E desc[UR32][R6.64], R195 ;  /* 0x000000c306005986 */ /* 0x0103e8000c101920 */
[----:B--2---:R2:W-:Y:S04]  /*1e72e0*/  @P4 STG.E desc[UR32][R8.64], R188 ;  /* 0x000000bc08004986 */ /* 0x0045e8000c101920 */
[----:B-1----:R-:W4:Y:S04]  /*1e72f0*/  LDL.LU R195, [R1+0x1a1c] ;  /* 0x001a1c0001c37983 */ /* 0x002f280000300800 */
[----:B--2---:R-:W2:Y:S01]  /*1e7300*/  LDL.LU R188, [R1+0x195c] ;  /* 0x00195c0001bc7983 */ /* 0x004ea20000300800 */
[----:B------:R-:W-:-:S03]  /*1e7310*/  ISETP.LT.AND P4, PT, R190, UR9, !P0 ;  /* 0x00000009be007c0c */ /* 0x000fc6000c781270 */
[----:B------:R-:W2:Y:S01]  /*1e7320*/  LDL.LU R194, [R1+0x19ac] ;  /* 0x0019ac0001c27983 */ /* 0x000ea20000300800 */
[----:B------:R-:W-:-:S03]  /*1e7330*/  ISETP.LT.AND P0, PT, R97, UR9, !P0 ;  /* 0x0000000961007c0c */ /* 0x000fc6000c701270 */
[----:B------:R1:W-:Y:S04]  /*1e7340*/  @P3 STG.E desc[UR32][R2.64], R187 ;  /* 0x000000bb02003986 */ /* 0x0003e8000c101920 */
[----:B------:R1:W-:Y:S01]  /*1e7350*/  @P1 STG.E desc[UR32][R4.64], R88 ;  /* 0x0000005804001986 */ /* 0x0003e2000c101920 */
[----:B------:R-:W-:-:S03]  /*1e7360*/  IMAD.WIDE R6, R91, 0x4, R22 ;  /* 0x000000045b067825 */ /* 0x000fc600078e0216 */
[----:B-1----:R-:W2:Y:S04]  /*1e7370*/  LDL.LU R187, [R1+0x181c] ;  /* 0x00181c0001bb7983 */ /* 0x002ea80000300800 */
[----:B------:R-:W2:Y:S01]  /*1e7380*/  LDL.LU R88, [R1+0x179c] ;  /* 0x00179c0001587983 */ /* 0x000ea20000300800 */
[----:B------:R-:W-:-:S04]  /*1e7390*/  IMAD.WIDE R2, R91, 0x4, R26 ;  /* 0x000000045b027825 */ /* 0x000fc800078e021a */
[----:B------:R-:W-:Y:S02]  /*1e73a0*/  IMAD.WIDE R4, R91, 0x4, R24 ;  /* 0x000000045b047825 */ /* 0x000fe400078e0218 */
[----:B------:R-:W2:Y:S04]  /*1e73b0*/  LDL.LU R91, [R1+0x171c] ;  /* 0x00171c00015b7983 */ /* 0x000ea80000300800 */
[----:B------:R-:W-:Y:S04]  /*1e73c0*/  @P2 STG.E desc[UR32][R2.64], R193 ;  /* 0x000000c102002986 */ /* 0x000fe8000c101920 */
[----:B------:R-:W-:Y:S04]  /*1e73d0*/  @P4 STG.E desc[UR32][R4.64], R175 ;  /* 0x000000af04004986 */ /* 0x000fe8000c101920 */
[----:B---3--:R1:W-:Y:S04]  /*1e73e0*/  @P0 STG.E desc[UR32][R6.64], R174 ;  /* 0x000000ae06000986 */ /* 0x0083e8000c101920 */
        /* <DEDUP_REMOVED lines=9> */
[----:B-1----:R-:W3:Y:S04]  /*1e7480*/  LDL.LU R90, [R1+0x152c] ;  /* 0x00152c00015a7983 */ /* 0x002ee80000300800 */
[----:B------:R-:W3:Y:S04]  /*1e7490*/  LDL.LU R192, [R1+0x157c] ;  /* 0x00157c0001c07983 */ /* 0x000ee80000300800 */
[----:B------:R-:W3:Y:S04]  /*1e74a0*/  LDL.LU R0, [R1+0xa01c] ;  /* 0x00a01c0001007983 */ /* 0x000ee80000300800 */
[----:B------:R-:W3:Y:S01]  /*1e74b0*/  LDL.LU R175, [R1+0x143c] ;  /* 0x00143c0001af7983 */ /* 0x000ee20000300800 */
[----:B------:R-:W-:-:S02]  /*1e74c0*/  ISETP.LT.AND P5, PT, R173, UR9, !P6 ;  /* 0x00000009ad007c0c */ /* 0x000fc4000f7a1270 */
[----:B------:R-:W-:Y:S02]  /*1e74d0*/  ISETP.LT.AND P4, PT, R185, UR9, !P6 ;  /* 0x00000009b9007c0c */ /* 0x000fe4000f781270 */
[----:B------:R-:W-:Y:S02]  /*1e74e0*/  ISETP.LT.AND P2, PT, R96, UR9, !P6 ;  /* 0x0000000960007c0c */ /* 0x000fe4000f741270 */
[----:B------:R-:W-:Y:S01]  /*1e74f0*/  ISETP.LT.AND P0, PT, R172, UR9, !P6 ;  /* 0x00000009ac007c0c */ /* 0x000fe2000f701270 */
[----:B------:R-:W-:-:S04]  /*1e7500*/  IMAD.WIDE R6, R196, 0x4, R42 ;  /* 0x00000004c4067825 */ /* 0x000fc800078e022a */
        /* <DEDUP_REMOVED lines=28> */
[----:B------:R1:W-:Y:S03]  /*1e76d0*/  @P1 STG.E desc[UR32][R4.64], R90 ;  /* 0x0000005a04001986 */ /* 0x0003e6000c101920 */
[C---:B------:R-:W-:Y:S01]  /*1e76e0*/  IMAD.WIDE R8, R196.reuse, 0x4, R28 ;  /* 0x00000004c4087825 */ /* 0x040fe200078e021c */
[----:B------:R1:W-:Y:S03]  /*1e76f0*/  @P5 STG.E desc[UR32][R2.64], R192 ;  /* 0x000000c002005986 */ /* 0x0003e6000c101920 */
[----:B-1----:R-:W-:Y:S01]  /*1e7700*/  IMAD.WIDE R4, R196, 0x4, R32 ;  /* 0x00000004c4047825 */ /* 0x002fe200078e0220 */
[----:B------:R-:W3:Y:S04]  /*1e7710*/  LDL.LU R90, [R1+0x1fc0] ;  /* 0x001fc000015a7983 */ /* 0x000ee80000300800 */
[----:B------:R1:W-:Y:S01]  /*1e7720*/  @P0 STG.E desc[UR32][R4.64], R175 ;  /* 0x000000af04000986 */ /* 0x0003e2000c101920 */
[----:B------:R-:W-:-:S02]  /*1e7730*/  ISETP.LT.AND P3, PT, R189, UR9, !P6 ;  /* 0x00000009bd007c0c */ /* 0x000fc4000f761270 */
[----:B------:R-:W-:Y:S01]  /*1e7740*/  ISETP.LT.AND P1, PT, R190, UR9, !P6 ;  /* 0x00000009be007c0c */ /* 0x000fe2000f721270 */
[----:B------:R-:W-:Y:S01]  /*1e7750*/  IMAD.WIDE R2, R196, 0x4, R26 ;  /* 0x00000004c4027825 */ /* 0x000fe200078e021a */
[----:B------:R-:W-:Y:S02]  /*1e7760*/  ISETP.GE.AND P5, PT, R0, UR5, PT ;  /* 0x0000000500007c0c */ /* 0x000fe4000bfa6270 */
[----:B------:R-:W-:Y:S01]  /*1e7770*/  ISETP.LT.AND P6, PT, R97, UR9, !P6 ;  /* 0x0000000961007c0c */ /* 0x000fe2000f7c1270 */
[----:B-1----:R-:W-:Y:S01]  /*1e7780*/  IMAD.WIDE R4, R196, 0x4, R24 ;  /* 0x00000004c4047825 */ /* 0x002fe200078e0218 */
[----:B----4-:R-:W-:Y:S04]  /*1e7790*/  @P4 STG.E desc[UR32][R6.64], R195 ;  /* 0x000000c306004986 */ /* 0x010fe8000c101920 */
[----:B--2---:R1:W-:Y:S04]  /*1e77a0*/  @P2 STG.E desc[UR32][R8.64], R188 ;  /* 0x000000bc08002986 */ /* 0x0043e8000c101920 */
[----:B-1----:R-:W2:Y:S04]  /*1e77b0*/  LDL.LU R188, [R1+0x1f10] ;  /* 0x001f100001bc7983 */ /* 0x002ea80000300800 */
[----:B------:R-:W4:Y:S01]  /*1e77c0*/  LDL.LU R195, [R1+0x1ff0] ;  /* 0x001ff00001c37983 */ /* 0x000f220000300800 */
[----:B------:R-:W-:-:S03]  /*1e77d0*/  ISETP.LT.AND P4, PT, R248, UR9, !P5 ;  /* 0x00000009f8007c0c */ /* 0x000fc6000ef81270 */
[----:B------:R-:W4:Y:S01]  /*1e77e0*/  LDL.LU R175, [R1+0x1fb0] ;  /* 0x001fb00001af7983 */ /* 0x000f220000300800 */
[----:B------:R-:W-:-:S03]  /*1e77f0*/  ISETP.LT.AND P2, PT, R186, UR9, !P5 ;  /* 0x00000009ba007c0c */ /* 0x000fc6000ef41270 */
        /* <DEDUP_REMOVED lines=91> */
[C---:B------:R-:W-:Y:S02]  /*1e7db0*/  IMAD.WIDE R2, R188.reuse, 0x4, R44 ;  /* 0x00000004bc027825 */ /* 0x040fe400078e022c */
[----:B------:R1:W-:Y:S02]  /*1e7dc0*/  @P2 STG.E desc[UR32][R6.64], R90 ;  /* 0x0000005a06002986 */ /* 0x0003e4000c101920 */
[----:B------:R-:W-:-:S04]  /*1e7dd0*/  IMAD.WIDE R4, R188, 0x4, R42 ;  /* 0x00000004bc047825 */ /* 0x000fc800078e022a */
        /* <DEDUP_REMOVED lines=39> */
[----:B------:R-:W-:Y:S01]  /*1e8050*/  ISETP.LT.AND P3, PT, R186, UR9, !P2 ;  /* 0x00000009ba007c0c */ /* 0x000fe2000d761270 */
[----:B------:R-:W-:Y:S01]  /*1e8060*/  IMAD.WIDE R6, R90, 0x4, R50 ;  /* 0x000000045a067825 */ /* 0x000fe200078e0232 */
[----:B------:R-:W-:-:S03]  /*1e8070*/  ISETP.LT.AND P1, PT, R89, UR9, !P2 ;  /* 0x0000000959007c0c */ /* 0x000fc6000d721270 */
        /* <DEDUP_REMOVED lines=45> */
[----:B------:R-:W-:Y:S01]  /*1e8350*/  IMAD.WIDE R2, R90, 0x4, R32 ;  /* 0x000000045a027825 */ /* 0x000fe200078e0220 */
[----:B------:R-:W-:Y:S02]  /*1e8360*/  ISETP.LT.AND P5, PT, R189, UR9, !P2 ;  /* 0x00000009bd007c0c */ /* 0x000fe4000d7a1270 */
        /* <DEDUP_REMOVED lines=430> */
[----:B------:R1:W-:Y:S01]  /*1e9e50*/  @P5 STG.E desc[UR32][R8.64], R90 ;  /* 0x0000005a08005986 */ /* 0x0003e2000c101920 */
[----:B------:R-:W-:-:S03]  /*1e9e60*/  ISETP.LT.AND P5, PT, R173, UR9, !P6 ;  /* 0x00000009ad007c0c */ /* 0x000fc6000f7a1270 */
[----:B-1----:R-:W3:Y:S04]  /*1e9e70*/  LDL.LU R90, [R1+0x11c0] ;  /* 0x0011c000015a7983 */ /* 0x002ee80000300800 */
[----:B------:R-:W3:Y:S04]  /*1e9e80*/  LDL.LU R192, [R1+0xfd0] ;  /* 0x000fd00001c07983 */ /* 0x000ee80000300800 */
[----:B------:R-:W3:Y:S04]  /*1e9e90*/  LDL.LU R0, [R1+0xa044] ;  /* 0x00a0440001007983 */ /* 0x000ee80000300800 */
[----:B------:R-:W3:Y:S01]  /*1e9ea0*/  LDL.LU R175, [R1+0xee0] ;  /* 0x000ee00001af7983 */ /* 0x000ee20000300800 */
[----:B------:R-:W-:-:S02]  /*1e9eb0*/  ISETP.LT.AND P4, PT, R185, UR9, !P6 ;  /* 0x00000009b9007c0c */ /* 0x000fc4000f781270 */
        /* <DEDUP_REMOVED lines=68> */
[C---:B------:R-:W-:Y:S02]  /*1ea300*/  IMAD.WIDE R4, R187.reuse, 0x4, R44 ;  /* 0x00000004bb047825 */ /* 0x040fe400078e022c */
[----:B------:R1:W-:Y:S01]  /*1ea310*/  @P0 STG.E desc[UR32][R8.64], R90 ;  /* 0x0000005a08000986 */ /* 0x0003e2000c101920 */
[----:B------:R-:W-:Y:S02]  /*1ea320*/  ISETP.LT.AND P6, PT, R96, UR9, !P5 ;  /* 0x0000000960007c0c */ /* 0x000fe4000efc1270 */
[----:B------:R-:W-:Y:S01]  /*1ea330*/  ISETP.LT.AND P4, PT, R172, UR9, !P5 ;  /* 0x00000009ac007c0c */ /* 0x000fe2000ef81270 */
[----:B-1----:R-:W3:Y:S01]  /*1ea340*/  LDL.LU R90, [R1+0x20b4] ;  /* 0x0020b400015a7983 */ /* 0x002ee20000300800 */
[----:B------:R-:W-:Y:S02]  /*1ea350*/  ISETP.LT.AND P2, PT, R184, UR9, !P5 ;  /* 0x00000009b8007c0c */ /* 0x000fe4000ef41270 */
        /* <DEDUP_REMOVED lines=29> */
[----:B------:R-:W-:Y:S01]  /*1ea530*/  IMAD.WIDE R6, R187, 0x4, R26 ;  /* 0x00000004bb067825 */ /* 0x000fe200078e021a */
[----:B------:R1:W-:Y:S01]  /*1ea540*/  @P1 STG.E desc[UR32][R4.64], R90 ;  /* 0x0000005a04001986 */ /* 0x0003e2000c101920 */
[----:B------:R-:W-:Y:S02]  /*1ea550*/  ISETP.LT.AND P1, PT, R190, UR9, !P5 ;  /* 0x00000009be007c0c */ /* 0x000fe4000ef21270 */
[----:B------:R-:W-:Y:S01]  /*1ea560*/  ISETP.LT.AND P5, PT, R97, UR9, !P5 ;  /* 0x0000000961007c0c */ /* 0x000fe2000efa1270 */
[----:B-1----:R-:W-:Y:S01]  /*1ea570*/  IMAD.WIDE R4, R187, 0x4, R28 ;  /* 0x00000004bb047825 */ /* 0x002fe200078e021c */
[----:B------:R-:W3:Y:S01]  /*1ea580*/  LDL.LU R90, [R1+0x1674] ;  /* 0x00167400015a7983 */ /* 0x000ee20000300800 */
        /* <DEDUP_REMOVED lines=34> */
[----:B------:R-:W-:Y:S01]  /*1ea7b0*/  IMAD.WIDE R4, R188, 0x4, R42 ;  /* 0x00000004bc047825 */ /* 0x000fe200078e022a */
[----:B------:R-:W-:Y:S02]  /*1ea7c0*/  ISETP.LT.AND P6, PT, R184, UR9, !P0 ;  /* 0x00000009b8007c0c */ /* 0x000fe4000c7c1270 */
[----:B------:R-:W-:Y:S01]  /*1ea7d0*/  ISETP.LT.AND P4, PT, R98, UR9, !P0 ;  /* 0x0000000962007c0c */ /* 0x000fe2000c781270 */
[----:B-1----:R-:W-:Y:S01]  /*1ea7e0*/  IMAD.WIDE R6, R188, 0x4, R40 ;  /* 0x00000004bc067825 */ /* 0x002fe200078e0228 */
[----:B------:R-:W3:Y:S01]  /*1ea7f0*/  LDL.LU R90, [R1+0x39c] ;  /* 0x00039c00015a7983 */ /* 0x000ee20000300800 */
[----:B------:R-:W-:-:S03]  /*1ea800*/  ISETP.LT.AND P2, PT, R99, UR9, !P0 ;  /* 0x0000000963007c0c */ /* 0x000fc6000c741270 */
[----:B------:R-:W-:Y:S04]  /*1ea810*/  @P5 STG.E desc[UR32][R2.64], R193 ;  /* 0x000000c102005986 */ /* 0x000fe8000c101920 */
[----:B--2---:R1:W-:Y:S04]  /*1ea820*/  @P3 STG.E desc[UR32][R4.64], R195 ;  /* 0x000000c304003986 */ /* 0x0043e8000c101920 */
[----:B----4-:R2:W-:Y:S04]  /*1ea830*/  @P1 STG.E desc[UR32][R6.64], R187 ;  /* 0x000000bb06001986 */ /* 0x0105e8000c101920 */
[----:B-1----:R-:W4:Y:S04]  /*1ea840*/  LDL.LU R195, [R1+0x684] ;  /* 0x0006840001c37983 */ /* 0x002f280000300800 */
[----:B--2---:R-:W2:Y:S01]  /*1ea850*/  LDL.LU R187, [R1+0x674] ;  /* 0x0006740001bb7983 */ /* 0x004ea20000300800 */
[----:B------:R-:W-:-:S04]  /*1ea860*/  IMAD.WIDE R2, R188, 0x4, R38 ;  /* 0x00000004bc027825 */ /* 0x000fc800078e0226 */
[----:B------:R-:W-:Y:S01]  /*1ea870*/  IMAD.WIDE R4, R188, 0x4, R36 ;  /* 0x00000004bc047825 */ /* 0x000fe200078e0224 */
[----:B------:R-:W-:Y:S02]  /*1ea880*/  ISETP.LT.AND P5, PT, R86, UR9, !P0 ;  /* 0x0000000956007c0c */ /* 0x000fe4000c7a1270 */
[----:B------:R-:W-:Y:S01]  /*1ea890*/  ISETP.LT.AND P3, PT, R87, UR9, !P0 ;  /* 0x0000000957007c0c */ /* 0x000fe2000c761270 */
[----:B------:R-:W2:Y:S04]  /*1ea8a0*/  LDL.LU R193, [R1+0x604] ;  /* 0x0006040001c17983 */ /* 0x000ea80000300800 */
[----:B------:R1:W-:Y:S04]  /*1ea8b0*/  @P6 STG.E desc[UR32][R2.64], R194 ;  /* 0x000000c202006986 */ /* 0x0003e8000c101920 */
[----:B------:R1:W-:Y:S01]  /*1ea8c0*/  @P4 STG.E desc[UR32][R4.64], R88 ;  /* 0x0000005804004986 */ /* 0x0003e2000c101920 */
[----:B------:R-:W-:Y:S01]  /*1ea8d0*/  IMAD.WIDE R6, R188, 0x4, R34 ;  /* 0x00000004bc067825 */ /* 0x000fe200078e0222 */
[----:B------:R-:W-:-:S02]  /*1ea8e0*/  ISETP.LT.AND P1, PT, R191, UR9, !P0 ;  /* 0x00000009bf007c0c */ /* 0x000fc4000c721270 */
[----:B-1----:R-:W2:Y:S04]  /*1ea8f0*/  LDL.LU R194, [R1+0x2058] ;  /* 0x0020580001c27983 */ /* 0x002ea80000300800 */
[----:B------:R-:W2:Y:S01]  /*1ea900*/  LDL.LU R88, [R1+0x20a8] ;  /* 0x0020a80001587983 */ /* 0x000ea20000300800 */
[----:B------:R-:W-:-:S04]  /*1ea910*/  IMAD.WIDE R2, R188, 0x4, R32 ;  /* 0x00000004bc027825 */ /* 0x000fc800078e0220 */
[C---:B------:R-:W-:Y:S01]  /*1ea920*/  IMAD.WIDE R4, R188.reuse, 0x4, R30 ;  /* 0x00000004bc047825 */ /* 0x040fe200078e021e */
[----:B------:R1:W-:Y:S04]  /*1ea930*/  @P2 STG.E desc[UR32][R6.64], R196 ;  /* 0x000000c406002986 */ /* 0x0003e8000c101920 */
[----:B------:R-:W-:Y:S04]  /*1ea940*/  @P5 STG.E desc[UR32][R2.64], R175 ;  /* 0x000000af02005986 */ /* 0x000fe8000c101920 */
[----:B-1----:R-:W2:Y:S01]  /*1ea950*/  LDL.LU R196, [R1+0x2018] ;  /* 0x0020180001c47983 */ /* 0x002ea20000300800 */
[----:B------:R-:W-:-:S03]  /*1ea960*/  IMAD.WIDE R6, R188, 0x4, R28 ;  /* 0x00000004bc067825 */ /* 0x000fc600078e021c */
[----:B------:R1:W-:Y:S04]  /*1ea970*/  @P3 STG.E desc[UR32][R4.64], R91 ;  /* 0x0000005b04003986 */ /* 0x0003e8000c101920 */
[----:B-1----:R-:W2:Y:S04]  /*1ea980*/  LDL.LU R91, [R1+0x20e8] ;  /* 0x0020e800015b7983 */ /* 0x002ea80000300800 */
[----:B---3--:R1:W-:Y:S04]  /*1ea990*/  @P1 STG.E desc[UR32][R6.64], R174 ;  /* 0x000000ae06001986 */ /* 0x0083e8000c101920 */
[----:B-1----:R-:W3:Y:S01]  /*1ea9a0*/  LDL.LU R174, [R1+0x20c8] ;  /* 0x0020c80001ae7983 */ /* 0x002ee20000300800 */
[----:B------:R-:W-:-:S02]  /*1ea9b0*/  ISETP.LT.AND P6, PT, R189, UR9, !P0 ;  /* 0x00000009bd007c0c */ /* 0x000fc4000c7c1270 */
[----:B------:R-:W-:Y:S01]  /*1ea9c0*/  ISETP.LT.AND P4, PT, R190, UR9, !P0 ;  /* 0x00000009be007c0c */ /* 0x000fe2000c781270 */
[----:B------:R-:W-:-:S04]  /*1ea9d0*/  IMAD.WIDE R2, R188, 0x4, R26 ;  /* 0x00000004bc027825 */ /* 0x000fc800078e021a */
[----:B------:R-:W-:Y:S01]  /*1ea9e0*/  IMAD.WIDE R4, R188, 0x4, R24 ;  /* 0x00000004bc047825 */ /* 0x000fe200078e0218 */
[----:B------:R-:W-:Y:S02]  /*1ea9f0*/  ISETP.GE.AND P2, PT, R0, UR5, PT ;  /* 0x0000000500007c0c */ /* 0x000fe4000bf46270 */
[----:B------:R-:W-:Y:S01]  /*1eaa00*/  ISETP.LT.AND P0, PT, R97, UR9, !P0 ;  /* 0x0000000961007c0c */ /* 0x000fe2000c701270 */
[----:B------:R-:W3:Y:S01]  /*1eaa10*/  LDL.LU R175, [R1+0x2098] ;  /* 0x0020980001af7983 */ /* 0x000ee20000300800 */
        /* <DEDUP_REMOVED lines=11> */
[----:B------:R-:W-:-:S03]  /*1eaad0*/  IMAD.WIDE R4, R90, 0x4, R52 ;  /* 0x000000045a047825 */ /* 0x000fc600078e0234 */
[----:B------:R-:W-:Y:S01]  /*1eaae0*/  @P0 STG.E desc[UR32][R2.64], R193 ;  /* 0x000000c102000986 */ /* 0x000fe2000c101920 */
[----:B------:R-:W-:-:S03]  /*1eaaf0*/  ISETP.LT.AND P6, PT, R173, UR9, !P2 ;  /* 0x00000009ad007c0c */ /* 0x000fc6000d7c1270 */
[----:B------:R-:W-:Y:S04]  /*1eab00*/  @P5 STG.E desc[UR32][R4.64], R194 ;  /* 0x000000c204005986 */ /* 0x000fe8000c101920 */
[----:B------:R1:W-:Y:S01]  /*1eab10*/  @P3 STG.E desc[UR32][R6.64], R88 ;  /* 0x0000005806003986 */ /* 0x0003e2000c101920 */
[----:B------:R-:W-:-:S03]  /*1eab20*/  ISETP.LT.AND P4, PT, R185, UR9, !P2 ;  /* 0x00000009b9007c0c */ /* 0x000fc6000d781270 */
[----:B-1----:R-:W2:Y:S04]  /*1eab30*/  LDL.LU R88, [R1+0x20d8] ;  /* 0x0020d80001587983 */ /* 0x002ea80000300800 */
[----:B------:R-:W2:Y:S01]  /*1eab40*/  LDL.LU R0, [R1+0xa050] ;  /* 0x00a0500001007983 */ /* 0x000ea20000300800 */
[----:B------:R-:W-:-:S03]  /*1eab50*/  IMAD.WIDE R2, R90, 0x4, R46 ;  /* 0x000000045a027825 */ /* 0x000fc600078e022e */
[----:B------:R1:W-:Y:S01]  /*1eab60*/  @P1 STG.E desc[UR32][R8.64], R196 ;  /* 0x000000c408001986 */ /* 0x0003e2000c101920 */
[----:B------:R-:W-:-:S03]  /*1eab70*/  IMAD.WIDE R4, R90, 0x4, R44 ;  /* 0x000000045a047825 */ /* 0x000fc600078e022c */
[----:B-1----:R-:W2:Y:S04]  /*1eab80*/  LDL.LU R196, [R1+0x20b8] ;  /* 0x0020b80001c47983 */ /* 0x002ea80000300800 */
[----:B------:R1:W-:Y:S04]  /*1eab90*/  @P6 STG.E desc[UR32][R2.64], R91 ;  /* 0x0000005b02006986 */ /* 0x0003e8000c101920 */
[----:B-1----:R-:W2:Y:S04]  /*1eaba0*/  LDL.LU R91, [R1+0x398] ;  /* 0x00039800015b7983 */ /* 0x002ea80000300800 */
[----:B------:R-:W2:Y:S04]  /*1eabb0*/  LDL.LU R192, [R1+0x2078] ;  /* 0x0020780001c07983 */ /* 0x000ea80000300800 */
[----:B------:R-:W2:Y:S04]  /*1eabc0*/  LDL.LU R193, [R1+0x1f28] ;  /* 0x001f280001c17983 */ /* 0x000ea80000300800 */
[----:B---3--:R1:W-:Y:S04]  /*1eabd0*/  @P4 STG.E desc[UR32][R4.64], R174 ;  /* 0x000000ae04004986 */ /* 0x0083e8000c101920 */
        /* <DEDUP_REMOVED lines=8> */
[----:B------:R-:W-:-:S04]  /*1eac60*/  IMAD.WIDE R4, R90, 0x4, R38 ;  /* 0x000000045a047825 */ /* 0x000fc800078e0226 */
[----:B------:R-:W-:Y:S01]  /*1eac70*/  IMAD.WIDE R2, R90, 0x4, R36 ;  /* 0x000000045a027825 */ /* 0x000fe200078e0224 */
[----:B------:R-:W-:Y:S01]  /*1eac80*/  ISETP.LT.AND P6, PT, R99, UR9, !P2 ;  /* 0x0000000963007c0c */ /* 0x000fe2000d7c1270 */
[----:B------:R1:W-:Y:S01]  /*1eac90*/  @P0 STG.E desc[UR32][R8.64], R175 ;  /* 0x000000af08000986 */ /* 0x0003e2000c101920 */
[----:B------:R-:W-:Y:S01]  /*1eaca0*/  ISETP.LT.AND P4, PT, R86, UR9, !P2 ;  /* 0x0000000956007c0c */ /* 0x000fe2000d781270 */
[C---:B-1----:R-:W-:Y:S02]  /*1eacb0*/  IMAD.WIDE R8, R90.reuse, 0x4, R34 ;  /* 0x000000045a087825 */ /* 0x042fe400078e0222 */
[----:B----4-:R-:W-:Y:S04]  /*1eacc0*/  @P5 STG.E desc[UR32][R6.64], R195 ;  /* 0x000000c306005986 */ /* 0x010fe8000c101920 */
[----:B--2---:R1:W-:Y:S04]  /*1eacd0*/  @P3 STG.E desc[UR32][R4.64], R187 ;  /* 0x000000bb04003986 */ /* 0x0043e8000c101920 */
[----:B------:R2:W-:Y:S04]  /*1eace0*/  @P1 STG.E desc[UR32][R2.64], R188 ;  /* 0x000000bc02001986 */ /* 0x0005e8000c101920 */
[----:B-1----:R-:W4:Y:S04]  /*1eacf0*/  LDL.LU R187, [R1+0x1e08] ;  /* 0x001e080001bb7983 */ /* 0x002f280000300800 */
[----:B--2---:R-:W2:Y:S01]  /*1ead00*/  LDL.LU R188, [R1+0x1df8] ;  /* 0x001df80001bc7983 */ /* 0x004ea20000300800 */
[----:B------:R-:W-:Y:S01]  /*1ead10*/  ISETP.LT.AND P1, PT, R87, UR9, !P2 ;  /* 0x0000000957007c0c */ /* 0x000fe2000d721270 */
[----:B------:R-:W-:Y:S01]  /*1ead20*/  IMAD.WIDE R2, R90, 0x4, R32 ;  /* 0x000000045a027825 */ /* 0x000fe200078e0220 */
[----:B------:R-:W-:Y:S01]  /*1ead30*/  ISETP.LT.AND P5, PT, R189, UR9, !P2 ;  /* 0x00000009bd007c0c */ /* 0x000fe2000d7a1270 */
[----:B------:R-:W2:Y:S04]  /*1ead40*/  LDL.LU R175, [R1+0x1cc8] ;  /* 0x001cc80001af7983 */ /* 0x000ea80000300800 */
[----:B------:R1:W-:Y:S01]  /*1ead50*/  @P6 STG.E desc[UR32][R8.64], R88 ;  /* 0x0000005808006986 */ /* 0x0003e2000c101920 */
[----:B------:R-:W-:-:S02]  /*1ead60*/  ISETP.LT.AND P6, PT, R191, UR9, !P2 ;  /* 0x00000009bf007c0c */ /* 0x000fc4000d7c1270 */
[----:B------:R-:W-:Y:S01]  /*1ead70*/  ISETP.LT.AND P3, PT, R190, UR9, !P2 ;  /* 0x00000009be007c0c */ /* 0x000fe2000d761270 */
[----:B------:R-:W2:Y:S01]  /*1ead80*/  LDL.LU R195, [R1+0x1998] ;  /* 0x0019980001c37983 */ /* 0x000ea20000300800 */
[----:B------:R-:W-:-:S04]  /*1ead90*/  IMAD.WIDE R4, R90, 0x4, R28 ;  /* 0x000000045a047825 */ /* 0x000fc800078e021c */
[C---:B------:R-:W-:Y:S01]  /*1eada0*/  IMAD.WIDE R6, R90.reuse, 0x4, R26 ;  /* 0x000000045a067825 */ /* 0x040fe200078e021a */
[----:B-1----:R-:W2:Y:S03]  /*1eadb0*/  LDL.LU R88, [R1+0x1678] ;  /* 0x0016780001587983 */ /* 0x002ea60000300800 */
[C---:B------:R-:W-:Y:S01]  /*1eadc0*/  IMAD.WIDE R8, R90.reuse, 0x4, R24 ;  /* 0x000000045a087825 */ /* 0x040fe200078e0218 */
[----:B------:R1:W-:Y:S03]  /*1eadd0*/  @P4 STG.E desc[UR32][R2.64], R196 ;  /* 0x000000c402004986 */ /* 0x0003e6000c101920 */
[C---:B-1----:R-:W-:Y:S01]  /*1eade0*/  IMAD.WIDE R2, R90.reuse, 0x4, R30 ;  /* 0x000000045a027825 */ /* 0x042fe200078e021e */
[----:B------:R-:W2:Y:S04]  /*1eadf0*/  LDL.LU R196, [R1+0x1378] ;  /* 0x0013780001c47983 */ /* 0x000ea80000300800 */
[----:B------:R1:W-:Y:S04]  /*1eae00*/  @P1 STG.E desc[UR32][R2.64], R192 ;  /* 0x000000c002001986 */ /* 0x0003e8000c101920 */
[----:B------:R-:W-:Y:S04]  /*1eae10*/  @P6 STG.E desc[UR32][R4.64], R193 ;  /* 0x000000c104006986 */ /* 0x000fe8000c101920 */
[----:B---3--:R-:W-:Y:S04]  /*1eae20*/  @P5 STG.E desc[UR32][R6.64], R194 ;  /* 0x000000c206005986 */ /* 0x008fe8000c101920 */
[----:B------:R3:W-:Y:S01]  /*1eae30*/  @P3 STG.E desc[UR32][R8.64], R174 ;  /* 0x000000ae08003986 */ /* 0x0007e2000c101920 */
[----:B-1----:R-:W-:-:S03]  /*1eae40*/  IMAD.WIDE R2, R90, 0x4, R22 ;  /* 0x000000045a027825 */ /* 0x002fc600078e0216 */
[----:B---3--:R-:W3:Y:S04]  /*1eae50*/  LDL.LU R174, [R1+0x1258] ;  /* 0x0012580001ae7983 */ /* 0x008ee80000300800 */
[----:B------:R-:W3:Y:S01]  /*1eae60*/  LDL.LU R90, [R1+0x1238] ;  /* 0x00123800015a7983 */ /* 0x000ee20000300800 */
[----:B------:R-:W-:Y:S02]  /*1eae70*/  ISETP.GE.AND P0, PT, R0, UR5, PT ;  /* 0x0000000500007c0c */ /* 0x000fe4000bf06270 */
[----:B------:R-:W-:Y:S01]  /*1eae80*/  ISETP.LT.AND P2, PT, R97, UR9, !P2 ;  /* 0x0000000961007c0c */ /* 0x000fe2000d741270 */
[----:B------:R-:W-:Y:S01]  /*1eae90*/  IMAD.WIDE R4, R91, 0x4, R52 ;  /* 0x000000045b047825 */ /* 0x000fe200078e0234 */
[----:B------:R-:W3:Y:S01]  /*1eaea0*/  LDL.LU R192, [R1+0x1208] ;  /* 0x0012080001c07983 */ /* 0x000ee20000300800 */
[----:B------:R-:W-:-:S03]  /*1eaeb0*/  ISETP.LT.AND P4, PT, R248, UR9, !P0 ;  /* 0x00000009f8007c0c */ /* 0x000fc6000c781270 */
[----:B------:R-:W3:Y:S04]  /*1eaec0*/  LDL.LU R0, [R1+0xa054] ;  /* 0x00a0540001007983 */ /* 0x000ee80000300800 */
[----:B------:R-:W3:Y:S01]  /*1eaed0*/  LDL.LU R194, [R1+0x11c8] ;  /* 0x0011c80001c27983 */ /* 0x000ee20000300800 */
[----:B------:R-:W-:Y:S02]  /*1eaee0*/  ISETP.LT.AND P6, PT, R186, UR9, !P0 ;  /* 0x00000009ba007c0c */ /* 0x000fe4000c7c1270 */
        /* <DEDUP_REMOVED lines=11> */
[----:B------:R-:W-:Y:S01]  /*1eafa0*/  ISETP.LT.AND P4, PT, R96, UR9, !P0 ;  /* 0x0000000960007c0c */ /* 0x000fe2000c781270 */
[----:B------:R1:W-:Y:S04]  /*1eafb0*/  @P6 STG.E desc[UR32][R2.64], R175 ;  /* 0x000000af02006986 */ /* 0x0003e8000c101920 */
[----:B------:R-:W-:Y:S04]  /*1eafc0*/  @P5 STG.E desc[UR32][R4.64], R195 ;  /* 0x000000c304005986 */ /* 0x000fe8000c101920 */
[----:B------:R1:W-:Y:S01]  /*1eafd0*/  @P3 STG.E desc[UR32][R6.64], R88 ;  /* 0x0000005806003986 */ /* 0x0003e2000c101920 */
[----:B------:R-:W-:-:S03]  /*1eafe0*/  ISETP.LT.AND P2, PT, R172, UR9, !P0 ;  /* 0x00000009ac007c0c */ /* 0x000fc6000c741270 */
[----:B-1----:R-:W2:Y:S04]  /*1eaff0*/  LDL.LU R175, [R1+0xe38] ;  /* 0x000e380001af7983 */ /* 0x002ea80000300800 */
[----:B------:R-:W2:Y:S01]  /*1eb000*/  LDL.LU R88, [R1+0xe18] ;  /* 0x000e180001587983 */ /* 0x000ea20000300800 */
[----:B------:R-:W-:-:S04]  /*1eb010*/  IMAD.WIDE R2, R91, 0x4, R42 ;  /* 0x000000045b027825 */ /* 0x000fc800078e022a */
[----:B------:R-:W-:Y:S01]  /*1eb020*/  IMAD.WIDE R4, R91, 0x4, R40 ;  /* 0x000000045b047825 */ /* 0x000fe200078e0228 */
[----:B------:R1:W-:Y:S04]  /*1eb030*/  @P1 STG.E desc[UR32][R8.64], R196 ;  /* 0x000000c408001986 */ /* 0x0003e8000c101920 */
[----:B-1----:R-:W2:Y:S04]  /*1eb040*/  LDL.LU R196, [R1+0x394] ;  /* 0x0003940001c47983 */ /* 0x002ea80000300800 */
[----:B------:R-:W2:Y:S04]  /*1eb050*/  LDL.LU R193, [R1+0x688] ;  /* 0x0006880001c17983 */ /* 0x000ea80000300800 */
[----:B------:R-:W2:Y:S04]  /*1eb060*/  LDL.LU R195, [R1+0x678] ;  /* 0x0006780001c37983 */ /* 0x000ea80000300800 */
[----:B---3--:R1:W-:Y:S04]  /*1eb070*/  @P4 STG.E desc[UR32][R2.64], R174 ;  /* 0x000000ae02004986 */ /* 0x0083e8000c101920 */
[----:B------:R3:W-:Y:S04]  /*1eb080*/  @P2 STG.E desc[UR32][R4.64], R90 ;  /* 0x0000005a04002986 */ /* 0x0007e8000c101920 */
[----:B-1----:R-:W2:Y:S04]  /*1eb090*/  LDL.LU R174, [R1+0x608] ;  /* 0x0006080001ae7983 */ /* 0x002ea80000300800 */
[----:B---3--:R-:W3:Y:S01]  /*1eb0a0*/  LDL.LU R90, [R1+0x205c] ;  /* 0x00205c00015a7983 */ /* 0x008ee20000300800 */
        /* <DEDUP_REMOVED lines=9> */
[----:B------:R1:W-:Y:S04]  /*1eb140*/  @P6 STG.E desc[UR32][R2.64], R192 ;  /* 0x000000c002006986 */ /* 0x0003e8000c101920 */
[----:B------:R1:W-:Y:S01]  /*1eb150*/  @P1 STG.E desc[UR32][R4.64], R194 ;  /* 0x000000c204001986 */ /* 0x0003e2000c101920 */
[----:B------:R-:W-:Y:S02]  /*1eb160*/  ISETP.LT.AND P2, PT, R191, UR9, !P0 ;  /* 0x00000009bf007c0c */ /* 0x000fe4000c741270 */
[----:B------:R-:W-:Y:S02]  /*1eb170*/  ISETP.GE.AND P6, PT, R0, UR5, PT ;  /* 0x0000000500007c0c */ /* 0x000fe4000bfc6270 */
[----:B------:R-:W-:Y:S01]  /*1eb180*/  ISETP.LT.AND P1, PT, R189, UR9, !P0 ;  /* 0x00000009bd007c0c */ /* 0x000fe2000c721270 */
[----:B-1----:R-:W-:-:S04]  /*1eb190*/  IMAD.WIDE R2, R91, 0x4, R30 ;  /* 0x000000045b027825 */ /* 0x002fc800078e021e */
[----:B------:R-:W-:Y:S01]  /*1eb1a0*/  IMAD.WIDE R4, R91, 0x4, R28 ;  /* 0x000000045b047825 */ /* 0x000fe200078e021c */
[----:B----4-:R1:W-:Y:S04]  /*1eb1b0*/  @P5 STG.E desc[UR32][R6.64], R187 ;  /* 0x000000bb06005986 */ /* 0x0103e8000c101920 */
[----:B--2---:R2:W-:Y:S04]  /*1eb1c0*/  @P3 STG.E desc[UR32][R8.64], R188 ;  /* 0x000000bc08003986 */ /* 0x0045e8000c101920 */
[----:B-1----:R-:W4:Y:S04]  /*1eb1d0*/  LDL.LU R187, [R1+0x20ac] ;  /* 0x0020ac0001bb7983 */ /* 0x002f280000300800 */
[----:B--2---:R-:W2:Y:S01]  /*1eb1e0*/  LDL.LU R188, [R1+0x201c] ;  /* 0x00201c0001bc7983 */ /* 0x004ea20000300800 */
[----:B------:R-:W-:-:S03]  /*1eb1f0*/  ISETP.LT.AND P3, PT, R190, UR9, !P0 ;  /* 0x00000009be007c0c */ /* 0x000fc6000c761270 */
[----:B------:R-:W2:Y:S01]  /*1eb200*/  LDL.LU R194, [R1+0x20ec] ;  /* 0x0020ec0001c27983 */ /* 0x000ea20000300800 */
[----:B------:R-:W-:Y:S02]  /*1eb210*/  ISETP.LT.AND P0, PT, R97, UR9, !P0 ;  /* 0x0000000961007c0c */ /* 0x000fe4000c701270 */
[----:B------:R-:W-:Y:S01]  /*1eb220*/  ISETP.LT.AND P5, PT, R248, UR9, !P6 ;  /* 0x00000009f8007c0c */ /* 0x000fe2000f7a1270 */
[----:B------:R1:W-:Y:S04]  /*1eb230*/  @P4 STG.E desc[UR32][R2.64], R175 ;  /* 0x000000af02004986 */ /* 0x0003e8000c101920 */
[----:B------:R1:W-:Y:S01]  /*1eb240*/  @P2 STG.E desc[UR32][R4.64], R88 ;  /* 0x0000005804002986 */ /* 0x0003e2000c101920 */
[----:B------:R-:W-:-:S03]  /*1eb250*/  IMAD.WIDE R6, R91, 0x4, R22 ;  /* 0x000000045b067825 */ /* 0x000fc600078e0216 */
[----:B-1----:R-:W2:Y:S01]  /*1eb260*/  LDL.LU R175, [R1+0x20cc] ;  /* 0x0020cc0001af7983 */ /* 0x002ea20000300800 */
[----:B------:R-:W-:-:S04]  /*1eb270*/  IMAD.WIDE R4, R91, 0x4, R26 ;  /* 0x000000045b047825 */ /* 0x000fc800078e021a */
[----:B------:R-:W-:Y:S01]  /*1eb280*/  IMAD.WIDE R2, R91, 0x4, R24 ;  /* 0x000000045b027825 */ /* 0x000fe200078e0218 */
[----:B------:R-:W2:Y:S04]  /*1eb290*/  LDL.LU R88, [R1+0x209c] ;  /* 0x00209c0001587983 */ /* 0x000ea80000300800 */
[----:B------:R-:W2:Y:S01]  /*1eb2a0*/  LDL.LU R91, [R1+0x1fac] ;  /* 0x001fac00015b7983 */ /* 0x000ea20000300800 */
[----:B------:R-:W-:-:S03]  /*1eb2b0*/  IMAD.WIDE R8, R196, 0x4, R52 ;  /* 0x00000004c4087825 */ /* 0x000fc600078e0234 */
[----:B------:R-:W-:Y:S04]  /*1eb2c0*/  @P1 STG.E desc[UR32][R4.64], R193 ;  /* 0x000000c104001986 */ /* 0x000fe8000c101920 */
[----:B------:R-:W-:Y:S04]  /*1eb2d0*/  @P3 STG.E desc[UR32][R2.64], R195 ;  /* 0x000000c302003986 */ /* 0x000fe8000c101920 */
[----:B------:R1:W-:Y:S04]  /*1eb2e0*/  @P0 STG.E desc[UR32][R6.64], R174 ;  /* 0x000000ae06000986 */ /* 0x0003e8000c101920 */
[----:B---3--:R3:W-:Y:S04]  /*1eb2f0*/  @P5 STG.E desc[UR32][R8.64], R90 ;  /* 0x0000005a08005986 */ /* 0x0087e8000c101920 */
[----:B-1----:R-:W2:Y:S04]  /*1eb300*/  LDL.LU R174, [R1+0x208c] ;  /* 0x00208c0001ae7983 */ /* 0x002ea80000300800 */
[----:B---3--:R-:W3:Y:S01]  /*1eb310*/  LDL.LU R90, [R1+0x1f6c] ;  /* 0x001f6c00015a7983 */ /* 0x008ee20000300800 */
[----:B------:R-:W-:-:S02]  /*1eb320*/  ISETP.LT.AND P4, PT, R186, UR9, !P6 ;  /* 0x00000009ba007c0c */ /* 0x000fc4000f781270 */
[----:B------:R-:W-:Y:S01]  /*1eb330*/  ISETP.LT.AND P2, PT, R89, UR9, !P6 ;  /* 0x0000000959007c0c */ /* 0x000fe2000f741270 */
[----:B------:R-:W-:-:S04]  /*1eb340*/  IMAD.WIDE R2, R196, 0x4, R50 ;  /* 0x00000004c4027825 */ /* 0x000fc800078e0232 */
[----:B------:R-:W-:Y:S01]  /*1eb350*/  IMAD.WIDE R4, R196, 0x4, R48 ;  /* 0x00000004c4047825 */ /* 0x000fe200078e0230 */
        /* <DEDUP_REMOVED lines=16> */
[----:B------:R-:W2:Y:S04]  /*1eb460*/  LDL.LU R193, [R1+0x390] ;  /* 0x0003900001c17983 */ /* 0x000ea80000300800 */
[----:B------:R-:W-:Y:S04]  /*1eb470*/  @P5 STG.E desc[UR32][R2.64], R194 ;  /* 0x000000c202005986 */ /* 0x000fe8000c101920 */
[----:B------:R-:W-:Y:S01]  /*1eb480*/  @P3 STG.E desc[UR32][R4.64], R175 ;  /* 0x000000af04003986 */ /* 0x000fe2000c101920 */
[----:B------:R-:W-:-:S03]  /*1eb490*/  ISETP.LT.AND P2, PT, R98, UR9, !P6 ;  /* 0x0000000962007c0c */ /* 0x000fc6000f741270 */
[----:B------:R1:W-:Y:S04]  /*1eb4a0*/  @P1 STG.E desc[UR32][R6.64], R88 ;  /* 0x0000005806001986 */ /* 0x0003e8000c101920 */
[----:B------:R1:W-:Y:S04]  /*1eb4b0*/  @P0 STG.E desc[UR32][R8.64], R91 ;  /* 0x0000005b08000986 */ /* 0x0003e8000c101920 */
[----:B-1----:R-:W2:Y:S04]  /*1eb4c0*/  LDL.LU R88, [R1+0x206c] ;  /* 0x00206c0001587983 */ /* 0x002ea80000300800 */
[----:B------:R-:W2:Y:S01]  /*1eb4d0*/  LDL.LU R91, [R1+0x1ebc] ;  /* 0x001ebc00015b7983 */ /* 0x000ea20000300800 */
[----:B------:R-:W-:-:S04]  /*1eb4e0*/  IMAD.WIDE R2, R196, 0x4, R38 ;  /* 0x00000004c4027825 */ /* 0x000fc800078e0226 */
[----:B------:R-:W-:Y:S01]  /*1eb4f0*/  IMAD.WIDE R4, R196, 0x4, R36 ;  /* 0x00000004c4047825 */ /* 0x000fe200078e0224 */
[----:B------:R-:W2:Y:S04]  /*1eb500*/  LDL.LU R194, [R1+0x1e0c] ;  /* 0x001e0c0001c27983 */ /* 0x000ea80000300800 */
[----:B------:R-:W2:Y:S04]  /*1eb510*/  LDL.LU R175, [R1+0x1dfc] ;  /* 0x001dfc0001af7983 */ /* 0x000ea80000300800 */
[----:B------:R1:W-:Y:S04]  /*1eb520*/  @P4 STG.E desc[UR32][R2.64], R174 ;  /* 0x000000ae02004986 */ /* 0x0003e8000c101920 */
[----:B---3--:R3:W-:Y:S04]  /*1eb530*/  @P2 STG.E desc[UR32][R4.64], R90 ;  /* 0x0000005a04002986 */ /* 0x0087e8000c101920 */
        /* <DEDUP_REMOVED lines=10> */
[----:B------:R1:W-:Y:S04]  /*1eb5e0*/  @P5 STG.E desc[UR32][R2.64], R192 ;  /* 0x000000c002005986 */ /* 0x0003e8000c101920 */
[----:B------:R1:W-:Y:S01]  /*1eb5f0*/  @P0 STG.E desc[UR32][R4.64], R195 ;  /* 0x000000c304000986 */ /* 0x0003e2000c101920 */
[----:B------:R-:W-:Y:S02]  /*1eb600*/  ISETP.LT.AND P4, PT, R189, UR9, !P6 ;  /* 0x00000009bd007c0c */ /* 0x000fe4000f781270 */
[----:B------:R-:W-:Y:S02]  /*1eb610*/  ISETP.LT.AND P2, PT, R190, UR9, !P6 ;  /* 0x00000009be007c0c */ /* 0x000fe4000f741270 */
[----:B------:R-:W-:-:S02]  /*1eb620*/  ISETP.GE.AND P5, PT, R0, UR5, PT ;  /* 0x0000000500007c0c */ /* 0x000fc4000bfa6270 */
[----:B------:R-:W-:Y:S01]  /*1eb630*/  ISETP.LT.AND P6, PT, R97, UR9, !P6 ;  /* 0x0000000961007c0c */ /* 0x000fe2000f7c1270 */
[----:B-1----:R-:W-:-:S04]  /*1eb640*/  IMAD.WIDE R2, R196, 0x4, R26 ;  /* 0x00000004c4027825 */ /* 0x002fc800078e021a */
[----:B------:R-:W-:Y:S01]  /*1eb650*/  IMAD.WIDE R4, R196, 0x4, R24 ;  /* 0x00000004c4047825 */ /* 0x000fe200078e0218 */
[----:B------:R-:W-:Y:S01]  /*1eb660*/  ISETP.LT.AND P0, PT, R89, UR9, !P5 ;  /* 0x0000000959007c0c */ /* 0x000fe2000ef01270 */
[----:B----4-:R-:W-:Y:S04]  /*1eb670*/  @P3 STG.E desc[UR32][R6.64], R187 ;  /* 0x000000bb06003986 */ /* 0x010fe8000c101920 */
[----:B--2---:R1:W-:Y:S04]  /*1eb680*/  @P1 STG.E desc[UR32][R8.64], R188 ;  /* 0x000000bc08001986 */ /* 0x0043e8000c101920 */
[----:B-1----:R-:W2:Y:S04]  /*1eb690*/  LDL.LU R188, [R1+0x167c] ;  /* 0x00167c0001bc7983 */ /* 0x002ea80000300800 */
[----:B------:R-:W4:Y:S01]  /*1eb6a0*/  LDL.LU R195, [R1+0x137c] ;  /* 0x00137c0001c37983 */ /* 0x000f220000300800 */
[----:B------:R-:W-:-:S02]  /*1eb6b0*/  ISETP.LT.AND P3, PT, R248, UR9, !P5 ;  /* 0x00000009f8007c0c */ /* 0x000fc4000ef61270 */
[----:B------:R-:W-:Y:S01]  /*1eb6c0*/  ISETP.LT.AND P1, PT, R186, UR9, !P5 ;  /* 0x00000009ba007c0c */ /* 0x000fe2000ef21270 */
[----:B------:R-:W4:Y:S04]  /*1eb6d0*/  LDL.LU R187, [R1+0x125c] ;  /* 0x00125c0001bb7983 */ /* 0x000f280000300800 */
[----:B------:R1:W-:Y:S04]  /*1eb6e0*/  @P4 STG.E desc[UR32][R2.64], R88 ;  /* 0x0000005802004986 */ /* 0x0003e8000c101920 */
[----:B------:R1:W-:Y:S01]  /*1eb6f0*/  @P2 STG.E desc[UR32][R4.64], R91 ;  /* 0x0000005b04002986 */ /* 0x0003e2000c101920 */
[----:B------:R-:W-:-:S04]  /*1eb700*/  IMAD.WIDE R6, R193, 0x4, R50 ;  /* 0x00000004c1067825 */ /* 0x000fc800078e0232 */
[----:B------:R-:W-:Y:S01]  /*1eb710*/  IMAD.WIDE R8, R193, 0x4, R48 ;  /* 0x00000004c1087825 */ /* 0x000fe200078e0230 */
[----:B-1----:R-:W4:Y:S04]  /*1eb720*/  LDL.LU R88, [R1+0x123c] ;  /* 0x00123c0001587983 */ /* 0x002f280000300800 */
[----:B------:R-:W4:Y:S01]  /*1eb730*/  LDL.LU R91, [R1+0x120c] ;  /* 0x00120c00015b7983 */ /* 0x000f220000300800 */
[----:B------:R-:W-:-:S04]  /*1eb740*/  IMAD.WIDE R2, R196, 0x4, R22 ;  /* 0x00000004c4027825 */ /* 0x000fc800078e0216 */
[----:B------:R-:W-:Y:S01]  /*1eb750*/  IMAD.WIDE R4, R193, 0x4, R52 ;  /* 0x00000004c1047825 */ /* 0x000fe200078e0234 */
[----:B------:R-:W4:Y:S04]  /*1eb760*/  LDL.LU R196, [R1+0x11cc] ;  /* 0x0011cc0001c47983 */ /* 0x000f280000300800 */
[----:B------:R-:W-:Y:S04]  /*1eb770*/  @P6 STG.E desc[UR32][R2.64], R194 ;  /* 0x000000c202006986 */ /* 0x000fe8000c101920 */
[----:B------:R-:W-:Y:S04]  /*1eb780*/  @P3 STG.E desc[UR32][R4.64], R175 ;  /* 0x000000af04003986 */ /* 0x000fe8000c101920 */
[----:B------:R-:W4:Y:S04]  /*1eb790*/  LDL.LU R0, [R1+0xa060] ;  /* 0x00a0600001007983 */ /* 0x000f280000300800 */
[----:B------:R1:W-:Y:S04]  /*1eb7a0*/  @P1 STG.E desc[UR32][R6.64], R174 ;  /* 0x000000ae06001986 */ /* 0x0003e8000c101920 */
[----:B---3--:R3:W-:Y:S04]  /*1eb7b0*/  @P0 STG.E desc[UR32][R8.64], R90 ;  /* 0x0000005a08000986 */ /* 0x0087e8000c101920 */
[----:B-1----:R-:W4:Y:S04]  /*1eb7c0*/  LDL.LU R174, [R1+0xfdc] ;  /* 0x000fdc0001ae7983 */ /* 0x002f280000300800 */
[----:B---3--:R-:W3:Y:S01]  /*1eb7d0*/  LDL.LU R90, [R1+0xeec] ;  /* 0x000eec00015a7983 */ /* 0x008ee20000300800 */
[----:B------:R-:W-:Y:S01]  /*1eb7e0*/  ISETP.LT.AND P4, PT, R173, UR9, !P5 ;  /* 0x00000009ad007c0c */ /* 0x000fe2000ef81270 */
[----:B------:R-:W-:Y:S01]  /*1eb7f0*/  IMAD.WIDE R2, R193, 0x4, R46 ;  /* 0x00000004c1027825 */ /* 0x000fe200078e022e */
[----:B------:R-:W-:-:S02]  /*1eb800*/  ISETP.LT.AND P2, PT, R185, UR9, !P5 ;  /* 0x00000009b9007c0c */ /* 0x000fc4000ef41270 */
[----:B------:R-:W-:Y:S02]  /*1eb810*/  ISETP.LT.AND P6, PT, R96, UR9, !P5 ;  /* 0x0000000960007c0c */ /* 0x000fe4000efc1270 */
[----:B------:R-:W-:Y:S02]  /*1eb820*/  ISETP.LT.AND P3, PT, R172, UR9, !P5 ;  /* 0x00000009ac007c0c */ /* 0x000fe4000ef61270 */
[----:B------:R-:W-:Y:S01]  /*1eb830*/  ISETP.LT.AND P1, PT, R184, UR9, !P5 ;  /* 0x00000009b8007c0c */ /* 0x000fe2000ef21270 */
[----:B------:R-:W-:-:S04]  /*1eb840*/  IMAD.WIDE R4, R193, 0x4, R44 ;  /* 0x00000004c1047825 */ /* 0x000fc800078e022c */
[----:B------:R-:W-:Y:S01]  /*1eb850*/  IMAD.WIDE R6, R193, 0x4, R38 ;  /* 0x00000004c1067825 */ /* 0x000fe200078e0226 */
[----:B------:R-:W-:-:S03]  /*1eb860*/  ISETP.LT.AND P0, PT, R98, UR9, !P5 ;  /* 0x0000000962007c0c */ /* 0x000fc6000ef01270 */
[----:B------:R-:W-:-:S04]  /*1eb870*/  IMAD.WIDE R8, R193, 0x4, R36 ;  /* 0x00000004c1087825 */ /* 0x000fc800078e0224 */
[----:B------:R-:W-:-:S04]  /*1eb880*/  IMAD.WIDE R10, R193, 0x4, R34 ;  /* 0x00000004c10a7825 */ /* 0x000fc800078e0222 */
[C---:B------:R-:W-:Y:S01]  /*1eb890*/  IMAD.WIDE R12, R193.reuse, 0x4, R32 ;  /* 0x00000004c10c7825 */ /* 0x040fe200078e0220 */
[----:B--2---:R1:W-:Y:S04]  /*1eb8a0*/  @P4 STG.E desc[UR32][R2.64], R188 ;  /* 0x000000bc02004986 */ /* 0x0043e8000c101920 */
[----:B----4-:R2:W-:Y:S04]  /*1eb8b0*/  @P2 STG.E desc[UR32][R4.64], R195 ;  /* 0x000000c304002986 */ /* 0x0105e8000c101920 */
[----:B-1----:R-:W4:Y:S04]  /*1eb8c0*/  LDL.LU R188, [R1+0x38c] ;  /* 0x00038c0001bc7983 */ /* 0x002f280000300800 */
[----:B------:R-:W4:Y:S04]  /*1eb8d0*/  LDL.LU R199, [R1+0xe3c] ;  /* 0x000e3c0001c77983 */ /* 0x000f280000300800 */
[----:B------:R-:W4:Y:S04]  /*1eb8e0*/  LDL.LU R200, [R1+0xe1c] ;  /* 0x000e1c0001c87983 */ /* 0x000f280000300800 */
[----:B------:R-:W4:Y:S04]  /*1eb8f0*/  LDL.LU R192, [R1+0x68c] ;  /* 0x00068c0001c07983 */ /* 0x000f280000300800 */
[----:B------:R-:W4:Y:S04]  /*1eb900*/  LDL.LU R194, [R1+0x67c] ;  /* 0x00067c0001c27983 */ /* 0x000f280000300800 */
[----:B------:R-:W4:Y:S01]  /*1eb910*/  LDL.LU R175, [R1+0x60c] ;  /* 0x00060c0001af7983 */ /* 0x000f220000300800 */
[----:B------:R-:W-:-:S04]  /*1eb920*/  IMAD.WIDE R2, R193, 0x4, R42 ;  /* 0x00000004c1027825 */ /* 0x000fc800078e022a */
[----:B--2---:R-:W-:Y:S01]  /*1eb930*/  IMAD.WIDE R4, R193, 0x4, R40 ;  /* 0x00000004c1047825 */ /* 0x004fe200078e0228 */
[----:B------:R-:W2:Y:S04]  /*1eb940*/  LDL.LU R195, [R1+0x5f0] ;  /* 0x0005f00001c37983 */ /* 0x000ea80000300800 */
[----:B------:R1:W-:Y:S01]  /*1eb950*/  @P6 STG.E desc[UR32][R2.64], R187 ;  /* 0x000000bb02006986 */ /* 0x0003e2000c101920 */
[----:B------:R-:W-:-:S03]  /*1eb960*/  ISETP.LT.AND P4, PT, R99, UR9, !P5 ;  /* 0x0000000963007c0c */ /* 0x000fc6000ef81270 */
[----:B------:R1:W-:Y:S01]  /*1eb970*/  @P3 STG.E desc[UR32][R4.64], R88 ;  /* 0x0000005804003986 */ /* 0x0003e2000c101920 */
[----:B------:R-:W-:-:S03]  /*1eb980*/  ISETP.LT.AND P2, PT, R86, UR9, !P5 ;  /* 0x0000000956007c0c */ /* 0x000fc6000ef41270 */
[----:B------:R1:W-:Y:S04]  /*1eb990*/  @P1 STG.E desc[UR32][R6.64], R91 ;  /* 0x0000005b06001986 */ /* 0x0003e8000c101920 */
[----:B-1----:R-:W2:Y:S04]  /*1eb9a0*/  LDL.LU R187, [R1+0x5e0] ;  /* 0x0005e00001bb7983 */ /* 0x002ea80000300800 */
[----:B------:R-:W2:Y:S04]  /*1eb9b0*/  LDL.LU R88, [R1+0x5c0] ;  /* 0x0005c00001587983 */ /* 0x000ea80000300800 */
[----:B------:R-:W2:Y:S04]  /*1eb9c0*/  LDL.LU R91, [R1+0x5b0] ;  /* 0x0005b000015b7983 */ /* 0x000ea80000300800 */
[----:B------:R1:W-:Y:S01]  /*1eb9d0*/  @P0 STG.E desc[UR32][R8.64], R196 ;  /* 0x000000c408000986 */ /* 0x0003e2000c101920 */
[----:B------:R-:W-:-:S03]  /*1eb9e0*/  ISETP.GE.AND P0, PT, R0, UR5, PT ;  /* 0x0000000500007c0c */ /* 0x000fc6000bf06270 */
[----:B-1----:R-:W2:Y:S04]  /*1eb9f0*/  LDL.LU R196, [R1+0x5a0] ;  /* 0x0005a00001c47983 */ /* 0x002ea80000300800 */
[----:B------:R1:W-:Y:S04]  /*1eba00*/  @P4 STG.E desc[UR32][R10.64], R174 ;  /* 0x000000ae0a004986 */ /* 0x0003e8000c101920 */
[----:B---3--:R3:W-:Y:S04]  /*1eba10*/  @P2 STG.E desc[UR32][R12.64], R90 ;  /* 0x0000005a0c002986 */ /* 0x0087e8000c101920 */
[----:B-1----:R-:W2:Y:S04]  /*1eba20*/  LDL.LU R174, [R1+0x590] ;  /* 0x0005900001ae7983 */ /* 0x002ea80000300800 */
[----:B---3--:R-:W3:Y:S04]  /*1eba30*/  LDL.LU R90, [R1+0x40] ;  /* 0x00004000015a7983 */ /* 0x008ee80000300800 */
[----:B------:R-:W3:Y:S01]  /*1eba40*/  LDL.LU R0, [R1+0xa05c] ;  /* 0x00a05c0001007983 */ /* 0x000ee20000300800 */
[----:B------:R-:W-:-:S02]  /*1eba50*/  ISETP.LT.AND P1, PT, R87, UR9, !P5 ;  /* 0x0000000957007c0c */ /* 0x000fc4000ef21270 */
[----:B------:R-:W-:Y:S02]  /*1eba60*/  ISETP.LT.AND P6, PT, R191, UR9, !P5 ;  /* 0x00000009bf007c0c */ /* 0x000fe4000efc1270 */
[----:B------:R-:W-:Y:S02]  /*1eba70*/  ISETP.LT.AND P3, PT, R189, UR9, !P5 ;  /* 0x00000009bd007c0c */ /* 0x000fe4000ef61270 */
[----:B------:R-:W-:Y:S02]  /*1eba80*/  ISETP.LT.AND P2, PT, R190, UR9, !P5 ;  /* 0x00000009be007c0c */ /* 0x000fe4000ef41270 */
[----:B------:R-:W-:Y:S01]  /*1eba90*/  ISETP.LT.AND P5, PT, R97, UR9, !P5 ;  /* 0x0000000961007c0c */ /* 0x000fe2000efa1270 */
[----:B------:R-:W-:-:S04]  /*1ebaa0*/  IMAD.WIDE R2, R193, 0x4, R30 ;  /* 0x00000004c1027825 */ /* 0x000fc800078e021e */
[----:B------:R-:W-:-:S04]  /*1ebab0*/  IMAD.WIDE R4, R193, 0x4, R28 ;  /* 0x00000004c1047825 */ /* 0x000fc800078e021c */
[----:B------:R-:W-:Y:S01]  /*1ebac0*/  IMAD.WIDE R6, R193, 0x4, R26 ;  /* 0x00000004c1067825 */ /* 0x000fe200078e021a */
[----:B------:R-:W-:-:S03]  /*1ebad0*/  ISETP.LT.AND P4, PT, R248, UR9, !P0 ;  /* 0x00000009f8007c0c */ /* 0x000fc6000c781270 */
[----:B------:R-:W-:-:S04]  /*1ebae0*/  IMAD.WIDE R8, R193, 0x4, R24 ;  /* 0x00000004c1087825 */ /* 0x000fc800078e0218 */
[----:B------:R-:W-:Y:S01]  /*1ebaf0*/  IMAD.WIDE R10, R193, 0x4, R22 ;  /* 0x00000004c10a7825 */ /* 0x000fe200078e0216 */
[----:B----4-:R1:W-:Y:S04]  /*1ebb00*/  @P1 STG.E desc[UR32][R2.64], R199 ;  /* 0x000000c702001986 */ /* 0x0103e8000c101920 */
[----:B------:R4:W-:Y:S01]  /*1ebb10*/  @P6 STG.E desc[UR32][R4.64], R200 ;  /* 0x000000c804006986 */ /* 0x0009e2000c101920 */
[----:B------:R-:W-:-:S03]  /*1ebb20*/  ISETP.LT.AND P1, PT, R186, UR9, !P0 ;  /* 0x00000009ba007c0c */ /* 0x000fc6000c721270 */
[----:B------:R4:W-:Y:S01]  /*1ebb30*/  @P3 STG.E desc[UR32][R6.64], R192 ;  /* 0x000000c006003986 */ /* 0x0009e2000c101920 */
[----:B------:R-:W-:Y:S02]  /*1ebb40*/  ISETP.LT.AND P6, PT, R89, UR9, !P0 ;  /* 0x0000000959007c0c */ /* 0x000fe4000c7c1270 */
[----:B------:R-:W-:Y:S01]  /*1ebb50*/  ISETP.LT.AND P3, PT, R173, UR9, !P0 ;  /* 0x00000009ad007c0c */ /* 0x000fe2000c761270 */
[----:B------:R-:W-:Y:S04]  /*1ebb60*/  @P2 STG.E desc[UR32][R8.64], R194 ;  /* 0x000000c208002986 */ /* 0x000fe8000c101920 */
[----:B------:R4:W-:Y:S01]  /*1ebb70*/  @P5 STG.E desc[UR32][R10.64], R175 ;  /* 0x000000af0a005986 */ /* 0x0009e2000c101920 */
[----:B------:R-:W-:-:S04]  /*1ebb80*/  IMAD.WIDE R12, R188, 0x4, R52 ;  /* 0x00000004bc0c7825 */ /* 0x000fc800078e0234 */
[----:B-1----:R-:W-:-:S04]  /*1ebb90*/  IMAD.WIDE R2, R188, 0x4, R50 ;  /* 0x00000004bc027825 */ /* 0x002fc800078e0232 */
[----:B----4-:R-:W-:-:S04]  /*1ebba0*/  IMAD.WIDE R4, R188, 0x4, R48 ;  /* 0x00000004bc047825 */ /* 0x010fc800078e0230 */
[----:B------:R-:W-:Y:S01]  /*1ebbb0*/  IMAD.WIDE R6, R188, 0x4, R46 ;  /* 0x00000004bc067825 */ /* 0x000fe200078e022e */
[----:B------:R-:W4:Y:S04]  /*1ebbc0*/  LDL.LU R175, [R1+0x388] ;  /* 0x0003880001af7983 */ /* 0x000f280000300800 */
[----:B--2---:R1:W-:Y:S01]  /*1ebbd0*/  @P4 STG.E desc[UR32][R12.64], R195 ;  /* 0x000000c30c004986 */ /* 0x0043e2000c101920 */
[----:B------:R-:W-:-:S03]  /*1ebbe0*/  ISETP.LT.AND P5, PT, R185, UR9, !P0 ;  /* 0x00000009b9007c0c */ /* 0x000fc6000c7a1270 */
[----:B------:R2:W-:Y:S01]  /*1ebbf0*/  @P1 STG.E desc[UR32][R2.64], R187 ;  /* 0x000000bb02001986 */ /* 0x0005e2000c101920 */
[----:B------:R-:W-:-:S03]  /*1ebc00*/  ISETP.LT.AND P2, PT, R96, UR9, !P0 ;  /* 0x0000000960007c0c */ /* 0x000fc6000c741270 */
[----:B------:R3:W-:Y:S01]  /*1ebc10*/  @P6 STG.E desc[UR32][R4.64], R88 ;  /* 0x0000005804006986 */ /* 0x0007e2000c101920 */
[----:B------:R-:W-:-:S03]  /*1ebc20*/  ISETP.LT.AND P4, PT, R172, UR9, !P0 ;  /* 0x00000009ac007c0c */ /* 0x000fc6000c781270 */
[----:B------:R3:W-:Y:S01]  /*1ebc30*/  @P3 STG.E desc[UR32][R6.64], R91 ;  /* 0x0000005b06003986 */ /* 0x0007e2000c101920 */
[----:B------:R-:W-:Y:S01]  /*1ebc40*/  ISETP.LT.AND P3, PT, R184, UR9, !P0 ;  /* 0x00000009b8007c0c */ /* 0x000fe2000c761270 */
[----:B------:R-:W-:-:S04]  /*1ebc50*/  IMAD.WIDE R8, R188, 0x4, R44 ;  /* 0x00000004bc087825 */ /* 0x000fc800078e022c */
[----:B------:R-:W-:-:S04]  /*1ebc60*/  IMAD.WIDE R10, R188, 0x4, R42 ;  /* 0x00000004bc0a7825 */ /* 0x000fc800078e022a */
[----:B-1----:R-:W-:-:S04]  /*1ebc70*/  IMAD.WIDE R12, R188, 0x4, R40 ;  /* 0x00000004bc0c7825 */ /* 0x002fc800078e0228 */
[----:B--2---:R-:W-:Y:S01]  /*1ebc80*/  IMAD.WIDE R2, R188, 0x4, R38 ;  /* 0x00000004bc027825 */ /* 0x004fe200078e0226 */
[----:B------:R1:W-:Y:S04]  /*1ebc90*/  @P5 STG.E desc[UR32][R8.64], R196 ;  /* 0x000000c408005986 */ /* 0x0003e8000c101920 */
[----:B------:R2:W-:Y:S04]  /*1ebca0*/  @P2 STG.E desc[UR32][R10.64], R174 ;  /* 0x000000ae0a002986 */ /* 0x0005e8000c101920 */
[----:B---3--:R3:W-:Y:S04]  /*1ebcb0*/  @P4 STG.E desc[UR32][R12.64], R90 ;  /* 0x0000005a0c004986 */ /* 0x0087e8000c101920 */
[----:B------:R3:W-:Y:S01]  /*1ebcc0*/  @P3 STG.E desc[UR32][R2.64], R232 ;  /* 0x000000e802003986 */ /* 0x0007e2000c101920 */
[----:B------:R-:W-:-:S03]  /*1ebcd0*/  ISETP.GE.AND P3, PT, R0, UR5, PT ;  /* 0x0000000500007c0c */ /* 0x000fc6000bf66270 */
[----:B------:R-:W4:Y:S01]  /*1ebce0*/  LDL.LU R0, [R1+0xa078] ;  /* 0x00a0780001007983 */ /* 0x000f220000300800 */
[----:B------:R-:W-:Y:S02]  /*1ebcf0*/  ISETP.LT.AND P1, PT, R98, UR9, !P0 ;  /* 0x0000000962007c0c */ /* 0x000fe4000c721270 */
[----:B------:R-:W-:Y:S02]  /*1ebd00*/  ISETP.LT.AND P5, PT, R99, UR9, !P0 ;  /* 0x0000000963007c0c */ /* 0x000fe4000c7a1270 */
[----:B------:R-:W-:Y:S01]  /*1ebd10*/  ISETP.LT.AND P4, PT, R86, UR9, !P0 ;  /* 0x0000000956007c0c */ /* 0x000fe2000c781270 */
[C---:B------:R-:W-:Y:S01]  /*1ebd20*/  IMAD.WIDE R4, R188.reuse, 0x4, R36 ;  /* 0x00000004bc047825 */ /* 0x040fe200078e0224 */
[----:B------:R-:W-:Y:S02]  /*1ebd30*/  ISETP.LT.AND P2, PT, R87, UR9, !P0 ;  /* 0x0000000957007c0c */ /* 0x000fe4000c741270 */
[----:B------:R-:W-:Y:S01]  /*1ebd40*/  ISETP.LT.AND P6, PT, R191, UR9, !P0 ;  /* 0x00000009bf007c0c */ /* 0x000fe2000c7c1270 */
[----:B------:R-:W-:-:S04]  /*1ebd50*/  IMAD.WIDE R6, R188, 0x4, R34 ;  /* 0x00000004bc067825 */ /* 0x000fc800078e0222 */
[----:B-1----:R-:W-:-:S04]  /*1ebd60*/  IMAD.WIDE R8, R188, 0x4, R32 ;  /* 0x00000004bc087825 */ /* 0x002fc800078e0220 */
[----:B--2---:R-:W-:-:S04]  /*1ebd70*/  IMAD.WIDE R10, R188, 0x4, R30 ;  /* 0x00000004bc0a7825 */ /* 0x004fc800078e021e */
[----:B---3--:R-:W-:-:S04]  /*1ebd80*/  IMAD.WIDE R12, R188, 0x4, R28 ;  /* 0x00000004bc0c7825 */ /* 0x008fc800078e021c */
[----:B------:R-:W-:Y:S01]  /*1ebd90*/  IMAD.WIDE R2, R188, 0x4, R26 ;  /* 0x00000004bc027825 */ /* 0x000fe200078e021a */
[----:B------:R-:W2:Y:S04]  /*1ebda0*/  LDL.LU R195, [R1+0x5f4] ;  /* 0x0005f40001c37983 */ /* 0x000ea80000300800 */
[----:B------:R1:W-:Y:S01]  /*1ebdb0*/  @P1 STG.E desc[UR32][R4.64], R228 ;  /* 0x000000e404001986 */ /* 0x0003e2000c101920 */
[----:B------:R-:W-:-:S03]  /*1ebdc0*/  ISETP.LT.AND P1, PT, R189, UR9, !P0 ;  /* 0x00000009bd007c0c */ /* 0x000fc6000c721270 */
[----:B------:R3:W-:Y:S04]  /*1ebdd0*/  @P5 STG.E desc[UR32][R6.64], R180 ;  /* 0x000000b406005986 */ /* 0x0007e8000c101920 */
[----:B------:R4:W-:Y:S01]  /*1ebde0*/  @P4 STG.E desc[UR32][R8.64], R176 ;  /* 0x000000b008004986 */ /* 0x0009e2000c101920 */
[----:B------:R-:W-:Y:S02]  /*1ebdf0*/  ISETP.LT.AND P4, PT, R190, UR9, !P0 ;  /* 0x00000009be007c0c */ /* 0x000fe4000c781270 */
[----:B------:R-:W-:Y:S01]  /*1ebe00*/  ISETP.LT.AND P0, PT, R97, UR9, !P0 ;  /* 0x0000000961007c0c */ /* 0x000fe2000c701270 */
[----:B------:R4:W-:Y:S04]  /*1ebe10*/  @P2 STG.E desc[UR32][R10.64], R168 ;  /* 0x000000a80a002986 */ /* 0x0009e8000c101920 */
[----:B------:R4:W-:Y:S01]  /*1ebe20*/  @P6 STG.E desc[UR32][R12.64], R164 ;  /* 0x000000a40c006986 */ /* 0x0009e2000c101920 */
[----:B------:R-:W-:-:S02]  /*1ebe30*/  ISETP.LT.AND P2, PT, R248, UR9, !P3 ;  /* 0x00000009f8007c0c */ /* 0x000fc4000df41270 */
[----:B------:R-:W-:Y:S02]  /*1ebe40*/  ISETP.LT.AND P6, PT, R186, UR9, !P3 ;  /* 0x00000009ba007c0c */ /* 0x000fe4000dfc1270 */
[----:B------:R-:W-:Y:S01]  /*1ebe50*/  ISETP.LT.AND P5, PT, R89, UR9, !P3 ;  /* 0x0000000959007c0c */ /* 0x000fe2000dfa1270 */
[C---:B-1----:R-:W-:Y:S01]  /*1ebe60*/  IMAD.WIDE R4, R188.reuse, 0x4, R24 ;  /* 0x00000004bc047825 */ /* 0x042fe200078e0218 */
[----:B------:R1:W-:Y:S01]  /*1ebe70*/  @P1 STG.E desc[UR32][R2.64], R160 ;  /* 0x000000a002001986 */ /* 0x0003e2000c101920 */
[----:B------:R-:W-:Y:S02]  /*1ebe80*/  ISETP.LT.AND P1, PT, R173, UR9, !P3 ;  /* 0x00000009ad007c0c */ /* 0x000fe4000df21270 */
[----:B---3--:R-:W-:Y:S01]  /*1ebe90*/  IMAD.WIDE R6, R188, 0x4, R22 ;  /* 0x00000004bc067825 */ /* 0x008fe200078e0216 */
[----:B------:R3:W-:Y:S04]  /*1ebea0*/  @P4 STG.E desc[UR32][R4.64], R156 ;  /* 0x0000009c04004986 */ /* 0x0007e8000c101920 */
[----:B------:R-:W2:Y:S04]  /*1ebeb0*/  LDL.LU R188, [R1+0x384] ;  /* 0x0003840001bc7983 */ /* 0x000ea80000300800 */
[----:B------:R3:W-:Y:S01]  /*1ebec0*/  @P0 STG.E desc[UR32][R6.64], R152 ;  /* 0x0000009806000986 */ /* 0x0007e2000c101920 */
[----:B------:R-:W-:-:S02]  /*1ebed0*/  ISETP.LT.AND P0, PT, R185, UR9, !P3 ;  /* 0x00000009b9007c0c */ /* 0x000fc4000df01270 */
[----:B------:R-:W-:Y:S01]  /*1ebee0*/  ISETP.LT.AND P4, PT, R184, UR9, !P3 ;  /* 0x00000009b8007c0c */ /* 0x000fe2000df81270 */
[----:B------:R-:W2:Y:S04]  /*1ebef0*/  LDL.LU R187, [R1+0x5e4] ;  /* 0x0005e40001bb7983 */ /* 0x000ea80000300800 */
[----:B------:R-:W2:Y:S04]  /*1ebf00*/  LDL.LU R88, [R1+0x5c4] ;  /* 0x0005c40001587983 */ /* 0x000ea80000300800 */
[----:B------:R-:W2:Y:S04]  /*1ebf10*/  LDL.LU R91, [R1+0x5b4] ;  /* 0x0005b400015b7983 */ /* 0x000ea80000300800 */
[----:B------:R-:W2:Y:S04]  /*1ebf20*/  LDL.LU R196, [R1+0x5a4] ;  /* 0x0005a40001c47983 */ /* 0x000ea80000300800 */
[----:B------:R-:W2:Y:S04]  /*1ebf30*/  LDL.LU R174, [R1+0x594] ;  /* 0x0005940001ae7983 */ /* 0x000ea80000300800 */
[----:B------:R-:W2:Y:S01]  /*1ebf40*/  LDL.LU R90, [R1+0x44] ;  /* 0x00004400015a7983 */ /* 0x000ea20000300800 */
[----:B----4-:R-:W-:-:S04]  /*1ebf50*/  IMAD.WIDE R8, R175, 0x4, R52 ;  /* 0x00000004af087825 */ /* 0x010fc800078e0234 */
[----:B------:R-:W-:-:S04]  /*1ebf60*/  IMAD.WIDE R10, R175, 0x4, R50 ;  /* 0x00000004af0a7825 */ /* 0x000fc800078e0232 */
[----:B------:R-:W-:-:S04]  /*1ebf70*/  IMAD.WIDE R12, R175, 0x4, R48 ;  /* 0x00000004af0c7825 */ /* 0x000fc800078e0230 */
[----:B------:R-:W-:Y:S01]  /*1ebf80*/  IMAD.WIDE R14, R175, 0x4, R46 ;  /* 0x00000004af0e7825 */ /* 0x000fe200078e022e */
[----:B------:R4:W-:Y:S04]  /*1ebf90*/  @P2 STG.E desc[UR32][R8.64], R148 ;  /* 0x0000009408002986 */ /* 0x0009e8000c101920 */
[----:B------:R4:W-:Y:S04]  /*1ebfa0*/  @P6 STG.E desc[UR32][R10.64], R144 ;  /* 0x000000900a006986 */ /* 0x0009e8000c101920 */
[----:B------:R4:W-:Y:S01]  /*1ebfb0*/  @P5 STG.E desc[UR32][R12.64], R140 ;  /* 0x0000008c0c005986 */ /* 0x0009e2000c101920 */
[----:B------:R-:W-:-:S02]  /*1ebfc0*/  ISETP.LT.AND P6, PT, R96, UR9, !P3 ;  /* 0x0000000960007c0c */ /* 0x000fc4000dfc1270 */
[----:B------:R-:W-:Y:S01]  /*1ebfd0*/  ISETP.LT.AND P5, PT, R172, UR9, !P3 ;  /* 0x00000009ac007c0c */ /* 0x000fe2000dfa1270 */
[----:B------:R-:W-:Y:S01]  /*1ebfe0*/  @P1 STG.E desc[UR32][R14.64], R136 ;  /* 0x000000880e001986 */ /* 0x000fe2000c101920 */
[----:B------:R-:W-:Y:S02]  /*1ebff0*/  ISETP.LT.AND P2, PT, R98, UR9, !P3 ;  /* 0x0000000962007c0c */ /* 0x000fe4000df41270 */
[----:B------:R-:W-:Y:S01]  /*1ec000*/  ISETP.LT.AND P1, PT, R99, UR9, !P3 ;  /* 0x0000000963007c0c */ /* 0x000fe2000df21270 */
[----:B-1----:R-:W-:-:S04]  /*1ec010*/  IMAD.WIDE R2, R175, 0x4, R44 ;  /* 0x00000004af027825 */ /* 0x002fc800078e022c */
[----:B---3--:R-:W-:-:S04]  /*1ec020*/  IMAD.WIDE R4, R175, 0x4, R42 ;  /* 0x00000004af047825 */ /* 0x008fc800078e022a */
[----:B------:R-:W-:-:S04]  /*1ec030*/  IMAD.WIDE R6, R175, 0x4, R40 ;  /* 0x00000004af067825 */ /* 0x000fc800078e0228 */
[----:B----4-:R-:W-:-:S04]  /*1ec040*/  IMAD.WIDE R8, R175, 0x4, R38 ;  /* 0x00000004af087825 */ /* 0x010fc800078e0226 */
[C---:B------:R-:W-:Y:S01]  /*1ec050*/  IMAD.WIDE R10, R175.reuse, 0x4, R36 ;  /* 0x00000004af0a7825 */ /* 0x040fe200078e0224 */
[----:B------:R1:W-:Y:S03]  /*1ec060*/  @P0 STG.E desc[UR32][R2.64], R132 ;  /* 0x0000008402000986 */ /* 0x0003e6000c101920 */
[----:B------:R-:W-:Y:S01]  /*1ec070*/  IMAD.WIDE R12, R175, 0x4, R34 ;  /* 0x00000004af0c7825 */ /* 0x000fe200078e0222 */
[----:B------:R3:W-:Y:S04]  /*1ec080*/  @P6 STG.E desc[UR32][R4.64], R128 ;  /* 0x0000008004006986 */ /* 0x0007e8000c101920 */
[----:B------:R4:W-:Y:S04]  /*1ec090*/  @P5 STG.E desc[UR32][R6.64], R124 ;  /* 0x0000007c06005986 */ /* 0x0009e8000c101920 */
[----:B------:R4:W-:Y:S04]  /*1ec0a0*/  @P4 STG.E desc[UR32][R8.64], R120 ;  /* 0x0000007808004986 */ /* 0x0009e8000c101920 */
[----:B------:R4:W-:Y:S04]  /*1ec0b0*/  @P2 STG.E desc[UR32][R10.64], R116 ;  /* 0x000000740a002986 */ /* 0x0009e8000c101920 */
[----:B------:R-:W-:Y:S01]  /*1ec0c0*/  @P1 STG.E desc[UR32][R12.64], R112 ;  /* 0x000000700c001986 */ /* 0x000fe2000c101920 */
[----:B------:R-:W-:-:S03]  /*1ec0d0*/  ISETP.GE.AND P1, PT, R0, UR5, PT ;  /* 0x0000000500007c0c */ /* 0x000fc6000bf26270 */
[----:B------:R-:W2:Y:S01]  /*1ec0e0*/  LDL.LU R0, [R1+0xa074] ;  /* 0x00a0740001007983 */ /* 0x000ea20000300800 */
[----:B------:R-:W-:Y:S02]  /*1ec0f0*/  ISETP.LT.AND P0, PT, R86, UR9, !P3 ;  /* 0x0000000956007c0c */ /* 0x000fe4000df01270 */
[----:B------:R-:W-:Y:S01]  /*1ec100*/  ISETP.LT.AND P2, PT, R87, UR9, !P3 ;  /* 0x0000000957007c0c */ /* 0x000fe2000df41270 */
[----:B-1----:R-:W-:Y:S01]  /*1ec110*/  IMAD.WIDE R2, R175, 0x4, R32 ;  /* 0x00000004af027825 */ /* 0x002fe200078e0220 */
[----:B------:R-:W-:-:S03]  /*1ec120*/  ISETP.LT.AND P6, PT, R191, UR9, !P3 ;  /* 0x00000009bf007c0c */ /* 0x000fc6000dfc1270 */
[----:B---3--:R-:W-:-:S04]  /*1ec130*/  IMAD.WIDE R4, R175, 0x4, R30 ;  /* 0x00000004af047825 */ /* 0x008fc800078e021e */
[----:B----4-:R-:W-:-:S04]  /*1ec140*/  IMAD.WIDE R6, R175, 0x4, R28 ;  /* 0x00000004af067825 */ /* 0x010fc800078e021c */
[----:B------:R-:W-:-:S04]  /*1ec150*/  IMAD.WIDE R8, R175, 0x4, R26 ;  /* 0x00000004af087825 */ /* 0x000fc800078e021a */
[----:B------:R-:W-:Y:S01]  /*1ec160*/  IMAD.WIDE R10, R175, 0x4, R24 ;  /* 0x00000004af0a7825 */ /* 0x000fe200078e0218 */
[----:B------:R-:W-:Y:S01]  /*1ec170*/  ISETP.LT.AND P5, PT, R189, UR9, !P3 ;  /* 0x00000009bd007c0c */ /* 0x000fe2000dfa1270 */
[----:B------:R1:W-:Y:S01]  /*1ec180*/  @P0 STG.E desc[UR32][R2.64], R108 ;  /* 0x0000006c02000986 */ /* 0x0003e2000c101920 */
[----:B------:R-:W-:Y:S02]  /*1ec190*/  ISETP.LT.AND P4, PT, R190, UR9, !P3 ;  /* 0x00000009be007c0c */ /* 0x000fe4000df81270 */
[----:B------:R-:W-:Y:S01]  /*1ec1a0*/  ISETP.LT.AND P3, PT, R97, UR9, !P3 ;  /* 0x0000000961007c0c */ /* 0x000fe2000df61270 */
[----:B------:R3:W-:Y:S01]  /*1ec1b0*/  @P2 STG.E desc[UR32][R4.64], R104 ;  /* 0x0000006804002986 */ /* 0x0007e2000c101920 */
[----:B------:R-:W-:-:S03]  /*1ec1c0*/  ISETP.LT.AND P0, PT, R248, UR9, !P1 ;  /* 0x00000009f8007c0c */ /* 0x000fc6000cf01270 */
[----:B------:R4:W-:Y:S01]  /*1ec1d0*/  @P6 STG.E desc[UR32][R6.64], R100 ;  /* 0x0000006406006986 */ /* 0x0009e2000c101920 */
[----:B-1----:R-:W-:-:S03]  /*1ec1e0*/  IMAD.WIDE R2, R175, 0x4, R22 ;  /* 0x00000004af027825 */ /* 0x002fc600078e0216 */
[----:B------:R-:W4:Y:S01]  /*1ec1f0*/  LDL.LU R175, [R1+0x380] ;  /* 0x0003800001af7983 */ /* 0x000f220000300800 */
[----:B------:R-:W-:Y:S01]  /*1ec200*/  ISETP.LT.AND P6, PT, R186, UR9, !P1 ;  /* 0x00000009ba007c0c */ /* 0x000fe2000cfc1270 */
[C---:B--2---:R-:W-:Y:S02]  /*1ec210*/  IMAD.WIDE R12, R188.reuse, 0x4, R52 ;  /* 0x00000004bc0c7825 */ /* 0x044fe400078e0234 */
[----:B------:R1:W-:Y:S02]  /*1ec220*/  @P5 STG.E desc[UR32][R8.64], R92 ;  /* 0x0000005c08005986 */ /* 0x0003e4000c101920 */
[----:B---3--:R-:W-:Y:S02]  /*1ec230*/  IMAD.WIDE R4, R188, 0x4, R50 ;  /* 0x00000004bc047825 */ /* 0x008fe400078e0232 */
[----:B------:R2:W-:Y:S01]  /*1ec240*/  @P4 STG.E desc[UR32][R10.64], R80 ;  /* 0x000000500a004986 */ /* 0x0005e2000c101920 */
[----:B------:R-:W-:Y:S02]  /*1ec250*/  ISETP.LT.AND P5, PT, R89, UR9, !P1 ;  /* 0x0000000959007c0c */ /* 0x000fe4000cfa1270 */
[----:B------:R-:W-:-:S02]  /*1ec260*/  ISETP.LT.AND P4, PT, R173, UR9, !P1 ;  /* 0x00000009ad007c0c */ /* 0x000fc4000cf81270 */
[----:B------:R-:W-:Y:S01]  /*1ec270*/  ISETP.LT.AND P2, PT, R185, UR9, !P1 ;  /* 0x00000009b9007c0c */ /* 0x000fe2000cf41270 */
[----:B------:R3:W-:Y:S04]  /*1ec280*/  @P3 STG.E desc[UR32][R2.64], R72 ;  /* 0x0000004802003986 */ /* 0x0007e8000c101920 */
[----:B------:R3:W-:Y:S01]  /*1ec290*/  @P0 STG.E desc[UR32][R12.64], R195 ;  /* 0x000000c30c000986 */ /* 0x0007e2000c101920 */
[----:B------:R-:W-:Y:S02]  /*1ec2a0*/  ISETP.LT.AND P3, PT, R96, UR9, !P1 ;  /* 0x0000000960007c0c */ /* 0x000fe4000cf61270 */
[----:B------:R-:W-:Y:S01]  /*1ec2b0*/  ISETP.LT.AND P0, PT, R172, UR9, !P1 ;  /* 0x00000009ac007c0c */ /* 0x000fe2000cf01270 */
[----:B------:R3:W-:Y:S01]  /*1ec2c0*/  @P6 STG.E desc[UR32][R4.64], R187 ;  /* 0x000000bb04006986 */ /* 0x0007e2000c101920 */
[----:B------:R-:W-:Y:S01]  /*1ec2d0*/  ISETP.LT.AND P6, PT, R184, UR9, !P1 ;  /* 0x00000009b8007c0c */ /* 0x000fe2000cfc1270 */
[----:B----4-:R-:W-:-:S04]  /*1ec2e0*/  IMAD.WIDE R6, R188, 0x4, R48 ;  /* 0x00000004bc067825 */ /* 0x010fc800078e0230 */
[----:B-1----:R-:W-:-:S04]  /*1ec2f0*/  IMAD.WIDE R8, R188, 0x4, R46 ;  /* 0x00000004bc087825 */ /* 0x002fc800078e022e */
[----:B--2---:R-:W-:-:S04]  /*1ec300*/  IMAD.WIDE R10, R188, 0x4, R44 ;  /* 0x00000004bc0a7825 */ /* 0x004fc800078e022c */
[----:B---3--:R-:W-:-:S04]  /*1ec310*/  IMAD.WIDE R2, R188, 0x4, R42 ;  /* 0x00000004bc027825 */ /* 0x008fc800078e022a */
[C---:B------:R-:W-:Y:S01]  /*1ec320*/  IMAD.WIDE R12, R188.reuse, 0x4, R40 ;  /* 0x00000004bc0c7825 */ /* 0x040fe200078e0228 */
[----:B------:R1:W-:Y:S04]  /*1ec330*/  @P5 STG.E desc[UR32][R6.64], R88 ;  /* 0x0000005806005986 */ /* 0x0003e8000c101920 */
[----:B------:R2:W-:Y:S04]  /*1ec340*/  @P4 STG.E desc[UR32][R8.64], R91 ;  /* 0x0000005b08004986 */ /* 0x0005e8000c101920 */
[----:B------:R3:W-:Y:S01]  /*1ec350*/  @P2 STG.E desc[UR32][R10.64], R196 ;  /* 0x000000c40a002986 */ /* 0x0007e2000c101920 */
[----:B------:R-:W-:-:S03]  /*1ec360*/  IMAD.WIDE R4, R188, 0x4, R38 ;  /* 0x00000004bc047825 */ /* 0x000fc600078e0226 */
[----:B------:R4:W-:Y:S04]  /*1ec370*/  @P3 STG.E desc[UR32][R2.64], R174 ;  /* 0x000000ae02003986 */ /* 0x0009e8000c101920 */
[----:B------:R4:W-:Y:S04]  /*1ec380*/  @P0 STG.E desc[UR32][R12.64], R90 ;  /* 0x0000005a0c000986 */ /* 0x0009e8000c101920 */
[----:B------:R4:W-:Y:S01]  /*1ec390*/  @P6 STG.E desc[UR32][R4.64], R233 ;  /* 0x000000e904006986 */ /* 0x0009e2000c101920 */
[----:B------:R-:W-:Y:S02]  /*1ec3a0*/  ISETP.LT.AND P2, PT, R98, UR9, !P1 ;  /* 0x0000000962007c0c */ /* 0x000fe4000cf41270 */
[----:B------:R-:W-:-:S02]  /*1ec3b0*/  ISETP.LT.AND P5, PT, R99, UR9, !P1 ;  /* 0x0000000963007c0c */ /* 0x000fc4000cfa1270 */
[----:B------:R-:W-:Y:S02]  /*1ec3c0*/  ISETP.LT.AND P4, PT, R86, UR9, !P1 ;  /* 0x0000000956007c0c */ /* 0x000fe4000cf81270 */
[----:B------:R-:W-:Y:S02]  /*1ec3d0*/  ISETP.GE.AND P6, PT, R0, UR5, PT ;  /* 0x0000000500007c0c */ /* 0x000fe4000bfc6270 */
[----:B------:R-:W4:Y:S01]  /*1ec3e0*/  LDL.LU R0, [R1+0xa070] ;  /* 0x00a0700001007983 */ /* 0x000f220000300800 */
[----:B-1----:R-:W-:-:S04]  /*1ec3f0*/  IMAD.WIDE R6, R188, 0x4, R36 ;  /* 0x00000004bc067825 */ /* 0x002fc800078e0224 */
[----:B--2---:R-:W-:-:S04]  /*1ec400*/  IMAD.WIDE R8, R188, 0x4, R34 ;  /* 0x00000004bc087825 */ /* 0x004fc800078e0222 */
[----:B---3--:R-:W-:Y:S01]  /*1ec410*/  IMAD.WIDE R10, R188, 0x4, R32 ;  /* 0x00000004bc0a7825 */ /* 0x008fe200078e0220 */
[----:B------:R-:W-:Y:S02]  /*1ec420*/  ISETP.LT.AND P3, PT, R87, UR9, !P1 ;  /* 0x0000000957007c0c */ /* 0x000fe4000cf61270 */
[----:B------:R-:W-:Y:S01]  /*1ec430*/  ISETP.LT.AND P0, PT, R191, UR9, !P1 ;  /* 0x00000009bf007c0c */ /* 0x000fe2000cf01270 */
[----:B------:R1:W-:Y:S04]  /*1ec440*/  @P2 STG.E desc[UR32][R6.64], R229 ;  /* 0x000000e506002986 */ /* 0x0003e8000c101920 */
[----:B------:R2:W-:Y:S04]  /*1ec450*/  @P5 STG.E desc[UR32][R8.64], R181 ;  /* 0x000000b508005986 */ /* 0x0005e8000c101920 */
[----:B------:R3:W-:Y:S01]  /*1ec460*/  @P4 STG.E desc[UR32][R10.64], R177 ;  /* 0x000000b10a004986 */ /* 0x0007e2000c101920 */
[----:B------:R-:W-:-:S02]  /*1ec470*/  ISETP.LT.AND P4, PT, R189, UR9, !P1 ;  /* 0x00000009bd007c0c */ /* 0x000fc4000cf81270 */
[----:B------:R-:W-:Y:S02]  /*1ec480*/  ISETP.LT.AND P2, PT, R190, UR9, !P1 ;  /* 0x00000009be007c0c */ /* 0x000fe4000cf41270 */
[----:B------:R-:W-:Y:S02]  /*1ec490*/  ISETP.LT.AND P1, PT, R97, UR9, !P1 ;  /* 0x0000000961007c0c */ /* 0x000fe4000cf21270 */
[----:B------:R-:W-:Y:S01]  /*1ec4a0*/  ISETP.LT.AND P5, PT, R248, UR9, !P6 ;  /* 0x00000009f8007c0c */ /* 0x000fe2000f7a1270 */
[----:B----4-:R-:W-:-:S04]  /*1ec4b0*/  IMAD.WIDE R2, R188, 0x4, R30 ;  /* 0x00000004bc027825 */ /* 0x010fc800078e021e */
[----:B------:R-:W-:-:S04]  /*1ec4c0*/  IMAD.WIDE R12, R188, 0x4, R28 ;  /* 0x00000004bc0c7825 */ /* 0x000fc800078e021c */
[----:B------:R-:W-:-:S04]  /*1ec4d0*/  IMAD.WIDE R4, R188, 0x4, R26 ;  /* 0x00000004bc047825 */ /* 0x000fc800078e021a */
[----:B-1----:R-:W-:-:S04]  /*1ec4e0*/  IMAD.WIDE R6, R188, 0x4, R24 ;  /* 0x00000004bc067825 */ /* 0x002fc800078e0218 */
[----:B--2---:R-:W-:Y:S01]  /*1ec4f0*/  IMAD.WIDE R8, R188, 0x4, R22 ;  /* 0x00000004bc087825 */ /* 0x004fe200078e0216 */
[----:B------:R1:W-:Y:S04]  /*1ec500*/  @P3 STG.E desc[UR32][R2.64], R169 ;  /* 0x000000a902003986 */ /* 0x0003e8000c101920 */
[----:B------:R2:W-:Y:S01]  /*1ec510*/  @P0 STG.E desc[UR32][R12.64], R165 ;  /* 0x000000a50c000986 */ /* 0x0005e2000c101920 */
[----:B------:R-:W-:-:S03]  /*1ec520*/  ISETP.LT.AND P3, PT, R186, UR9, !P6 ;  /* 0x00000009ba007c0c */ /* 0x000fc6000f761270 */
[----:B------:R-:W4:Y:S04]  /*1ec530*/  LDL.LU R195, [R1+0x5f8] ;  /* 0x0005f80001c37983 */ /* 0x000f280000300800 */
[----:B------:R2:W-:Y:S04]  /*1ec540*/  @P4 STG.E desc[UR32][R4.64], R161 ;  /* 0x000000a104004986 */ /* 0x0005e8000c101920 */
[----:B------:R2:W-:Y:S01]  /*1ec550*/  @P2 STG.E desc[UR32][R6.64], R157 ;  /* 0x0000009d06002986 */ /* 0x0005e2000c101920 */
[----:B---3--:R-:W-:-:S03]  /*1ec560*/  IMAD.WIDE R10, R175, 0x4, R52 ;  /* 0x00000004af0a7825 */ /* 0x008fc600078e0234 */
[----:B------:R3:W-:Y:S01]  /*1ec570*/  @P1 STG.E desc[UR32][R8.64], R153 ;  /* 0x0000009908001986 */ /* 0x0007e2000c101920 */
[----:B------:R-:W-:Y:S02]  /*1ec580*/  ISETP.LT.AND P0, PT, R89, UR9, !P6 ;  /* 0x0000000959007c0c */ /* 0x000fe4000f701270 */
[----:B------:R-:W-:Y:S01]  /*1ec590*/  ISETP.LT.AND P4, PT, R185, UR9, !P6 ;  /* 0x00000009b9007c0c */ /* 0x000fe2000f781270 */
[----:B------:R-:W4:Y:S04]  /*1ec5a0*/  LDL.LU R187, [R1+0x5e8] ;  /* 0x0005e80001bb7983 */ /* 0x000f280000300800 */
[----:B------:R3:W-:Y:S01]  /*1ec5b0*/  @P5 STG.E desc[UR32][R10.64], R149 ;  /* 0x000000950a005986 */ /* 0x0007e2000c101920 */
[----:B------:R-:W-:Y:S02]  /*1ec5c0*/  ISETP.LT.AND P5, PT, R173, UR9, !P6 ;  /* 0x00000009ad007c0c */ /* 0x000fe4000f7a1270 */
[----:B------:R-:W-:Y:S01]  /*1ec5d0*/  ISETP.LT.AND P2, PT, R96, UR9, !P6 ;  /* 0x0000000960007c0c */ /* 0x000fe2000f741270 */
[----:B-1----:R-:W-:-:S04]  /*1ec5e0*/  IMAD.WIDE R2, R175, 0x4, R50 ;  /* 0x00000004af027825 */ /* 0x002fc800078e0232 */
[C---:B--2---:R-:W-:Y:S01]  /*1ec5f0*/  IMAD.WIDE R12, R175.reuse, 0x4, R48 ;  /* 0x00000004af0c7825 */ /* 0x044fe200078e0230 */
[----:B------:R-:W2:Y:S03]  /*1ec600*/  LDL.LU R88, [R1+0x5c8] ;  /* 0x0005c80001587983 */ /* 0x000ea60000300800 */
[C---:B------:R-:W-:Y:S01]  /*1ec610*/  IMAD.WIDE R4, R175.reuse, 0x4, R46 ;  /* 0x00000004af047825 */ /* 0x040fe200078e022e */
[----:B------:R-:W4:Y:S03]  /*1ec620*/  LDL.LU R188, [R1+0x19c] ;  /* 0x00019c0001bc7983 */ /* 0x000f260000300800 */
[----:B------:R-:W-:-:S04]  /*1ec630*/  IMAD.WIDE R6, R175, 0x4, R44 ;  /* 0x00000004af067825 */ /* 0x000fc800078e022c */
[----:B---3--:R-:W-:Y:S01]  /*1ec640*/  IMAD.WIDE R8, R175, 0x4, R42 ;  /* 0x00000004af087825 */ /* 0x008fe200078e022a */
[----:B------:R1:W-:Y:S04]  /*1ec650*/  @P3 STG.E desc[UR32][R2.64], R145 ;  /* 0x0000009102003986 */ /* 0x0003e8000c101920 */
[----:B------:R3:W-:Y:S01]  /*1ec660*/  @P0 STG.E desc[UR32][R12.64], R141 ;  /* 0x0000008d0c000986 */ /* 0x0007e2000c101920 */
[----:B------:R-:W-:Y:S02]  /*1ec670*/  ISETP.LT.AND P1, PT, R172, UR9, !P6 ;  /* 0x00000009ac007c0c */ /* 0x000fe4000f721270 */
[----:B------:R-:W-:Y:S01]  /*1ec680*/  ISETP.LT.AND P3, PT, R184, UR9, !P6 ;  /* 0x00000009b8007c0c */ /* 0x000fe2000f761270 */
[----:B------:R3:W-:Y:S04]  /*1ec690*/  @P5 STG.E desc[UR32][R4.64], R137 ;  /* 0x0000008904005986 */ /* 0x0007e8000c101920 */
[----:B------:R3:W-:Y:S01]  /*1ec6a0*/  @P4 STG.E desc[UR32][R6.64], R133 ;  /* 0x0000008506004986 */ /* 0x0007e2000c101920 */
[----:B------:R-:W-:-:S03]  /*1ec6b0*/  ISETP.LT.AND P0, PT, R98, UR9, !P6 ;  /* 0x0000000962007c0c */ /* 0x000fc6000f701270 */
[----:B------:R3:W-:Y:S01]  /*1ec6c0*/  @P2 STG.E desc[UR32][R8.64], R129 ;  /* 0x0000008108002986 */ /* 0x0007e2000c101920 */
[----:B------:R-:W-:Y:S01]  /*1ec6d0*/  ISETP.LT.AND P2, PT, R99, UR9, !P6 ;  /* 0x0000000963007c0c */ /* 0x000fe2000f741270 */
[----:B------:R-:W-:-:S04]  /*1ec6e0*/  IMAD.WIDE R10, R175, 0x4, R40 ;  /* 0x00000004af0a7825 */ /* 0x000fc800078e0228 */
[----:B-1----:R-:W-:-:S04]  /*1ec6f0*/  IMAD.WIDE R2, R175, 0x4, R38 ;  /* 0x00000004af027825 */ /* 0x002fc800078e0226 */
[C---:B---3--:R-:W-:Y:S01]  /*1ec700*/  IMAD.WIDE R12, R175.reuse, 0x4, R36 ;  /* 0x00000004af0c7825 */ /* 0x048fe200078e0224 */
[----:B------:R-:W3:Y:S04]  /*1ec710*/  LDL.LU R91, [R1+0x5b8] ;  /* 0x0005b800015b7983 */ /* 0x000ee80000300800 */
[----:B------:R1:W-:Y:S04]  /*1ec720*/  @P1 STG.E desc[UR32][R10.64], R125 ;  /* 0x0000007d0a001986 */ /* 0x0003e8000c101920 */
[----:B------:R-:W3:Y:S01]  /*1ec730*/  LDL.LU R196, [R1+0x5a8] ;  /* 0x0005a80001c47983 */ /* 0x000ee20000300800 */
[----:B------:R-:W-:-:S03]  /*1ec740*/  IMAD.WIDE R4, R175, 0x4, R34 ;  /* 0x00000004af047825 */ /* 0x000fc600078e0222 */
[----:B------:R1:W-:Y:S04]  /*1ec750*/  @P3 STG.E desc[UR32][R2.64], R121 ;  /* 0x0000007902003986 */ /* 0x0003e8000c101920 */
[----:B------:R-:W3:Y:S04]  /*1ec760*/  LDL.LU R174, [R1+0x598] ;  /* 0x0005980001ae7983 */ /* 0x000ee80000300800 */
[----:B------:R1:W-:Y:S04]  /*1ec770*/  @P0 STG.E desc[UR32][R12.64], R117 ;  /* 0x000000750c000986 */ /* 0x0003e8000c101920 */
[----:B------:R-:W3:Y:S04]  /*1ec780*/  LDL.LU R90, [R1+0x48] ;  /* 0x00004800015a7983 */ /* 0x000ee80000300800 */
[----:B------:R1:W-:Y:S01]  /*1ec790*/  @P2 STG.E desc[UR32][R4.64], R113 ;  /* 0x0000007104002986 */ /* 0x0003e2000c101920 */
[----:B------:R-:W-:-:S03]  /*1ec7a0*/  ISETP.GE.AND P2, PT, R0, UR5, PT ;  /* 0x0000000500007c0c */ /* 0x000fc6000bf46270 */
[----:B------:R-:W3:Y:S01]  /*1ec7b0*/  LDL.LU R0, [R1+0xa06c] ;  /* 0x00a06c0001007983 */ /* 0x000ee20000300800 */
[----:B------:R-:W-:Y:S02]  /*1ec7c0*/  ISETP.LT.AND P1, PT, R86, UR9, !P6 ;  /* 0x0000000956007c0c */ /* 0x000fe4000f721270 */
[----:B------:R-:W-:Y:S02]  /*1ec7d0*/  ISETP.LT.AND P5, PT, R87, UR9, !P6 ;  /* 0x0000000957007c0c */ /* 0x000fe4000f7a1270 */
[----:B------:R-:W-:Y:S01]  /*1ec7e0*/  ISETP.LT.AND P4, PT, R191, UR9, !P6 ;  /* 0x00000009bf007c0c */ /* 0x000fe2000f781270 */
[----:B------:R-:W-:-:S04]  /*1ec7f0*/  IMAD.WIDE R6, R175, 0x4, R32 ;  /* 0x00000004af067825 */ /* 0x000fc800078e0220 */
[----:B------:R-:W-:-:S04]  /*1ec800*/  IMAD.WIDE R8, R175, 0x4, R30 ;  /* 0x00000004af087825 */ /* 0x000fc800078e021e */
[----:B-1----:R-:W-:Y:S01]  /*1ec810*/  IMAD.WIDE R10, R175, 0x4, R28 ;  /* 0x00000004af0a7825 */ /* 0x002fe200078e021c */
[----:B------:R-:W-:Y:S02]  /*1ec820*/  ISETP.LT.AND P0, PT, R189, UR9, !P6 ;  /* 0x00000009bd007c0c */ /* 0x000fe4000f701270 */
[----:B------:R-:W-:Y:S02]  /*1ec830*/  ISETP.LT.AND P3, PT, R190, UR9, !P6 ;  /* 0x00000009be007c0c */ /* 0x000fe4000f761270 */
[----:B------:R-:W-:Y:S01]  /*1ec840*/  ISETP.LT.AND P6, PT, R97, UR9, !P6 ;  /* 0x0000000961007c0c */ /* 0x000fe2000f7c1270 */
[----:B------:R-:W-:-:S04]  /*1ec850*/  IMAD.WIDE R2, R175, 0x4, R26 ;  /* 0x00000004af027825 */ /* 0x000fc800078e021a */
[----:B------:R-:W-:Y:S01]  /*1ec860*/  IMAD.WIDE R12, R175, 0x4, R24 ;  /* 0x00000004af0c7825 */ /* 0x000fe200078e0218 */
[----:B------:R4:W-:Y:S04]  /*1ec870*/  @P1 STG.E desc[UR32][R6.64], R109 ;  /* 0x0000006d06001986 */ /* 0x0009e8000c101920 */
[----:B------:R1:W-:Y:S04]  /*1ec880*/  @P5 STG.E desc[UR32][R8.64], R105 ;  /* 0x0000006908005986 */ /* 0x0003e8000c101920 */
[----:B------:R1:W-:Y:S01]  /*1ec890*/  @P4 STG.E desc[UR32][R10.64], R101 ;  /* 0x000000650a004986 */ /* 0x0003e2000c101920 */
[----:B------:R-:W-:-:S02]  /*1ec8a0*/  ISETP.LT.AND P5, PT, R248, UR9, !P2 ;  /* 0x00000009f8007c0c */ /* 0x000fc4000d7a1270 */
[----:B------:R-:W-:Y:S01]  /*1ec8b0*/  ISETP.LT.AND P4, PT, R186, UR9, !P2 ;  /* 0x00000009ba007c0c */ /* 0x000fe2000d781270 */
[----:B------:R-:W-:Y:S01]  /*1ec8c0*/  IMAD.WIDE R4, R175, 0x4, R22 ;  /* 0x00000004af047825 */ /* 0x000fe200078e0216 */
[----:B------:R-:W-:Y:S01]  /*1ec8d0*/  ISETP.LT.AND P1, PT, R89, UR9, !P2 ;  /* 0x0000000959007c0c */ /* 0x000fe2000d721270 */
[----:B------:R-:W3:Y:S04]  /*1ec8e0*/  LDL.LU R175, [R1+0x6c] ;  /* 0x00006c0001af7983 */ /* 0x000ee80000300800 */
[----:B------:R2:W-:Y:S04]  /*1ec8f0*/  @P0 STG.E desc[UR32][R2.64], R93 ;  /* 0x0000005d02000986 */ /* 0x0005e8000c101920 */
[----:B------:R2:W-:Y:S01]  /*1ec900*/  @P3 STG.E desc[UR32][R12.64], R81 ;  /* 0x000000510c003986 */ /* 0x0005e2000c101920 */
[----:B------:R-:W-:-:S02]  /*1ec910*/  ISETP.LT.AND P3, PT, R173, UR9, !P2 ;  /* 0x00000009ad007c0c */ /* 0x000fc4000d761270 */
[----:B------:R-:W-:Y:S01]  /*1ec920*/  ISETP.LT.AND P0, PT, R185, UR9, !P2 ;  /* 0x00000009b9007c0c */ /* 0x000fe2000d701270 */
[----:B------:R2:W-:Y:S01]  /*1ec930*/  @P6 STG.E desc[UR32][R4.64], R73 ;  /* 0x0000004904006986 */ /* 0x0005e2000c101920 */
[----:B------:R-:W-:Y:S01]  /*1ec940*/  ISETP.LT.AND P6, PT, R96, UR9, !P2 ;  /* 0x0000000960007c0c */ /* 0x000fe2000d7c1270 */
[----:B----4-:R-:W-:-:S04]  /*1ec950*/  IMAD.WIDE R6, R188, 0x4, R52 ;  /* 0x00000004bc067825 */ /* 0x010fc800078e0234 */
[----:B-1----:R-:W-:-:S04]  /*1ec960*/  IMAD.WIDE R8, R188, 0x4, R50 ;  /* 0x00000004bc087825 */ /* 0x002fc800078e0232 */
[----:B------:R-:W-:Y:S01]  /*1ec970*/  IMAD.WIDE R10, R188, 0x4, R48 ;  /* 0x00000004bc0a7825 */ /* 0x000fe200078e0230 */
[----:B------:R1:W-:Y:S04]  /*1ec980*/  @P5 STG.E desc[UR32][R6.64], R195 ;  /* 0x000000c306005986 */ /* 0x0003e8000c101920 */
[----:B------:R4:W-:Y:S01]  /*1ec990*/  @P4 STG.E desc[UR32][R8.64], R187 ;  /* 0x000000bb08004986 */ /* 0x0009e2000c101920 */
[----:B------:R-:W-:-:S03]  /*1ec9a0*/  ISETP.LT.AND P5, PT, R172, UR9, !P2 ;  /* 0x00000009ac007c0c */ /* 0x000fc6000d7a1270 */
[----:B--2---:R2:W-:Y:S01]  /*1ec9b0*/  @P1 STG.E desc[UR32][R10.64], R88 ;  /* 0x000000580a001986 */ /* 0x0045e2000c101920 */
[----:B------:R-:W-:Y:S02]  /*1ec9c0*/  ISETP.LT.AND P4, PT, R184, UR9, !P2 ;  /* 0x00000009b8007c0c */ /* 0x000fe4000d781270 */
[----:B------:R-:W-:Y:S01]  /*1ec9d0*/  ISETP.LT.AND P1, PT, R98, UR9, !P2 ;  /* 0x0000000962007c0c */ /* 0x000fe2000d721270 */
[----:B------:R-:W-:-:S04]  /*1ec9e0*/  IMAD.WIDE R2, R188, 0x4, R46 ;  /* 0x00000004bc027825 */ /* 0x000fc800078e022e */
[----:B------:R-:W-:-:S04]  /*1ec9f0*/  IMAD.WIDE R12, R188, 0x4, R44 ;  /* 0x00000004bc0c7825 */ /* 0x000fc800078e022c */
[----:B------:R-:W-:-:S04]  /*1eca00*/  IMAD.WIDE R4, R188, 0x4, R42 ;  /* 0x00000004bc047825 */ /* 0x000fc800078e022a */
[----:B-1----:R-:W-:-:S04]  /*1eca10*/  IMAD.WIDE R6, R188, 0x4, R40 ;  /* 0x00000004bc067825 */ /* 0x002fc800078e0228 */
[C---:B----4-:R-:W-:Y:S01]  /*1eca20*/  IMAD.WIDE R8, R188.reuse, 0x4, R38 ;  /* 0x00000004bc087825 */ /* 0x050fe200078e0226 */
[----:B---3--:R1:W-:Y:S03]  /*1eca30*/  @P3 STG.E desc[UR32][R2.64], R91 ;  /* 0x0000005b02003986 */ /* 0x0083e6000c101920 */
[C---:B--2---:R-:W-:Y:S01]  /*1eca40*/  IMAD.WIDE R10, R188.reuse, 0x4, R36 ;  /* 0x00000004bc0a7825 */ /* 0x044fe200078e0224 */
[----:B------:R2:W-:Y:S04]  /*1eca50*/  @P0 STG.E desc[UR32][R12.64], R196 ;  /* 0x000000c40c000986 */ /* 0x0005e8000c101920 */
[----:B------:R3:W-:Y:S04]  /*1eca60*/  @P6 STG.E desc[UR32][R4.64], R174 ;  /* 0x000000ae04006986 */ /* 0x0007e8000c101920 */
[----:B------:R4:W-:Y:S04]  /*1eca70*/  @P5 STG.E desc[UR32][R6.64], R90 ;  /* 0x0000005a06005986 */ /* 0x0009e8000c101920 */
[----:B------:R4:W-:Y:S04]  /*1eca80*/  @P4 STG.E desc[UR32][R8.64], R234 ;  /* 0x000000ea08004986 */ /* 0x0009e8000c101920 */
[----:B------:R4:W-:Y:S01]  /*1eca90*/  @P1 STG.E desc[UR32][R10.64], R230 ;  /* 0x000000e60a001986 */ /* 0x0009e2000c101920 */
[----:B------:R-:W-:Y:S01]  /*1ecaa0*/  ISETP.LT.AND P3, PT, R99, UR9, !P2 ;  /* 0x0000000963007c0c */ /* 0x000fe2000d761270 */
[----:B-1----:R-:W-:-:S04]  /*1ecab0*/  IMAD.WIDE R2, R188, 0x4, R34 ;  /* 0x00000004bc027825 */ /* 0x002fc800078e0222 */
[----:B--2---:R-:W-:-:S04]  /*1ecac0*/  IMAD.WIDE R12, R188, 0x4, R32 ;  /* 0x00000004bc0c7825 */ /* 0x004fc800078e0220 */
[----:B---3--:R-:W-:-:S04]  /*1ecad0*/  IMAD.WIDE R4, R188, 0x4, R30 ;  /* 0x00000004bc047825 */ /* 0x008fc800078e021e */
[----:B----4-:R-:W-:-:S04]  /*1ecae0*/  IMAD.WIDE R6, R188, 0x4, R28 ;  /* 0x00000004bc067825 */ /* 0x010fc800078e021c */
[----:B------:R-:W-:-:S04]  /*1ecaf0*/  IMAD.WIDE R8, R188, 0x4, R26 ;  /* 0x00000004bc087825 */ /* 0x000fc800078e021a */
[C---:B------:R-:W-:Y:S01]  /*1ecb00*/  IMAD.WIDE R10, R188.reuse, 0x4, R22 ;  /* 0x00000004bc0a7825 */ /* 0x040fe200078e0216 */
[----:B------:R1:W-:Y:S03]  /*1ecb10*/  @P3 STG.E desc[UR32][R2.64], R182 ;  /* 0x000000b602003986 */ /* 0x0003e6000c101920 */
[----:B-1----:R-:W-:Y:S01]  /*1ecb20*/  IMAD.WIDE R2, R188, 0x4, R24 ;  /* 0x00000004bc027825 */ /* 0x002fe200078e0218 */
[----:B------:R-:W-:Y:S02]  /*1ecb30*/  ISETP.GE.AND P1, PT, R0, UR5, PT ;  /* 0x0000000500007c0c */ /* 0x000fe4000bf26270 */
[----:B------:R-:W2:Y:S04]  /*1ecb40*/  LDL.LU R0, [R1+0xa068] ;  /* 0x00a0680001007983 */ /* 0x000ea80000300800 */
[----:B------:R-:W3:Y:S04]  /*1ecb50*/  LDL.LU R195, [R1+0x5fc] ;  /* 0x0005fc0001c37983 */ /* 0x000ee80000300800 */
[----:B------:R-:W4:Y:S04]  /*1ecb60*/  LDL.LU R90, [R1+0x68] ;  /* 0x00006800015a7983 */ /* 0x000f280000300800 */
[----:B------:R-:W3:Y:S04]  /*1ecb70*/  LDL.LU R187, [R1+0x5ec] ;  /* 0x0005ec0001bb7983 */ /* 0x000ee80000300800 */
[----:B------:R-:W3:Y:S04]  /*1ecb80*/  LDL.LU R88, [R1+0x5cc] ;  /* 0x0005cc0001587983 */ /* 0x000ee80000300800 */
[----:B------:R-:W3:Y:S04]  /*1ecb90*/  LDL.LU R91, [R1+0x5bc] ;  /* 0x0005bc00015b7983 */ /* 0x000ee80000300800 */
[----:B------:R-:W3:Y:S01]  /*1ecba0*/  LDL.LU R188, [R1+0x5ac] ;  /* 0x0005ac0001bc7983 */ /* 0x000ee20000300800 */
[----:B------:R-:W-:-:S02]  /*1ecbb0*/  ISETP.LT.AND P0, PT, R86, UR9, !P2 ;  /* 0x0000000956007c0c */ /* 0x000fc4000d701270 */
[----:B------:R-:W-:Y:S02]  /*1ecbc0*/  ISETP.LT.AND P4, PT, R87, UR9, !P2 ;  /* 0x0000000957007c0c */ /* 0x000fe4000d781270 */
[----:B------:R-:W-:Y:S02]  /*1ecbd0*/  ISETP.LT.AND P6, PT, R191, UR9, !P2 ;  /* 0x00000009bf007c0c */ /* 0x000fe4000d7c1270 */
[----:B------:R-:W-:Y:S02]  /*1ecbe0*/  ISETP.LT.AND P5, PT, R189, UR9, !P2 ;  /* 0x00000009bd007c0c */ /* 0x000fe4000d7a1270 */
[----:B------:R-:W-:Y:S01]  /*1ecbf0*/  ISETP.LT.AND P3, PT, R248, UR9, !P1 ;  /* 0x00000009f8007c0c */ /* 0x000fe2000cf61270 */
[----:B------:R-:W3:Y:S04]  /*1ecc00*/  LDL.LU R196, [R1+0x59c] ;  /* 0x00059c0001c47983 */ /* 0x000ee80000300800 */
[----:B------:R1:W-:Y:S01]  /*1ecc10*/  @P0 STG.E desc[UR32][R12.64], R178 ;  /* 0x000000b20c000986 */ /* 0x0003e2000c101920 */
[----:B------:R-:W-:-:S03]  /*1ecc20*/  ISETP.LT.AND P0, PT, R190, UR9, !P2 ;  /* 0x00000009be007c0c */ /* 0x000fc6000d701270 */
[----:B------:R1:W-:Y:S01]  /*1ecc30*/  @P4 STG.E desc[UR32][R4.64], R170 ;  /* 0x000000aa04004986 */ /* 0x0003e2000c101920 */
[----:B------:R-:W-:-:S03]  /*1ecc40*/  ISETP.LT.AND P2, PT, R97, UR9, !P2 ;  /* 0x0000000961007c0c */ /* 0x000fc6000d741270 */
[----:B------:R1:W-:Y:S04]  /*1ecc50*/  @P6 STG.E desc[UR32][R6.64], R166 ;  /* 0x000000a606006986 */ /* 0x0003e8000c101920 */
[----:B------:R1:W-:Y:S01]  /*1ecc60*/  @P5 STG.E desc[UR32][R8.64], R162 ;  /* 0x000000a208005986 */ /* 0x0003e2000c101920 */
[----:B------:R-:W-:Y:S02]  /*1ecc70*/  ISETP.LT.AND P5, PT, R186, UR9, !P1 ;  /* 0x00000009ba007c0c */ /* 0x000fe4000cfa1270 */
[----:B------:R-:W-:Y:S02]  /*1ecc80*/  ISETP.LT.AND P4, PT, R89, UR9, !P1 ;  /* 0x0000000959007c0c */ /* 0x000fe4000cf81270 */
[----:B------:R-:W-:Y:S01]  /*1ecc90*/  ISETP.LT.AND P6, PT, R173, UR9, !P1 ;  /* 0x00000009ad007c0c */ /* 0x000fe2000cfc1270 */
[----:B-1----:R-:W-:-:S04]  /*1ecca0*/  IMAD.WIDE R12, R175, 0x4, R52 ;  /* 0x00000004af0c7825 */ /* 0x002fc800078e0234 */
[----:B------:R-:W-:-:S04]  /*1eccb0*/  IMAD.WIDE R4, R175, 0x4, R50 ;  /* 0x00000004af047825 */ /* 0x000fc800078e0232 */
[C---:B------:R-:W-:Y:S01]  /*1eccc0*/  IMAD.WIDE R6, R175.reuse, 0x4, R48 ;  /* 0x00000004af067825 */ /* 0x040fe200078e0230 */
[----:B------:R1:W-:Y:S03]  /*1eccd0*/  @P0 STG.E desc[UR32][R2.64], R158 ;  /* 0x0000009e02000986 */ /* 0x0003e6000c101920 */
[----:B------:R-:W-:Y:S01]  /*1ecce0*/  IMAD.WIDE R8, R175, 0x4, R46 ;  /* 0x00000004af087825 */ /* 0x000fe200078e022e */
[----:B------:R1:W-:Y:S04]  /*1eccf0*/  @P2 STG.E desc[UR32][R10.64], R154 ;  /* 0x0000009a0a002986 */ /* 0x0003e8000c101920 */
[----:B------:R1:W-:Y:S01]  /*1ecd00*/  @P3 STG.E desc[UR32][R12.64], R150 ;  /* 0x000000960c003986 */ /* 0x0003e2000c101920 */
[----:B------:R-:W-:-:S02]  /*1ecd10*/  ISETP.LT.AND P2, PT, R185, UR9, !P1 ;  /* 0x00000009b9007c0c */ /* 0x000fc4000cf41270 */
[----:B------:R-:W-:Y:S01]  /*1ecd20*/  ISETP.LT.AND P0, PT, R96, UR9, !P1 ;  /* 0x0000000960007c0c */ /* 0x000fe2000cf01270 */
[----:B------:R1:W-:Y:S01]  /*1ecd30*/  @P5 STG.E desc[UR32][R4.64], R146 ;  /* 0x0000009204005986 */ /* 0x0003e2000c101920 */
[----:B------:R-:W-:-:S03]  /*1ecd40*/  ISETP.LT.AND P3, PT, R172, UR9, !P1 ;  /* 0x00000009ac007c0c */ /* 0x000fc6000cf61270 */
[----:B------:R1:W-:Y:S01]  /*1ecd50*/  @P4 STG.E desc[UR32][R6.64], R142 ;  /* 0x0000008e06004986 */ /* 0x0003e2000c101920 */
[----:B------:R-:W-:-:S03]  /*1ecd60*/  ISETP.LT.AND P5, PT, R184, UR9, !P1 ;  /* 0x00000009b8007c0c */ /* 0x000fc6000cfa1270 */
[----:B------:R-:W-:Y:S01]  /*1ecd70*/  @P6 STG.E desc[UR32][R8.64], R138 ;  /* 0x0000008a08006986 */ /* 0x000fe2000c101920 */
[----:B------:R-:W-:Y:S02]  /*1ecd80*/  ISETP.LT.AND P6, PT, R98, UR9, !P1 ;  /* 0x0000000962007c0c */ /* 0x000fe4000cfc1270 */
[----:B------:R-:W-:Y:S01]  /*1ecd90*/  ISETP.LT.AND P4, PT, R99, UR9, !P1 ;  /* 0x0000000963007c0c */ /* 0x000fe2000cf81270 */
[----:B-1----:R-:W-:-:S04]  /*1ecda0*/  IMAD.WIDE R2, R175, 0x4, R44 ;  /* 0x00000004af027825 */ /* 0x002fc800078e022c */
[----:B------:R-:W-:-:S04]  /*1ecdb0*/  IMAD.WIDE R10, R175, 0x4, R42 ;  /* 0x00000004af0a7825 */ /* 0x000fc800078e022a */
[----:B------:R-:W-:-:S04]  /*1ecdc0*/  IMAD.WIDE R12, R175, 0x4, R40 ;  /* 0x00000004af0c7825 */ /* 0x000fc800078e0228 */
[----:B------:R-:W-:-:S04]  /*1ecdd0*/  IMAD.WIDE R14, R175, 0x4, R38 ;  /* 0x00000004af0e7825 */ /* 0x000fc800078e0226 */
[C---:B------:R-:W-:Y:S01]  /*1ecde0*/  IMAD.WIDE R4, R175.reuse, 0x4, R36 ;  /* 0x00000004af047825 */ /* 0x040fe200078e0224 */
[----:B------:R1:W-:Y:S03]  /*1ecdf0*/  @P2 STG.E desc[UR32][R2.64], R134 ;  /* 0x0000008602002986 */ /* 0x0003e6000c101920 */
[----:B------:R-:W-:Y:S01]  /*1ece00*/  IMAD.WIDE R6, R175, 0x4, R34 ;  /* 0x00000004af067825 */ /* 0x000fe200078e0222 */
[----:B------:R1:W-:Y:S04]  /*1ece10*/  @P0 STG.E desc[UR32][R10.64], R130 ;  /* 0x000000820a000986 */ /* 0x0003e8000c101920 */
[----:B------:R1:W-:Y:S01]  /*1ece20*/  @P3 STG.E desc[UR32][R12.64], R126 ;  /* 0x0000007e0c003986 */ /* 0x0003e2000c101920 */
[----:B------:R-:W-:-:S03]  /*1ece30*/  ISETP.LT.AND P2, PT, R86, UR9, !P1 ;  /* 0x0000000956007c0c */ /* 0x000fc6000cf41270 */
[----:B------:R-:W-:Y:S01]  /*1ece40*/  @P5 STG.E desc[UR32][R14.64], R122 ;  /* 0x0000007a0e005986 */ /* 0x000fe2000c101920 */
[----:B------:R-:W-:-:S03]  /*1ece50*/  ISETP.LT.AND P3, PT, R87, UR9, !P1 ;  /* 0x0000000957007c0c */ /* 0x000fc6000cf61270 */
[----:B------:R1:W-:Y:S01]  /*1ece60*/  @P6 STG.E desc[UR32][R4.64], R118 ;  /* 0x0000007604006986 */ /* 0x0003e2000c101920 */
[----:B------:R-:W-:Y:S02]  /*1ece70*/  ISETP.LT.AND P5, PT, R191, UR9, !P1 ;  /* 0x00000009bf007c0c */ /* 0x000fe4000cfa1270 */
[----:B------:R-:W-:Y:S01]  /*1ece80*/  ISETP.LT.AND P6, PT, R189, UR9, !P1 ;  /* 0x00000009bd007c0c */ /* 0x000fe2000cfc1270 */
[----:B------:R1:W-:Y:S01]  /*1ece90*/  @P4 STG.E desc[UR32][R6.64], R114 ;  /* 0x0000007206004986 */ /* 0x0003e2000c101920 */
[----:B------:R-:W-:Y:S02]  /*1ecea0*/  ISETP.LT.AND P4, PT, R190, UR9, !P1 ;  /* 0x00000009be007c0c */ /* 0x000fe4000cf81270 */
[----:B------:R-:W-:Y:S01]  /*1eceb0*/  ISETP.LT.AND P1, PT, R97, UR9, !P1 ;  /* 0x0000000961007c0c */ /* 0x000fe2000cf21270 */
[----:B-1----:R-:W-:-:S04]  /*1ecec0*/  IMAD.WIDE R2, R175, 0x4, R32 ;  /* 0x00000004af027825 */ /* 0x002fc800078e0220 */
[----:B------:R-:W-:-:S04]  /*1eced0*/  IMAD.WIDE R8, R175, 0x4, R30 ;  /* 0x00000004af087825 */ /* 0x000fc800078e021e */
[----:B------:R-:W-:-:S04]  /*1ecee0*/  IMAD.WIDE R10, R175, 0x4, R28 ;  /* 0x00000004af0a7825 */ /* 0x000fc800078e021c */
[----:B------:R-:W-:-:S04]  /*1ecef0*/  IMAD.WIDE R12, R175, 0x4, R26 ;  /* 0x00000004af0c7825 */ /* 0x000fc800078e021a */
[C---:B------:R-:W-:Y:S01]  /*1ecf00*/  IMAD.WIDE R4, R175.reuse, 0x4, R24 ;  /* 0x00000004af047825 */ /* 0x040fe200078e0218 */
[----:B------:R1:W-:Y:S04]  /*1ecf10*/  @P2 STG.E desc[UR32][R2.64], R110 ;  /* 0x0000006e02002986 */ /* 0x0003e8000c101920 */
[----:B------:R1:W-:Y:S01]  /*1ecf20*/  @P3 STG.E desc[UR32][R8.64], R106 ;  /* 0x0000006a08003986 */ /* 0x0003e2000c101920 */
[----:B------:R-:W-:-:S03]  /*1ecf30*/  IMAD.WIDE R6, R175, 0x4, R22 ;  /* 0x00000004af067825 */ /* 0x000fc600078e0216 */
[----:B------:R1:W-:Y:S04]  /*1ecf40*/  @P5 STG.E desc[UR32][R10.64], R102 ;  /* 0x000000660a005986 */ /* 0x0003e8000c101920 */
[----:B------:R1:W-:Y:S04]  /*1ecf50*/  @P6 STG.E desc[UR32][R12.64], R94 ;  /* 0x0000005e0c006986 */ /* 0x0003e8000c101920 */
[----:B------:R-:W-:Y:S04]  /*1ecf60*/  @P4 STG.E desc[UR32][R4.64], R82 ;  /* 0x0000005204004986 */ /* 0x000fe8000c101920 */
[----:B------:R-:W-:Y:S01]  /*1ecf70*/  @P1 STG.E desc[UR32][R6.64], R74 ;  /* 0x0000004a06001986 */ /* 0x000fe2000c101920 */
[----:B--2---:R-:W-:-:S03]  /*1ecf80*/  ISETP.GE.AND P0, PT, R0, UR5, PT ;  /* 0x0000000500007c0c */ /* 0x004fc6000bf06270 */
[----:B------:R-:W2:Y:S04]  /*1ecf90*/  LDL.LU R0, [R1+0xa064] ;  /* 0x00a0640001007983 */ /* 0x000ea80000300800 */
[----:B------:R-:W2:Y:S01]  /*1ecfa0*/  LDL.LU R174, [R1+0x4c] ;  /* 0x00004c0001ae7983 */ /* 0x000ea20000300800 */
[----:B------:R-:W-:Y:S02]  /*1ecfb0*/  ISETP.LT.AND P2, PT, R248, UR9, !P0 ;  /* 0x00000009f8007c0c */ /* 0x000fe4000c741270 */
[----:B------:R-:W-:Y:S02]  /*1ecfc0*/  ISETP.LT.AND P5, PT, R186, UR9, !P0 ;  /* 0x00000009ba007c0c */ /* 0x000fe4000c7a1270 */
[----:B------:R-:W-:Y:S02]  /*1ecfd0*/  ISETP.LT.AND P3, PT, R89, UR9, !P0 ;  /* 0x0000000959007c0c */ /* 0x000fe4000c761270 */
[----:B------:R-:W-:-:S02]  /*1ecfe0*/  ISETP.LT.AND P6, PT, R173, UR9, !P0 ;  /* 0x00000009ad007c0c */ /* 0x000fc4000c7c1270 */
[----:B------:R-:W-:Y:S01]  /*1ecff0*/  ISETP.LT.AND P1, PT, R185, UR9, !P0 ;  /* 0x00000009b9007c0c */ /* 0x000fe2000c721270 */
[----:B----4-:R-:W-:-:S04]  /*1ed000*/  IMAD.WIDE R14, R90, 0x4, R52 ;  /* 0x000000045a0e7825 */ /* 0x010fc800078e0234 */
[----:B-1----:R-:W-:-:S04]  /*1ed010*/  IMAD.WIDE R2, R90, 0x4, R50 ;  /* 0x000000045a027825 */ /* 0x002fc800078e0232 */
[----:B------:R-:W-:-:S04]  /*1ed020*/  IMAD.WIDE R8, R90, 0x4, R48 ;  /* 0x000000045a087825 */ /* 0x000fc800078e0230 */
[----:B------:R-:W-:-:S04]  /*1ed030*/  IMAD.WIDE R10, R90, 0x4, R46 ;  /* 0x000000045a0a7825 */ /* 0x000fc800078e022e */
[----:B------:R-:W-:Y:S01]  /*1ed040*/  IMAD.WIDE R12, R90, 0x4, R44 ;  /* 0x000000045a0c7825 */ /* 0x000fe200078e022c */
[----:B---3--:R-:W-:Y:S04]  /*1ed050*/  @P2 STG.E desc[UR32][R14.64], R195 ;  /* 0x000000c30e002986 */ /* 0x008fe8000c101920 */
[----:B------:R-:W-:Y:S04]  /*1ed060*/  @P5 STG.E desc[UR32][R2.64], R187 ;  /* 0x000000bb02005986 */ /* 0x000fe8000c101920 */
[----:B------:R-:W-:Y:S04]  /*1ed070*/  @P3 STG.E desc[UR32][R8.64], R88 ;  /* 0x0000005808003986 */ /* 0x000fe8000c101920 */
[----:B------:R-:W-:Y:S04]  /*1ed080*/  @P6 STG.E desc[UR32][R10.64], R91 ;  /* 0x0000005b0a006986 */ /* 0x000fe8000c101920 */
[----:B------:R1:W-:Y:S04]  /*1ed090*/  @P1 STG.E desc[UR32][R12.64], R188 ;  /* 0x000000bc0c001986 */ /* 0x0003e8000c101920 */
[----:B-1----:R-:W3:Y:S01]  /*1ed0a0*/  LDL.LU R188, [R1+0x908] ;  /* 0x0009080001bc7983 */ /* 0x002ee20000300800 */
[----:B------:R-:W-:-:S02]  /*1ed0b0*/  ISETP.LT.AND P4, PT, R96, UR9, !P0 ;  /* 0x0000000960007c0c */ /* 0x000fc4000c781270 */
[----:B------:R-:W-:Y:S01]  /*1ed0c0*/  ISETP.LT.AND P2, PT, R172, UR9, !P0 ;  /* 0x00000009ac007c0c */ /* 0x000fe2000c741270 */
[----:B------:R-:W-:Y:S01]  /*1ed0d0*/  IMAD.WIDE R4, R90, 0x4, R42 ;  /* 0x000000045a047825 */ /* 0x000fe200078e022a */
[----:B------:R-:W-:-:S03]  /*1ed0e0*/  ISETP.LT.AND P3, PT, R184, UR9, !P0 ;  /* 0x00000009b8007c0c */ /* 0x000fc6000c761270 */
[----:B------:R-:W-:Y:S01]  /*1ed0f0*/  IMAD.WIDE R6, R90, 0x4, R40 ;  /* 0x000000045a067825 */ /* 0x000fe200078e0228 */
[----:B------:R-:W-:Y:S02]  /*1ed100*/  ISETP.LT.AND P5, PT, R98, UR9, !P0 ;  /* 0x0000000962007c0c */ /* 0x000fe4000c7a1270 */
[----:B------:R-:W-:Y:S01]  /*1ed110*/  ISETP.LT.AND P6, PT, R99, UR9, !P0 ;  /* 0x0000000963007c0c */ /* 0x000fe2000c7c1270 */
[----:B------:R-:W-:Y:S02]  /*1ed120*/  IMAD.WIDE R2, R90, 0x4, R38 ;  /* 0x000000045a027825 */ /* 0x000fe400078e0226 */
[----:B------:R1:W-:Y:S01]  /*1ed130*/  @P4 STG.E desc[UR32][R4.64], R196 ;  /* 0x000000c404004986 */ /* 0x0003e2000c101920 */
[----:B------:R-:W-:Y:S01]  /*1ed140*/  ISETP.LT.AND P4, PT, R86, UR9, !P0 ;  /* 0x0000000956007c0c */ /* 0x000fe2000c781270 */
[----:B------:R-:W-:-:S04]  /*1ed150*/  IMAD.WIDE R8, R90, 0x4, R36 ;  /* 0x000000045a087825 */ /* 0x000fc800078e0224 */
[----:B------:R-:W-:-:S04]  /*1ed160*/  IMAD.WIDE R10, R90, 0x4, R34 ;  /* 0x000000045a0a7825 */ /* 0x000fc800078e0222 */
[----:B------:R-:W-:-:S04]  /*1ed170*/  IMAD.WIDE R12, R90, 0x4, R32 ;  /* 0x000000045a0c7825 */ /* 0x000fc800078e0220 */
[----:B-1----:R-:W-:Y:S01]  /*1ed180*/  IMAD.WIDE R4, R90, 0x4, R30 ;  /* 0x000000045a047825 */ /* 0x002fe200078e021e */
[----:B--2---:R1:W-:Y:S01]  /*1ed190*/  @P2 STG.E desc[UR32][R6.64], R174 ;  /* 0x000000ae06002986 */ /* 0x0043e2000c101920 */
[----:B------:R-:W-:-:S03]  /*1ed1a0*/  ISETP.LT.AND P2, PT, R87, UR9, !P0 ;  /* 0x0000000957007c0c */ /* 0x000fc6000c741270 */
[----:B------:R2:W-:Y:S04]  /*1ed1b0*/  @P3 STG.E desc[UR32][R2.64], R235 ;  /* 0x000000eb02003986 */ /* 0x0005e8000c101920 */
[----:B------:R4:W-:Y:S01]  /*1ed1c0*/  @P5 STG.E desc[UR32][R8.64], R231 ;  /* 0x000000e708005986 */ /* 0x0009e2000c101920 */
[----:B------:R-:W-:Y:S02]  /*1ed1d0*/  ISETP.GE.AND P1, PT, R0, UR5, PT ;  /* 0x0000000500007c0c */ /* 0x000fe4000bf26270 */
[----:B------:R-:W-:Y:S01]  /*1ed1e0*/  ISETP.LT.AND P3, PT, R191, UR9, !P0 ;  /* 0x00000009bf007c0c */ /* 0x000fe2000c761270 */
[----:B------:R4:W-:Y:S01]  /*1ed1f0*/  @P6 STG.E desc[UR32][R10.64], R183 ;  /* 0x000000b70a006986 */ /* 0x0009e2000c101920 */
[----:B------:R-:W-:-:S03]  /*1ed200*/  ISETP.LT.AND P5, PT, R189, UR9, !P0 ;  /* 0x00000009bd007c0c */ /* 0x000fc6000c7a1270 */
[----:B------:R2:W-:Y:S01]  /*1ed210*/  @P4 STG.E desc[UR32][R12.64], R179 ;  /* 0x000000b30c004986 */ /* 0x0005e2000c101920 */
[----:B------:R-:W-:Y:S02]  /*1ed220*/  ISETP.LT.AND P4, PT, R190, UR9, !P0 ;  /* 0x00000009be007c0c */ /* 0x000fe4000c781270 */
[----:B------:R-:W-:Y:S02]  /*1ed230*/  ISETP.LT.AND P0, PT, R97, UR9, !P0 ;  /* 0x0000000961007c0c */ /* 0x000fe4000c701270 */
[----:B------:R-:W-:Y:S01]  /*1ed240*/  ISETP.LT.AND P6, PT, R248, UR9, !P1 ;  /* 0x00000009f8007c0c */ /* 0x000fe2000cfc1270 */
[----:B------:R3:W-:Y:S01]  /*1ed250*/  @P2 STG.E desc[UR32][R4.64], R171 ;  /* 0x000000ab04002986 */ /* 0x0007e2000c101920 */
[----:B------:R-:W-:Y:S01]  /*1ed260*/  ISETP.LT.AND P2, PT, R186, UR9, !P1 ;  /* 0x00000009ba007c0c */ /* 0x000fe2000cf41270 */
[----:B-1----:R-:W-:-:S04]  /*1ed270*/  IMAD.WIDE R6, R90, 0x4, R28 ;  /* 0x000000045a067825 */ /* 0x002fc800078e021c */
[----:B--2---:R-:W-:-:S04]  /*1ed280*/  IMAD.WIDE R2, R90, 0x4, R26 ;  /* 0x000000045a027825 */ /* 0x004fc800078e021a */
[----:B----4-:R-:W-:-:S04]  /*1ed290*/  IMAD.WIDE R8, R90, 0x4, R24 ;  /* 0x000000045a087825 */ /* 0x010fc800078e0218 */
[----:B------:R-:W-:Y:S01]  /*1ed2a0*/  IMAD.WIDE R10, R90, 0x4, R22 ;  /* 0x000000045a0a7825 */ /* 0x000fe200078e0216 */
[----:B------:R1:W-:Y:S01]  /*1ed2b0*/  @P3 STG.E desc[UR32][R6.64], R167 ;  /* 0x000000a706003986 */ /* 0x0003e2000c101920 */
[----:B------:R-:W-:-:S03]  /*1ed2c0*/  ISETP.LT.AND P3, PT, R89, UR9, !P1 ;  /* 0x0000000959007c0c */ /* 0x000fc6000cf61270 */
[----:B------:R1:W-:Y:S01]  /*1ed2d0*/  @P5 STG.E desc[UR32][R2.64], R163 ;  /* 0x000000a302005986 */ /* 0x0003e2000c101920 */
[----:B------:R-:W-:-:S03]  /*1ed2e0*/  ISETP.LT.AND P5, PT, R173, UR9, !P1 ;  /* 0x00000009ad007c0c */ /* 0x000fc6000cfa1270 */
[----:B------:R1:W-:Y:S01]  /*1ed2f0*/  @P4 STG.E desc[UR32][R8.64], R159 ;  /* 0x0000009f08004986 */ /* 0x0003e2000c101920 */
[----:B------:R-:W-:Y:S01]  /*1ed300*/  ISETP.LT.AND P4, PT, R185, UR9, !P1 ;  /* 0x00000009b9007c0c */ /* 0x000fe2000cf81270 */
[----:B---3--:R-:W-:-:S04]  /*1ed310*/  IMAD.WIDE R52, R188, 0x4, R52 ;  /* 0x00000004bc347825 */ /* 0x008fc800078e0234 */
[----:B------:R-:W-:Y:S01]  /*1ed320*/  IMAD.WIDE R50, R188, 0x4, R50 ;  /* 0x00000004bc327825 */ /* 0x000fe200078e0232 */
        /* <DEDUP_REMOVED lines=8> */
[----:B------:R-:W-:-:S04]  /*1ed3b0*/  IMAD.WIDE R44, R188, 0x4, R44 ;  /* 0x00000004bc2c7825 */ /* 0x000fc800078e022c */
[----:B------:R-:W-:-:S04]  /*1ed3c0*/  IMAD.WIDE R42, R188, 0x4, R42 ;  /* 0x00000004bc2a7825 */ /* 0x000fc800078e022a */
[C---:B------:R-:W-:Y:S01]  /*1ed3d0*/  IMAD.WIDE R40, R188.reuse, 0x4, R40 ;  /* 0x00000004bc287825 */ /* 0x040fe200078e0228 */
[----:B------:R1:W-:Y:S03]  /*1ed3e0*/  @P3 STG.E desc[UR32][R48.64], R143 ;  /* 0x0000008f30003986 */ /* 0x0003e6000c101920 */
[----:B------:R-:W-:Y:S01]  /*1ed3f0*/  IMAD.WIDE R38, R188, 0x4, R38 ;  /* 0x00000004bc267825 */ /* 0x000fe200078e0226 */
[----:B------:R-:W-:Y:S01]  /*1ed400*/  ISETP.LT.AND P3, PT, R98, UR9, !P1 ;  /* 0x0000000962007c0c */ /* 0x000fe2000cf61270 */
[----:B------:R1:W-:Y:S01]  /*1ed410*/  @P5 STG.E desc[UR32][R46.64], R139 ;  /* 0x0000008b2e005986 */ /* 0x0003e2000c101920 */
[----:B------:R-:W-:-:S03]  /*1ed420*/  ISETP.LT.AND P5, PT, R99, UR9, !P1 ;  /* 0x0000000963007c0c */ /* 0x000fc6000cfa1270 */
[----:B------:R1:W-:Y:S01]  /*1ed430*/  @P4 STG.E desc[UR32][R44.64], R135 ;  /* 0x000000872c004986 */ /* 0x0003e2000c101920 */
        /* <DEDUP_REMOVED lines=14> */
[----:B------:R1:W-:Y:S04]  /*1ed520*/  @P5 STG.E desc[UR32][R34.64], R115 ;  /* 0x0000007322005986 */ /* 0x0003e8000c101920 */
[----:B------:R1:W-:Y:S04]  /*1ed530*/  @P4 STG.E desc[UR32][R32.64], R111 ;  /* 0x0000006f20004986 */ /* 0x0003e8000c101920 */
[----:B------:R1:W-:Y:S04]  /*1ed540*/  @P0 STG.E desc[UR32][R30.64], R107 ;  /* 0x0000006b1e000986 */ /* 0x0003e8000c101920 */
[----:B------:R1:W-:Y:S04]  /*1ed550*/  @P6 STG.E desc[UR32][R28.64], R103 ;  /* 0x000000671c006986 */ /* 0x0003e8000c101920 */
[----:B------:R1:W-:Y:S01]  /*1ed560*/  @P2 STG.E desc[UR32][R26.64], R95 ;  /* 0x0000005f1a002986 */ /* 0x0003e2000c101920 */
[----:B------:R-:W-:Y:S01]  /*1ed570*/  ISETP.LT.AND P3, PT, R190, UR9, !P1 ;  /* 0x00000009be007c0c */ /* 0x000fe2000cf61270 */
[----:B------:R-:W-:-:S04]  /*1ed580*/  IMAD.WIDE R24, R188, 0x4, R24 ;  /* 0x00000004bc187825 */ /* 0x000fc800078e0218 */
[----:B------:R-:W-:Y:S01]  /*1ed590*/  IMAD.WIDE R22, R188, 0x4, R22 ;  /* 0x00000004bc167825 */ /* 0x000fe200078e0216 */
[----:B------:R-:W-:-:S07]  /*1ed5a0*/  ISETP.LT.AND P1, PT, R97, UR9, !P1 ;  /* 0x0000000961007c0c */ /* 0x000fce000cf21270 */
[----:B------:R1:W-:Y:S06]  /*1ed5b0*/  @P3 STG.E desc[UR32][R24.64], R83 ;  /* 0x0000005318003986 */ /* 0x0003ec000c101920 */
[----:B------:R-:W-:Y:S05]  /*1ed5c0*/  @!P1 EXIT ;  /* 0x000000000000994d */ /* 0x000fea0003800000 */
[----:B------:R-:W-:Y:S01]  /*1ed5d0*/  STG.E desc[UR32][R22.64], R75 ;  /* 0x0000004b16007986 */ /* 0x000fe2000c101920 */
[----:B------:R-:W-:Y:S05]  /*1ed5e0*/  EXIT ;  /* 0x000000000000794d */ /* 0x000fea0003800000 */
.L_x_2:
[----:B------:R-:W-:-:S00]  /*1ed5f0*/  BRA `(.L_x_2) ;  /* 0xfffffffc00fc7947 */ /* 0x000fc0000383ffff */
[----:B------:R-:W-:-:S00]  /*1ed600*/  NOP ;  /* 0x0000000000007918 */ /* 0x000fc00000000000 */
[----:B------:R-:W-:-:S00]  /*1ed610*/  NOP ;  /* 0x0000000000007918 */ /* 0x000fc00000000000 */
[----:B------:R-:W-:-:S00]  /*1ed620*/  NOP ;  /* 0x0000000000007918 */ /* 0x000fc00000000000 */
[----:B------:R-:W-:-:S00]  /*1ed630*/  NOP ;  /* 0x0000000000007918 */ /* 0x000fc00000000000 */
[----:B------:R-:W-:-:S00]  /*1ed640*/  NOP ;  /* 0x0000000000007918 */ /* 0x000fc00000000000 */
[----:B------:R-:W-:-:S00]  /*1ed650*/  NOP ;  /* 0x0000000000007918 */ /* 0x000fc00000000000 */
[----:B------:R-:W-:-:S00]  /*1ed660*/  NOP ;  /* 0x0000000000007918 */ /* 0x000fc00000000000 */
[----:B------:R-:W-:-:S00]  /*1ed670*/  NOP ;  /* 0x0000000000007918 */ /* 0x000fc00000000000 */
.L_x_3:


//--------------------- .nv.shared.matmul_kernel  --------------------------
	.section	.nv.shared.matmul_kernel,"aw",@nobits
	.sectionflags	@""
	.align	16
	.zero		1024


//--------------------- .nv.shared.reserved.0     --------------------------
	.section	.nv.shared.reserved.0,"aw",@nobits
	.weak		__nv_reservedSMEM_offset_0_alias
	.size		__nv_reservedSMEM_offset_0_alias, 0, 0
	.other		__nv_reservedSMEM_offset_0_alias,@"STO_CUDA_RESERVED_SHARED STV_DEFAULT"
__nv_reservedSMEM_offset_0_alias:
	.zero		0


//--------------------- .nv.constant0.matmul_kernel --------------------------
	.section	.nv.constant0.matmul_kernel,"a",@progbits
	.sectionflags	@""
	.align	4
.nv.constant0.matmul_kernel:
	.zero		608


//--------------------- SYMBOLS --------------------------

	.type		.nv.reservedSmem.offset0,@object
	.size		.nv.reservedSmem.offset0,0x4
